//
// Generated by NVIDIA NVVM Compiler
//
// Compiler Build ID: CL-36424714
// Cuda compilation tools, release 13.0, V13.0.88
// Based on NVVM 20.0.0
//

.version 9.0
.target sm_100
.address_size 64

	// .globl	compute_squared_diff_kernel
// _ZZN3cub18CUB_300001_SM_10006detail10radix_sort31DeviceRadixSortSingleTileKernelINS1_5radix10policy_hubIjNS0_8NullTypeEyE10Policy1000ELNS0_9SortOrderE0EjS6_yNS1_21identity_decomposer_tEEEvPKT1_PSB_PKT2_PSF_T3_iiT4_E12temp_storage has been demoted
// _ZZN3cub18CUB_300001_SM_10006detail10radix_sort30DeviceRadixSortHistogramKernelINS1_5radix10policy_hubIjNS0_8NullTypeEyE10Policy1000ELNS0_9SortOrderE0EjyNS1_21identity_decomposer_tEEEvPT2_PKT1_SB_iiT3_E12temp_storage has been demoted
// _ZZN3cub18CUB_300001_SM_10006detail10radix_sort33DeviceRadixSortExclusiveSumKernelINS1_5radix10policy_hubIjNS0_8NullTypeEyE10Policy1000EyEEvPT0_E12temp_storage has been demoted
// _ZZN3cub18CUB_300001_SM_10006detail10radix_sort29DeviceRadixSortOnesweepKernelINS1_5radix10policy_hubIjNS0_8NullTypeEyE10Policy1000ELNS0_9SortOrderE0EjS6_yiiNS1_21identity_decomposer_tEEEvPT5_SC_PT3_PKSD_PT1_PKSH_PT2_PKSL_T4_iiT6_E1s has been demoted
// _ZZN3cub18CUB_300001_SM_10006detail10radix_sort31DeviceRadixSortSingleTileKernelINS1_5radix10policy_hubIjNS0_8NullTypeEyE10Policy1000ELNS0_9SortOrderE1EjS6_yNS1_21identity_decomposer_tEEEvPKT1_PSB_PKT2_PSF_T3_iiT4_E12temp_storage has been demoted
// _ZZN3cub18CUB_300001_SM_10006detail10radix_sort30DeviceRadixSortHistogramKernelINS1_5radix10policy_hubIjNS0_8NullTypeEyE10Policy1000ELNS0_9SortOrderE1EjyNS1_21identity_decomposer_tEEEvPT2_PKT1_SB_iiT3_E12temp_storage has been demoted
// _ZZN3cub18CUB_300001_SM_10006detail10radix_sort29DeviceRadixSortOnesweepKernelINS1_5radix10policy_hubIjNS0_8NullTypeEyE10Policy1000ELNS0_9SortOrderE1EjS6_yiiNS1_21identity_decomposer_tEEEvPT5_SC_PT3_PKSD_PT1_PKSH_PT2_PKSL_T4_iiT6_E1s has been demoted
// _ZZN3cub18CUB_300001_SM_10006detail10radix_sort31DeviceRadixSortSingleTileKernelINS1_5radix10policy_hubIdNS0_8NullTypeEyE10Policy1000ELNS0_9SortOrderE0EdS6_yNS1_21identity_decomposer_tEEEvPKT1_PSB_PKT2_PSF_T3_iiT4_E12temp_storage has been demoted
// _ZZN3cub18CUB_300001_SM_10006detail10radix_sort30DeviceRadixSortHistogramKernelINS1_5radix10policy_hubIdNS0_8NullTypeEyE10Policy1000ELNS0_9SortOrderE0EdyNS1_21identity_decomposer_tEEEvPT2_PKT1_SB_iiT3_E12temp_storage has been demoted
// _ZZN3cub18CUB_300001_SM_10006detail10radix_sort33DeviceRadixSortExclusiveSumKernelINS1_5radix10policy_hubIdNS0_8NullTypeEyE10Policy1000EyEEvPT0_E12temp_storage has been demoted
// _ZZN3cub18CUB_300001_SM_10006detail10radix_sort29DeviceRadixSortOnesweepKernelINS1_5radix10policy_hubIdNS0_8NullTypeEyE10Policy1000ELNS0_9SortOrderE0EdS6_yiiNS1_21identity_decomposer_tEEEvPT5_SC_PT3_PKSD_PT1_PKSH_PT2_PKSL_T4_iiT6_E1s has been demoted
// _ZZN3cub18CUB_300001_SM_10006detail10radix_sort31DeviceRadixSortSingleTileKernelINS1_5radix10policy_hubIdNS0_8NullTypeEyE10Policy1000ELNS0_9SortOrderE1EdS6_yNS1_21identity_decomposer_tEEEvPKT1_PSB_PKT2_PSF_T3_iiT4_E12temp_storage has been demoted
// _ZZN3cub18CUB_300001_SM_10006detail10radix_sort30DeviceRadixSortHistogramKernelINS1_5radix10policy_hubIdNS0_8NullTypeEyE10Policy1000ELNS0_9SortOrderE1EdyNS1_21identity_decomposer_tEEEvPT2_PKT1_SB_iiT3_E12temp_storage has been demoted
// _ZZN3cub18CUB_300001_SM_10006detail10radix_sort29DeviceRadixSortOnesweepKernelINS1_5radix10policy_hubIdNS0_8NullTypeEyE10Policy1000ELNS0_9SortOrderE1EdS6_yiiNS1_21identity_decomposer_tEEEvPT5_SC_PT3_PKSD_PT1_PKSH_PT2_PKSL_T4_iiT6_E1s has been demoted
// _ZZN3cub18CUB_300001_SM_10006detail10radix_sort31DeviceRadixSortSingleTileKernelINS1_5radix10policy_hubImNS0_8NullTypeEyE10Policy1000ELNS0_9SortOrderE0EmS6_yNS1_21identity_decomposer_tEEEvPKT1_PSB_PKT2_PSF_T3_iiT4_E12temp_storage has been demoted
// _ZZN3cub18CUB_300001_SM_10006detail10radix_sort30DeviceRadixSortHistogramKernelINS1_5radix10policy_hubImNS0_8NullTypeEyE10Policy1000ELNS0_9SortOrderE0EmyNS1_21identity_decomposer_tEEEvPT2_PKT1_SB_iiT3_E12temp_storage has been demoted
// _ZZN3cub18CUB_300001_SM_10006detail10radix_sort33DeviceRadixSortExclusiveSumKernelINS1_5radix10policy_hubImNS0_8NullTypeEyE10Policy1000EyEEvPT0_E12temp_storage has been demoted
// _ZZN3cub18CUB_300001_SM_10006detail10radix_sort29DeviceRadixSortOnesweepKernelINS1_5radix10policy_hubImNS0_8NullTypeEyE10Policy1000ELNS0_9SortOrderE0EmS6_yiiNS1_21identity_decomposer_tEEEvPT5_SC_PT3_PKSD_PT1_PKSH_PT2_PKSL_T4_iiT6_E1s has been demoted
// _ZZN3cub18CUB_300001_SM_10006detail10radix_sort31DeviceRadixSortSingleTileKernelINS1_5radix10policy_hubImNS0_8NullTypeEyE10Policy1000ELNS0_9SortOrderE1EmS6_yNS1_21identity_decomposer_tEEEvPKT1_PSB_PKT2_PSF_T3_iiT4_E12temp_storage has been demoted
// _ZZN3cub18CUB_300001_SM_10006detail10radix_sort30DeviceRadixSortHistogramKernelINS1_5radix10policy_hubImNS0_8NullTypeEyE10Policy1000ELNS0_9SortOrderE1EmyNS1_21identity_decomposer_tEEEvPT2_PKT1_SB_iiT3_E12temp_storage has been demoted
// _ZZN3cub18CUB_300001_SM_10006detail10radix_sort29DeviceRadixSortOnesweepKernelINS1_5radix10policy_hubImNS0_8NullTypeEyE10Policy1000ELNS0_9SortOrderE1EmS6_yiiNS1_21identity_decomposer_tEEEvPT5_SC_PT3_PKSD_PT1_PKSH_PT2_PKSL_T4_iiT6_E1s has been demoted
// _ZZN3cub18CUB_300001_SM_10006detail10radix_sort31DeviceRadixSortSingleTileKernelINS1_5radix10policy_hubIlNS0_8NullTypeEyE10Policy1000ELNS0_9SortOrderE0ElS6_yNS1_21identity_decomposer_tEEEvPKT1_PSB_PKT2_PSF_T3_iiT4_E12temp_storage has been demoted
// _ZZN3cub18CUB_300001_SM_10006detail10radix_sort30DeviceRadixSortHistogramKernelINS1_5radix10policy_hubIlNS0_8NullTypeEyE10Policy1000ELNS0_9SortOrderE0ElyNS1_21identity_decomposer_tEEEvPT2_PKT1_SB_iiT3_E12temp_storage has been demoted
// _ZZN3cub18CUB_300001_SM_10006detail10radix_sort33DeviceRadixSortExclusiveSumKernelINS1_5radix10policy_hubIlNS0_8NullTypeEyE10Policy1000EyEEvPT0_E12temp_storage has been demoted
// _ZZN3cub18CUB_300001_SM_10006detail10radix_sort29DeviceRadixSortOnesweepKernelINS1_5radix10policy_hubIlNS0_8NullTypeEyE10Policy1000ELNS0_9SortOrderE0ElS6_yiiNS1_21identity_decomposer_tEEEvPT5_SC_PT3_PKSD_PT1_PKSH_PT2_PKSL_T4_iiT6_E1s has been demoted
// _ZZN3cub18CUB_300001_SM_10006detail10radix_sort31DeviceRadixSortSingleTileKernelINS1_5radix10policy_hubIlNS0_8NullTypeEyE10Policy1000ELNS0_9SortOrderE1ElS6_yNS1_21identity_decomposer_tEEEvPKT1_PSB_PKT2_PSF_T3_iiT4_E12temp_storage has been demoted
// _ZZN3cub18CUB_300001_SM_10006detail10radix_sort30DeviceRadixSortHistogramKernelINS1_5radix10policy_hubIlNS0_8NullTypeEyE10Policy1000ELNS0_9SortOrderE1ElyNS1_21identity_decomposer_tEEEvPT2_PKT1_SB_iiT3_E12temp_storage has been demoted
// _ZZN3cub18CUB_300001_SM_10006detail10radix_sort29DeviceRadixSortOnesweepKernelINS1_5radix10policy_hubIlNS0_8NullTypeEyE10Policy1000ELNS0_9SortOrderE1ElS6_yiiNS1_21identity_decomposer_tEEEvPT5_SC_PT3_PKSD_PT1_PKSH_PT2_PKSL_T4_iiT6_E1s has been demoted
// _ZZN3cub18CUB_300001_SM_10006detail10radix_sort31DeviceRadixSortSingleTileKernelINS1_5radix10policy_hubImjyE10Policy1000ELNS0_9SortOrderE0EmjyNS1_21identity_decomposer_tEEEvPKT1_PSA_PKT2_PSE_T3_iiT4_E12temp_storage has been demoted
// _ZZN3cub18CUB_300001_SM_10006detail10radix_sort30DeviceRadixSortHistogramKernelINS1_5radix10policy_hubImjyE10Policy1000ELNS0_9SortOrderE0EmyNS1_21identity_decomposer_tEEEvPT2_PKT1_SA_iiT3_E12temp_storage has been demoted
// _ZZN3cub18CUB_300001_SM_10006detail10radix_sort33DeviceRadixSortExclusiveSumKernelINS1_5radix10policy_hubImjyE10Policy1000EyEEvPT0_E12temp_storage has been demoted
// _ZZN3cub18CUB_300001_SM_10006detail10radix_sort29DeviceRadixSortOnesweepKernelINS1_5radix10policy_hubImjyE10Policy1000ELNS0_9SortOrderE0EmjyiiNS1_21identity_decomposer_tEEEvPT5_SB_PT3_PKSC_PT1_PKSG_PT2_PKSK_T4_iiT6_E1s has been demoted
// _ZZN3cub18CUB_300001_SM_10006detail10radix_sort31DeviceRadixSortSingleTileKernelINS1_5radix10policy_hubImjyE10Policy1000ELNS0_9SortOrderE1EmjyNS1_21identity_decomposer_tEEEvPKT1_PSA_PKT2_PSE_T3_iiT4_E12temp_storage has been demoted
// _ZZN3cub18CUB_300001_SM_10006detail10radix_sort30DeviceRadixSortHistogramKernelINS1_5radix10policy_hubImjyE10Policy1000ELNS0_9SortOrderE1EmyNS1_21identity_decomposer_tEEEvPT2_PKT1_SA_iiT3_E12temp_storage has been demoted
// _ZZN3cub18CUB_300001_SM_10006detail10radix_sort29DeviceRadixSortOnesweepKernelINS1_5radix10policy_hubImjyE10Policy1000ELNS0_9SortOrderE1EmjyiiNS1_21identity_decomposer_tEEEvPT5_SB_PT3_PKSC_PT1_PKSG_PT2_PKSK_T4_iiT6_E1s has been demoted
// _ZZN3cub18CUB_300001_SM_10006detail10radix_sort31DeviceRadixSortSingleTileKernelINS1_5radix10policy_hubIdjyE10Policy1000ELNS0_9SortOrderE0EdjyNS1_21identity_decomposer_tEEEvPKT1_PSA_PKT2_PSE_T3_iiT4_E12temp_storage has been demoted
// _ZZN3cub18CUB_300001_SM_10006detail10radix_sort30DeviceRadixSortHistogramKernelINS1_5radix10policy_hubIdjyE10Policy1000ELNS0_9SortOrderE0EdyNS1_21identity_decomposer_tEEEvPT2_PKT1_SA_iiT3_E12temp_storage has been demoted
// _ZZN3cub18CUB_300001_SM_10006detail10radix_sort33DeviceRadixSortExclusiveSumKernelINS1_5radix10policy_hubIdjyE10Policy1000EyEEvPT0_E12temp_storage has been demoted
// _ZZN3cub18CUB_300001_SM_10006detail10radix_sort29DeviceRadixSortOnesweepKernelINS1_5radix10policy_hubIdjyE10Policy1000ELNS0_9SortOrderE0EdjyiiNS1_21identity_decomposer_tEEEvPT5_SB_PT3_PKSC_PT1_PKSG_PT2_PKSK_T4_iiT6_E1s has been demoted
// _ZZN3cub18CUB_300001_SM_10006detail10radix_sort31DeviceRadixSortSingleTileKernelINS1_5radix10policy_hubIdjyE10Policy1000ELNS0_9SortOrderE1EdjyNS1_21identity_decomposer_tEEEvPKT1_PSA_PKT2_PSE_T3_iiT4_E12temp_storage has been demoted
// _ZZN3cub18CUB_300001_SM_10006detail10radix_sort30DeviceRadixSortHistogramKernelINS1_5radix10policy_hubIdjyE10Policy1000ELNS0_9SortOrderE1EdyNS1_21identity_decomposer_tEEEvPT2_PKT1_SA_iiT3_E12temp_storage has been demoted
// _ZZN3cub18CUB_300001_SM_10006detail10radix_sort29DeviceRadixSortOnesweepKernelINS1_5radix10policy_hubIdjyE10Policy1000ELNS0_9SortOrderE1EdjyiiNS1_21identity_decomposer_tEEEvPT5_SB_PT3_PKSC_PT1_PKSG_PT2_PKSK_T4_iiT6_E1s has been demoted
// _ZZN3cub18CUB_300001_SM_10006detail10radix_sort31DeviceRadixSortSingleTileKernelINS1_5radix10policy_hubIljyE10Policy1000ELNS0_9SortOrderE0EljyNS1_21identity_decomposer_tEEEvPKT1_PSA_PKT2_PSE_T3_iiT4_E12temp_storage has been demoted
// _ZZN3cub18CUB_300001_SM_10006detail10radix_sort30DeviceRadixSortHistogramKernelINS1_5radix10policy_hubIljyE10Policy1000ELNS0_9SortOrderE0ElyNS1_21identity_decomposer_tEEEvPT2_PKT1_SA_iiT3_E12temp_storage has been demoted
// _ZZN3cub18CUB_300001_SM_10006detail10radix_sort33DeviceRadixSortExclusiveSumKernelINS1_5radix10policy_hubIljyE10Policy1000EyEEvPT0_E12temp_storage has been demoted
// _ZZN3cub18CUB_300001_SM_10006detail10radix_sort29DeviceRadixSortOnesweepKernelINS1_5radix10policy_hubIljyE10Policy1000ELNS0_9SortOrderE0EljyiiNS1_21identity_decomposer_tEEEvPT5_SB_PT3_PKSC_PT1_PKSG_PT2_PKSK_T4_iiT6_E1s has been demoted
// _ZZN3cub18CUB_300001_SM_10006detail10radix_sort31DeviceRadixSortSingleTileKernelINS1_5radix10policy_hubIljyE10Policy1000ELNS0_9SortOrderE1EljyNS1_21identity_decomposer_tEEEvPKT1_PSA_PKT2_PSE_T3_iiT4_E12temp_storage has been demoted
// _ZZN3cub18CUB_300001_SM_10006detail10radix_sort30DeviceRadixSortHistogramKernelINS1_5radix10policy_hubIljyE10Policy1000ELNS0_9SortOrderE1ElyNS1_21identity_decomposer_tEEEvPT2_PKT1_SA_iiT3_E12temp_storage has been demoted
// _ZZN3cub18CUB_300001_SM_10006detail10radix_sort29DeviceRadixSortOnesweepKernelINS1_5radix10policy_hubIljyE10Policy1000ELNS0_9SortOrderE1EljyiiNS1_21identity_decomposer_tEEEvPT5_SB_PT3_PKSC_PT1_PKSG_PT2_PKSK_T4_iiT6_E1s has been demoted
// _ZZN3cub18CUB_300001_SM_10006detail6select23DeviceSelectSweepKernelINS2_10policy_hubIjNS0_8NullTypeEiLb0ELNS0_10SelectImplE0EE10Policy1000EPjPS5_S9_PmNS0_13ScanTileStateIiLb1EEES5_N4cuda3std3__48equal_toIvEEiNS2_19streaming_context_tIlLb1EEELS6_0EEEvT0_T1_T2_T3_T4_T5_T6_T7_iT8_NS1_7vsmem_tEE19static_temp_storage has been demoted
// _ZZN3cub18CUB_300001_SM_10006detail6select23DeviceSelectSweepKernelINS2_10policy_hubIdNS0_8NullTypeEiLb0ELNS0_10SelectImplE0EE10Policy1000EPdPS5_S9_PmNS0_13ScanTileStateIiLb1EEES5_N4cuda3std3__48equal_toIvEEiNS2_19streaming_context_tIlLb1EEELS6_0EEEvT0_T1_T2_T3_T4_T5_T6_T7_iT8_NS1_7vsmem_tEE19static_temp_storage has been demoted
// _ZZN3cub18CUB_300001_SM_10006detail6select23DeviceSelectSweepKernelINS2_10policy_hubImNS0_8NullTypeEiLb0ELNS0_10SelectImplE0EE10Policy1000EPmPS5_S9_S9_NS0_13ScanTileStateIiLb1EEES5_N4cuda3std3__48equal_toIvEEiNS2_19streaming_context_tIlLb1EEELS6_0EEEvT0_T1_T2_T3_T4_T5_T6_T7_iT8_NS1_7vsmem_tEE19static_temp_storage has been demoted
// _ZZN3cub18CUB_300001_SM_10006detail6select23DeviceSelectSweepKernelINS2_10policy_hubIlNS0_8NullTypeEiLb0ELNS0_10SelectImplE0EE10Policy1000EPlPS5_S9_PmNS0_13ScanTileStateIiLb1EEES5_N4cuda3std3__48equal_toIvEEiNS2_19streaming_context_tIlLb1EEELS6_0EEEvT0_T1_T2_T3_T4_T5_T6_T7_iT8_NS1_7vsmem_tEE19static_temp_storage has been demoted
// _ZZN3cub18CUB_300001_SM_10006detail6reduce28DeviceReduceSingleTileKernelINS2_10policy_hubIdyN4cuda3std3__44plusIvEEE10Policy1000EPdSC_yS9_ddNS7_10__identityEEEvT0_T1_T2_T3_T4_T6_E12temp_storage has been demoted
// _ZZN3cub18CUB_300001_SM_10006detail6reduce18DeviceReduceKernelINS2_10policy_hubIdyN4cuda3std3__44plusIvEEE10Policy1000EPdyS9_dNS7_10__identityEEEvT0_PT3_T1_NS0_13GridEvenShareISH_EET2_T4_E12temp_storage has been demoted
// _ZZN3cub18CUB_300001_SM_10006detail6reduce28DeviceReduceSingleTileKernelINS2_10policy_hubIdyN4cuda3std3__44plusIvEEE10Policy1000EPdSC_iS9_ddNS7_10__identityEEEvT0_T1_T2_T3_T4_T6_E12temp_storage has been demoted
.global .align 1 .b8 _ZN34_INTERNAL_352a2514_4_k_cu_83a6163f4cuda3std3__45__cpo5beginE[1];
.global .align 1 .b8 _ZN34_INTERNAL_352a2514_4_k_cu_83a6163f4cuda3std3__45__cpo3endE[1];
.global .align 1 .b8 _ZN34_INTERNAL_352a2514_4_k_cu_83a6163f4cuda3std3__45__cpo6cbeginE[1];
.global .align 1 .b8 _ZN34_INTERNAL_352a2514_4_k_cu_83a6163f4cuda3std3__45__cpo4cendE[1];
.global .align 1 .b8 _ZN34_INTERNAL_352a2514_4_k_cu_83a6163f4cuda3std3__45__cpo6rbeginE[1];
.global .align 1 .b8 _ZN34_INTERNAL_352a2514_4_k_cu_83a6163f4cuda3std3__45__cpo4rendE[1];
.global .align 1 .b8 _ZN34_INTERNAL_352a2514_4_k_cu_83a6163f4cuda3std3__45__cpo7crbeginE[1];
.global .align 1 .b8 _ZN34_INTERNAL_352a2514_4_k_cu_83a6163f4cuda3std3__45__cpo5crendE[1];
.global .align 1 .b8 _ZN34_INTERNAL_352a2514_4_k_cu_83a6163f4cuda3std3__436_GLOBAL__N__352a2514_4_k_cu_83a6163f6ignoreE[1];
.global .align 1 .b8 _ZN34_INTERNAL_352a2514_4_k_cu_83a6163f4cuda3std3__419piecewise_constructE[1];
.global .align 1 .b8 _ZN34_INTERNAL_352a2514_4_k_cu_83a6163f4cuda3std3__48in_placeE[1];
.global .align 1 .b8 _ZN34_INTERNAL_352a2514_4_k_cu_83a6163f4cuda3std3__420unreachable_sentinelE[1];
.global .align 1 .b8 _ZN34_INTERNAL_352a2514_4_k_cu_83a6163f4cuda3std3__47nulloptE[1];
.global .align 1 .b8 _ZN34_INTERNAL_352a2514_4_k_cu_83a6163f4cuda3std3__48unexpectE[1];
.global .align 1 .b8 _ZN34_INTERNAL_352a2514_4_k_cu_83a6163f4cuda3std6ranges3__45__cpo4swapE[1];
.global .align 1 .b8 _ZN34_INTERNAL_352a2514_4_k_cu_83a6163f4cuda3std6ranges3__45__cpo9iter_moveE[1];
.global .align 1 .b8 _ZN34_INTERNAL_352a2514_4_k_cu_83a6163f4cuda3std6ranges3__45__cpo5beginE[1];
.global .align 1 .b8 _ZN34_INTERNAL_352a2514_4_k_cu_83a6163f4cuda3std6ranges3__45__cpo3endE[1];
.global .align 1 .b8 _ZN34_INTERNAL_352a2514_4_k_cu_83a6163f4cuda3std6ranges3__45__cpo6cbeginE[1];
.global .align 1 .b8 _ZN34_INTERNAL_352a2514_4_k_cu_83a6163f4cuda3std6ranges3__45__cpo4cendE[1];
.global .align 1 .b8 _ZN34_INTERNAL_352a2514_4_k_cu_83a6163f4cuda3std6ranges3__45__cpo7advanceE[1];
.global .align 1 .b8 _ZN34_INTERNAL_352a2514_4_k_cu_83a6163f4cuda3std6ranges3__45__cpo9iter_swapE[1];
.global .align 1 .b8 _ZN34_INTERNAL_352a2514_4_k_cu_83a6163f4cuda3std6ranges3__45__cpo4nextE[1];
.global .align 1 .b8 _ZN34_INTERNAL_352a2514_4_k_cu_83a6163f4cuda3std6ranges3__45__cpo4prevE[1];
.global .align 1 .b8 _ZN34_INTERNAL_352a2514_4_k_cu_83a6163f4cuda3std6ranges3__45__cpo4dataE[1];
.global .align 1 .b8 _ZN34_INTERNAL_352a2514_4_k_cu_83a6163f4cuda3std6ranges3__45__cpo5cdataE[1];
.global .align 1 .b8 _ZN34_INTERNAL_352a2514_4_k_cu_83a6163f4cuda3std6ranges3__45__cpo4sizeE[1];
.global .align 1 .b8 _ZN34_INTERNAL_352a2514_4_k_cu_83a6163f4cuda3std6ranges3__45__cpo5ssizeE[1];
.global .align 1 .b8 _ZN34_INTERNAL_352a2514_4_k_cu_83a6163f4cuda3std6ranges3__45__cpo8distanceE[1];
.global .align 1 .b8 _ZN34_INTERNAL_352a2514_4_k_cu_83a6163f6thrust24THRUST_300001_SM_1000_NS6system6detail10sequential3seqE[1];
.global .align 1 .b8 _ZN34_INTERNAL_352a2514_4_k_cu_83a6163f6thrust24THRUST_300001_SM_1000_NS12placeholders2_1E[1];
.global .align 1 .b8 _ZN34_INTERNAL_352a2514_4_k_cu_83a6163f6thrust24THRUST_300001_SM_1000_NS12placeholders2_2E[1];
.global .align 1 .b8 _ZN34_INTERNAL_352a2514_4_k_cu_83a6163f6thrust24THRUST_300001_SM_1000_NS12placeholders2_3E[1];
.global .align 1 .b8 _ZN34_INTERNAL_352a2514_4_k_cu_83a6163f6thrust24THRUST_300001_SM_1000_NS12placeholders2_4E[1];
.global .align 1 .b8 _ZN34_INTERNAL_352a2514_4_k_cu_83a6163f6thrust24THRUST_300001_SM_1000_NS12placeholders2_5E[1];
.global .align 1 .b8 _ZN34_INTERNAL_352a2514_4_k_cu_83a6163f6thrust24THRUST_300001_SM_1000_NS12placeholders2_6E[1];
.global .align 1 .b8 _ZN34_INTERNAL_352a2514_4_k_cu_83a6163f6thrust24THRUST_300001_SM_1000_NS12placeholders2_7E[1];
.global .align 1 .b8 _ZN34_INTERNAL_352a2514_4_k_cu_83a6163f6thrust24THRUST_300001_SM_1000_NS12placeholders2_8E[1];
.global .align 1 .b8 _ZN34_INTERNAL_352a2514_4_k_cu_83a6163f6thrust24THRUST_300001_SM_1000_NS12placeholders2_9E[1];
.global .align 1 .b8 _ZN34_INTERNAL_352a2514_4_k_cu_83a6163f6thrust24THRUST_300001_SM_1000_NS12placeholders3_10E[1];

.visible .entry compute_squared_diff_kernel(
	.param .u64 .ptr .align 1 compute_squared_diff_kernel_param_0,
	.param .u64 .ptr .align 1 compute_squared_diff_kernel_param_1,
	.param .f64 compute_squared_diff_kernel_param_2,
	.param .u64 compute_squared_diff_kernel_param_3
)
{
	.reg .pred 	%p<2>;
	.reg .b32 	%r<5>;
	.reg .b64 	%rd<10>;
	.reg .b64 	%fd<5>;

	ld.param.u64 	%rd2, [compute_squared_diff_kernel_param_0];
	ld.param.u64 	%rd3, [compute_squared_diff_kernel_param_1];
	ld.param.f64 	%fd1, [compute_squared_diff_kernel_param_2];
	ld.param.u64 	%rd4, [compute_squared_diff_kernel_param_3];
	mov.u32 	%r1, %ctaid.x;
	mov.u32 	%r2, %ntid.x;
	mov.u32 	%r3, %tid.x;
	mad.lo.s32 	%r4, %r1, %r2, %r3;
	cvt.s64.s32 	%rd1, %r4;
	setp.le.u64 	%p1, %rd4, %rd1;
	@%p1 bra 	$L__BB0_2;
	cvta.to.global.u64 	%rd5, %rd2;
	cvta.to.global.u64 	%rd6, %rd3;
	shl.b64 	%rd7, %rd1, 3;
	add.s64 	%rd8, %rd5, %rd7;
	ld.global.f64 	%fd2, [%rd8];
	sub.f64 	%fd3, %fd2, %fd1;
	mul.f64 	%fd4, %fd3, %fd3;
	add.s64 	%rd9, %rd6, %rd7;
	st.global.f64 	[%rd9], %fd4;
$L__BB0_2:
	ret;

}
	// .globl	_ZN3cub18CUB_300001_SM_10006detail11EmptyKernelIvEEvv
.visible .entry _ZN3cub18CUB_300001_SM_10006detail11EmptyKernelIvEEvv()
{


	ret;

}
	// .globl	_ZN3cub18CUB_300001_SM_10006detail6select23DeviceSelectSweepKernelINS2_10policy_hubIjNS0_8NullTypeEiLb0ELNS0_10SelectImplE0EE10Policy1000EPjPS5_S9_PmNS0_13ScanTileStateIiLb1EEES5_N4cuda3std3__48equal_toIvEEiNS2_19streaming_context_tIlLb1EEELS6_0EEEvT0_T1_T2_T3_T4_T5_T6_T7_iT8_NS1_7vsmem_tE
.visible .entry _ZN3cub18CUB_300001_SM_10006detail6select23DeviceSelectSweepKernelINS2_10policy_hubIjNS0_8NullTypeEiLb0ELNS0_10SelectImplE0EE10Policy1000EPjPS5_S9_PmNS0_13ScanTileStateIiLb1EEES5_N4cuda3std3__48equal_toIvEEiNS2_19streaming_context_tIlLb1EEELS6_0EEEvT0_T1_T2_T3_T4_T5_T6_T7_iT8_NS1_7vsmem_tE(
	.param .u64 .ptr .align 1 _ZN3cub18CUB_300001_SM_10006detail6select23DeviceSelectSweepKernelINS2_10policy_hubIjNS0_8NullTypeEiLb0ELNS0_10SelectImplE0EE10Policy1000EPjPS5_S9_PmNS0_13ScanTileStateIiLb1EEES5_N4cuda3std3__48equal_toIvEEiNS2_19streaming_context_tIlLb1EEELS6_0EEEvT0_T1_T2_T3_T4_T5_T6_T7_iT8_NS1_7vsmem_tE_param_0,
	.param .u64 .ptr .align 1 _ZN3cub18CUB_300001_SM_10006detail6select23DeviceSelectSweepKernelINS2_10policy_hubIjNS0_8NullTypeEiLb0ELNS0_10SelectImplE0EE10Policy1000EPjPS5_S9_PmNS0_13ScanTileStateIiLb1EEES5_N4cuda3std3__48equal_toIvEEiNS2_19streaming_context_tIlLb1EEELS6_0EEEvT0_T1_T2_T3_T4_T5_T6_T7_iT8_NS1_7vsmem_tE_param_1,
	.param .u64 .ptr .align 1 _ZN3cub18CUB_300001_SM_10006detail6select23DeviceSelectSweepKernelINS2_10policy_hubIjNS0_8NullTypeEiLb0ELNS0_10SelectImplE0EE10Policy1000EPjPS5_S9_PmNS0_13ScanTileStateIiLb1EEES5_N4cuda3std3__48equal_toIvEEiNS2_19streaming_context_tIlLb1EEELS6_0EEEvT0_T1_T2_T3_T4_T5_T6_T7_iT8_NS1_7vsmem_tE_param_2,
	.param .u64 .ptr .align 1 _ZN3cub18CUB_300001_SM_10006detail6select23DeviceSelectSweepKernelINS2_10policy_hubIjNS0_8NullTypeEiLb0ELNS0_10SelectImplE0EE10Policy1000EPjPS5_S9_PmNS0_13ScanTileStateIiLb1EEES5_N4cuda3std3__48equal_toIvEEiNS2_19streaming_context_tIlLb1EEELS6_0EEEvT0_T1_T2_T3_T4_T5_T6_T7_iT8_NS1_7vsmem_tE_param_3,
	.param .align 8 .b8 _ZN3cub18CUB_300001_SM_10006detail6select23DeviceSelectSweepKernelINS2_10policy_hubIjNS0_8NullTypeEiLb0ELNS0_10SelectImplE0EE10Policy1000EPjPS5_S9_PmNS0_13ScanTileStateIiLb1EEES5_N4cuda3std3__48equal_toIvEEiNS2_19streaming_context_tIlLb1EEELS6_0EEEvT0_T1_T2_T3_T4_T5_T6_T7_iT8_NS1_7vsmem_tE_param_4[8],
	.param .align 1 .b8 _ZN3cub18CUB_300001_SM_10006detail6select23DeviceSelectSweepKernelINS2_10policy_hubIjNS0_8NullTypeEiLb0ELNS0_10SelectImplE0EE10Policy1000EPjPS5_S9_PmNS0_13ScanTileStateIiLb1EEES5_N4cuda3std3__48equal_toIvEEiNS2_19streaming_context_tIlLb1EEELS6_0EEEvT0_T1_T2_T3_T4_T5_T6_T7_iT8_NS1_7vsmem_tE_param_5[1],
	.param .align 1 .b8 _ZN3cub18CUB_300001_SM_10006detail6select23DeviceSelectSweepKernelINS2_10policy_hubIjNS0_8NullTypeEiLb0ELNS0_10SelectImplE0EE10Policy1000EPjPS5_S9_PmNS0_13ScanTileStateIiLb1EEES5_N4cuda3std3__48equal_toIvEEiNS2_19streaming_context_tIlLb1EEELS6_0EEEvT0_T1_T2_T3_T4_T5_T6_T7_iT8_NS1_7vsmem_tE_param_6[1],
	.param .u32 _ZN3cub18CUB_300001_SM_10006detail6select23DeviceSelectSweepKernelINS2_10policy_hubIjNS0_8NullTypeEiLb0ELNS0_10SelectImplE0EE10Policy1000EPjPS5_S9_PmNS0_13ScanTileStateIiLb1EEES5_N4cuda3std3__48equal_toIvEEiNS2_19streaming_context_tIlLb1EEELS6_0EEEvT0_T1_T2_T3_T4_T5_T6_T7_iT8_NS1_7vsmem_tE_param_7,
	.param .u32 _ZN3cub18CUB_300001_SM_10006detail6select23DeviceSelectSweepKernelINS2_10policy_hubIjNS0_8NullTypeEiLb0ELNS0_10SelectImplE0EE10Policy1000EPjPS5_S9_PmNS0_13ScanTileStateIiLb1EEES5_N4cuda3std3__48equal_toIvEEiNS2_19streaming_context_tIlLb1EEELS6_0EEEvT0_T1_T2_T3_T4_T5_T6_T7_iT8_NS1_7vsmem_tE_param_8,
	.param .align 8 .b8 _ZN3cub18CUB_300001_SM_10006detail6select23DeviceSelectSweepKernelINS2_10policy_hubIjNS0_8NullTypeEiLb0ELNS0_10SelectImplE0EE10Policy1000EPjPS5_S9_PmNS0_13ScanTileStateIiLb1EEES5_N4cuda3std3__48equal_toIvEEiNS2_19streaming_context_tIlLb1EEELS6_0EEEvT0_T1_T2_T3_T4_T5_T6_T7_iT8_NS1_7vsmem_tE_param_9[40],
	.param .align 8 .b8 _ZN3cub18CUB_300001_SM_10006detail6select23DeviceSelectSweepKernelINS2_10policy_hubIjNS0_8NullTypeEiLb0ELNS0_10SelectImplE0EE10Policy1000EPjPS5_S9_PmNS0_13ScanTileStateIiLb1EEES5_N4cuda3std3__48equal_toIvEEiNS2_19streaming_context_tIlLb1EEELS6_0EEEvT0_T1_T2_T3_T4_T5_T6_T7_iT8_NS1_7vsmem_tE_param_10[8]
)
.maxntid 384
{
	.reg .pred 	%p<573>;
	.reg .b16 	%rs<99>;
	.reg .b32 	%r<1590>;
	.reg .b64 	%rd<772>;
	// demoted variable
	.shared .align 16 .b8 _ZZN3cub18CUB_300001_SM_10006detail6select23DeviceSelectSweepKernelINS2_10policy_hubIjNS0_8NullTypeEiLb0ELNS0_10SelectImplE0EE10Policy1000EPjPS5_S9_PmNS0_13ScanTileStateIiLb1EEES5_N4cuda3std3__48equal_toIvEEiNS2_19streaming_context_tIlLb1EEELS6_0EEEvT0_T1_T2_T3_T4_T5_T6_T7_iT8_NS1_7vsmem_tEE19static_temp_storage[23040];
	ld.param.u64 	%rd4, [_ZN3cub18CUB_300001_SM_10006detail6select23DeviceSelectSweepKernelINS2_10policy_hubIjNS0_8NullTypeEiLb0ELNS0_10SelectImplE0EE10Policy1000EPjPS5_S9_PmNS0_13ScanTileStateIiLb1EEES5_N4cuda3std3__48equal_toIvEEiNS2_19streaming_context_tIlLb1EEELS6_0EEEvT0_T1_T2_T3_T4_T5_T6_T7_iT8_NS1_7vsmem_tE_param_4];
	ld.param.u64 	%rd209, [_ZN3cub18CUB_300001_SM_10006detail6select23DeviceSelectSweepKernelINS2_10policy_hubIjNS0_8NullTypeEiLb0ELNS0_10SelectImplE0EE10Policy1000EPjPS5_S9_PmNS0_13ScanTileStateIiLb1EEES5_N4cuda3std3__48equal_toIvEEiNS2_19streaming_context_tIlLb1EEELS6_0EEEvT0_T1_T2_T3_T4_T5_T6_T7_iT8_NS1_7vsmem_tE_param_0];
	ld.param.u64 	%rd210, [_ZN3cub18CUB_300001_SM_10006detail6select23DeviceSelectSweepKernelINS2_10policy_hubIjNS0_8NullTypeEiLb0ELNS0_10SelectImplE0EE10Policy1000EPjPS5_S9_PmNS0_13ScanTileStateIiLb1EEES5_N4cuda3std3__48equal_toIvEEiNS2_19streaming_context_tIlLb1EEELS6_0EEEvT0_T1_T2_T3_T4_T5_T6_T7_iT8_NS1_7vsmem_tE_param_2];
	ld.param.u32 	%r486, [_ZN3cub18CUB_300001_SM_10006detail6select23DeviceSelectSweepKernelINS2_10policy_hubIjNS0_8NullTypeEiLb0ELNS0_10SelectImplE0EE10Policy1000EPjPS5_S9_PmNS0_13ScanTileStateIiLb1EEES5_N4cuda3std3__48equal_toIvEEiNS2_19streaming_context_tIlLb1EEELS6_0EEEvT0_T1_T2_T3_T4_T5_T6_T7_iT8_NS1_7vsmem_tE_param_8];
	mov.b64 	%rd208, _ZN3cub18CUB_300001_SM_10006detail6select23DeviceSelectSweepKernelINS2_10policy_hubIjNS0_8NullTypeEiLb0ELNS0_10SelectImplE0EE10Policy1000EPjPS5_S9_PmNS0_13ScanTileStateIiLb1EEES5_N4cuda3std3__48equal_toIvEEiNS2_19streaming_context_tIlLb1EEELS6_0EEEvT0_T1_T2_T3_T4_T5_T6_T7_iT8_NS1_7vsmem_tE_param_9;
	mov.u64 	%rd1, %rd208;
	cvta.to.global.u64 	%rd2, %rd210;
	cvta.to.global.u64 	%rd3, %rd209;
	mov.u32 	%r487, %ctaid.x;
	mov.u32 	%r488, %nctaid.y;
	mov.u32 	%r489, %ctaid.y;
	mad.lo.s32 	%r1508, %r487, %r488, %r489;
	mul.lo.s32 	%r2, %r1508, 5760;
	add.s32 	%r490, %r486, -1;
	setp.ge.s32 	%p37, %r1508, %r490;
	@%p37 bra 	$L__BB2_252;
	setp.ne.s32 	%p366, %r1508, 0;
	@%p366 bra 	$L__BB2_122;
	ld.param.u8 	%rs78, [%rd1];
	setp.eq.s16 	%p483, %rs78, 0;
	ld.param.u64 	%rd574, [%rd1+16];
	selp.b64 	%rd575, %rd574, 0, %p483;
	cvt.u64.u32 	%rd576, %r2;
	add.s64 	%rd577, %rd575, %rd576;
	mov.u32 	%r1503, %tid.x;
	and.b32  	%r1326, %r1503, 31;
	and.b32  	%r1327, %r1503, 992;
	mul.lo.s32 	%r1328, %r1327, 15;
	or.b32  	%r1329, %r1328, %r1326;
	cvt.u64.u32 	%rd578, %r1329;
	add.s64 	%rd579, %rd577, %rd578;
	shl.b64 	%rd580, %rd579, 2;
	add.s64 	%rd581, %rd3, %rd580;
	ld.global.u32 	%r1330, [%rd581];
	ld.global.u32 	%r1331, [%rd581+128];
	ld.global.u32 	%r1332, [%rd581+256];
	ld.global.u32 	%r1333, [%rd581+384];
	ld.global.u32 	%r1334, [%rd581+512];
	ld.global.u32 	%r1335, [%rd581+640];
	ld.global.u32 	%r1336, [%rd581+768];
	ld.global.u32 	%r1337, [%rd581+896];
	ld.global.u32 	%r1338, [%rd581+1024];
	ld.global.u32 	%r1339, [%rd581+1152];
	ld.global.u32 	%r1340, [%rd581+1280];
	ld.global.u32 	%r1341, [%rd581+1408];
	ld.global.u32 	%r1342, [%rd581+1536];
	ld.global.u32 	%r1343, [%rd581+1664];
	ld.global.u32 	%r1344, [%rd581+1792];
	// begin inline asm
	mov.u32 %r1325, %laneid;
	// end inline asm
	shr.u32 	%r5, %r1503, 5;
	mad.lo.s32 	%r1345, %r5, 480, %r1325;
	shl.b32 	%r1346, %r1345, 2;
	mov.u32 	%r1347, _ZZN3cub18CUB_300001_SM_10006detail6select23DeviceSelectSweepKernelINS2_10policy_hubIjNS0_8NullTypeEiLb0ELNS0_10SelectImplE0EE10Policy1000EPjPS5_S9_PmNS0_13ScanTileStateIiLb1EEES5_N4cuda3std3__48equal_toIvEEiNS2_19streaming_context_tIlLb1EEELS6_0EEEvT0_T1_T2_T3_T4_T5_T6_T7_iT8_NS1_7vsmem_tEE19static_temp_storage;
	add.s32 	%r1348, %r1347, %r1346;
	st.shared.u32 	[%r1348], %r1330;
	st.shared.u32 	[%r1348+128], %r1331;
	st.shared.u32 	[%r1348+256], %r1332;
	st.shared.u32 	[%r1348+384], %r1333;
	st.shared.u32 	[%r1348+512], %r1334;
	st.shared.u32 	[%r1348+640], %r1335;
	st.shared.u32 	[%r1348+768], %r1336;
	st.shared.u32 	[%r1348+896], %r1337;
	st.shared.u32 	[%r1348+1024], %r1338;
	st.shared.u32 	[%r1348+1152], %r1339;
	st.shared.u32 	[%r1348+1280], %r1340;
	st.shared.u32 	[%r1348+1408], %r1341;
	st.shared.u32 	[%r1348+1536], %r1342;
	st.shared.u32 	[%r1348+1664], %r1343;
	st.shared.u32 	[%r1348+1792], %r1344;
	bar.warp.sync 	-1;
	mad.lo.s32 	%r1349, %r1325, 56, %r1348;
	ld.shared.u32 	%r6, [%r1349];
	ld.shared.u32 	%r7, [%r1349+4];
	ld.shared.u32 	%r8, [%r1349+8];
	ld.shared.u32 	%r9, [%r1349+12];
	ld.shared.u32 	%r10, [%r1349+16];
	ld.shared.u32 	%r11, [%r1349+20];
	ld.shared.u32 	%r12, [%r1349+24];
	ld.shared.u32 	%r13, [%r1349+28];
	ld.shared.u32 	%r14, [%r1349+32];
	ld.shared.u32 	%r15, [%r1349+36];
	ld.shared.u32 	%r16, [%r1349+40];
	ld.shared.u32 	%r17, [%r1349+44];
	ld.shared.u32 	%r18, [%r1349+48];
	ld.shared.u32 	%r19, [%r1349+52];
	ld.shared.u32 	%r20, [%r1349+56];
	@%p483 bra 	$L__BB2_5;
	bar.sync 	0;
	shl.b32 	%r1350, %r1503, 2;
	add.s32 	%r1352, %r1347, %r1350;
	add.s32 	%r21, %r1352, 1616;
	st.shared.u32 	[%r1352+1616], %r20;
	bar.sync 	0;
	setp.eq.s32 	%p485, %r1503, 0;
	mov.pred 	%p571, -1;
	@%p485 bra 	$L__BB2_10;
	ld.shared.u32 	%r1353, [%r21+-4];
	setp.ne.s32 	%p571, %r1353, %r6;
	bra.uni 	$L__BB2_10;
$L__BB2_5:
	setp.ne.s32 	%p486, %r1503, 0;
	@%p486 bra 	$L__BB2_7;
	shl.b64 	%rd583, %rd574, 2;
	add.s64 	%rd584, %rd583, %rd3;
	ld.global.u32 	%r1500, [%rd584+-4];
$L__BB2_7:
	setp.eq.s32 	%p487, %r1503, 0;
	bar.sync 	0;
	shl.b32 	%r1355, %r1503, 2;
	add.s32 	%r1357, %r1347, %r1355;
	add.s32 	%r24, %r1357, 1616;
	st.shared.u32 	[%r1357+1616], %r20;
	bar.sync 	0;
	@%p487 bra 	$L__BB2_9;
	ld.shared.u32 	%r1500, [%r24+-4];
$L__BB2_9:
	setp.ne.s32 	%p571, %r1500, %r6;
$L__BB2_10:
	selp.u32 	%r27, 1, 0, %p571;
	setp.ne.s32 	%p488, %r6, %r7;
	selp.u32 	%r1388, 1, 0, %p488;
	setp.ne.s32 	%p489, %r7, %r8;
	selp.u32 	%r1389, 1, 0, %p489;
	setp.ne.s32 	%p490, %r8, %r9;
	selp.u32 	%r1390, 1, 0, %p490;
	setp.ne.s32 	%p491, %r9, %r10;
	selp.u32 	%r1391, 1, 0, %p491;
	setp.ne.s32 	%p492, %r10, %r11;
	selp.u32 	%r1392, 1, 0, %p492;
	setp.ne.s32 	%p493, %r11, %r12;
	selp.u32 	%r1393, 1, 0, %p493;
	setp.ne.s32 	%p494, %r12, %r13;
	selp.u32 	%r1394, 1, 0, %p494;
	setp.ne.s32 	%p495, %r13, %r14;
	selp.u32 	%r1395, 1, 0, %p495;
	setp.ne.s32 	%p496, %r14, %r15;
	selp.u32 	%r1396, 1, 0, %p496;
	setp.ne.s32 	%p497, %r15, %r16;
	selp.u32 	%r1397, 1, 0, %p497;
	setp.ne.s32 	%p498, %r16, %r17;
	selp.u32 	%r1398, 1, 0, %p498;
	setp.ne.s32 	%p499, %r17, %r18;
	selp.u32 	%r1399, 1, 0, %p499;
	setp.ne.s32 	%p500, %r18, %r19;
	selp.u32 	%r1400, 1, 0, %p500;
	setp.ne.s32 	%p501, %r19, %r20;
	selp.u32 	%r1401, 1, 0, %p501;
	bar.sync 	0;
	add.s32 	%r28, %r27, %r1388;
	add.s32 	%r29, %r28, %r1389;
	add.s32 	%r30, %r29, %r1390;
	add.s32 	%r31, %r30, %r1391;
	add.s32 	%r32, %r31, %r1392;
	add.s32 	%r33, %r32, %r1393;
	add.s32 	%r34, %r33, %r1394;
	add.s32 	%r35, %r34, %r1395;
	add.s32 	%r36, %r35, %r1396;
	add.s32 	%r37, %r36, %r1397;
	add.s32 	%r38, %r37, %r1398;
	add.s32 	%r39, %r38, %r1399;
	add.s32 	%r40, %r39, %r1400;
	add.s32 	%r1362, %r40, %r1401;
	mov.b32 	%r1360, 1;
	mov.b32 	%r1385, 0;
	mov.b32 	%r1387, -1;
	// begin inline asm
	{  .reg .s32 r0;  .reg .pred p;  shfl.sync.up.b32 r0|p, %r1362, %r1360, %r1385, %r1387;  @p add.s32 r0, r0, %r1362;  mov.s32 %r1358, r0;}
	// end inline asm
	mov.b32 	%r1366, 2;
	// begin inline asm
	{  .reg .s32 r0;  .reg .pred p;  shfl.sync.up.b32 r0|p, %r1358, %r1366, %r1385, %r1387;  @p add.s32 r0, r0, %r1358;  mov.s32 %r1364, r0;}
	// end inline asm
	mov.b32 	%r1372, 4;
	// begin inline asm
	{  .reg .s32 r0;  .reg .pred p;  shfl.sync.up.b32 r0|p, %r1364, %r1372, %r1385, %r1387;  @p add.s32 r0, r0, %r1364;  mov.s32 %r1370, r0;}
	// end inline asm
	mov.b32 	%r1378, 8;
	// begin inline asm
	{  .reg .s32 r0;  .reg .pred p;  shfl.sync.up.b32 r0|p, %r1370, %r1378, %r1385, %r1387;  @p add.s32 r0, r0, %r1370;  mov.s32 %r1376, r0;}
	// end inline asm
	mov.b32 	%r1384, 16;
	// begin inline asm
	{  .reg .s32 r0;  .reg .pred p;  shfl.sync.up.b32 r0|p, %r1376, %r1384, %r1385, %r1387;  @p add.s32 r0, r0, %r1376;  mov.s32 %r1382, r0;}
	// end inline asm
	setp.ne.s32 	%p502, %r1325, 31;
	@%p502 bra 	$L__BB2_12;
	shl.b32 	%r1402, %r5, 2;
	add.s32 	%r1404, %r1347, %r1402;
	st.shared.u32 	[%r1404], %r1382;
$L__BB2_12:
	bar.sync 	0;
	ld.shared.v4.u32 	{%r43, %r44, %r45, %r46}, [_ZZN3cub18CUB_300001_SM_10006detail6select23DeviceSelectSweepKernelINS2_10policy_hubIjNS0_8NullTypeEiLb0ELNS0_10SelectImplE0EE10Policy1000EPjPS5_S9_PmNS0_13ScanTileStateIiLb1EEES5_N4cuda3std3__48equal_toIvEEiNS2_19streaming_context_tIlLb1EEELS6_0EEEvT0_T1_T2_T3_T4_T5_T6_T7_iT8_NS1_7vsmem_tEE19static_temp_storage];
	add.s32 	%r1405, %r44, %r43;
	setp.eq.s32 	%p503, %r5, 2;
	selp.b32 	%r1406, %r1405, %r43, %p503;
	add.s32 	%r1407, %r1405, %r45;
	setp.eq.s32 	%p504, %r5, 3;
	selp.b32 	%r1408, %r1407, %r1406, %p504;
	add.s32 	%r1409, %r1407, %r46;
	setp.eq.s32 	%p505, %r5, 4;
	selp.b32 	%r1410, %r1409, %r1408, %p505;
	ld.shared.v4.u32 	{%r47, %r48, %r49, %r50}, [_ZZN3cub18CUB_300001_SM_10006detail6select23DeviceSelectSweepKernelINS2_10policy_hubIjNS0_8NullTypeEiLb0ELNS0_10SelectImplE0EE10Policy1000EPjPS5_S9_PmNS0_13ScanTileStateIiLb1EEES5_N4cuda3std3__48equal_toIvEEiNS2_19streaming_context_tIlLb1EEELS6_0EEEvT0_T1_T2_T3_T4_T5_T6_T7_iT8_NS1_7vsmem_tEE19static_temp_storage+16];
	add.s32 	%r1411, %r1409, %r47;
	setp.eq.s32 	%p506, %r5, 5;
	selp.b32 	%r1412, %r1411, %r1410, %p506;
	add.s32 	%r1413, %r1411, %r48;
	setp.eq.s32 	%p507, %r5, 6;
	selp.b32 	%r1414, %r1413, %r1412, %p507;
	add.s32 	%r1415, %r1413, %r49;
	setp.eq.s32 	%p508, %r5, 7;
	selp.b32 	%r1416, %r1415, %r1414, %p508;
	add.s32 	%r1417, %r1415, %r50;
	setp.eq.s32 	%p509, %r5, 8;
	selp.b32 	%r1418, %r1417, %r1416, %p509;
	ld.shared.v4.u32 	{%r51, %r52, %r53, %r54}, [_ZZN3cub18CUB_300001_SM_10006detail6select23DeviceSelectSweepKernelINS2_10policy_hubIjNS0_8NullTypeEiLb0ELNS0_10SelectImplE0EE10Policy1000EPjPS5_S9_PmNS0_13ScanTileStateIiLb1EEES5_N4cuda3std3__48equal_toIvEEiNS2_19streaming_context_tIlLb1EEELS6_0EEEvT0_T1_T2_T3_T4_T5_T6_T7_iT8_NS1_7vsmem_tEE19static_temp_storage+32];
	add.s32 	%r1419, %r1417, %r51;
	setp.eq.s32 	%p510, %r5, 9;
	selp.b32 	%r1420, %r1419, %r1418, %p510;
	add.s32 	%r1421, %r1419, %r52;
	setp.eq.s32 	%p511, %r5, 10;
	selp.b32 	%r1422, %r1421, %r1420, %p511;
	add.s32 	%r1423, %r1421, %r53;
	setp.eq.s32 	%p512, %r5, 11;
	selp.b32 	%r1424, %r1423, %r1422, %p512;
	add.s32 	%r55, %r1423, %r54;
	setp.lt.u32 	%p513, %r1503, 32;
	selp.b32 	%r1425, 0, %r1424, %p513;
	setp.eq.s32 	%p514, %r1325, 0;
	sub.s32 	%r1426, %r1382, %r1362;
	selp.b32 	%r1427, 0, %r1426, %p514;
	add.s32 	%r56, %r1425, %r1427;
	add.s32 	%r57, %r56, %r27;
	add.s32 	%r58, %r28, %r56;
	add.s32 	%r59, %r29, %r56;
	add.s32 	%r60, %r30, %r56;
	add.s32 	%r61, %r31, %r56;
	add.s32 	%r62, %r32, %r56;
	add.s32 	%r63, %r33, %r56;
	add.s32 	%r64, %r34, %r56;
	add.s32 	%r65, %r35, %r56;
	add.s32 	%r66, %r36, %r56;
	add.s32 	%r67, %r37, %r56;
	add.s32 	%r68, %r38, %r56;
	add.s32 	%r69, %r39, %r56;
	add.s32 	%r70, %r40, %r56;
	setp.ne.s32 	%p515, %r1503, 0;
	@%p515 bra 	$L__BB2_14;
	add.s64 	%rd585, %rd4, 256;
	mov.b32 	%r1428, 101;
	// begin inline asm
	st.relaxed.gpu.v2.u32 [%rd585], {%r1428, %r55};
	// end inline asm
$L__BB2_14:
	mov.u64 	%rd5, %rd208;
	setp.gt.s32 	%p516, %r55, 384;
	@%p516 bra 	$L__BB2_75;
	ld.param.u8 	%rs1, [%rd5];
	ld.param.u64 	%rd586, [%rd5+24];
	cvta.to.global.u64 	%rd6, %rd586;
	@%p571 bra 	$L__BB2_16;
	bra.uni 	$L__BB2_19;
$L__BB2_16:
	setp.ne.s16 	%p517, %rs1, 0;
	mov.b64 	%rd693, 0;
	@%p517 bra 	$L__BB2_18;
	ld.global.u64 	%rd693, [%rd6];
$L__BB2_18:
	cvt.s64.s32 	%rd588, %r56;
	add.s64 	%rd589, %rd693, %rd588;
	shl.b64 	%rd590, %rd589, 2;
	add.s64 	%rd591, %rd2, %rd590;
	st.global.u32 	[%rd591], %r6;
$L__BB2_19:
	setp.eq.s32 	%p518, %r6, %r7;
	@%p518 bra 	$L__BB2_23;
	setp.ne.s16 	%p519, %rs1, 0;
	mov.b64 	%rd694, 0;
	@%p519 bra 	$L__BB2_22;
	ld.global.u64 	%rd694, [%rd6];
$L__BB2_22:
	cvt.s64.s32 	%rd593, %r57;
	add.s64 	%rd594, %rd694, %rd593;
	shl.b64 	%rd595, %rd594, 2;
	add.s64 	%rd596, %rd2, %rd595;
	st.global.u32 	[%rd596], %r7;
$L__BB2_23:
	setp.eq.s32 	%p520, %r7, %r8;
	@%p520 bra 	$L__BB2_27;
	setp.ne.s16 	%p521, %rs1, 0;
	mov.b64 	%rd695, 0;
	@%p521 bra 	$L__BB2_26;
	ld.global.u64 	%rd695, [%rd6];
$L__BB2_26:
	cvt.s64.s32 	%rd598, %r58;
	add.s64 	%rd599, %rd695, %rd598;
	shl.b64 	%rd600, %rd599, 2;
	add.s64 	%rd601, %rd2, %rd600;
	st.global.u32 	[%rd601], %r8;
$L__BB2_27:
	setp.eq.s32 	%p522, %r8, %r9;
	@%p522 bra 	$L__BB2_31;
	setp.ne.s16 	%p523, %rs1, 0;
	mov.b64 	%rd696, 0;
	@%p523 bra 	$L__BB2_30;
	ld.global.u64 	%rd696, [%rd6];
$L__BB2_30:
	cvt.s64.s32 	%rd603, %r59;
	add.s64 	%rd604, %rd696, %rd603;
	shl.b64 	%rd605, %rd604, 2;
	add.s64 	%rd606, %rd2, %rd605;
	st.global.u32 	[%rd606], %r9;
$L__BB2_31:
	setp.eq.s32 	%p524, %r9, %r10;
	@%p524 bra 	$L__BB2_35;
	setp.ne.s16 	%p525, %rs1, 0;
	mov.b64 	%rd697, 0;
	@%p525 bra 	$L__BB2_34;
	ld.global.u64 	%rd697, [%rd6];
$L__BB2_34:
	cvt.s64.s32 	%rd608, %r60;
	add.s64 	%rd609, %rd697, %rd608;
	shl.b64 	%rd610, %rd609, 2;
	add.s64 	%rd611, %rd2, %rd610;
	st.global.u32 	[%rd611], %r10;
$L__BB2_35:
	setp.eq.s32 	%p526, %r10, %r11;
	@%p526 bra 	$L__BB2_39;
	setp.ne.s16 	%p527, %rs1, 0;
	mov.b64 	%rd698, 0;
	@%p527 bra 	$L__BB2_38;
	ld.global.u64 	%rd698, [%rd6];
$L__BB2_38:
	cvt.s64.s32 	%rd613, %r61;
	add.s64 	%rd614, %rd698, %rd613;
	shl.b64 	%rd615, %rd614, 2;
	add.s64 	%rd616, %rd2, %rd615;
	st.global.u32 	[%rd616], %r11;
$L__BB2_39:
	setp.eq.s32 	%p528, %r11, %r12;
	@%p528 bra 	$L__BB2_43;
	setp.ne.s16 	%p529, %rs1, 0;
	mov.b64 	%rd699, 0;
	@%p529 bra 	$L__BB2_42;
	ld.global.u64 	%rd699, [%rd6];
$L__BB2_42:
	cvt.s64.s32 	%rd618, %r62;
	add.s64 	%rd619, %rd699, %rd618;
	shl.b64 	%rd620, %rd619, 2;
	add.s64 	%rd621, %rd2, %rd620;
	st.global.u32 	[%rd621], %r12;
$L__BB2_43:
	setp.eq.s32 	%p530, %r12, %r13;
	@%p530 bra 	$L__BB2_47;
	setp.ne.s16 	%p531, %rs1, 0;
	mov.b64 	%rd700, 0;
	@%p531 bra 	$L__BB2_46;
	ld.global.u64 	%rd700, [%rd6];
$L__BB2_46:
	cvt.s64.s32 	%rd623, %r63;
	add.s64 	%rd624, %rd700, %rd623;
	shl.b64 	%rd625, %rd624, 2;
	add.s64 	%rd626, %rd2, %rd625;
	st.global.u32 	[%rd626], %r13;
$L__BB2_47:
	setp.eq.s32 	%p532, %r13, %r14;
	@%p532 bra 	$L__BB2_51;
	setp.ne.s16 	%p533, %rs1, 0;
	mov.b64 	%rd701, 0;
	@%p533 bra 	$L__BB2_50;
	ld.global.u64 	%rd701, [%rd6];
$L__BB2_50:
	cvt.s64.s32 	%rd628, %r64;
	add.s64 	%rd629, %rd701, %rd628;
	shl.b64 	%rd630, %rd629, 2;
	add.s64 	%rd631, %rd2, %rd630;
	st.global.u32 	[%rd631], %r14;
$L__BB2_51:
	setp.eq.s32 	%p534, %r14, %r15;
	@%p534 bra 	$L__BB2_55;
	setp.ne.s16 	%p535, %rs1, 0;
	mov.b64 	%rd702, 0;
	@%p535 bra 	$L__BB2_54;
	ld.global.u64 	%rd702, [%rd6];
$L__BB2_54:
	cvt.s64.s32 	%rd633, %r65;
	add.s64 	%rd634, %rd702, %rd633;
	shl.b64 	%rd635, %rd634, 2;
	add.s64 	%rd636, %rd2, %rd635;
	st.global.u32 	[%rd636], %r15;
$L__BB2_55:
	setp.eq.s32 	%p536, %r15, %r16;
	@%p536 bra 	$L__BB2_59;
	setp.ne.s16 	%p537, %rs1, 0;
	mov.b64 	%rd703, 0;
	@%p537 bra 	$L__BB2_58;
	ld.global.u64 	%rd703, [%rd6];
$L__BB2_58:
	cvt.s64.s32 	%rd638, %r66;
	add.s64 	%rd639, %rd703, %rd638;
	shl.b64 	%rd640, %rd639, 2;
	add.s64 	%rd641, %rd2, %rd640;
	st.global.u32 	[%rd641], %r16;
$L__BB2_59:
	setp.eq.s32 	%p538, %r16, %r17;
	@%p538 bra 	$L__BB2_63;
	setp.ne.s16 	%p539, %rs1, 0;
	mov.b64 	%rd704, 0;
	@%p539 bra 	$L__BB2_62;
	ld.global.u64 	%rd704, [%rd6];
$L__BB2_62:
	cvt.s64.s32 	%rd643, %r67;
	add.s64 	%rd644, %rd704, %rd643;
	shl.b64 	%rd645, %rd644, 2;
	add.s64 	%rd646, %rd2, %rd645;
	st.global.u32 	[%rd646], %r17;
$L__BB2_63:
	setp.eq.s32 	%p540, %r17, %r18;
	@%p540 bra 	$L__BB2_67;
	setp.ne.s16 	%p541, %rs1, 0;
	mov.b64 	%rd705, 0;
	@%p541 bra 	$L__BB2_66;
	ld.global.u64 	%rd705, [%rd6];
$L__BB2_66:
	cvt.s64.s32 	%rd648, %r68;
	add.s64 	%rd649, %rd705, %rd648;
	shl.b64 	%rd650, %rd649, 2;
	add.s64 	%rd651, %rd2, %rd650;
	st.global.u32 	[%rd651], %r18;
$L__BB2_67:
	setp.eq.s32 	%p542, %r18, %r19;
	@%p542 bra 	$L__BB2_71;
	setp.ne.s16 	%p543, %rs1, 0;
	mov.b64 	%rd706, 0;
	@%p543 bra 	$L__BB2_70;
	ld.global.u64 	%rd706, [%rd6];
$L__BB2_70:
	cvt.s64.s32 	%rd653, %r69;
	add.s64 	%rd654, %rd706, %rd653;
	shl.b64 	%rd655, %rd654, 2;
	add.s64 	%rd656, %rd2, %rd655;
	st.global.u32 	[%rd656], %r19;
$L__BB2_71:
	setp.eq.s32 	%p544, %r19, %r20;
	@%p544 bra 	$L__BB2_569;
	setp.ne.s16 	%p545, %rs1, 0;
	mov.b64 	%rd707, 0;
	@%p545 bra 	$L__BB2_74;
	ld.global.u64 	%rd707, [%rd6];
$L__BB2_74:
	cvt.s64.s32 	%rd658, %r70;
	add.s64 	%rd659, %rd707, %rd658;
	shl.b64 	%rd660, %rd659, 2;
	add.s64 	%rd661, %rd2, %rd660;
	st.global.u32 	[%rd661], %r20;
	bra.uni 	$L__BB2_569;
$L__BB2_75:
	bar.sync 	0;
	not.pred 	%p546, %p571;
	@%p546 bra 	$L__BB2_77;
	shl.b32 	%r1430, %r56, 2;
	add.s32 	%r1432, %r1347, %r1430;
	st.shared.u32 	[%r1432], %r6;
$L__BB2_77:
	setp.eq.s32 	%p547, %r6, %r7;
	@%p547 bra 	$L__BB2_79;
	shl.b32 	%r1433, %r57, 2;
	add.s32 	%r1435, %r1347, %r1433;
	st.shared.u32 	[%r1435], %r7;
$L__BB2_79:
	setp.eq.s32 	%p548, %r7, %r8;
	@%p548 bra 	$L__BB2_81;
	shl.b32 	%r1436, %r58, 2;
	add.s32 	%r1438, %r1347, %r1436;
	st.shared.u32 	[%r1438], %r8;
$L__BB2_81:
	setp.eq.s32 	%p549, %r8, %r9;
	@%p549 bra 	$L__BB2_83;
	shl.b32 	%r1439, %r59, 2;
	add.s32 	%r1441, %r1347, %r1439;
	st.shared.u32 	[%r1441], %r9;
$L__BB2_83:
	setp.eq.s32 	%p550, %r9, %r10;
	@%p550 bra 	$L__BB2_85;
	shl.b32 	%r1442, %r60, 2;
	add.s32 	%r1444, %r1347, %r1442;
	st.shared.u32 	[%r1444], %r10;
$L__BB2_85:
	setp.eq.s32 	%p551, %r10, %r11;
	@%p551 bra 	$L__BB2_87;
	shl.b32 	%r1445, %r61, 2;
	add.s32 	%r1447, %r1347, %r1445;
	st.shared.u32 	[%r1447], %r11;
$L__BB2_87:
	setp.eq.s32 	%p552, %r11, %r12;
	@%p552 bra 	$L__BB2_89;
	shl.b32 	%r1448, %r62, 2;
	add.s32 	%r1450, %r1347, %r1448;
	st.shared.u32 	[%r1450], %r12;
$L__BB2_89:
	setp.eq.s32 	%p553, %r12, %r13;
	@%p553 bra 	$L__BB2_91;
	shl.b32 	%r1451, %r63, 2;
	add.s32 	%r1453, %r1347, %r1451;
	st.shared.u32 	[%r1453], %r13;
$L__BB2_91:
	setp.eq.s32 	%p554, %r13, %r14;
	@%p554 bra 	$L__BB2_93;
	shl.b32 	%r1454, %r64, 2;
	add.s32 	%r1456, %r1347, %r1454;
	st.shared.u32 	[%r1456], %r14;
$L__BB2_93:
	setp.eq.s32 	%p555, %r14, %r15;
	@%p555 bra 	$L__BB2_95;
	shl.b32 	%r1457, %r65, 2;
	add.s32 	%r1459, %r1347, %r1457;
	st.shared.u32 	[%r1459], %r15;
$L__BB2_95:
	setp.eq.s32 	%p556, %r15, %r16;
	@%p556 bra 	$L__BB2_97;
	shl.b32 	%r1460, %r66, 2;
	add.s32 	%r1462, %r1347, %r1460;
	st.shared.u32 	[%r1462], %r16;
$L__BB2_97:
	setp.eq.s32 	%p557, %r16, %r17;
	@%p557 bra 	$L__BB2_99;
	shl.b32 	%r1463, %r67, 2;
	add.s32 	%r1465, %r1347, %r1463;
	st.shared.u32 	[%r1465], %r17;
$L__BB2_99:
	setp.eq.s32 	%p558, %r17, %r18;
	@%p558 bra 	$L__BB2_101;
	shl.b32 	%r1466, %r68, 2;
	add.s32 	%r1468, %r1347, %r1466;
	st.shared.u32 	[%r1468], %r18;
$L__BB2_101:
	setp.eq.s32 	%p559, %r18, %r19;
	@%p559 bra 	$L__BB2_103;
	shl.b32 	%r1469, %r69, 2;
	add.s32 	%r1471, %r1347, %r1469;
	st.shared.u32 	[%r1471], %r19;
$L__BB2_103:
	setp.eq.s32 	%p560, %r19, %r20;
	@%p560 bra 	$L__BB2_105;
	shl.b32 	%r1472, %r70, 2;
	add.s32 	%r1474, %r1347, %r1472;
	st.shared.u32 	[%r1474], %r20;
$L__BB2_105:
	bar.sync 	0;
	setp.ge.u32 	%p561, %r1503, %r55;
	@%p561 bra 	$L__BB2_569;
	ld.param.u8 	%rs2, [%rd5];
	ld.param.u64 	%rd662, [%rd5+24];
	cvta.to.global.u64 	%rd7, %rd662;
	add.s32 	%r1475, %r44, %r45;
	add.s32 	%r1476, %r1475, %r46;
	add.s32 	%r1477, %r1476, %r47;
	add.s32 	%r1478, %r1477, %r48;
	add.s32 	%r1479, %r1478, %r49;
	add.s32 	%r1480, %r1479, %r50;
	add.s32 	%r1481, %r1480, %r51;
	add.s32 	%r1482, %r1481, %r52;
	add.s32 	%r1483, %r1482, %r53;
	add.s32 	%r1484, %r1483, %r54;
	add.s32 	%r1485, %r1484, %r43;
	not.b32 	%r1486, %r1503;
	add.s32 	%r71, %r1485, %r1486;
	mul.hi.u32 	%r1487, %r71, -1431655765;
	shr.u32 	%r1488, %r1487, 8;
	add.s32 	%r72, %r1488, 1;
	and.b32  	%r1489, %r1488, 3;
	setp.eq.s32 	%p562, %r1489, 3;
	@%p562 bra 	$L__BB2_111;
	cvt.u64.u32 	%rd686, %r1503;
	shl.b32 	%r1490, %r1503, 2;
	add.s32 	%r1502, %r1347, %r1490;
	and.b32  	%r1492, %r72, 3;
	neg.s32 	%r1501, %r1492;
$L__BB2_108:
	.pragma "nounroll";
	setp.ne.s16 	%p563, %rs2, 0;
	ld.shared.u32 	%r77, [%r1502];
	mov.b64 	%rd687, 0;
	@%p563 bra 	$L__BB2_110;
	ld.global.u64 	%rd687, [%rd7];
$L__BB2_110:
	add.s64 	%rd664, %rd687, %rd686;
	shl.b64 	%rd665, %rd664, 2;
	add.s64 	%rd666, %rd2, %rd665;
	st.global.u32 	[%rd666], %r77;
	add.s64 	%rd686, %rd686, 384;
	cvt.u32.u64 	%r1503, %rd686;
	add.s32 	%r1502, %r1502, 1536;
	add.s32 	%r1501, %r1501, 1;
	setp.ne.s32 	%p564, %r1501, 0;
	@%p564 bra 	$L__BB2_108;
$L__BB2_111:
	setp.lt.u32 	%p565, %r71, 1152;
	@%p565 bra 	$L__BB2_569;
	mul.wide.u32 	%rd668, %r1503, 4;
	add.s64 	%rd13, %rd2, %rd668;
	shl.b32 	%r1493, %r1503, 2;
	add.s32 	%r1495, %r1493, %r1347;
	add.s32 	%r1504, %r1495, 3072;
	mov.b64 	%rd688, 0;
$L__BB2_113:
	setp.ne.s16 	%p566, %rs2, 0;
	ld.shared.u32 	%r85, [%r1504+-3072];
	mov.b64 	%rd689, 0;
	@%p566 bra 	$L__BB2_115;
	ld.global.u64 	%rd689, [%rd7];
$L__BB2_115:
	setp.ne.s16 	%p567, %rs2, 0;
	shl.b64 	%rd671, %rd689, 2;
	add.s64 	%rd672, %rd688, %rd671;
	add.s64 	%rd673, %rd13, %rd672;
	st.global.u32 	[%rd673], %r85;
	ld.shared.u32 	%r86, [%r1504+-1536];
	mov.b64 	%rd690, 0;
	@%p567 bra 	$L__BB2_117;
	ld.global.u64 	%rd690, [%rd7];
$L__BB2_117:
	setp.ne.s16 	%p568, %rs2, 0;
	shl.b64 	%rd675, %rd690, 2;
	add.s64 	%rd676, %rd688, %rd675;
	add.s64 	%rd677, %rd13, %rd676;
	st.global.u32 	[%rd677+1536], %r86;
	ld.shared.u32 	%r87, [%r1504];
	mov.b64 	%rd691, 0;
	@%p568 bra 	$L__BB2_119;
	ld.global.u64 	%rd691, [%rd7];
$L__BB2_119:
	setp.ne.s16 	%p569, %rs2, 0;
	shl.b64 	%rd679, %rd691, 2;
	add.s64 	%rd680, %rd688, %rd679;
	add.s64 	%rd681, %rd13, %rd680;
	st.global.u32 	[%rd681+3072], %r87;
	ld.shared.u32 	%r88, [%r1504+1536];
	mov.b64 	%rd692, 0;
	@%p569 bra 	$L__BB2_121;
	ld.global.u64 	%rd692, [%rd7];
$L__BB2_121:
	shl.b64 	%rd682, %rd692, 2;
	add.s64 	%rd683, %rd688, %rd682;
	add.s64 	%rd684, %rd13, %rd683;
	st.global.u32 	[%rd684+4608], %r88;
	add.s32 	%r1503, %r1503, 1536;
	add.s64 	%rd688, %rd688, 6144;
	add.s32 	%r1504, %r1504, 6144;
	setp.lt.s32 	%p570, %r1503, %r55;
	@%p570 bra 	$L__BB2_113;
	bra.uni 	$L__BB2_569;
$L__BB2_122:
	ld.param.u8 	%rs56, [%rd1];
	setp.eq.s16 	%p367, %rs56, 0;
	ld.param.u64 	%rd453, [%rd1+16];
	selp.b64 	%rd454, %rd453, 0, %p367;
	cvt.s64.s32 	%rd54, %r2;
	add.s64 	%rd455, %rd454, %rd54;
	mov.u32 	%r1525, %tid.x;
	and.b32  	%r1036, %r1525, 31;
	and.b32  	%r1037, %r1525, 992;
	mul.lo.s32 	%r1038, %r1037, 15;
	or.b32  	%r1039, %r1038, %r1036;
	cvt.u64.u32 	%rd456, %r1039;
	add.s64 	%rd457, %rd455, %rd456;
	shl.b64 	%rd458, %rd457, 2;
	add.s64 	%rd459, %rd3, %rd458;
	ld.global.u32 	%r1040, [%rd459];
	ld.global.u32 	%r1041, [%rd459+128];
	ld.global.u32 	%r1042, [%rd459+256];
	ld.global.u32 	%r1043, [%rd459+384];
	ld.global.u32 	%r1044, [%rd459+512];
	ld.global.u32 	%r1045, [%rd459+640];
	ld.global.u32 	%r1046, [%rd459+768];
	ld.global.u32 	%r1047, [%rd459+896];
	ld.global.u32 	%r1048, [%rd459+1024];
	ld.global.u32 	%r1049, [%rd459+1152];
	ld.global.u32 	%r1050, [%rd459+1280];
	ld.global.u32 	%r1051, [%rd459+1408];
	ld.global.u32 	%r1052, [%rd459+1536];
	ld.global.u32 	%r1053, [%rd459+1664];
	ld.global.u32 	%r1054, [%rd459+1792];
	// begin inline asm
	mov.u32 %r1034, %laneid;
	// end inline asm
	shr.u32 	%r93, %r1525, 5;
	mad.lo.s32 	%r1055, %r93, 480, %r1034;
	shl.b32 	%r1056, %r1055, 2;
	mov.u32 	%r1057, _ZZN3cub18CUB_300001_SM_10006detail6select23DeviceSelectSweepKernelINS2_10policy_hubIjNS0_8NullTypeEiLb0ELNS0_10SelectImplE0EE10Policy1000EPjPS5_S9_PmNS0_13ScanTileStateIiLb1EEES5_N4cuda3std3__48equal_toIvEEiNS2_19streaming_context_tIlLb1EEELS6_0EEEvT0_T1_T2_T3_T4_T5_T6_T7_iT8_NS1_7vsmem_tEE19static_temp_storage;
	add.s32 	%r1058, %r1057, %r1056;
	st.shared.u32 	[%r1058], %r1040;
	st.shared.u32 	[%r1058+128], %r1041;
	st.shared.u32 	[%r1058+256], %r1042;
	st.shared.u32 	[%r1058+384], %r1043;
	st.shared.u32 	[%r1058+512], %r1044;
	st.shared.u32 	[%r1058+640], %r1045;
	st.shared.u32 	[%r1058+768], %r1046;
	st.shared.u32 	[%r1058+896], %r1047;
	st.shared.u32 	[%r1058+1024], %r1048;
	st.shared.u32 	[%r1058+1152], %r1049;
	st.shared.u32 	[%r1058+1280], %r1050;
	st.shared.u32 	[%r1058+1408], %r1051;
	st.shared.u32 	[%r1058+1536], %r1052;
	st.shared.u32 	[%r1058+1664], %r1053;
	st.shared.u32 	[%r1058+1792], %r1054;
	bar.warp.sync 	-1;
	mad.lo.s32 	%r1059, %r1034, 56, %r1058;
	ld.shared.u32 	%r94, [%r1059];
	ld.shared.u32 	%r95, [%r1059+4];
	ld.shared.u32 	%r96, [%r1059+8];
	ld.shared.u32 	%r97, [%r1059+12];
	ld.shared.u32 	%r98, [%r1059+16];
	ld.shared.u32 	%r99, [%r1059+20];
	ld.shared.u32 	%r100, [%r1059+24];
	ld.shared.u32 	%r101, [%r1059+28];
	ld.shared.u32 	%r102, [%r1059+32];
	ld.shared.u32 	%r103, [%r1059+36];
	ld.shared.u32 	%r104, [%r1059+40];
	ld.shared.u32 	%r105, [%r1059+44];
	ld.shared.u32 	%r106, [%r1059+48];
	ld.shared.u32 	%r107, [%r1059+52];
	ld.shared.u32 	%r108, [%r1059+56];
	setp.ne.s32 	%p368, %r1525, 0;
	@%p368 bra 	$L__BB2_124;
	setp.eq.s16 	%p369, %rs56, 0;
	selp.b64 	%rd461, %rd453, 0, %p369;
	add.s64 	%rd462, %rd461, %rd54;
	shl.b64 	%rd463, %rd462, 2;
	add.s64 	%rd464, %rd3, %rd463;
	ld.global.u32 	%r1507, [%rd464+-4];
$L__BB2_124:
	setp.eq.s32 	%p370, %r1525, 0;
	bar.sync 	0;
	shl.b32 	%r1060, %r1525, 2;
	add.s32 	%r1062, %r1057, %r1060;
	add.s32 	%r111, %r1062, 1616;
	st.shared.u32 	[%r1062+1616], %r108;
	bar.sync 	0;
	@%p370 bra 	$L__BB2_126;
	ld.shared.u32 	%r1507, [%r111+-4];
$L__BB2_126:
	setp.ne.s32 	%p371, %r1507, %r94;
	selp.u32 	%r114, 1, 0, %p371;
	setp.ne.s32 	%p372, %r94, %r95;
	selp.u32 	%r1093, 1, 0, %p372;
	setp.ne.s32 	%p373, %r95, %r96;
	selp.u32 	%r1094, 1, 0, %p373;
	setp.ne.s32 	%p374, %r96, %r97;
	selp.u32 	%r1095, 1, 0, %p374;
	setp.ne.s32 	%p375, %r97, %r98;
	selp.u32 	%r1096, 1, 0, %p375;
	setp.ne.s32 	%p376, %r98, %r99;
	selp.u32 	%r1097, 1, 0, %p376;
	setp.ne.s32 	%p377, %r99, %r100;
	selp.u32 	%r1098, 1, 0, %p377;
	setp.ne.s32 	%p378, %r100, %r101;
	selp.u32 	%r1099, 1, 0, %p378;
	setp.ne.s32 	%p379, %r101, %r102;
	selp.u32 	%r1100, 1, 0, %p379;
	setp.ne.s32 	%p380, %r102, %r103;
	selp.u32 	%r1101, 1, 0, %p380;
	setp.ne.s32 	%p381, %r103, %r104;
	selp.u32 	%r1102, 1, 0, %p381;
	setp.ne.s32 	%p382, %r104, %r105;
	selp.u32 	%r1103, 1, 0, %p382;
	setp.ne.s32 	%p383, %r105, %r106;
	selp.u32 	%r1104, 1, 0, %p383;
	setp.ne.s32 	%p384, %r106, %r107;
	selp.u32 	%r1105, 1, 0, %p384;
	setp.ne.s32 	%p385, %r107, %r108;
	selp.u32 	%r1106, 1, 0, %p385;
	bar.sync 	0;
	add.s32 	%r115, %r1093, %r114;
	add.s32 	%r116, %r115, %r1094;
	add.s32 	%r117, %r116, %r1095;
	add.s32 	%r118, %r117, %r1096;
	add.s32 	%r119, %r118, %r1097;
	add.s32 	%r120, %r119, %r1098;
	add.s32 	%r121, %r120, %r1099;
	add.s32 	%r122, %r121, %r1100;
	add.s32 	%r123, %r122, %r1101;
	add.s32 	%r124, %r123, %r1102;
	add.s32 	%r125, %r124, %r1103;
	add.s32 	%r126, %r125, %r1104;
	add.s32 	%r127, %r126, %r1105;
	add.s32 	%r1067, %r127, %r1106;
	mov.b32 	%r1065, 1;
	mov.b32 	%r1090, 0;
	mov.b32 	%r1092, -1;
	// begin inline asm
	{  .reg .s32 r0;  .reg .pred p;  shfl.sync.up.b32 r0|p, %r1067, %r1065, %r1090, %r1092;  @p add.s32 r0, r0, %r1067;  mov.s32 %r1063, r0;}
	// end inline asm
	mov.b32 	%r1071, 2;
	// begin inline asm
	{  .reg .s32 r0;  .reg .pred p;  shfl.sync.up.b32 r0|p, %r1063, %r1071, %r1090, %r1092;  @p add.s32 r0, r0, %r1063;  mov.s32 %r1069, r0;}
	// end inline asm
	mov.b32 	%r1077, 4;
	// begin inline asm
	{  .reg .s32 r0;  .reg .pred p;  shfl.sync.up.b32 r0|p, %r1069, %r1077, %r1090, %r1092;  @p add.s32 r0, r0, %r1069;  mov.s32 %r1075, r0;}
	// end inline asm
	mov.b32 	%r1083, 8;
	// begin inline asm
	{  .reg .s32 r0;  .reg .pred p;  shfl.sync.up.b32 r0|p, %r1075, %r1083, %r1090, %r1092;  @p add.s32 r0, r0, %r1075;  mov.s32 %r1081, r0;}
	// end inline asm
	mov.b32 	%r1089, 16;
	// begin inline asm
	{  .reg .s32 r0;  .reg .pred p;  shfl.sync.up.b32 r0|p, %r1081, %r1089, %r1090, %r1092;  @p add.s32 r0, r0, %r1081;  mov.s32 %r1087, r0;}
	// end inline asm
	setp.ne.s32 	%p386, %r1034, 31;
	@%p386 bra 	$L__BB2_128;
	shl.b32 	%r1107, %r93, 2;
	add.s32 	%r1109, %r1057, %r1107;
	st.shared.u32 	[%r1109], %r1087;
$L__BB2_128:
	sub.s32 	%r1110, %r1087, %r1067;
	bar.sync 	0;
	ld.shared.v4.u32 	{%r1111, %r1112, %r1113, %r1114}, [_ZZN3cub18CUB_300001_SM_10006detail6select23DeviceSelectSweepKernelINS2_10policy_hubIjNS0_8NullTypeEiLb0ELNS0_10SelectImplE0EE10Policy1000EPjPS5_S9_PmNS0_13ScanTileStateIiLb1EEES5_N4cuda3std3__48equal_toIvEEiNS2_19streaming_context_tIlLb1EEELS6_0EEEvT0_T1_T2_T3_T4_T5_T6_T7_iT8_NS1_7vsmem_tEE19static_temp_storage];
	add.s32 	%r1115, %r1112, %r1111;
	setp.eq.s32 	%p387, %r93, 2;
	selp.b32 	%r1116, %r1115, %r1111, %p387;
	add.s32 	%r1117, %r1115, %r1113;
	setp.eq.s32 	%p388, %r93, 3;
	selp.b32 	%r1118, %r1117, %r1116, %p388;
	add.s32 	%r1119, %r1117, %r1114;
	setp.eq.s32 	%p389, %r93, 4;
	selp.b32 	%r1120, %r1119, %r1118, %p389;
	ld.shared.v4.u32 	{%r1121, %r1122, %r1123, %r1124}, [_ZZN3cub18CUB_300001_SM_10006detail6select23DeviceSelectSweepKernelINS2_10policy_hubIjNS0_8NullTypeEiLb0ELNS0_10SelectImplE0EE10Policy1000EPjPS5_S9_PmNS0_13ScanTileStateIiLb1EEES5_N4cuda3std3__48equal_toIvEEiNS2_19streaming_context_tIlLb1EEELS6_0EEEvT0_T1_T2_T3_T4_T5_T6_T7_iT8_NS1_7vsmem_tEE19static_temp_storage+16];
	add.s32 	%r1125, %r1119, %r1121;
	setp.eq.s32 	%p390, %r93, 5;
	selp.b32 	%r1126, %r1125, %r1120, %p390;
	add.s32 	%r1127, %r1125, %r1122;
	setp.eq.s32 	%p391, %r93, 6;
	selp.b32 	%r1128, %r1127, %r1126, %p391;
	add.s32 	%r1129, %r1127, %r1123;
	setp.eq.s32 	%p392, %r93, 7;
	selp.b32 	%r1130, %r1129, %r1128, %p392;
	add.s32 	%r1131, %r1129, %r1124;
	setp.eq.s32 	%p393, %r93, 8;
	selp.b32 	%r1132, %r1131, %r1130, %p393;
	ld.shared.v4.u32 	{%r1133, %r1134, %r1135, %r1136}, [_ZZN3cub18CUB_300001_SM_10006detail6select23DeviceSelectSweepKernelINS2_10policy_hubIjNS0_8NullTypeEiLb0ELNS0_10SelectImplE0EE10Policy1000EPjPS5_S9_PmNS0_13ScanTileStateIiLb1EEES5_N4cuda3std3__48equal_toIvEEiNS2_19streaming_context_tIlLb1EEELS6_0EEEvT0_T1_T2_T3_T4_T5_T6_T7_iT8_NS1_7vsmem_tEE19static_temp_storage+32];
	add.s32 	%r1137, %r1131, %r1133;
	setp.eq.s32 	%p394, %r93, 9;
	selp.b32 	%r1138, %r1137, %r1132, %p394;
	add.s32 	%r1139, %r1137, %r1134;
	setp.eq.s32 	%p395, %r93, 10;
	selp.b32 	%r1140, %r1139, %r1138, %p395;
	add.s32 	%r1141, %r1139, %r1135;
	setp.eq.s32 	%p396, %r93, 11;
	selp.b32 	%r1142, %r1141, %r1140, %p396;
	add.s32 	%r130, %r1141, %r1136;
	setp.gt.u32 	%p397, %r1525, 31;
	setp.lt.u32 	%p398, %r1525, 32;
	setp.eq.s32 	%p399, %r1034, 0;
	selp.b32 	%r1143, 0, %r1110, %p399;
	add.s32 	%r1521, %r1142, %r1143;
	selp.b32 	%r132, %r1110, %r1521, %p398;
	@%p397 bra 	$L__BB2_144;
	setp.ne.s32 	%p400, %r1525, 0;
	mul.wide.s32 	%rd465, %r1508, 8;
	add.s64 	%rd55, %rd4, %rd465;
	@%p400 bra 	$L__BB2_131;
	st.shared.u32 	[_ZZN3cub18CUB_300001_SM_10006detail6select23DeviceSelectSweepKernelINS2_10policy_hubIjNS0_8NullTypeEiLb0ELNS0_10SelectImplE0EE10Policy1000EPjPS5_S9_PmNS0_13ScanTileStateIiLb1EEES5_N4cuda3std3__48equal_toIvEEiNS2_19streaming_context_tIlLb1EEELS6_0EEEvT0_T1_T2_T3_T4_T5_T6_T7_iT8_NS1_7vsmem_tEE19static_temp_storage+76], %r130;
	add.s64 	%rd466, %rd55, 256;
	mov.b32 	%r1144, 100;
	// begin inline asm
	st.relaxed.gpu.v2.u32 [%rd466], {%r1144, %r130};
	// end inline asm
$L__BB2_131:
	not.b32 	%r1150, %r1525;
	add.s32 	%r1516, %r1508, %r1150;
	mov.b32 	%r1146, 585;
	// begin inline asm
	nanosleep.u32 %r1146;
	// end inline asm
	mul.wide.s32 	%rd468, %r1516, 8;
	add.s64 	%rd469, %rd4, %rd468;
	add.s64 	%rd467, %rd469, 256;
	// begin inline asm
	ld.relaxed.gpu.v2.u32 {%r1518, %r1510}, [%rd467];
	// end inline asm
	mov.b32 	%r1511, 754;
$L__BB2_132:
	setp.eq.s32 	%p401, %r1518, 99;
	mov.b32 	%r1151, -1;
	vote.sync.any.pred 	%p402, %p401, %r1151;
	not.pred 	%p403, %p402;
	@%p403 bra 	$L__BB2_134;
	shr.u32 	%r142, %r1511, 1;
	mul.lo.s32 	%r1321, %r1508, 16807;
	and.b32  	%r1508, %r1321, 2147483647;
	sub.s32 	%r1322, %r1511, %r142;
	add.s32 	%r1323, %r1322, 1;
	rem.u32 	%r1324, %r1508, %r1323;
	add.s32 	%r1318, %r1324, %r142;
	// begin inline asm
	nanosleep.u32 %r1318;
	// end inline asm
	// begin inline asm
	ld.relaxed.gpu.v2.u32 {%r1518, %r1510}, [%rd467];
	// end inline asm
	mov.u32 	%r1511, %r142;
	bra.uni 	$L__BB2_132;
$L__BB2_134:
	setp.eq.s32 	%p404, %r1518, 101;
	mov.b32 	%r1178, -1;
	vote.sync.ballot.b32 	%r1180, %p404, %r1178;
	// begin inline asm
	mov.u32 %r1153, %lanemask_ge;
	// end inline asm
	and.b32  	%r1181, %r1180, %r1153;
	or.b32  	%r1182, %r1181, -2147483648;
	add.s32 	%r1183, %r1182, -1;
	not.b32 	%r1184, %r1182;
	and.b32  	%r1185, %r1184, %r1183;
	popc.b32 	%r1157, %r1185;
	mov.b32 	%r1156, 1;
	// begin inline asm
	shfl.sync.down.b32 %r1154, %r1510, %r1156, %r1157, %r1178;
	// end inline asm
	setp.lt.s32 	%p406, %r1034, %r1157;
	selp.b32 	%r1186, %r1154, 0, %p406;
	add.s32 	%r1160, %r1186, %r1510;
	mov.b32 	%r1161, 2;
	// begin inline asm
	shfl.sync.down.b32 %r1159, %r1160, %r1161, %r1157, %r1178;
	// end inline asm
	add.s32 	%r147, %r1034, 2;
	setp.gt.s32 	%p407, %r147, %r1157;
	selp.b32 	%r1187, 0, %r1159, %p407;
	add.s32 	%r1165, %r1160, %r1187;
	mov.b32 	%r1166, 4;
	// begin inline asm
	shfl.sync.down.b32 %r1164, %r1165, %r1166, %r1157, %r1178;
	// end inline asm
	add.s32 	%r148, %r1034, 4;
	setp.gt.s32 	%p408, %r148, %r1157;
	selp.b32 	%r1188, 0, %r1164, %p408;
	add.s32 	%r1170, %r1165, %r1188;
	mov.b32 	%r1171, 8;
	// begin inline asm
	shfl.sync.down.b32 %r1169, %r1170, %r1171, %r1157, %r1178;
	// end inline asm
	add.s32 	%r149, %r1034, 8;
	setp.gt.s32 	%p409, %r149, %r1157;
	selp.b32 	%r1189, 0, %r1169, %p409;
	add.s32 	%r1175, %r1170, %r1189;
	mov.b32 	%r1176, 16;
	// begin inline asm
	shfl.sync.down.b32 %r1174, %r1175, %r1176, %r1157, %r1178;
	// end inline asm
	add.s32 	%r150, %r1034, 16;
	setp.gt.s32 	%p410, %r150, %r1157;
	selp.b32 	%r1190, 0, %r1174, %p410;
	add.s32 	%r1514, %r1175, %r1190;
	add.s64 	%rd57, %rd4, 256;
	mov.b32 	%r1512, 754;
$L__BB2_135:
	setp.ne.s32 	%p411, %r1518, 101;
	mov.b32 	%r1191, -1;
	vote.sync.all.pred 	%p412, %p411, %r1191;
	not.pred 	%p413, %p412;
	@%p413 bra 	$L__BB2_140;
	shr.u32 	%r1512, %r1512, 1;
	mul.wide.s32 	%rd570, %r1516, 8;
	add.s64 	%rd571, %rd57, %rd570;
	add.s64 	%rd569, %rd571, -256;
	// begin inline asm
	ld.relaxed.gpu.v2.u32 {%r1518, %r1519}, [%rd569];
	// end inline asm
	mov.u32 	%r1520, %r1512;
$L__BB2_137:
	setp.eq.s32 	%p473, %r1518, 99;
	mov.b32 	%r1272, -1;
	vote.sync.any.pred 	%p474, %p473, %r1272;
	not.pred 	%p475, %p474;
	@%p475 bra 	$L__BB2_139;
	shr.u32 	%r166, %r1520, 1;
	mul.lo.s32 	%r1314, %r1508, 16807;
	and.b32  	%r1508, %r1314, 2147483647;
	sub.s32 	%r1315, %r1520, %r166;
	add.s32 	%r1316, %r1315, 1;
	rem.u32 	%r1317, %r1508, %r1316;
	add.s32 	%r1311, %r1317, %r166;
	// begin inline asm
	nanosleep.u32 %r1311;
	// end inline asm
	// begin inline asm
	ld.relaxed.gpu.v2.u32 {%r1518, %r1519}, [%rd569];
	// end inline asm
	mov.u32 	%r1520, %r166;
	bra.uni 	$L__BB2_137;
$L__BB2_139:
	setp.eq.s32 	%p476, %r1518, 101;
	mov.b32 	%r1298, -1;
	vote.sync.ballot.b32 	%r1299, %p476, %r1298;
	and.b32  	%r1300, %r1299, %r1153;
	or.b32  	%r1301, %r1300, -2147483648;
	add.s32 	%r1302, %r1301, -1;
	not.b32 	%r1303, %r1301;
	and.b32  	%r1304, %r1303, %r1302;
	popc.b32 	%r1277, %r1304;
	mov.b32 	%r1276, 1;
	// begin inline asm
	shfl.sync.down.b32 %r1274, %r1519, %r1276, %r1277, %r1298;
	// end inline asm
	setp.lt.s32 	%p478, %r1034, %r1277;
	selp.b32 	%r1305, %r1274, 0, %p478;
	add.s32 	%r1280, %r1305, %r1519;
	mov.b32 	%r1281, 2;
	// begin inline asm
	shfl.sync.down.b32 %r1279, %r1280, %r1281, %r1277, %r1298;
	// end inline asm
	setp.gt.s32 	%p479, %r147, %r1277;
	selp.b32 	%r1306, 0, %r1279, %p479;
	add.s32 	%r1285, %r1280, %r1306;
	mov.b32 	%r1286, 4;
	// begin inline asm
	shfl.sync.down.b32 %r1284, %r1285, %r1286, %r1277, %r1298;
	// end inline asm
	setp.gt.s32 	%p480, %r148, %r1277;
	selp.b32 	%r1307, 0, %r1284, %p480;
	add.s32 	%r1290, %r1285, %r1307;
	mov.b32 	%r1291, 8;
	// begin inline asm
	shfl.sync.down.b32 %r1289, %r1290, %r1291, %r1277, %r1298;
	// end inline asm
	setp.gt.s32 	%p481, %r149, %r1277;
	selp.b32 	%r1308, 0, %r1289, %p481;
	add.s32 	%r1295, %r1290, %r1308;
	mov.b32 	%r1296, 16;
	// begin inline asm
	shfl.sync.down.b32 %r1294, %r1295, %r1296, %r1277, %r1298;
	// end inline asm
	setp.gt.s32 	%p482, %r150, %r1277;
	selp.b32 	%r1309, 0, %r1294, %p482;
	add.s32 	%r1310, %r1309, %r1514;
	add.s32 	%r1514, %r1310, %r1295;
	add.s32 	%r1516, %r1516, -32;
	bra.uni 	$L__BB2_135;
$L__BB2_140:
	setp.ne.s32 	%p414, %r1525, 0;
	@%p414 bra 	$L__BB2_142;
	add.s32 	%r1194, %r1514, %r130;
	add.s64 	%rd470, %rd55, 256;
	mov.b32 	%r1193, 101;
	// begin inline asm
	st.relaxed.gpu.v2.u32 [%rd470], {%r1193, %r1194};
	// end inline asm
	st.shared.u32 	[_ZZN3cub18CUB_300001_SM_10006detail6select23DeviceSelectSweepKernelINS2_10policy_hubIjNS0_8NullTypeEiLb0ELNS0_10SelectImplE0EE10Policy1000EPjPS5_S9_PmNS0_13ScanTileStateIiLb1EEES5_N4cuda3std3__48equal_toIvEEiNS2_19streaming_context_tIlLb1EEELS6_0EEEvT0_T1_T2_T3_T4_T5_T6_T7_iT8_NS1_7vsmem_tEE19static_temp_storage+68], %r1514;
	st.shared.u32 	[_ZZN3cub18CUB_300001_SM_10006detail6select23DeviceSelectSweepKernelINS2_10policy_hubIjNS0_8NullTypeEiLb0ELNS0_10SelectImplE0EE10Policy1000EPjPS5_S9_PmNS0_13ScanTileStateIiLb1EEES5_N4cuda3std3__48equal_toIvEEiNS2_19streaming_context_tIlLb1EEELS6_0EEEvT0_T1_T2_T3_T4_T5_T6_T7_iT8_NS1_7vsmem_tEE19static_temp_storage+72], %r1194;
$L__BB2_142:
	setp.ne.s32 	%p415, %r1034, 0;
	mov.u32 	%r1521, %r132;
	@%p415 bra 	$L__BB2_144;
	st.shared.u32 	[_ZZN3cub18CUB_300001_SM_10006detail6select23DeviceSelectSweepKernelINS2_10policy_hubIjNS0_8NullTypeEiLb0ELNS0_10SelectImplE0EE10Policy1000EPjPS5_S9_PmNS0_13ScanTileStateIiLb1EEES5_N4cuda3std3__48equal_toIvEEiNS2_19streaming_context_tIlLb1EEELS6_0EEEvT0_T1_T2_T3_T4_T5_T6_T7_iT8_NS1_7vsmem_tEE19static_temp_storage+60], %r1514;
	mov.u32 	%r1521, %r1514;
$L__BB2_144:
	mov.u64 	%rd59, %rd208;
	setp.eq.s32 	%p416, %r1525, 0;
	bar.sync 	0;
	ld.shared.u32 	%r1195, [_ZZN3cub18CUB_300001_SM_10006detail6select23DeviceSelectSweepKernelINS2_10policy_hubIjNS0_8NullTypeEiLb0ELNS0_10SelectImplE0EE10Policy1000EPjPS5_S9_PmNS0_13ScanTileStateIiLb1EEES5_N4cuda3std3__48equal_toIvEEiNS2_19streaming_context_tIlLb1EEELS6_0EEEvT0_T1_T2_T3_T4_T5_T6_T7_iT8_NS1_7vsmem_tEE19static_temp_storage+60];
	.pragma "used_bytes_mask 61680";
	ld.shared.v4.u32 	{%r1196, %r173, %r1197, %r174}, [_ZZN3cub18CUB_300001_SM_10006detail6select23DeviceSelectSweepKernelINS2_10policy_hubIjNS0_8NullTypeEiLb0ELNS0_10SelectImplE0EE10Policy1000EPjPS5_S9_PmNS0_13ScanTileStateIiLb1EEES5_N4cuda3std3__48equal_toIvEEiNS2_19streaming_context_tIlLb1EEELS6_0EEEvT0_T1_T2_T3_T4_T5_T6_T7_iT8_NS1_7vsmem_tEE19static_temp_storage+64];
	selp.b32 	%r1198, 0, %r1195, %p416;
	add.s32 	%r175, %r1198, %r1521;
	add.s32 	%r176, %r175, %r114;
	add.s32 	%r177, %r115, %r175;
	add.s32 	%r178, %r116, %r175;
	add.s32 	%r179, %r117, %r175;
	add.s32 	%r180, %r118, %r175;
	add.s32 	%r181, %r119, %r175;
	add.s32 	%r182, %r120, %r175;
	add.s32 	%r183, %r121, %r175;
	add.s32 	%r184, %r122, %r175;
	add.s32 	%r185, %r123, %r175;
	add.s32 	%r186, %r124, %r175;
	add.s32 	%r187, %r125, %r175;
	add.s32 	%r188, %r126, %r175;
	add.s32 	%r189, %r127, %r175;
	setp.gt.s32 	%p417, %r174, 384;
	@%p417 bra 	$L__BB2_205;
	setp.ne.s32 	%p418, %r1507, %r94;
	ld.param.u8 	%rs3, [%rd59];
	ld.param.u64 	%rd471, [%rd59+24];
	cvta.to.global.u64 	%rd60, %rd471;
	@%p418 bra 	$L__BB2_146;
	bra.uni 	$L__BB2_149;
$L__BB2_146:
	setp.ne.s16 	%p419, %rs3, 0;
	mov.b64 	%rd713, 0;
	@%p419 bra 	$L__BB2_148;
	ld.global.u64 	%rd713, [%rd60];
$L__BB2_148:
	cvt.s64.s32 	%rd473, %r175;
	add.s64 	%rd474, %rd713, %rd473;
	shl.b64 	%rd475, %rd474, 2;
	add.s64 	%rd476, %rd2, %rd475;
	st.global.u32 	[%rd476], %r94;
$L__BB2_149:
	setp.eq.s32 	%p420, %r94, %r95;
	@%p420 bra 	$L__BB2_153;
	setp.ne.s16 	%p421, %rs3, 0;
	mov.b64 	%rd714, 0;
	@%p421 bra 	$L__BB2_152;
	ld.global.u64 	%rd714, [%rd60];
$L__BB2_152:
	cvt.s64.s32 	%rd478, %r176;
	add.s64 	%rd479, %rd714, %rd478;
	shl.b64 	%rd480, %rd479, 2;
	add.s64 	%rd481, %rd2, %rd480;
	st.global.u32 	[%rd481], %r95;
$L__BB2_153:
	setp.eq.s32 	%p422, %r95, %r96;
	@%p422 bra 	$L__BB2_157;
	setp.ne.s16 	%p423, %rs3, 0;
	mov.b64 	%rd715, 0;
	@%p423 bra 	$L__BB2_156;
	ld.global.u64 	%rd715, [%rd60];
$L__BB2_156:
	cvt.s64.s32 	%rd483, %r177;
	add.s64 	%rd484, %rd715, %rd483;
	shl.b64 	%rd485, %rd484, 2;
	add.s64 	%rd486, %rd2, %rd485;
	st.global.u32 	[%rd486], %r96;
$L__BB2_157:
	setp.eq.s32 	%p424, %r96, %r97;
	@%p424 bra 	$L__BB2_161;
	setp.ne.s16 	%p425, %rs3, 0;
	mov.b64 	%rd716, 0;
	@%p425 bra 	$L__BB2_160;
	ld.global.u64 	%rd716, [%rd60];
$L__BB2_160:
	cvt.s64.s32 	%rd488, %r178;
	add.s64 	%rd489, %rd716, %rd488;
	shl.b64 	%rd490, %rd489, 2;
	add.s64 	%rd491, %rd2, %rd490;
	st.global.u32 	[%rd491], %r97;
$L__BB2_161:
	setp.eq.s32 	%p426, %r97, %r98;
	@%p426 bra 	$L__BB2_165;
	setp.ne.s16 	%p427, %rs3, 0;
	mov.b64 	%rd717, 0;
	@%p427 bra 	$L__BB2_164;
	ld.global.u64 	%rd717, [%rd60];
$L__BB2_164:
	cvt.s64.s32 	%rd493, %r179;
	add.s64 	%rd494, %rd717, %rd493;
	shl.b64 	%rd495, %rd494, 2;
	add.s64 	%rd496, %rd2, %rd495;
	st.global.u32 	[%rd496], %r98;
$L__BB2_165:
	setp.eq.s32 	%p428, %r98, %r99;
	@%p428 bra 	$L__BB2_169;
	setp.ne.s16 	%p429, %rs3, 0;
	mov.b64 	%rd718, 0;
	@%p429 bra 	$L__BB2_168;
	ld.global.u64 	%rd718, [%rd60];
$L__BB2_168:
	cvt.s64.s32 	%rd498, %r180;
	add.s64 	%rd499, %rd718, %rd498;
	shl.b64 	%rd500, %rd499, 2;
	add.s64 	%rd501, %rd2, %rd500;
	st.global.u32 	[%rd501], %r99;
$L__BB2_169:
	setp.eq.s32 	%p430, %r99, %r100;
	@%p430 bra 	$L__BB2_173;
	setp.ne.s16 	%p431, %rs3, 0;
	mov.b64 	%rd719, 0;
	@%p431 bra 	$L__BB2_172;
	ld.global.u64 	%rd719, [%rd60];
$L__BB2_172:
	cvt.s64.s32 	%rd503, %r181;
	add.s64 	%rd504, %rd719, %rd503;
	shl.b64 	%rd505, %rd504, 2;
	add.s64 	%rd506, %rd2, %rd505;
	st.global.u32 	[%rd506], %r100;
$L__BB2_173:
	setp.eq.s32 	%p432, %r100, %r101;
	@%p432 bra 	$L__BB2_177;
	setp.ne.s16 	%p433, %rs3, 0;
	mov.b64 	%rd720, 0;
	@%p433 bra 	$L__BB2_176;
	ld.global.u64 	%rd720, [%rd60];
$L__BB2_176:
	cvt.s64.s32 	%rd508, %r182;
	add.s64 	%rd509, %rd720, %rd508;
	shl.b64 	%rd510, %rd509, 2;
	add.s64 	%rd511, %rd2, %rd510;
	st.global.u32 	[%rd511], %r101;
$L__BB2_177:
	setp.eq.s32 	%p434, %r101, %r102;
	@%p434 bra 	$L__BB2_181;
	setp.ne.s16 	%p435, %rs3, 0;
	mov.b64 	%rd721, 0;
	@%p435 bra 	$L__BB2_180;
	ld.global.u64 	%rd721, [%rd60];
$L__BB2_180:
	cvt.s64.s32 	%rd513, %r183;
	add.s64 	%rd514, %rd721, %rd513;
	shl.b64 	%rd515, %rd514, 2;
	add.s64 	%rd516, %rd2, %rd515;
	st.global.u32 	[%rd516], %r102;
$L__BB2_181:
	setp.eq.s32 	%p436, %r102, %r103;
	@%p436 bra 	$L__BB2_185;
	setp.ne.s16 	%p437, %rs3, 0;
	mov.b64 	%rd722, 0;
	@%p437 bra 	$L__BB2_184;
	ld.global.u64 	%rd722, [%rd60];
$L__BB2_184:
	cvt.s64.s32 	%rd518, %r184;
	add.s64 	%rd519, %rd722, %rd518;
	shl.b64 	%rd520, %rd519, 2;
	add.s64 	%rd521, %rd2, %rd520;
	st.global.u32 	[%rd521], %r103;
$L__BB2_185:
	setp.eq.s32 	%p438, %r103, %r104;
	@%p438 bra 	$L__BB2_189;
	setp.ne.s16 	%p439, %rs3, 0;
	mov.b64 	%rd723, 0;
	@%p439 bra 	$L__BB2_188;
	ld.global.u64 	%rd723, [%rd60];
$L__BB2_188:
	cvt.s64.s32 	%rd523, %r185;
	add.s64 	%rd524, %rd723, %rd523;
	shl.b64 	%rd525, %rd524, 2;
	add.s64 	%rd526, %rd2, %rd525;
	st.global.u32 	[%rd526], %r104;
$L__BB2_189:
	setp.eq.s32 	%p440, %r104, %r105;
	@%p440 bra 	$L__BB2_193;
	setp.ne.s16 	%p441, %rs3, 0;
	mov.b64 	%rd724, 0;
	@%p441 bra 	$L__BB2_192;
	ld.global.u64 	%rd724, [%rd60];
$L__BB2_192:
	cvt.s64.s32 	%rd528, %r186;
	add.s64 	%rd529, %rd724, %rd528;
	shl.b64 	%rd530, %rd529, 2;
	add.s64 	%rd531, %rd2, %rd530;
	st.global.u32 	[%rd531], %r105;
$L__BB2_193:
	setp.eq.s32 	%p442, %r105, %r106;
	@%p442 bra 	$L__BB2_197;
	setp.ne.s16 	%p443, %rs3, 0;
	mov.b64 	%rd725, 0;
	@%p443 bra 	$L__BB2_196;
	ld.global.u64 	%rd725, [%rd60];
$L__BB2_196:
	cvt.s64.s32 	%rd533, %r187;
	add.s64 	%rd534, %rd725, %rd533;
	shl.b64 	%rd535, %rd534, 2;
	add.s64 	%rd536, %rd2, %rd535;
	st.global.u32 	[%rd536], %r106;
$L__BB2_197:
	setp.eq.s32 	%p444, %r106, %r107;
	@%p444 bra 	$L__BB2_201;
	setp.ne.s16 	%p445, %rs3, 0;
	mov.b64 	%rd726, 0;
	@%p445 bra 	$L__BB2_200;
	ld.global.u64 	%rd726, [%rd60];
$L__BB2_200:
	cvt.s64.s32 	%rd538, %r188;
	add.s64 	%rd539, %rd726, %rd538;
	shl.b64 	%rd540, %rd539, 2;
	add.s64 	%rd541, %rd2, %rd540;
	st.global.u32 	[%rd541], %r107;
$L__BB2_201:
	setp.eq.s32 	%p446, %r107, %r108;
	@%p446 bra 	$L__BB2_569;
	setp.ne.s16 	%p447, %rs3, 0;
	mov.b64 	%rd727, 0;
	@%p447 bra 	$L__BB2_204;
	ld.global.u64 	%rd727, [%rd60];
$L__BB2_204:
	cvt.s64.s32 	%rd543, %r189;
	add.s64 	%rd544, %rd727, %rd543;
	shl.b64 	%rd545, %rd544, 2;
	add.s64 	%rd546, %rd2, %rd545;
	st.global.u32 	[%rd546], %r108;
	bra.uni 	$L__BB2_569;
$L__BB2_205:
	setp.eq.s32 	%p448, %r1507, %r94;
	bar.sync 	0;
	@%p448 bra 	$L__BB2_207;
	sub.s32 	%r1199, %r175, %r173;
	shl.b32 	%r1200, %r1199, 2;
	mov.u32 	%r1201, _ZZN3cub18CUB_300001_SM_10006detail6select23DeviceSelectSweepKernelINS2_10policy_hubIjNS0_8NullTypeEiLb0ELNS0_10SelectImplE0EE10Policy1000EPjPS5_S9_PmNS0_13ScanTileStateIiLb1EEES5_N4cuda3std3__48equal_toIvEEiNS2_19streaming_context_tIlLb1EEELS6_0EEEvT0_T1_T2_T3_T4_T5_T6_T7_iT8_NS1_7vsmem_tEE19static_temp_storage;
	add.s32 	%r1202, %r1201, %r1200;
	st.shared.u32 	[%r1202], %r94;
$L__BB2_207:
	setp.eq.s32 	%p449, %r94, %r95;
	@%p449 bra 	$L__BB2_209;
	sub.s32 	%r1203, %r176, %r173;
	shl.b32 	%r1204, %r1203, 2;
	mov.u32 	%r1205, _ZZN3cub18CUB_300001_SM_10006detail6select23DeviceSelectSweepKernelINS2_10policy_hubIjNS0_8NullTypeEiLb0ELNS0_10SelectImplE0EE10Policy1000EPjPS5_S9_PmNS0_13ScanTileStateIiLb1EEES5_N4cuda3std3__48equal_toIvEEiNS2_19streaming_context_tIlLb1EEELS6_0EEEvT0_T1_T2_T3_T4_T5_T6_T7_iT8_NS1_7vsmem_tEE19static_temp_storage;
	add.s32 	%r1206, %r1205, %r1204;
	st.shared.u32 	[%r1206], %r95;
$L__BB2_209:
	setp.eq.s32 	%p450, %r95, %r96;
	@%p450 bra 	$L__BB2_211;
	sub.s32 	%r1207, %r177, %r173;
	shl.b32 	%r1208, %r1207, 2;
	mov.u32 	%r1209, _ZZN3cub18CUB_300001_SM_10006detail6select23DeviceSelectSweepKernelINS2_10policy_hubIjNS0_8NullTypeEiLb0ELNS0_10SelectImplE0EE10Policy1000EPjPS5_S9_PmNS0_13ScanTileStateIiLb1EEES5_N4cuda3std3__48equal_toIvEEiNS2_19streaming_context_tIlLb1EEELS6_0EEEvT0_T1_T2_T3_T4_T5_T6_T7_iT8_NS1_7vsmem_tEE19static_temp_storage;
	add.s32 	%r1210, %r1209, %r1208;
	st.shared.u32 	[%r1210], %r96;
$L__BB2_211:
	setp.eq.s32 	%p451, %r96, %r97;
	@%p451 bra 	$L__BB2_213;
	sub.s32 	%r1211, %r178, %r173;
	shl.b32 	%r1212, %r1211, 2;
	mov.u32 	%r1213, _ZZN3cub18CUB_300001_SM_10006detail6select23DeviceSelectSweepKernelINS2_10policy_hubIjNS0_8NullTypeEiLb0ELNS0_10SelectImplE0EE10Policy1000EPjPS5_S9_PmNS0_13ScanTileStateIiLb1EEES5_N4cuda3std3__48equal_toIvEEiNS2_19streaming_context_tIlLb1EEELS6_0EEEvT0_T1_T2_T3_T4_T5_T6_T7_iT8_NS1_7vsmem_tEE19static_temp_storage;
	add.s32 	%r1214, %r1213, %r1212;
	st.shared.u32 	[%r1214], %r97;
$L__BB2_213:
	setp.eq.s32 	%p452, %r97, %r98;
	@%p452 bra 	$L__BB2_215;
	sub.s32 	%r1215, %r179, %r173;
	shl.b32 	%r1216, %r1215, 2;
	mov.u32 	%r1217, _ZZN3cub18CUB_300001_SM_10006detail6select23DeviceSelectSweepKernelINS2_10policy_hubIjNS0_8NullTypeEiLb0ELNS0_10SelectImplE0EE10Policy1000EPjPS5_S9_PmNS0_13ScanTileStateIiLb1EEES5_N4cuda3std3__48equal_toIvEEiNS2_19streaming_context_tIlLb1EEELS6_0EEEvT0_T1_T2_T3_T4_T5_T6_T7_iT8_NS1_7vsmem_tEE19static_temp_storage;
	add.s32 	%r1218, %r1217, %r1216;
	st.shared.u32 	[%r1218], %r98;
$L__BB2_215:
	setp.eq.s32 	%p453, %r98, %r99;
	@%p453 bra 	$L__BB2_217;
	sub.s32 	%r1219, %r180, %r173;
	shl.b32 	%r1220, %r1219, 2;
	mov.u32 	%r1221, _ZZN3cub18CUB_300001_SM_10006detail6select23DeviceSelectSweepKernelINS2_10policy_hubIjNS0_8NullTypeEiLb0ELNS0_10SelectImplE0EE10Policy1000EPjPS5_S9_PmNS0_13ScanTileStateIiLb1EEES5_N4cuda3std3__48equal_toIvEEiNS2_19streaming_context_tIlLb1EEELS6_0EEEvT0_T1_T2_T3_T4_T5_T6_T7_iT8_NS1_7vsmem_tEE19static_temp_storage;
	add.s32 	%r1222, %r1221, %r1220;
	st.shared.u32 	[%r1222], %r99;
$L__BB2_217:
	setp.eq.s32 	%p454, %r99, %r100;
	@%p454 bra 	$L__BB2_219;
	sub.s32 	%r1223, %r181, %r173;
	shl.b32 	%r1224, %r1223, 2;
	mov.u32 	%r1225, _ZZN3cub18CUB_300001_SM_10006detail6select23DeviceSelectSweepKernelINS2_10policy_hubIjNS0_8NullTypeEiLb0ELNS0_10SelectImplE0EE10Policy1000EPjPS5_S9_PmNS0_13ScanTileStateIiLb1EEES5_N4cuda3std3__48equal_toIvEEiNS2_19streaming_context_tIlLb1EEELS6_0EEEvT0_T1_T2_T3_T4_T5_T6_T7_iT8_NS1_7vsmem_tEE19static_temp_storage;
	add.s32 	%r1226, %r1225, %r1224;
	st.shared.u32 	[%r1226], %r100;
$L__BB2_219:
	setp.eq.s32 	%p455, %r100, %r101;
	@%p455 bra 	$L__BB2_221;
	sub.s32 	%r1227, %r182, %r173;
	shl.b32 	%r1228, %r1227, 2;
	mov.u32 	%r1229, _ZZN3cub18CUB_300001_SM_10006detail6select23DeviceSelectSweepKernelINS2_10policy_hubIjNS0_8NullTypeEiLb0ELNS0_10SelectImplE0EE10Policy1000EPjPS5_S9_PmNS0_13ScanTileStateIiLb1EEES5_N4cuda3std3__48equal_toIvEEiNS2_19streaming_context_tIlLb1EEELS6_0EEEvT0_T1_T2_T3_T4_T5_T6_T7_iT8_NS1_7vsmem_tEE19static_temp_storage;
	add.s32 	%r1230, %r1229, %r1228;
	st.shared.u32 	[%r1230], %r101;
$L__BB2_221:
	setp.eq.s32 	%p456, %r101, %r102;
	@%p456 bra 	$L__BB2_223;
	sub.s32 	%r1231, %r183, %r173;
	shl.b32 	%r1232, %r1231, 2;
	mov.u32 	%r1233, _ZZN3cub18CUB_300001_SM_10006detail6select23DeviceSelectSweepKernelINS2_10policy_hubIjNS0_8NullTypeEiLb0ELNS0_10SelectImplE0EE10Policy1000EPjPS5_S9_PmNS0_13ScanTileStateIiLb1EEES5_N4cuda3std3__48equal_toIvEEiNS2_19streaming_context_tIlLb1EEELS6_0EEEvT0_T1_T2_T3_T4_T5_T6_T7_iT8_NS1_7vsmem_tEE19static_temp_storage;
	add.s32 	%r1234, %r1233, %r1232;
	st.shared.u32 	[%r1234], %r102;
$L__BB2_223:
	setp.eq.s32 	%p457, %r102, %r103;
	@%p457 bra 	$L__BB2_225;
	sub.s32 	%r1235, %r184, %r173;
	shl.b32 	%r1236, %r1235, 2;
	mov.u32 	%r1237, _ZZN3cub18CUB_300001_SM_10006detail6select23DeviceSelectSweepKernelINS2_10policy_hubIjNS0_8NullTypeEiLb0ELNS0_10SelectImplE0EE10Policy1000EPjPS5_S9_PmNS0_13ScanTileStateIiLb1EEES5_N4cuda3std3__48equal_toIvEEiNS2_19streaming_context_tIlLb1EEELS6_0EEEvT0_T1_T2_T3_T4_T5_T6_T7_iT8_NS1_7vsmem_tEE19static_temp_storage;
	add.s32 	%r1238, %r1237, %r1236;
	st.shared.u32 	[%r1238], %r103;
$L__BB2_225:
	setp.eq.s32 	%p458, %r103, %r104;
	@%p458 bra 	$L__BB2_227;
	sub.s32 	%r1239, %r185, %r173;
	shl.b32 	%r1240, %r1239, 2;
	mov.u32 	%r1241, _ZZN3cub18CUB_300001_SM_10006detail6select23DeviceSelectSweepKernelINS2_10policy_hubIjNS0_8NullTypeEiLb0ELNS0_10SelectImplE0EE10Policy1000EPjPS5_S9_PmNS0_13ScanTileStateIiLb1EEES5_N4cuda3std3__48equal_toIvEEiNS2_19streaming_context_tIlLb1EEELS6_0EEEvT0_T1_T2_T3_T4_T5_T6_T7_iT8_NS1_7vsmem_tEE19static_temp_storage;
	add.s32 	%r1242, %r1241, %r1240;
	st.shared.u32 	[%r1242], %r104;
$L__BB2_227:
	setp.eq.s32 	%p459, %r104, %r105;
	@%p459 bra 	$L__BB2_229;
	sub.s32 	%r1243, %r186, %r173;
	shl.b32 	%r1244, %r1243, 2;
	mov.u32 	%r1245, _ZZN3cub18CUB_300001_SM_10006detail6select23DeviceSelectSweepKernelINS2_10policy_hubIjNS0_8NullTypeEiLb0ELNS0_10SelectImplE0EE10Policy1000EPjPS5_S9_PmNS0_13ScanTileStateIiLb1EEES5_N4cuda3std3__48equal_toIvEEiNS2_19streaming_context_tIlLb1EEELS6_0EEEvT0_T1_T2_T3_T4_T5_T6_T7_iT8_NS1_7vsmem_tEE19static_temp_storage;
	add.s32 	%r1246, %r1245, %r1244;
	st.shared.u32 	[%r1246], %r105;
$L__BB2_229:
	setp.eq.s32 	%p460, %r105, %r106;
	@%p460 bra 	$L__BB2_231;
	sub.s32 	%r1247, %r187, %r173;
	shl.b32 	%r1248, %r1247, 2;
	mov.u32 	%r1249, _ZZN3cub18CUB_300001_SM_10006detail6select23DeviceSelectSweepKernelINS2_10policy_hubIjNS0_8NullTypeEiLb0ELNS0_10SelectImplE0EE10Policy1000EPjPS5_S9_PmNS0_13ScanTileStateIiLb1EEES5_N4cuda3std3__48equal_toIvEEiNS2_19streaming_context_tIlLb1EEELS6_0EEEvT0_T1_T2_T3_T4_T5_T6_T7_iT8_NS1_7vsmem_tEE19static_temp_storage;
	add.s32 	%r1250, %r1249, %r1248;
	st.shared.u32 	[%r1250], %r106;
$L__BB2_231:
	setp.eq.s32 	%p461, %r106, %r107;
	@%p461 bra 	$L__BB2_233;
	sub.s32 	%r1251, %r188, %r173;
	shl.b32 	%r1252, %r1251, 2;
	mov.u32 	%r1253, _ZZN3cub18CUB_300001_SM_10006detail6select23DeviceSelectSweepKernelINS2_10policy_hubIjNS0_8NullTypeEiLb0ELNS0_10SelectImplE0EE10Policy1000EPjPS5_S9_PmNS0_13ScanTileStateIiLb1EEES5_N4cuda3std3__48equal_toIvEEiNS2_19streaming_context_tIlLb1EEELS6_0EEEvT0_T1_T2_T3_T4_T5_T6_T7_iT8_NS1_7vsmem_tEE19static_temp_storage;
	add.s32 	%r1254, %r1253, %r1252;
	st.shared.u32 	[%r1254], %r107;
$L__BB2_233:
	setp.eq.s32 	%p462, %r107, %r108;
	@%p462 bra 	$L__BB2_235;
	sub.s32 	%r1255, %r189, %r173;
	shl.b32 	%r1256, %r1255, 2;
	mov.u32 	%r1257, _ZZN3cub18CUB_300001_SM_10006detail6select23DeviceSelectSweepKernelINS2_10policy_hubIjNS0_8NullTypeEiLb0ELNS0_10SelectImplE0EE10Policy1000EPjPS5_S9_PmNS0_13ScanTileStateIiLb1EEES5_N4cuda3std3__48equal_toIvEEiNS2_19streaming_context_tIlLb1EEELS6_0EEEvT0_T1_T2_T3_T4_T5_T6_T7_iT8_NS1_7vsmem_tEE19static_temp_storage;
	add.s32 	%r1258, %r1257, %r1256;
	st.shared.u32 	[%r1258], %r108;
$L__BB2_235:
	bar.sync 	0;
	setp.ge.s32 	%p463, %r1525, %r174;
	@%p463 bra 	$L__BB2_569;
	ld.param.u8 	%rs4, [%rd59];
	ld.param.u64 	%rd547, [%rd59+24];
	cvta.to.global.u64 	%rd61, %rd547;
	not.b32 	%r1259, %r1525;
	add.s32 	%r190, %r174, %r1259;
	mul.hi.u32 	%r1260, %r190, -1431655765;
	shr.u32 	%r1261, %r1260, 8;
	add.s32 	%r191, %r1261, 1;
	and.b32  	%r1262, %r1261, 3;
	setp.eq.s32 	%p464, %r1262, 3;
	@%p464 bra 	$L__BB2_241;
	and.b32  	%r1263, %r191, 3;
	add.s32 	%r1524, %r173, %r1525;
	shl.b32 	%r1264, %r1525, 2;
	mov.u32 	%r1265, _ZZN3cub18CUB_300001_SM_10006detail6select23DeviceSelectSweepKernelINS2_10policy_hubIjNS0_8NullTypeEiLb0ELNS0_10SelectImplE0EE10Policy1000EPjPS5_S9_PmNS0_13ScanTileStateIiLb1EEES5_N4cuda3std3__48equal_toIvEEiNS2_19streaming_context_tIlLb1EEELS6_0EEEvT0_T1_T2_T3_T4_T5_T6_T7_iT8_NS1_7vsmem_tEE19static_temp_storage;
	add.s32 	%r1523, %r1265, %r1264;
	neg.s32 	%r1522, %r1263;
	mad.lo.s32 	%r1525, %r1263, 384, %r1525;
$L__BB2_238:
	.pragma "nounroll";
	setp.ne.s16 	%p465, %rs4, 0;
	ld.shared.u32 	%r199, [%r1523];
	mov.b64 	%rd708, 0;
	@%p465 bra 	$L__BB2_240;
	ld.global.u64 	%rd708, [%rd61];
$L__BB2_240:
	cvt.s64.s32 	%rd549, %r1524;
	add.s64 	%rd550, %rd708, %rd549;
	shl.b64 	%rd551, %rd550, 2;
	add.s64 	%rd552, %rd2, %rd551;
	st.global.u32 	[%rd552], %r199;
	add.s32 	%r1524, %r1524, 384;
	add.s32 	%r1523, %r1523, 1536;
	add.s32 	%r1522, %r1522, 1;
	setp.ne.s32 	%p466, %r1522, 0;
	@%p466 bra 	$L__BB2_238;
$L__BB2_241:
	setp.lt.u32 	%p467, %r190, 1152;
	@%p467 bra 	$L__BB2_569;
	add.s32 	%r1527, %r173, %r1525;
	shl.b32 	%r1266, %r1525, 2;
	mov.u32 	%r1267, _ZZN3cub18CUB_300001_SM_10006detail6select23DeviceSelectSweepKernelINS2_10policy_hubIjNS0_8NullTypeEiLb0ELNS0_10SelectImplE0EE10Policy1000EPjPS5_S9_PmNS0_13ScanTileStateIiLb1EEES5_N4cuda3std3__48equal_toIvEEiNS2_19streaming_context_tIlLb1EEELS6_0EEEvT0_T1_T2_T3_T4_T5_T6_T7_iT8_NS1_7vsmem_tEE19static_temp_storage;
	add.s32 	%r1268, %r1266, %r1267;
	add.s32 	%r1526, %r1268, 3072;
$L__BB2_243:
	setp.ne.s16 	%p468, %rs4, 0;
	cvt.s64.s32 	%rd64, %r1527;
	ld.shared.u32 	%r209, [%r1526+-3072];
	mov.b64 	%rd709, 0;
	@%p468 bra 	$L__BB2_245;
	ld.global.u64 	%rd709, [%rd61];
$L__BB2_245:
	setp.ne.s16 	%p469, %rs4, 0;
	add.s64 	%rd555, %rd709, %rd64;
	shl.b64 	%rd556, %rd555, 2;
	add.s64 	%rd557, %rd2, %rd556;
	st.global.u32 	[%rd557], %r209;
	ld.shared.u32 	%r210, [%r1526+-1536];
	mov.b64 	%rd710, 0;
	@%p469 bra 	$L__BB2_247;
	ld.global.u64 	%rd710, [%rd61];
$L__BB2_247:
	setp.ne.s16 	%p470, %rs4, 0;
	add.s64 	%rd559, %rd710, %rd64;
	shl.b64 	%rd560, %rd559, 2;
	add.s64 	%rd561, %rd2, %rd560;
	st.global.u32 	[%rd561+1536], %r210;
	ld.shared.u32 	%r211, [%r1526];
	mov.b64 	%rd711, 0;
	@%p470 bra 	$L__BB2_249;
	ld.global.u64 	%rd711, [%rd61];
$L__BB2_249:
	setp.ne.s16 	%p471, %rs4, 0;
	add.s64 	%rd563, %rd711, %rd64;
	shl.b64 	%rd564, %rd563, 2;
	add.s64 	%rd565, %rd2, %rd564;
	st.global.u32 	[%rd565+3072], %r211;
	ld.shared.u32 	%r212, [%r1526+1536];
	mov.b64 	%rd712, 0;
	@%p471 bra 	$L__BB2_251;
	ld.global.u64 	%rd712, [%rd61];
$L__BB2_251:
	cvt.u32.u64 	%r1269, %rd64;
	add.s64 	%rd566, %rd712, %rd64;
	shl.b64 	%rd567, %rd566, 2;
	add.s64 	%rd568, %rd2, %rd567;
	st.global.u32 	[%rd568+4608], %r212;
	add.s32 	%r1525, %r1525, 1536;
	add.s32 	%r1527, %r1269, 1536;
	add.s32 	%r1526, %r1526, 6144;
	setp.lt.s32 	%p472, %r1525, %r174;
	@%p472 bra 	$L__BB2_243;
	bra.uni 	$L__BB2_569;
$L__BB2_252:
	ld.param.u32 	%r1496, [_ZN3cub18CUB_300001_SM_10006detail6select23DeviceSelectSweepKernelINS2_10policy_hubIjNS0_8NullTypeEiLb0ELNS0_10SelectImplE0EE10Policy1000EPjPS5_S9_PmNS0_13ScanTileStateIiLb1EEES5_N4cuda3std3__48equal_toIvEEiNS2_19streaming_context_tIlLb1EEELS6_0EEEvT0_T1_T2_T3_T4_T5_T6_T7_iT8_NS1_7vsmem_tE_param_7];
	sub.s32 	%r216, %r1496, %r2;
	setp.ne.s32 	%p38, %r1508, 0;
	@%p38 bra 	$L__BB2_401;
	ld.param.u8 	%rs31, [%rd1];
	setp.eq.s16 	%p214, %rs31, 0;
	ld.param.u64 	%rd331, [%rd1+16];
	selp.b64 	%rd332, %rd331, 0, %p214;
	cvt.u64.u32 	%rd333, %r2;
	add.s64 	%rd334, %rd332, %rd333;
	mov.u32 	%r1548, %tid.x;
	and.b32  	%r832, %r1548, 31;
	and.b32  	%r833, %r1548, 992;
	mul.lo.s32 	%r834, %r833, 15;
	or.b32  	%r218, %r834, %r832;
	setp.ge.s32 	%p215, %r218, %r216;
	cvt.u64.u32 	%rd335, %r218;
	add.s64 	%rd336, %rd334, %rd335;
	shl.b64 	%rd337, %rd336, 2;
	add.s64 	%rd103, %rd3, %rd337;
	@%p215 bra 	$L__BB2_255;
	ld.global.u32 	%r1529, [%rd103];
$L__BB2_255:
	add.s32 	%r836, %r218, 32;
	setp.ge.s32 	%p216, %r836, %r216;
	@%p216 bra 	$L__BB2_257;
	ld.global.u32 	%r1530, [%rd103+128];
$L__BB2_257:
	add.s32 	%r838, %r218, 64;
	setp.ge.s32 	%p217, %r838, %r216;
	@%p217 bra 	$L__BB2_259;
	ld.global.u32 	%r1531, [%rd103+256];
$L__BB2_259:
	add.s32 	%r840, %r218, 96;
	setp.ge.s32 	%p218, %r840, %r216;
	@%p218 bra 	$L__BB2_261;
	ld.global.u32 	%r1532, [%rd103+384];
$L__BB2_261:
	add.s32 	%r842, %r218, 128;
	setp.ge.s32 	%p219, %r842, %r216;
	@%p219 bra 	$L__BB2_263;
	ld.global.u32 	%r1533, [%rd103+512];
$L__BB2_263:
	add.s32 	%r844, %r218, 160;
	setp.ge.s32 	%p220, %r844, %r216;
	@%p220 bra 	$L__BB2_265;
	ld.global.u32 	%r1534, [%rd103+640];
$L__BB2_265:
	add.s32 	%r846, %r218, 192;
	setp.ge.s32 	%p221, %r846, %r216;
	@%p221 bra 	$L__BB2_267;
	ld.global.u32 	%r1535, [%rd103+768];
$L__BB2_267:
	add.s32 	%r848, %r218, 224;
	setp.ge.s32 	%p222, %r848, %r216;
	@%p222 bra 	$L__BB2_269;
	ld.global.u32 	%r1536, [%rd103+896];
$L__BB2_269:
	add.s32 	%r850, %r218, 256;
	setp.ge.s32 	%p223, %r850, %r216;
	@%p223 bra 	$L__BB2_271;
	ld.global.u32 	%r1537, [%rd103+1024];
$L__BB2_271:
	add.s32 	%r852, %r218, 288;
	setp.ge.s32 	%p224, %r852, %r216;
	@%p224 bra 	$L__BB2_273;
	ld.global.u32 	%r1538, [%rd103+1152];
$L__BB2_273:
	add.s32 	%r854, %r218, 320;
	setp.ge.s32 	%p225, %r854, %r216;
	@%p225 bra 	$L__BB2_275;
	ld.global.u32 	%r1539, [%rd103+1280];
$L__BB2_275:
	add.s32 	%r856, %r218, 352;
	setp.ge.s32 	%p226, %r856, %r216;
	@%p226 bra 	$L__BB2_277;
	ld.global.u32 	%r1540, [%rd103+1408];
$L__BB2_277:
	add.s32 	%r858, %r218, 384;
	setp.ge.s32 	%p227, %r858, %r216;
	@%p227 bra 	$L__BB2_279;
	ld.global.u32 	%r1541, [%rd103+1536];
$L__BB2_279:
	add.s32 	%r860, %r218, 416;
	setp.ge.s32 	%p228, %r860, %r216;
	@%p228 bra 	$L__BB2_281;
	ld.global.u32 	%r1542, [%rd103+1664];
$L__BB2_281:
	add.s32 	%r862, %r218, 448;
	setp.ge.s32 	%p229, %r862, %r216;
	@%p229 bra 	$L__BB2_283;
	ld.global.u32 	%r1543, [%rd103+1792];
$L__BB2_283:
	// begin inline asm
	mov.u32 %r863, %laneid;
	// end inline asm
	shr.u32 	%r250, %r1548, 5;
	mad.lo.s32 	%r864, %r250, 480, %r863;
	shl.b32 	%r865, %r864, 2;
	mov.u32 	%r866, _ZZN3cub18CUB_300001_SM_10006detail6select23DeviceSelectSweepKernelINS2_10policy_hubIjNS0_8NullTypeEiLb0ELNS0_10SelectImplE0EE10Policy1000EPjPS5_S9_PmNS0_13ScanTileStateIiLb1EEES5_N4cuda3std3__48equal_toIvEEiNS2_19streaming_context_tIlLb1EEELS6_0EEEvT0_T1_T2_T3_T4_T5_T6_T7_iT8_NS1_7vsmem_tEE19static_temp_storage;
	add.s32 	%r867, %r866, %r865;
	st.shared.u32 	[%r867], %r1529;
	st.shared.u32 	[%r867+128], %r1530;
	st.shared.u32 	[%r867+256], %r1531;
	st.shared.u32 	[%r867+384], %r1532;
	st.shared.u32 	[%r867+512], %r1533;
	st.shared.u32 	[%r867+640], %r1534;
	st.shared.u32 	[%r867+768], %r1535;
	st.shared.u32 	[%r867+896], %r1536;
	st.shared.u32 	[%r867+1024], %r1537;
	st.shared.u32 	[%r867+1152], %r1538;
	st.shared.u32 	[%r867+1280], %r1539;
	st.shared.u32 	[%r867+1408], %r1540;
	st.shared.u32 	[%r867+1536], %r1541;
	st.shared.u32 	[%r867+1664], %r1542;
	st.shared.u32 	[%r867+1792], %r1543;
	bar.warp.sync 	-1;
	mad.lo.s32 	%r868, %r863, 56, %r867;
	ld.shared.u32 	%r251, [%r868];
	ld.shared.u32 	%r252, [%r868+4];
	ld.shared.u32 	%r253, [%r868+8];
	ld.shared.u32 	%r254, [%r868+12];
	ld.shared.u32 	%r255, [%r868+16];
	ld.shared.u32 	%r256, [%r868+20];
	ld.shared.u32 	%r257, [%r868+24];
	ld.shared.u32 	%r258, [%r868+28];
	ld.shared.u32 	%r259, [%r868+32];
	ld.shared.u32 	%r260, [%r868+36];
	ld.shared.u32 	%r261, [%r868+40];
	ld.shared.u32 	%r262, [%r868+44];
	ld.shared.u32 	%r263, [%r868+48];
	ld.shared.u32 	%r264, [%r868+52];
	ld.shared.u32 	%r265, [%r868+56];
	setp.eq.s16 	%p230, %rs31, 0;
	@%p230 bra 	$L__BB2_286;
	bar.sync 	0;
	shl.b32 	%r869, %r1548, 2;
	add.s32 	%r871, %r866, %r869;
	add.s32 	%r266, %r871, 1616;
	st.shared.u32 	[%r871+1616], %r265;
	bar.sync 	0;
	setp.eq.s32 	%p232, %r1548, 0;
	mov.pred 	%p572, -1;
	@%p232 bra 	$L__BB2_291;
	ld.shared.u32 	%r872, [%r266+-4];
	setp.ne.s32 	%p572, %r872, %r251;
	bra.uni 	$L__BB2_291;
$L__BB2_286:
	setp.ne.s32 	%p233, %r1548, 0;
	@%p233 bra 	$L__BB2_288;
	shl.b64 	%rd339, %rd331, 2;
	add.s64 	%rd340, %rd339, %rd3;
	ld.global.u32 	%r1545, [%rd340+-4];
$L__BB2_288:
	setp.eq.s32 	%p234, %r1548, 0;
	bar.sync 	0;
	shl.b32 	%r874, %r1548, 2;
	add.s32 	%r876, %r866, %r874;
	add.s32 	%r269, %r876, 1616;
	st.shared.u32 	[%r876+1616], %r265;
	bar.sync 	0;
	@%p234 bra 	$L__BB2_290;
	ld.shared.u32 	%r1545, [%r269+-4];
$L__BB2_290:
	setp.ne.s32 	%p572, %r1545, %r251;
$L__BB2_291:
	setp.ne.s32 	%p235, %r264, %r265;
	setp.ne.s32 	%p236, %r263, %r264;
	setp.ne.s32 	%p237, %r262, %r263;
	setp.ne.s32 	%p238, %r261, %r262;
	setp.ne.s32 	%p239, %r260, %r261;
	setp.ne.s32 	%p240, %r259, %r260;
	setp.ne.s32 	%p241, %r258, %r259;
	setp.ne.s32 	%p242, %r257, %r258;
	setp.ne.s32 	%p243, %r256, %r257;
	setp.ne.s32 	%p244, %r255, %r256;
	setp.ne.s32 	%p245, %r254, %r255;
	setp.ne.s32 	%p246, %r253, %r254;
	setp.ne.s32 	%p247, %r252, %r253;
	setp.ne.s32 	%p248, %r251, %r252;
	mul.lo.s32 	%r907, %r1548, 15;
	setp.ge.s32 	%p249, %r907, %r216;
	or.pred  	%p7, %p249, %p572;
	selp.u32 	%r908, 1, 0, %p7;
	add.s32 	%r909, %r907, 1;
	setp.ge.s32 	%p250, %r909, %r216;
	or.pred  	%p8, %p250, %p248;
	selp.u32 	%r910, 1, 0, %p8;
	add.s32 	%r911, %r907, 2;
	setp.ge.s32 	%p251, %r911, %r216;
	or.pred  	%p9, %p251, %p247;
	selp.u32 	%r912, 1, 0, %p9;
	add.s32 	%r913, %r907, 3;
	setp.ge.s32 	%p252, %r913, %r216;
	or.pred  	%p10, %p252, %p246;
	selp.u32 	%r914, 1, 0, %p10;
	add.s32 	%r915, %r907, 4;
	setp.ge.s32 	%p253, %r915, %r216;
	or.pred  	%p11, %p253, %p245;
	selp.u32 	%r916, 1, 0, %p11;
	add.s32 	%r917, %r907, 5;
	setp.ge.s32 	%p254, %r917, %r216;
	or.pred  	%p12, %p254, %p244;
	selp.u32 	%r918, 1, 0, %p12;
	add.s32 	%r919, %r907, 6;
	setp.ge.s32 	%p255, %r919, %r216;
	or.pred  	%p13, %p255, %p243;
	selp.u32 	%r920, 1, 0, %p13;
	add.s32 	%r921, %r907, 7;
	setp.ge.s32 	%p256, %r921, %r216;
	or.pred  	%p14, %p256, %p242;
	selp.u32 	%r922, 1, 0, %p14;
	add.s32 	%r923, %r907, 8;
	setp.ge.s32 	%p257, %r923, %r216;
	or.pred  	%p15, %p257, %p241;
	selp.u32 	%r924, 1, 0, %p15;
	add.s32 	%r925, %r907, 9;
	setp.ge.s32 	%p258, %r925, %r216;
	or.pred  	%p16, %p258, %p240;
	selp.u32 	%r926, 1, 0, %p16;
	add.s32 	%r927, %r907, 10;
	setp.ge.s32 	%p259, %r927, %r216;
	or.pred  	%p17, %p259, %p239;
	selp.u32 	%r928, 1, 0, %p17;
	add.s32 	%r929, %r907, 11;
	setp.ge.s32 	%p260, %r929, %r216;
	or.pred  	%p18, %p260, %p238;
	selp.u32 	%r930, 1, 0, %p18;
	add.s32 	%r931, %r907, 12;
	setp.ge.s32 	%p261, %r931, %r216;
	or.pred  	%p19, %p261, %p237;
	selp.u32 	%r932, 1, 0, %p19;
	add.s32 	%r933, %r907, 13;
	setp.ge.s32 	%p262, %r933, %r216;
	or.pred  	%p20, %p262, %p236;
	selp.u32 	%r934, 1, 0, %p20;
	add.s32 	%r935, %r907, 14;
	setp.ge.s32 	%p263, %r935, %r216;
	or.pred  	%p21, %p263, %p235;
	selp.u32 	%r936, 1, 0, %p21;
	bar.sync 	0;
	add.s32 	%r272, %r910, %r908;
	add.s32 	%r273, %r272, %r912;
	add.s32 	%r274, %r273, %r914;
	add.s32 	%r275, %r274, %r916;
	add.s32 	%r276, %r275, %r918;
	add.s32 	%r277, %r276, %r920;
	add.s32 	%r278, %r277, %r922;
	add.s32 	%r279, %r278, %r924;
	add.s32 	%r280, %r279, %r926;
	add.s32 	%r281, %r280, %r928;
	add.s32 	%r282, %r281, %r930;
	add.s32 	%r283, %r282, %r932;
	add.s32 	%r284, %r283, %r934;
	add.s32 	%r881, %r284, %r936;
	mov.b32 	%r879, 1;
	mov.b32 	%r904, 0;
	mov.b32 	%r906, -1;
	// begin inline asm
	{  .reg .s32 r0;  .reg .pred p;  shfl.sync.up.b32 r0|p, %r881, %r879, %r904, %r906;  @p add.s32 r0, r0, %r881;  mov.s32 %r877, r0;}
	// end inline asm
	mov.b32 	%r885, 2;
	// begin inline asm
	{  .reg .s32 r0;  .reg .pred p;  shfl.sync.up.b32 r0|p, %r877, %r885, %r904, %r906;  @p add.s32 r0, r0, %r877;  mov.s32 %r883, r0;}
	// end inline asm
	mov.b32 	%r891, 4;
	// begin inline asm
	{  .reg .s32 r0;  .reg .pred p;  shfl.sync.up.b32 r0|p, %r883, %r891, %r904, %r906;  @p add.s32 r0, r0, %r883;  mov.s32 %r889, r0;}
	// end inline asm
	mov.b32 	%r897, 8;
	// begin inline asm
	{  .reg .s32 r0;  .reg .pred p;  shfl.sync.up.b32 r0|p, %r889, %r897, %r904, %r906;  @p add.s32 r0, r0, %r889;  mov.s32 %r895, r0;}
	// end inline asm
	mov.b32 	%r903, 16;
	// begin inline asm
	{  .reg .s32 r0;  .reg .pred p;  shfl.sync.up.b32 r0|p, %r895, %r903, %r904, %r906;  @p add.s32 r0, r0, %r895;  mov.s32 %r901, r0;}
	// end inline asm
	setp.ne.s32 	%p264, %r863, 31;
	@%p264 bra 	$L__BB2_293;
	shl.b32 	%r937, %r250, 2;
	mov.u32 	%r938, _ZZN3cub18CUB_300001_SM_10006detail6select23DeviceSelectSweepKernelINS2_10policy_hubIjNS0_8NullTypeEiLb0ELNS0_10SelectImplE0EE10Policy1000EPjPS5_S9_PmNS0_13ScanTileStateIiLb1EEES5_N4cuda3std3__48equal_toIvEEiNS2_19streaming_context_tIlLb1EEELS6_0EEEvT0_T1_T2_T3_T4_T5_T6_T7_iT8_NS1_7vsmem_tEE19static_temp_storage;
	add.s32 	%r939, %r938, %r937;
	st.shared.u32 	[%r939], %r901;
$L__BB2_293:
	mov.u64 	%rd104, %rd208;
	bar.sync 	0;
	ld.shared.v4.u32 	{%r287, %r288, %r289, %r290}, [_ZZN3cub18CUB_300001_SM_10006detail6select23DeviceSelectSweepKernelINS2_10policy_hubIjNS0_8NullTypeEiLb0ELNS0_10SelectImplE0EE10Policy1000EPjPS5_S9_PmNS0_13ScanTileStateIiLb1EEES5_N4cuda3std3__48equal_toIvEEiNS2_19streaming_context_tIlLb1EEELS6_0EEEvT0_T1_T2_T3_T4_T5_T6_T7_iT8_NS1_7vsmem_tEE19static_temp_storage];
	add.s32 	%r940, %r288, %r287;
	setp.eq.s32 	%p265, %r250, 2;
	selp.b32 	%r941, %r940, %r287, %p265;
	add.s32 	%r942, %r940, %r289;
	setp.eq.s32 	%p266, %r250, 3;
	selp.b32 	%r943, %r942, %r941, %p266;
	add.s32 	%r944, %r942, %r290;
	setp.eq.s32 	%p267, %r250, 4;
	selp.b32 	%r945, %r944, %r943, %p267;
	ld.shared.v4.u32 	{%r291, %r292, %r293, %r294}, [_ZZN3cub18CUB_300001_SM_10006detail6select23DeviceSelectSweepKernelINS2_10policy_hubIjNS0_8NullTypeEiLb0ELNS0_10SelectImplE0EE10Policy1000EPjPS5_S9_PmNS0_13ScanTileStateIiLb1EEES5_N4cuda3std3__48equal_toIvEEiNS2_19streaming_context_tIlLb1EEELS6_0EEEvT0_T1_T2_T3_T4_T5_T6_T7_iT8_NS1_7vsmem_tEE19static_temp_storage+16];
	add.s32 	%r946, %r944, %r291;
	setp.eq.s32 	%p268, %r250, 5;
	selp.b32 	%r947, %r946, %r945, %p268;
	add.s32 	%r948, %r946, %r292;
	setp.eq.s32 	%p269, %r250, 6;
	selp.b32 	%r949, %r948, %r947, %p269;
	add.s32 	%r950, %r948, %r293;
	setp.eq.s32 	%p270, %r250, 7;
	selp.b32 	%r951, %r950, %r949, %p270;
	add.s32 	%r952, %r950, %r294;
	setp.eq.s32 	%p271, %r250, 8;
	selp.b32 	%r953, %r952, %r951, %p271;
	ld.shared.v4.u32 	{%r295, %r296, %r297, %r298}, [_ZZN3cub18CUB_300001_SM_10006detail6select23DeviceSelectSweepKernelINS2_10policy_hubIjNS0_8NullTypeEiLb0ELNS0_10SelectImplE0EE10Policy1000EPjPS5_S9_PmNS0_13ScanTileStateIiLb1EEES5_N4cuda3std3__48equal_toIvEEiNS2_19streaming_context_tIlLb1EEELS6_0EEEvT0_T1_T2_T3_T4_T5_T6_T7_iT8_NS1_7vsmem_tEE19static_temp_storage+32];
	add.s32 	%r954, %r952, %r295;
	setp.eq.s32 	%p272, %r250, 9;
	selp.b32 	%r955, %r954, %r953, %p272;
	add.s32 	%r956, %r954, %r296;
	setp.eq.s32 	%p273, %r250, 10;
	selp.b32 	%r957, %r956, %r955, %p273;
	add.s32 	%r958, %r956, %r297;
	setp.eq.s32 	%p274, %r250, 11;
	selp.b32 	%r959, %r958, %r957, %p274;
	setp.lt.u32 	%p275, %r1548, 32;
	selp.b32 	%r960, 0, %r959, %p275;
	setp.eq.s32 	%p276, %r863, 0;
	sub.s32 	%r961, %r901, %r881;
	selp.b32 	%r962, 0, %r961, %p276;
	add.s32 	%r299, %r960, %r962;
	selp.u32 	%r963, 1, 0, %p7;
	add.s32 	%r300, %r299, %r963;
	add.s32 	%r301, %r272, %r299;
	add.s32 	%r302, %r273, %r299;
	add.s32 	%r303, %r274, %r299;
	add.s32 	%r304, %r275, %r299;
	add.s32 	%r305, %r276, %r299;
	add.s32 	%r306, %r277, %r299;
	add.s32 	%r307, %r278, %r299;
	add.s32 	%r308, %r279, %r299;
	add.s32 	%r309, %r280, %r299;
	add.s32 	%r310, %r281, %r299;
	add.s32 	%r311, %r282, %r299;
	add.s32 	%r312, %r283, %r299;
	add.s32 	%r313, %r284, %r299;
	add.s32 	%r964, %r216, %r298;
	add.s32 	%r965, %r964, %r958;
	add.s32 	%r1589, %r965, -5760;
	setp.gt.s32 	%p277, %r1589, 384;
	@%p277 bra 	$L__BB2_354;
	ld.param.u8 	%rs5, [%rd104];
	ld.param.u64 	%rd341, [%rd104+24];
	cvta.to.global.u64 	%rd105, %rd341;
	setp.lt.s32 	%p278, %r299, %r1589;
	and.pred  	%p279, %p7, %p278;
	@%p279 bra 	$L__BB2_295;
	bra.uni 	$L__BB2_298;
$L__BB2_295:
	setp.ne.s16 	%p280, %rs5, 0;
	mov.b64 	%rd735, 0;
	@%p280 bra 	$L__BB2_297;
	ld.global.u64 	%rd735, [%rd105];
$L__BB2_297:
	cvt.s64.s32 	%rd343, %r299;
	add.s64 	%rd344, %rd735, %rd343;
	shl.b64 	%rd345, %rd344, 2;
	add.s64 	%rd346, %rd2, %rd345;
	st.global.u32 	[%rd346], %r251;
$L__BB2_298:
	setp.ge.s32 	%p281, %r300, %r1589;
	not.pred 	%p282, %p8;
	or.pred  	%p283, %p282, %p281;
	@%p283 bra 	$L__BB2_302;
	setp.ne.s16 	%p284, %rs5, 0;
	mov.b64 	%rd736, 0;
	@%p284 bra 	$L__BB2_301;
	ld.global.u64 	%rd736, [%rd105];
$L__BB2_301:
	cvt.s64.s32 	%rd348, %r300;
	add.s64 	%rd349, %rd736, %rd348;
	shl.b64 	%rd350, %rd349, 2;
	add.s64 	%rd351, %rd2, %rd350;
	st.global.u32 	[%rd351], %r252;
$L__BB2_302:
	setp.ge.s32 	%p285, %r301, %r1589;
	not.pred 	%p286, %p9;
	or.pred  	%p287, %p286, %p285;
	@%p287 bra 	$L__BB2_306;
	setp.ne.s16 	%p288, %rs5, 0;
	mov.b64 	%rd737, 0;
	@%p288 bra 	$L__BB2_305;
	ld.global.u64 	%rd737, [%rd105];
$L__BB2_305:
	cvt.s64.s32 	%rd353, %r301;
	add.s64 	%rd354, %rd737, %rd353;
	shl.b64 	%rd355, %rd354, 2;
	add.s64 	%rd356, %rd2, %rd355;
	st.global.u32 	[%rd356], %r253;
$L__BB2_306:
	setp.ge.s32 	%p289, %r302, %r1589;
	not.pred 	%p290, %p10;
	or.pred  	%p291, %p290, %p289;
	@%p291 bra 	$L__BB2_310;
	setp.ne.s16 	%p292, %rs5, 0;
	mov.b64 	%rd738, 0;
	@%p292 bra 	$L__BB2_309;
	ld.global.u64 	%rd738, [%rd105];
$L__BB2_309:
	cvt.s64.s32 	%rd358, %r302;
	add.s64 	%rd359, %rd738, %rd358;
	shl.b64 	%rd360, %rd359, 2;
	add.s64 	%rd361, %rd2, %rd360;
	st.global.u32 	[%rd361], %r254;
$L__BB2_310:
	setp.ge.s32 	%p293, %r303, %r1589;
	not.pred 	%p294, %p11;
	or.pred  	%p295, %p294, %p293;
	@%p295 bra 	$L__BB2_314;
	setp.ne.s16 	%p296, %rs5, 0;
	mov.b64 	%rd739, 0;
	@%p296 bra 	$L__BB2_313;
	ld.global.u64 	%rd739, [%rd105];
$L__BB2_313:
	cvt.s64.s32 	%rd363, %r303;
	add.s64 	%rd364, %rd739, %rd363;
	shl.b64 	%rd365, %rd364, 2;
	add.s64 	%rd366, %rd2, %rd365;
	st.global.u32 	[%rd366], %r255;
$L__BB2_314:
	setp.ge.s32 	%p297, %r304, %r1589;
	not.pred 	%p298, %p12;
	or.pred  	%p299, %p298, %p297;
	@%p299 bra 	$L__BB2_318;
	setp.ne.s16 	%p300, %rs5, 0;
	mov.b64 	%rd740, 0;
	@%p300 bra 	$L__BB2_317;
	ld.global.u64 	%rd740, [%rd105];
$L__BB2_317:
	cvt.s64.s32 	%rd368, %r304;
	add.s64 	%rd369, %rd740, %rd368;
	shl.b64 	%rd370, %rd369, 2;
	add.s64 	%rd371, %rd2, %rd370;
	st.global.u32 	[%rd371], %r256;
$L__BB2_318:
	setp.ge.s32 	%p301, %r305, %r1589;
	not.pred 	%p302, %p13;
	or.pred  	%p303, %p302, %p301;
	@%p303 bra 	$L__BB2_322;
	setp.ne.s16 	%p304, %rs5, 0;
	mov.b64 	%rd741, 0;
	@%p304 bra 	$L__BB2_321;
	ld.global.u64 	%rd741, [%rd105];
$L__BB2_321:
	cvt.s64.s32 	%rd373, %r305;
	add.s64 	%rd374, %rd741, %rd373;
	shl.b64 	%rd375, %rd374, 2;
	add.s64 	%rd376, %rd2, %rd375;
	st.global.u32 	[%rd376], %r257;
$L__BB2_322:
	setp.ge.s32 	%p305, %r306, %r1589;
	not.pred 	%p306, %p14;
	or.pred  	%p307, %p306, %p305;
	@%p307 bra 	$L__BB2_326;
	setp.ne.s16 	%p308, %rs5, 0;
	mov.b64 	%rd742, 0;
	@%p308 bra 	$L__BB2_325;
	ld.global.u64 	%rd742, [%rd105];
$L__BB2_325:
	cvt.s64.s32 	%rd378, %r306;
	add.s64 	%rd379, %rd742, %rd378;
	shl.b64 	%rd380, %rd379, 2;
	add.s64 	%rd381, %rd2, %rd380;
	st.global.u32 	[%rd381], %r258;
$L__BB2_326:
	setp.ge.s32 	%p309, %r307, %r1589;
	not.pred 	%p310, %p15;
	or.pred  	%p311, %p310, %p309;
	@%p311 bra 	$L__BB2_330;
	setp.ne.s16 	%p312, %rs5, 0;
	mov.b64 	%rd743, 0;
	@%p312 bra 	$L__BB2_329;
	ld.global.u64 	%rd743, [%rd105];
$L__BB2_329:
	cvt.s64.s32 	%rd383, %r307;
	add.s64 	%rd384, %rd743, %rd383;
	shl.b64 	%rd385, %rd384, 2;
	add.s64 	%rd386, %rd2, %rd385;
	st.global.u32 	[%rd386], %r259;
$L__BB2_330:
	setp.ge.s32 	%p313, %r308, %r1589;
	not.pred 	%p314, %p16;
	or.pred  	%p315, %p314, %p313;
	@%p315 bra 	$L__BB2_334;
	setp.ne.s16 	%p316, %rs5, 0;
	mov.b64 	%rd744, 0;
	@%p316 bra 	$L__BB2_333;
	ld.global.u64 	%rd744, [%rd105];
$L__BB2_333:
	cvt.s64.s32 	%rd388, %r308;
	add.s64 	%rd389, %rd744, %rd388;
	shl.b64 	%rd390, %rd389, 2;
	add.s64 	%rd391, %rd2, %rd390;
	st.global.u32 	[%rd391], %r260;
$L__BB2_334:
	setp.ge.s32 	%p317, %r309, %r1589;
	not.pred 	%p318, %p17;
	or.pred  	%p319, %p318, %p317;
	@%p319 bra 	$L__BB2_338;
	setp.ne.s16 	%p320, %rs5, 0;
	mov.b64 	%rd745, 0;
	@%p320 bra 	$L__BB2_337;
	ld.global.u64 	%rd745, [%rd105];
$L__BB2_337:
	cvt.s64.s32 	%rd393, %r309;
	add.s64 	%rd394, %rd745, %rd393;
	shl.b64 	%rd395, %rd394, 2;
	add.s64 	%rd396, %rd2, %rd395;
	st.global.u32 	[%rd396], %r261;
$L__BB2_338:
	setp.ge.s32 	%p321, %r310, %r1589;
	not.pred 	%p322, %p18;
	or.pred  	%p323, %p322, %p321;
	@%p323 bra 	$L__BB2_342;
	setp.ne.s16 	%p324, %rs5, 0;
	mov.b64 	%rd746, 0;
	@%p324 bra 	$L__BB2_341;
	ld.global.u64 	%rd746, [%rd105];
$L__BB2_341:
	cvt.s64.s32 	%rd398, %r310;
	add.s64 	%rd399, %rd746, %rd398;
	shl.b64 	%rd400, %rd399, 2;
	add.s64 	%rd401, %rd2, %rd400;
	st.global.u32 	[%rd401], %r262;
$L__BB2_342:
	setp.ge.s32 	%p325, %r311, %r1589;
	not.pred 	%p326, %p19;
	or.pred  	%p327, %p326, %p325;
	@%p327 bra 	$L__BB2_346;
	setp.ne.s16 	%p328, %rs5, 0;
	mov.b64 	%rd747, 0;
	@%p328 bra 	$L__BB2_345;
	ld.global.u64 	%rd747, [%rd105];
$L__BB2_345:
	cvt.s64.s32 	%rd403, %r311;
	add.s64 	%rd404, %rd747, %rd403;
	shl.b64 	%rd405, %rd404, 2;
	add.s64 	%rd406, %rd2, %rd405;
	st.global.u32 	[%rd406], %r263;
$L__BB2_346:
	setp.ge.s32 	%p329, %r312, %r1589;
	not.pred 	%p330, %p20;
	or.pred  	%p331, %p330, %p329;
	@%p331 bra 	$L__BB2_350;
	setp.ne.s16 	%p332, %rs5, 0;
	mov.b64 	%rd748, 0;
	@%p332 bra 	$L__BB2_349;
	ld.global.u64 	%rd748, [%rd105];
$L__BB2_349:
	cvt.s64.s32 	%rd408, %r312;
	add.s64 	%rd409, %rd748, %rd408;
	shl.b64 	%rd410, %rd409, 2;
	add.s64 	%rd411, %rd2, %rd410;
	st.global.u32 	[%rd411], %r264;
$L__BB2_350:
	setp.ge.s32 	%p333, %r313, %r1589;
	not.pred 	%p334, %p21;
	or.pred  	%p335, %p334, %p333;
	@%p335 bra 	$L__BB2_561;
	setp.ne.s16 	%p336, %rs5, 0;
	mov.b64 	%rd749, 0;
	@%p336 bra 	$L__BB2_353;
	ld.global.u64 	%rd749, [%rd105];
$L__BB2_353:
	cvt.s64.s32 	%rd413, %r313;
	add.s64 	%rd414, %rd749, %rd413;
	shl.b64 	%rd415, %rd414, 2;
	add.s64 	%rd416, %rd2, %rd415;
	st.global.u32 	[%rd416], %r265;
	bra.uni 	$L__BB2_561;
$L__BB2_354:
	bar.sync 	0;
	not.pred 	%p337, %p7;
	@%p337 bra 	$L__BB2_356;
	shl.b32 	%r966, %r299, 2;
	mov.u32 	%r967, _ZZN3cub18CUB_300001_SM_10006detail6select23DeviceSelectSweepKernelINS2_10policy_hubIjNS0_8NullTypeEiLb0ELNS0_10SelectImplE0EE10Policy1000EPjPS5_S9_PmNS0_13ScanTileStateIiLb1EEES5_N4cuda3std3__48equal_toIvEEiNS2_19streaming_context_tIlLb1EEELS6_0EEEvT0_T1_T2_T3_T4_T5_T6_T7_iT8_NS1_7vsmem_tEE19static_temp_storage;
	add.s32 	%r968, %r967, %r966;
	st.shared.u32 	[%r968], %r251;
$L__BB2_356:
	not.pred 	%p338, %p8;
	@%p338 bra 	$L__BB2_358;
	shl.b32 	%r969, %r300, 2;
	mov.u32 	%r970, _ZZN3cub18CUB_300001_SM_10006detail6select23DeviceSelectSweepKernelINS2_10policy_hubIjNS0_8NullTypeEiLb0ELNS0_10SelectImplE0EE10Policy1000EPjPS5_S9_PmNS0_13ScanTileStateIiLb1EEES5_N4cuda3std3__48equal_toIvEEiNS2_19streaming_context_tIlLb1EEELS6_0EEEvT0_T1_T2_T3_T4_T5_T6_T7_iT8_NS1_7vsmem_tEE19static_temp_storage;
	add.s32 	%r971, %r970, %r969;
	st.shared.u32 	[%r971], %r252;
$L__BB2_358:
	not.pred 	%p339, %p9;
	@%p339 bra 	$L__BB2_360;
	shl.b32 	%r972, %r301, 2;
	mov.u32 	%r973, _ZZN3cub18CUB_300001_SM_10006detail6select23DeviceSelectSweepKernelINS2_10policy_hubIjNS0_8NullTypeEiLb0ELNS0_10SelectImplE0EE10Policy1000EPjPS5_S9_PmNS0_13ScanTileStateIiLb1EEES5_N4cuda3std3__48equal_toIvEEiNS2_19streaming_context_tIlLb1EEELS6_0EEEvT0_T1_T2_T3_T4_T5_T6_T7_iT8_NS1_7vsmem_tEE19static_temp_storage;
	add.s32 	%r974, %r973, %r972;
	st.shared.u32 	[%r974], %r253;
$L__BB2_360:
	not.pred 	%p340, %p10;
	@%p340 bra 	$L__BB2_362;
	shl.b32 	%r975, %r302, 2;
	mov.u32 	%r976, _ZZN3cub18CUB_300001_SM_10006detail6select23DeviceSelectSweepKernelINS2_10policy_hubIjNS0_8NullTypeEiLb0ELNS0_10SelectImplE0EE10Policy1000EPjPS5_S9_PmNS0_13ScanTileStateIiLb1EEES5_N4cuda3std3__48equal_toIvEEiNS2_19streaming_context_tIlLb1EEELS6_0EEEvT0_T1_T2_T3_T4_T5_T6_T7_iT8_NS1_7vsmem_tEE19static_temp_storage;
	add.s32 	%r977, %r976, %r975;
	st.shared.u32 	[%r977], %r254;
$L__BB2_362:
	not.pred 	%p341, %p11;
	@%p341 bra 	$L__BB2_364;
	shl.b32 	%r978, %r303, 2;
	mov.u32 	%r979, _ZZN3cub18CUB_300001_SM_10006detail6select23DeviceSelectSweepKernelINS2_10policy_hubIjNS0_8NullTypeEiLb0ELNS0_10SelectImplE0EE10Policy1000EPjPS5_S9_PmNS0_13ScanTileStateIiLb1EEES5_N4cuda3std3__48equal_toIvEEiNS2_19streaming_context_tIlLb1EEELS6_0EEEvT0_T1_T2_T3_T4_T5_T6_T7_iT8_NS1_7vsmem_tEE19static_temp_storage;
	add.s32 	%r980, %r979, %r978;
	st.shared.u32 	[%r980], %r255;
$L__BB2_364:
	not.pred 	%p342, %p12;
	@%p342 bra 	$L__BB2_366;
	shl.b32 	%r981, %r304, 2;
	mov.u32 	%r982, _ZZN3cub18CUB_300001_SM_10006detail6select23DeviceSelectSweepKernelINS2_10policy_hubIjNS0_8NullTypeEiLb0ELNS0_10SelectImplE0EE10Policy1000EPjPS5_S9_PmNS0_13ScanTileStateIiLb1EEES5_N4cuda3std3__48equal_toIvEEiNS2_19streaming_context_tIlLb1EEELS6_0EEEvT0_T1_T2_T3_T4_T5_T6_T7_iT8_NS1_7vsmem_tEE19static_temp_storage;
	add.s32 	%r983, %r982, %r981;
	st.shared.u32 	[%r983], %r256;
$L__BB2_366:
	not.pred 	%p343, %p13;
	@%p343 bra 	$L__BB2_368;
	shl.b32 	%r984, %r305, 2;
	mov.u32 	%r985, _ZZN3cub18CUB_300001_SM_10006detail6select23DeviceSelectSweepKernelINS2_10policy_hubIjNS0_8NullTypeEiLb0ELNS0_10SelectImplE0EE10Policy1000EPjPS5_S9_PmNS0_13ScanTileStateIiLb1EEES5_N4cuda3std3__48equal_toIvEEiNS2_19streaming_context_tIlLb1EEELS6_0EEEvT0_T1_T2_T3_T4_T5_T6_T7_iT8_NS1_7vsmem_tEE19static_temp_storage;
	add.s32 	%r986, %r985, %r984;
	st.shared.u32 	[%r986], %r257;
$L__BB2_368:
	not.pred 	%p344, %p14;
	@%p344 bra 	$L__BB2_370;
	shl.b32 	%r987, %r306, 2;
	mov.u32 	%r988, _ZZN3cub18CUB_300001_SM_10006detail6select23DeviceSelectSweepKernelINS2_10policy_hubIjNS0_8NullTypeEiLb0ELNS0_10SelectImplE0EE10Policy1000EPjPS5_S9_PmNS0_13ScanTileStateIiLb1EEES5_N4cuda3std3__48equal_toIvEEiNS2_19streaming_context_tIlLb1EEELS6_0EEEvT0_T1_T2_T3_T4_T5_T6_T7_iT8_NS1_7vsmem_tEE19static_temp_storage;
	add.s32 	%r989, %r988, %r987;
	st.shared.u32 	[%r989], %r258;
$L__BB2_370:
	not.pred 	%p345, %p15;
	@%p345 bra 	$L__BB2_372;
	shl.b32 	%r990, %r307, 2;
	mov.u32 	%r991, _ZZN3cub18CUB_300001_SM_10006detail6select23DeviceSelectSweepKernelINS2_10policy_hubIjNS0_8NullTypeEiLb0ELNS0_10SelectImplE0EE10Policy1000EPjPS5_S9_PmNS0_13ScanTileStateIiLb1EEES5_N4cuda3std3__48equal_toIvEEiNS2_19streaming_context_tIlLb1EEELS6_0EEEvT0_T1_T2_T3_T4_T5_T6_T7_iT8_NS1_7vsmem_tEE19static_temp_storage;
	add.s32 	%r992, %r991, %r990;
	st.shared.u32 	[%r992], %r259;
$L__BB2_372:
	not.pred 	%p346, %p16;
	@%p346 bra 	$L__BB2_374;
	shl.b32 	%r993, %r308, 2;
	mov.u32 	%r994, _ZZN3cub18CUB_300001_SM_10006detail6select23DeviceSelectSweepKernelINS2_10policy_hubIjNS0_8NullTypeEiLb0ELNS0_10SelectImplE0EE10Policy1000EPjPS5_S9_PmNS0_13ScanTileStateIiLb1EEES5_N4cuda3std3__48equal_toIvEEiNS2_19streaming_context_tIlLb1EEELS6_0EEEvT0_T1_T2_T3_T4_T5_T6_T7_iT8_NS1_7vsmem_tEE19static_temp_storage;
	add.s32 	%r995, %r994, %r993;
	st.shared.u32 	[%r995], %r260;
$L__BB2_374:
	not.pred 	%p347, %p17;
	@%p347 bra 	$L__BB2_376;
	shl.b32 	%r996, %r309, 2;
	mov.u32 	%r997, _ZZN3cub18CUB_300001_SM_10006detail6select23DeviceSelectSweepKernelINS2_10policy_hubIjNS0_8NullTypeEiLb0ELNS0_10SelectImplE0EE10Policy1000EPjPS5_S9_PmNS0_13ScanTileStateIiLb1EEES5_N4cuda3std3__48equal_toIvEEiNS2_19streaming_context_tIlLb1EEELS6_0EEEvT0_T1_T2_T3_T4_T5_T6_T7_iT8_NS1_7vsmem_tEE19static_temp_storage;
	add.s32 	%r998, %r997, %r996;
	st.shared.u32 	[%r998], %r261;
$L__BB2_376:
	not.pred 	%p348, %p18;
	@%p348 bra 	$L__BB2_378;
	shl.b32 	%r999, %r310, 2;
	mov.u32 	%r1000, _ZZN3cub18CUB_300001_SM_10006detail6select23DeviceSelectSweepKernelINS2_10policy_hubIjNS0_8NullTypeEiLb0ELNS0_10SelectImplE0EE10Policy1000EPjPS5_S9_PmNS0_13ScanTileStateIiLb1EEES5_N4cuda3std3__48equal_toIvEEiNS2_19streaming_context_tIlLb1EEELS6_0EEEvT0_T1_T2_T3_T4_T5_T6_T7_iT8_NS1_7vsmem_tEE19static_temp_storage;
	add.s32 	%r1001, %r1000, %r999;
	st.shared.u32 	[%r1001], %r262;
$L__BB2_378:
	not.pred 	%p349, %p19;
	@%p349 bra 	$L__BB2_380;
	shl.b32 	%r1002, %r311, 2;
	mov.u32 	%r1003, _ZZN3cub18CUB_300001_SM_10006detail6select23DeviceSelectSweepKernelINS2_10policy_hubIjNS0_8NullTypeEiLb0ELNS0_10SelectImplE0EE10Policy1000EPjPS5_S9_PmNS0_13ScanTileStateIiLb1EEES5_N4cuda3std3__48equal_toIvEEiNS2_19streaming_context_tIlLb1EEELS6_0EEEvT0_T1_T2_T3_T4_T5_T6_T7_iT8_NS1_7vsmem_tEE19static_temp_storage;
	add.s32 	%r1004, %r1003, %r1002;
	st.shared.u32 	[%r1004], %r263;
$L__BB2_380:
	not.pred 	%p350, %p20;
	@%p350 bra 	$L__BB2_382;
	shl.b32 	%r1005, %r312, 2;
	mov.u32 	%r1006, _ZZN3cub18CUB_300001_SM_10006detail6select23DeviceSelectSweepKernelINS2_10policy_hubIjNS0_8NullTypeEiLb0ELNS0_10SelectImplE0EE10Policy1000EPjPS5_S9_PmNS0_13ScanTileStateIiLb1EEES5_N4cuda3std3__48equal_toIvEEiNS2_19streaming_context_tIlLb1EEELS6_0EEEvT0_T1_T2_T3_T4_T5_T6_T7_iT8_NS1_7vsmem_tEE19static_temp_storage;
	add.s32 	%r1007, %r1006, %r1005;
	st.shared.u32 	[%r1007], %r264;
$L__BB2_382:
	not.pred 	%p351, %p21;
	@%p351 bra 	$L__BB2_384;
	shl.b32 	%r1008, %r313, 2;
	mov.u32 	%r1009, _ZZN3cub18CUB_300001_SM_10006detail6select23DeviceSelectSweepKernelINS2_10policy_hubIjNS0_8NullTypeEiLb0ELNS0_10SelectImplE0EE10Policy1000EPjPS5_S9_PmNS0_13ScanTileStateIiLb1EEES5_N4cuda3std3__48equal_toIvEEiNS2_19streaming_context_tIlLb1EEELS6_0EEEvT0_T1_T2_T3_T4_T5_T6_T7_iT8_NS1_7vsmem_tEE19static_temp_storage;
	add.s32 	%r1010, %r1009, %r1008;
	st.shared.u32 	[%r1010], %r265;
$L__BB2_384:
	bar.sync 	0;
	setp.ge.u32 	%p352, %r1548, %r1589;
	@%p352 bra 	$L__BB2_561;
	ld.param.u32 	%r1498, [_ZN3cub18CUB_300001_SM_10006detail6select23DeviceSelectSweepKernelINS2_10policy_hubIjNS0_8NullTypeEiLb0ELNS0_10SelectImplE0EE10Policy1000EPjPS5_S9_PmNS0_13ScanTileStateIiLb1EEES5_N4cuda3std3__48equal_toIvEEiNS2_19streaming_context_tIlLb1EEELS6_0EEEvT0_T1_T2_T3_T4_T5_T6_T7_iT8_NS1_7vsmem_tE_param_7];
	ld.param.u8 	%rs6, [%rd104];
	ld.param.u64 	%rd417, [%rd104+24];
	cvta.to.global.u64 	%rd106, %rd417;
	add.s32 	%r1011, %r288, %r289;
	add.s32 	%r1012, %r1011, %r290;
	add.s32 	%r1013, %r1012, %r291;
	add.s32 	%r1014, %r1013, %r292;
	add.s32 	%r1015, %r1014, %r293;
	add.s32 	%r1016, %r1015, %r294;
	add.s32 	%r1017, %r1016, %r295;
	add.s32 	%r1018, %r1017, %r296;
	add.s32 	%r1019, %r1018, %r297;
	add.s32 	%r1020, %r1019, %r298;
	add.s32 	%r1021, %r1020, %r287;
	add.s32 	%r1022, %r1021, %r1498;
	sub.s32 	%r1023, %r1022, %r1548;
	add.s32 	%r315, %r1023, -5761;
	mul.hi.u32 	%r1024, %r315, -1431655765;
	shr.u32 	%r1025, %r1024, 8;
	add.s32 	%r316, %r1025, 1;
	and.b32  	%r1026, %r1025, 3;
	setp.eq.s32 	%p353, %r1026, 3;
	@%p353 bra 	$L__BB2_390;
	cvt.u64.u32 	%rd728, %r1548;
	shl.b32 	%r1027, %r1548, 2;
	mov.u32 	%r1028, _ZZN3cub18CUB_300001_SM_10006detail6select23DeviceSelectSweepKernelINS2_10policy_hubIjNS0_8NullTypeEiLb0ELNS0_10SelectImplE0EE10Policy1000EPjPS5_S9_PmNS0_13ScanTileStateIiLb1EEES5_N4cuda3std3__48equal_toIvEEiNS2_19streaming_context_tIlLb1EEELS6_0EEEvT0_T1_T2_T3_T4_T5_T6_T7_iT8_NS1_7vsmem_tEE19static_temp_storage;
	add.s32 	%r1547, %r1028, %r1027;
	and.b32  	%r1029, %r316, 3;
	neg.s32 	%r1546, %r1029;
$L__BB2_387:
	.pragma "nounroll";
	setp.ne.s16 	%p354, %rs6, 0;
	ld.shared.u32 	%r321, [%r1547];
	mov.b64 	%rd729, 0;
	@%p354 bra 	$L__BB2_389;
	ld.global.u64 	%rd729, [%rd106];
$L__BB2_389:
	add.s64 	%rd419, %rd729, %rd728;
	shl.b64 	%rd420, %rd419, 2;
	add.s64 	%rd421, %rd2, %rd420;
	st.global.u32 	[%rd421], %r321;
	add.s64 	%rd728, %rd728, 384;
	cvt.u32.u64 	%r1548, %rd728;
	add.s32 	%r1547, %r1547, 1536;
	add.s32 	%r1546, %r1546, 1;
	setp.ne.s32 	%p355, %r1546, 0;
	@%p355 bra 	$L__BB2_387;
$L__BB2_390:
	setp.lt.u32 	%p356, %r315, 1152;
	@%p356 bra 	$L__BB2_561;
	mul.wide.u32 	%rd423, %r1548, 4;
	add.s64 	%rd112, %rd2, %rd423;
	shl.b32 	%r1030, %r1548, 2;
	mov.u32 	%r1031, _ZZN3cub18CUB_300001_SM_10006detail6select23DeviceSelectSweepKernelINS2_10policy_hubIjNS0_8NullTypeEiLb0ELNS0_10SelectImplE0EE10Policy1000EPjPS5_S9_PmNS0_13ScanTileStateIiLb1EEES5_N4cuda3std3__48equal_toIvEEiNS2_19streaming_context_tIlLb1EEELS6_0EEEvT0_T1_T2_T3_T4_T5_T6_T7_iT8_NS1_7vsmem_tEE19static_temp_storage;
	add.s32 	%r1032, %r1030, %r1031;
	add.s32 	%r1549, %r1032, 3072;
	mov.b64 	%rd730, 0;
$L__BB2_392:
	setp.ne.s16 	%p357, %rs6, 0;
	ld.shared.u32 	%r329, [%r1549+-3072];
	mov.b64 	%rd731, 0;
	@%p357 bra 	$L__BB2_394;
	ld.global.u64 	%rd731, [%rd106];
$L__BB2_394:
	setp.ne.s16 	%p358, %rs6, 0;
	shl.b64 	%rd426, %rd731, 2;
	add.s64 	%rd427, %rd730, %rd426;
	add.s64 	%rd428, %rd112, %rd427;
	st.global.u32 	[%rd428], %r329;
	ld.shared.u32 	%r330, [%r1549+-1536];
	mov.b64 	%rd732, 0;
	@%p358 bra 	$L__BB2_396;
	ld.global.u64 	%rd732, [%rd106];
$L__BB2_396:
	setp.ne.s16 	%p359, %rs6, 0;
	shl.b64 	%rd430, %rd732, 2;
	add.s64 	%rd431, %rd730, %rd430;
	add.s64 	%rd432, %rd112, %rd431;
	st.global.u32 	[%rd432+1536], %r330;
	ld.shared.u32 	%r331, [%r1549];
	mov.b64 	%rd733, 0;
	@%p359 bra 	$L__BB2_398;
	ld.global.u64 	%rd733, [%rd106];
$L__BB2_398:
	setp.ne.s16 	%p360, %rs6, 0;
	shl.b64 	%rd434, %rd733, 2;
	add.s64 	%rd435, %rd730, %rd434;
	add.s64 	%rd436, %rd112, %rd435;
	st.global.u32 	[%rd436+3072], %r331;
	ld.shared.u32 	%r332, [%r1549+1536];
	mov.b64 	%rd734, 0;
	@%p360 bra 	$L__BB2_400;
	ld.global.u64 	%rd734, [%rd106];
$L__BB2_400:
	shl.b64 	%rd437, %rd734, 2;
	add.s64 	%rd438, %rd730, %rd437;
	add.s64 	%rd439, %rd112, %rd438;
	st.global.u32 	[%rd439+4608], %r332;
	add.s32 	%r1548, %r1548, 1536;
	add.s64 	%rd730, %rd730, 6144;
	add.s32 	%r1549, %r1549, 6144;
	setp.lt.s32 	%p361, %r1548, %r1589;
	@%p361 bra 	$L__BB2_392;
	bra.uni 	$L__BB2_561;
$L__BB2_401:
	ld.param.u8 	%rs9, [%rd1];
	setp.eq.s16 	%p39, %rs9, 0;
	ld.param.u64 	%rd211, [%rd1+16];
	selp.b64 	%rd212, %rd211, 0, %p39;
	cvt.s64.s32 	%rd153, %r2;
	add.s64 	%rd213, %rd212, %rd153;
	mov.u32 	%r1585, %tid.x;
	and.b32  	%r492, %r1585, 31;
	and.b32  	%r493, %r1585, 992;
	mul.lo.s32 	%r494, %r493, 15;
	or.b32  	%r336, %r494, %r492;
	setp.ge.s32 	%p40, %r336, %r216;
	cvt.u64.u32 	%rd214, %r336;
	add.s64 	%rd215, %rd213, %rd214;
	shl.b64 	%rd216, %rd215, 2;
	add.s64 	%rd154, %rd3, %rd216;
	@%p40 bra 	$L__BB2_403;
	ld.global.u32 	%r1551, [%rd154];
$L__BB2_403:
	add.s32 	%r496, %r336, 32;
	setp.ge.s32 	%p41, %r496, %r216;
	@%p41 bra 	$L__BB2_405;
	ld.global.u32 	%r1552, [%rd154+128];
$L__BB2_405:
	add.s32 	%r498, %r336, 64;
	setp.ge.s32 	%p42, %r498, %r216;
	@%p42 bra 	$L__BB2_407;
	ld.global.u32 	%r1553, [%rd154+256];
$L__BB2_407:
	add.s32 	%r500, %r336, 96;
	setp.ge.s32 	%p43, %r500, %r216;
	@%p43 bra 	$L__BB2_409;
	ld.global.u32 	%r1554, [%rd154+384];
$L__BB2_409:
	add.s32 	%r502, %r336, 128;
	setp.ge.s32 	%p44, %r502, %r216;
	@%p44 bra 	$L__BB2_411;
	ld.global.u32 	%r1555, [%rd154+512];
$L__BB2_411:
	add.s32 	%r504, %r336, 160;
	setp.ge.s32 	%p45, %r504, %r216;
	@%p45 bra 	$L__BB2_413;
	ld.global.u32 	%r1556, [%rd154+640];
$L__BB2_413:
	add.s32 	%r506, %r336, 192;
	setp.ge.s32 	%p46, %r506, %r216;
	@%p46 bra 	$L__BB2_415;
	ld.global.u32 	%r1557, [%rd154+768];
$L__BB2_415:
	add.s32 	%r508, %r336, 224;
	setp.ge.s32 	%p47, %r508, %r216;
	@%p47 bra 	$L__BB2_417;
	ld.global.u32 	%r1558, [%rd154+896];
$L__BB2_417:
	add.s32 	%r510, %r336, 256;
	setp.ge.s32 	%p48, %r510, %r216;
	@%p48 bra 	$L__BB2_419;
	ld.global.u32 	%r1559, [%rd154+1024];
$L__BB2_419:
	add.s32 	%r512, %r336, 288;
	setp.ge.s32 	%p49, %r512, %r216;
	@%p49 bra 	$L__BB2_421;
	ld.global.u32 	%r1560, [%rd154+1152];
$L__BB2_421:
	add.s32 	%r514, %r336, 320;
	setp.ge.s32 	%p50, %r514, %r216;
	@%p50 bra 	$L__BB2_423;
	ld.global.u32 	%r1561, [%rd154+1280];
$L__BB2_423:
	add.s32 	%r516, %r336, 352;
	setp.ge.s32 	%p51, %r516, %r216;
	@%p51 bra 	$L__BB2_425;
	ld.global.u32 	%r1562, [%rd154+1408];
$L__BB2_425:
	add.s32 	%r518, %r336, 384;
	setp.ge.s32 	%p52, %r518, %r216;
	@%p52 bra 	$L__BB2_427;
	ld.global.u32 	%r1563, [%rd154+1536];
$L__BB2_427:
	add.s32 	%r520, %r336, 416;
	setp.ge.s32 	%p53, %r520, %r216;
	@%p53 bra 	$L__BB2_429;
	ld.global.u32 	%r1564, [%rd154+1664];
$L__BB2_429:
	add.s32 	%r522, %r336, 448;
	setp.ge.s32 	%p54, %r522, %r216;
	@%p54 bra 	$L__BB2_431;
	ld.global.u32 	%r1565, [%rd154+1792];
$L__BB2_431:
	// begin inline asm
	mov.u32 %r523, %laneid;
	// end inline asm
	shr.u32 	%r368, %r1585, 5;
	mad.lo.s32 	%r525, %r368, 480, %r523;
	shl.b32 	%r526, %r525, 2;
	mov.u32 	%r527, _ZZN3cub18CUB_300001_SM_10006detail6select23DeviceSelectSweepKernelINS2_10policy_hubIjNS0_8NullTypeEiLb0ELNS0_10SelectImplE0EE10Policy1000EPjPS5_S9_PmNS0_13ScanTileStateIiLb1EEES5_N4cuda3std3__48equal_toIvEEiNS2_19streaming_context_tIlLb1EEELS6_0EEEvT0_T1_T2_T3_T4_T5_T6_T7_iT8_NS1_7vsmem_tEE19static_temp_storage;
	add.s32 	%r528, %r527, %r526;
	st.shared.u32 	[%r528], %r1551;
	st.shared.u32 	[%r528+128], %r1552;
	st.shared.u32 	[%r528+256], %r1553;
	st.shared.u32 	[%r528+384], %r1554;
	st.shared.u32 	[%r528+512], %r1555;
	st.shared.u32 	[%r528+640], %r1556;
	st.shared.u32 	[%r528+768], %r1557;
	st.shared.u32 	[%r528+896], %r1558;
	st.shared.u32 	[%r528+1024], %r1559;
	st.shared.u32 	[%r528+1152], %r1560;
	st.shared.u32 	[%r528+1280], %r1561;
	st.shared.u32 	[%r528+1408], %r1562;
	st.shared.u32 	[%r528+1536], %r1563;
	st.shared.u32 	[%r528+1664], %r1564;
	st.shared.u32 	[%r528+1792], %r1565;
	bar.warp.sync 	-1;
	mad.lo.s32 	%r529, %r523, 56, %r528;
	ld.shared.u32 	%r369, [%r529];
	ld.shared.u32 	%r370, [%r529+4];
	ld.shared.u32 	%r371, [%r529+8];
	ld.shared.u32 	%r372, [%r529+12];
	ld.shared.u32 	%r373, [%r529+16];
	ld.shared.u32 	%r374, [%r529+20];
	ld.shared.u32 	%r375, [%r529+24];
	ld.shared.u32 	%r376, [%r529+28];
	ld.shared.u32 	%r377, [%r529+32];
	ld.shared.u32 	%r378, [%r529+36];
	ld.shared.u32 	%r379, [%r529+40];
	ld.shared.u32 	%r380, [%r529+44];
	ld.shared.u32 	%r381, [%r529+48];
	ld.shared.u32 	%r382, [%r529+52];
	ld.shared.u32 	%r383, [%r529+56];
	setp.ne.s32 	%p55, %r1585, 0;
	@%p55 bra 	$L__BB2_433;
	setp.eq.s16 	%p56, %rs9, 0;
	selp.b64 	%rd218, %rd211, 0, %p56;
	add.s64 	%rd219, %rd218, %rd153;
	shl.b64 	%rd220, %rd219, 2;
	add.s64 	%rd221, %rd3, %rd220;
	ld.global.u32 	%r1567, [%rd221+-4];
$L__BB2_433:
	setp.eq.s32 	%p57, %r1585, 0;
	bar.sync 	0;
	shl.b32 	%r530, %r1585, 2;
	add.s32 	%r532, %r527, %r530;
	add.s32 	%r386, %r532, 1616;
	st.shared.u32 	[%r532+1616], %r383;
	bar.sync 	0;
	@%p57 bra 	$L__BB2_435;
	ld.shared.u32 	%r1567, [%r386+-4];
$L__BB2_435:
	setp.ne.s32 	%p58, %r1567, %r369;
	setp.ne.s32 	%p59, %r369, %r370;
	setp.ne.s32 	%p60, %r370, %r371;
	setp.ne.s32 	%p61, %r371, %r372;
	setp.ne.s32 	%p62, %r372, %r373;
	setp.ne.s32 	%p63, %r373, %r374;
	setp.ne.s32 	%p64, %r374, %r375;
	setp.ne.s32 	%p65, %r375, %r376;
	setp.ne.s32 	%p66, %r376, %r377;
	setp.ne.s32 	%p67, %r377, %r378;
	setp.ne.s32 	%p68, %r378, %r379;
	setp.ne.s32 	%p69, %r379, %r380;
	setp.ne.s32 	%p70, %r380, %r381;
	setp.ne.s32 	%p71, %r381, %r382;
	setp.ne.s32 	%p72, %r382, %r383;
	mul.lo.s32 	%r563, %r1585, 15;
	setp.ge.s32 	%p73, %r563, %r216;
	or.pred  	%p22, %p73, %p58;
	selp.u32 	%r564, 1, 0, %p22;
	add.s32 	%r565, %r563, 1;
	setp.ge.s32 	%p74, %r565, %r216;
	or.pred  	%p23, %p74, %p59;
	selp.u32 	%r566, 1, 0, %p23;
	add.s32 	%r567, %r563, 2;
	setp.ge.s32 	%p75, %r567, %r216;
	or.pred  	%p24, %p75, %p60;
	selp.u32 	%r568, 1, 0, %p24;
	add.s32 	%r569, %r563, 3;
	setp.ge.s32 	%p76, %r569, %r216;
	or.pred  	%p25, %p76, %p61;
	selp.u32 	%r570, 1, 0, %p25;
	add.s32 	%r571, %r563, 4;
	setp.ge.s32 	%p77, %r571, %r216;
	or.pred  	%p26, %p77, %p62;
	selp.u32 	%r572, 1, 0, %p26;
	add.s32 	%r573, %r563, 5;
	setp.ge.s32 	%p78, %r573, %r216;
	or.pred  	%p27, %p78, %p63;
	selp.u32 	%r574, 1, 0, %p27;
	add.s32 	%r575, %r563, 6;
	setp.ge.s32 	%p79, %r575, %r216;
	or.pred  	%p28, %p79, %p64;
	selp.u32 	%r576, 1, 0, %p28;
	add.s32 	%r577, %r563, 7;
	setp.ge.s32 	%p80, %r577, %r216;
	or.pred  	%p29, %p80, %p65;
	selp.u32 	%r578, 1, 0, %p29;
	add.s32 	%r579, %r563, 8;
	setp.ge.s32 	%p81, %r579, %r216;
	or.pred  	%p30, %p81, %p66;
	selp.u32 	%r580, 1, 0, %p30;
	add.s32 	%r581, %r563, 9;
	setp.ge.s32 	%p82, %r581, %r216;
	or.pred  	%p31, %p82, %p67;
	selp.u32 	%r582, 1, 0, %p31;
	add.s32 	%r583, %r563, 10;
	setp.ge.s32 	%p83, %r583, %r216;
	or.pred  	%p32, %p83, %p68;
	selp.u32 	%r584, 1, 0, %p32;
	add.s32 	%r585, %r563, 11;
	setp.ge.s32 	%p84, %r585, %r216;
	or.pred  	%p33, %p84, %p69;
	selp.u32 	%r586, 1, 0, %p33;
	add.s32 	%r587, %r563, 12;
	setp.ge.s32 	%p85, %r587, %r216;
	or.pred  	%p34, %p85, %p70;
	selp.u32 	%r588, 1, 0, %p34;
	add.s32 	%r589, %r563, 13;
	setp.ge.s32 	%p86, %r589, %r216;
	or.pred  	%p35, %p86, %p71;
	selp.u32 	%r590, 1, 0, %p35;
	add.s32 	%r591, %r563, 14;
	setp.ge.s32 	%p87, %r591, %r216;
	or.pred  	%p36, %p87, %p72;
	selp.u32 	%r592, 1, 0, %p36;
	bar.sync 	0;
	add.s32 	%r389, %r566, %r564;
	add.s32 	%r390, %r389, %r568;
	add.s32 	%r391, %r390, %r570;
	add.s32 	%r392, %r391, %r572;
	add.s32 	%r593, %r392, %r574;
	add.s32 	%r393, %r593, %r576;
	add.s32 	%r594, %r393, %r578;
	add.s32 	%r595, %r594, %r580;
	add.s32 	%r596, %r595, %r582;
	add.s32 	%r597, %r596, %r584;
	add.s32 	%r598, %r597, %r586;
	add.s32 	%r599, %r598, %r588;
	add.s32 	%r600, %r599, %r590;
	add.s32 	%r537, %r600, %r592;
	mov.b32 	%r535, 1;
	mov.b32 	%r560, 0;
	mov.b32 	%r562, -1;
	// begin inline asm
	{  .reg .s32 r0;  .reg .pred p;  shfl.sync.up.b32 r0|p, %r537, %r535, %r560, %r562;  @p add.s32 r0, r0, %r537;  mov.s32 %r533, r0;}
	// end inline asm
	mov.b32 	%r541, 2;
	// begin inline asm
	{  .reg .s32 r0;  .reg .pred p;  shfl.sync.up.b32 r0|p, %r533, %r541, %r560, %r562;  @p add.s32 r0, r0, %r533;  mov.s32 %r539, r0;}
	// end inline asm
	mov.b32 	%r547, 4;
	// begin inline asm
	{  .reg .s32 r0;  .reg .pred p;  shfl.sync.up.b32 r0|p, %r539, %r547, %r560, %r562;  @p add.s32 r0, r0, %r539;  mov.s32 %r545, r0;}
	// end inline asm
	mov.b32 	%r553, 8;
	// begin inline asm
	{  .reg .s32 r0;  .reg .pred p;  shfl.sync.up.b32 r0|p, %r545, %r553, %r560, %r562;  @p add.s32 r0, r0, %r545;  mov.s32 %r551, r0;}
	// end inline asm
	mov.b32 	%r559, 16;
	// begin inline asm
	{  .reg .s32 r0;  .reg .pred p;  shfl.sync.up.b32 r0|p, %r551, %r559, %r560, %r562;  @p add.s32 r0, r0, %r551;  mov.s32 %r557, r0;}
	// end inline asm
	setp.ne.s32 	%p88, %r523, 31;
	@%p88 bra 	$L__BB2_437;
	shl.b32 	%r601, %r368, 2;
	mov.u32 	%r602, _ZZN3cub18CUB_300001_SM_10006detail6select23DeviceSelectSweepKernelINS2_10policy_hubIjNS0_8NullTypeEiLb0ELNS0_10SelectImplE0EE10Policy1000EPjPS5_S9_PmNS0_13ScanTileStateIiLb1EEES5_N4cuda3std3__48equal_toIvEEiNS2_19streaming_context_tIlLb1EEELS6_0EEEvT0_T1_T2_T3_T4_T5_T6_T7_iT8_NS1_7vsmem_tEE19static_temp_storage;
	add.s32 	%r603, %r602, %r601;
	st.shared.u32 	[%r603], %r557;
$L__BB2_437:
	sub.s32 	%r604, %r557, %r537;
	bar.sync 	0;
	ld.shared.v4.u32 	{%r605, %r606, %r607, %r608}, [_ZZN3cub18CUB_300001_SM_10006detail6select23DeviceSelectSweepKernelINS2_10policy_hubIjNS0_8NullTypeEiLb0ELNS0_10SelectImplE0EE10Policy1000EPjPS5_S9_PmNS0_13ScanTileStateIiLb1EEES5_N4cuda3std3__48equal_toIvEEiNS2_19streaming_context_tIlLb1EEELS6_0EEEvT0_T1_T2_T3_T4_T5_T6_T7_iT8_NS1_7vsmem_tEE19static_temp_storage];
	add.s32 	%r609, %r606, %r605;
	setp.eq.s32 	%p89, %r368, 2;
	selp.b32 	%r610, %r609, %r605, %p89;
	add.s32 	%r611, %r609, %r607;
	setp.eq.s32 	%p90, %r368, 3;
	selp.b32 	%r612, %r611, %r610, %p90;
	add.s32 	%r613, %r611, %r608;
	setp.eq.s32 	%p91, %r368, 4;
	selp.b32 	%r614, %r613, %r612, %p91;
	ld.shared.v4.u32 	{%r615, %r616, %r617, %r618}, [_ZZN3cub18CUB_300001_SM_10006detail6select23DeviceSelectSweepKernelINS2_10policy_hubIjNS0_8NullTypeEiLb0ELNS0_10SelectImplE0EE10Policy1000EPjPS5_S9_PmNS0_13ScanTileStateIiLb1EEES5_N4cuda3std3__48equal_toIvEEiNS2_19streaming_context_tIlLb1EEELS6_0EEEvT0_T1_T2_T3_T4_T5_T6_T7_iT8_NS1_7vsmem_tEE19static_temp_storage+16];
	add.s32 	%r619, %r613, %r615;
	setp.eq.s32 	%p92, %r368, 5;
	selp.b32 	%r620, %r619, %r614, %p92;
	add.s32 	%r621, %r619, %r616;
	setp.eq.s32 	%p93, %r368, 6;
	selp.b32 	%r622, %r621, %r620, %p93;
	add.s32 	%r623, %r621, %r617;
	setp.eq.s32 	%p94, %r368, 7;
	selp.b32 	%r624, %r623, %r622, %p94;
	add.s32 	%r625, %r623, %r618;
	setp.eq.s32 	%p95, %r368, 8;
	selp.b32 	%r626, %r625, %r624, %p95;
	ld.shared.v4.u32 	{%r627, %r628, %r629, %r630}, [_ZZN3cub18CUB_300001_SM_10006detail6select23DeviceSelectSweepKernelINS2_10policy_hubIjNS0_8NullTypeEiLb0ELNS0_10SelectImplE0EE10Policy1000EPjPS5_S9_PmNS0_13ScanTileStateIiLb1EEES5_N4cuda3std3__48equal_toIvEEiNS2_19streaming_context_tIlLb1EEELS6_0EEEvT0_T1_T2_T3_T4_T5_T6_T7_iT8_NS1_7vsmem_tEE19static_temp_storage+32];
	add.s32 	%r631, %r625, %r627;
	setp.eq.s32 	%p96, %r368, 9;
	selp.b32 	%r632, %r631, %r626, %p96;
	add.s32 	%r633, %r631, %r628;
	setp.eq.s32 	%p97, %r368, 10;
	selp.b32 	%r634, %r633, %r632, %p97;
	add.s32 	%r635, %r633, %r629;
	setp.eq.s32 	%p98, %r368, 11;
	selp.b32 	%r636, %r635, %r634, %p98;
	add.s32 	%r396, %r635, %r630;
	setp.gt.u32 	%p99, %r1585, 31;
	setp.lt.u32 	%p100, %r1585, 32;
	setp.eq.s32 	%p101, %r523, 0;
	selp.b32 	%r637, 0, %r604, %p101;
	add.s32 	%r1581, %r636, %r637;
	selp.b32 	%r398, %r604, %r1581, %p100;
	@%p99 bra 	$L__BB2_453;
	setp.ne.s32 	%p102, %r1585, 0;
	mul.wide.s32 	%rd222, %r1508, 8;
	add.s64 	%rd155, %rd4, %rd222;
	@%p102 bra 	$L__BB2_440;
	st.shared.u32 	[_ZZN3cub18CUB_300001_SM_10006detail6select23DeviceSelectSweepKernelINS2_10policy_hubIjNS0_8NullTypeEiLb0ELNS0_10SelectImplE0EE10Policy1000EPjPS5_S9_PmNS0_13ScanTileStateIiLb1EEES5_N4cuda3std3__48equal_toIvEEiNS2_19streaming_context_tIlLb1EEELS6_0EEEvT0_T1_T2_T3_T4_T5_T6_T7_iT8_NS1_7vsmem_tEE19static_temp_storage+76], %r396;
	add.s64 	%rd223, %rd155, 256;
	mov.b32 	%r638, 100;
	// begin inline asm
	st.relaxed.gpu.v2.u32 [%rd223], {%r638, %r396};
	// end inline asm
$L__BB2_440:
	not.b32 	%r644, %r1585;
	add.s32 	%r1576, %r1508, %r644;
	mov.b32 	%r640, 585;
	// begin inline asm
	nanosleep.u32 %r640;
	// end inline asm
	mul.wide.s32 	%rd225, %r1576, 8;
	add.s64 	%rd226, %rd4, %rd225;
	add.s64 	%rd224, %rd226, 256;
	// begin inline asm
	ld.relaxed.gpu.v2.u32 {%r1578, %r1570}, [%rd224];
	// end inline asm
	mov.b32 	%r1571, 754;
$L__BB2_441:
	setp.eq.s32 	%p103, %r1578, 99;
	mov.b32 	%r645, -1;
	vote.sync.any.pred 	%p104, %p103, %r645;
	not.pred 	%p105, %p104;
	@%p105 bra 	$L__BB2_443;
	shr.u32 	%r408, %r1571, 1;
	mul.lo.s32 	%r827, %r1508, 16807;
	and.b32  	%r1508, %r827, 2147483647;
	sub.s32 	%r828, %r1571, %r408;
	add.s32 	%r829, %r828, 1;
	rem.u32 	%r830, %r1508, %r829;
	add.s32 	%r824, %r830, %r408;
	// begin inline asm
	nanosleep.u32 %r824;
	// end inline asm
	// begin inline asm
	ld.relaxed.gpu.v2.u32 {%r1578, %r1570}, [%rd224];
	// end inline asm
	mov.u32 	%r1571, %r408;
	bra.uni 	$L__BB2_441;
$L__BB2_443:
	setp.eq.s32 	%p106, %r1578, 101;
	mov.b32 	%r672, -1;
	vote.sync.ballot.b32 	%r674, %p106, %r672;
	// begin inline asm
	mov.u32 %r647, %lanemask_ge;
	// end inline asm
	and.b32  	%r675, %r674, %r647;
	or.b32  	%r676, %r675, -2147483648;
	add.s32 	%r677, %r676, -1;
	not.b32 	%r678, %r676;
	and.b32  	%r679, %r678, %r677;
	popc.b32 	%r651, %r679;
	mov.b32 	%r650, 1;
	// begin inline asm
	shfl.sync.down.b32 %r648, %r1570, %r650, %r651, %r672;
	// end inline asm
	setp.lt.s32 	%p108, %r523, %r651;
	selp.b32 	%r680, %r648, 0, %p108;
	add.s32 	%r654, %r680, %r1570;
	mov.b32 	%r655, 2;
	// begin inline asm
	shfl.sync.down.b32 %r653, %r654, %r655, %r651, %r672;
	// end inline asm
	add.s32 	%r413, %r523, 2;
	setp.gt.s32 	%p109, %r413, %r651;
	selp.b32 	%r681, 0, %r653, %p109;
	add.s32 	%r659, %r654, %r681;
	mov.b32 	%r660, 4;
	// begin inline asm
	shfl.sync.down.b32 %r658, %r659, %r660, %r651, %r672;
	// end inline asm
	add.s32 	%r414, %r523, 4;
	setp.gt.s32 	%p110, %r414, %r651;
	selp.b32 	%r682, 0, %r658, %p110;
	add.s32 	%r664, %r659, %r682;
	mov.b32 	%r665, 8;
	// begin inline asm
	shfl.sync.down.b32 %r663, %r664, %r665, %r651, %r672;
	// end inline asm
	add.s32 	%r415, %r523, 8;
	setp.gt.s32 	%p111, %r415, %r651;
	selp.b32 	%r683, 0, %r663, %p111;
	add.s32 	%r669, %r664, %r683;
	mov.b32 	%r670, 16;
	// begin inline asm
	shfl.sync.down.b32 %r668, %r669, %r670, %r651, %r672;
	// end inline asm
	add.s32 	%r416, %r523, 16;
	setp.gt.s32 	%p112, %r416, %r651;
	selp.b32 	%r684, 0, %r668, %p112;
	add.s32 	%r1574, %r669, %r684;
	add.s64 	%rd157, %rd4, 256;
	mov.b32 	%r1572, 754;
$L__BB2_444:
	setp.ne.s32 	%p113, %r1578, 101;
	mov.b32 	%r685, -1;
	vote.sync.all.pred 	%p114, %p113, %r685;
	not.pred 	%p115, %p114;
	@%p115 bra 	$L__BB2_449;
	shr.u32 	%r1572, %r1572, 1;
	mul.wide.s32 	%rd327, %r1576, 8;
	add.s64 	%rd328, %rd157, %rd327;
	add.s64 	%rd326, %rd328, -256;
	// begin inline asm
	ld.relaxed.gpu.v2.u32 {%r1578, %r1579}, [%rd326];
	// end inline asm
	mov.u32 	%r1580, %r1572;
$L__BB2_446:
	setp.eq.s32 	%p204, %r1578, 99;
	mov.b32 	%r778, -1;
	vote.sync.any.pred 	%p205, %p204, %r778;
	not.pred 	%p206, %p205;
	@%p206 bra 	$L__BB2_448;
	shr.u32 	%r432, %r1580, 1;
	mul.lo.s32 	%r820, %r1508, 16807;
	and.b32  	%r1508, %r820, 2147483647;
	sub.s32 	%r821, %r1580, %r432;
	add.s32 	%r822, %r821, 1;
	rem.u32 	%r823, %r1508, %r822;
	add.s32 	%r817, %r823, %r432;
	// begin inline asm
	nanosleep.u32 %r817;
	// end inline asm
	// begin inline asm
	ld.relaxed.gpu.v2.u32 {%r1578, %r1579}, [%rd326];
	// end inline asm
	mov.u32 	%r1580, %r432;
	bra.uni 	$L__BB2_446;
$L__BB2_448:
	setp.eq.s32 	%p207, %r1578, 101;
	mov.b32 	%r804, -1;
	vote.sync.ballot.b32 	%r805, %p207, %r804;
	and.b32  	%r806, %r805, %r647;
	or.b32  	%r807, %r806, -2147483648;
	add.s32 	%r808, %r807, -1;
	not.b32 	%r809, %r807;
	and.b32  	%r810, %r809, %r808;
	popc.b32 	%r783, %r810;
	mov.b32 	%r782, 1;
	// begin inline asm
	shfl.sync.down.b32 %r780, %r1579, %r782, %r783, %r804;
	// end inline asm
	setp.lt.s32 	%p209, %r523, %r783;
	selp.b32 	%r811, %r780, 0, %p209;
	add.s32 	%r786, %r811, %r1579;
	mov.b32 	%r787, 2;
	// begin inline asm
	shfl.sync.down.b32 %r785, %r786, %r787, %r783, %r804;
	// end inline asm
	setp.gt.s32 	%p210, %r413, %r783;
	selp.b32 	%r812, 0, %r785, %p210;
	add.s32 	%r791, %r786, %r812;
	mov.b32 	%r792, 4;
	// begin inline asm
	shfl.sync.down.b32 %r790, %r791, %r792, %r783, %r804;
	// end inline asm
	setp.gt.s32 	%p211, %r414, %r783;
	selp.b32 	%r813, 0, %r790, %p211;
	add.s32 	%r796, %r791, %r813;
	mov.b32 	%r797, 8;
	// begin inline asm
	shfl.sync.down.b32 %r795, %r796, %r797, %r783, %r804;
	// end inline asm
	setp.gt.s32 	%p212, %r415, %r783;
	selp.b32 	%r814, 0, %r795, %p212;
	add.s32 	%r801, %r796, %r814;
	mov.b32 	%r802, 16;
	// begin inline asm
	shfl.sync.down.b32 %r800, %r801, %r802, %r783, %r804;
	// end inline asm
	setp.gt.s32 	%p213, %r416, %r783;
	selp.b32 	%r815, 0, %r800, %p213;
	add.s32 	%r816, %r815, %r1574;
	add.s32 	%r1574, %r816, %r801;
	add.s32 	%r1576, %r1576, -32;
	bra.uni 	$L__BB2_444;
$L__BB2_449:
	setp.ne.s32 	%p116, %r1585, 0;
	@%p116 bra 	$L__BB2_451;
	add.s32 	%r688, %r1574, %r396;
	add.s64 	%rd227, %rd155, 256;
	mov.b32 	%r687, 101;
	// begin inline asm
	st.relaxed.gpu.v2.u32 [%rd227], {%r687, %r688};
	// end inline asm
	st.shared.u32 	[_ZZN3cub18CUB_300001_SM_10006detail6select23DeviceSelectSweepKernelINS2_10policy_hubIjNS0_8NullTypeEiLb0ELNS0_10SelectImplE0EE10Policy1000EPjPS5_S9_PmNS0_13ScanTileStateIiLb1EEES5_N4cuda3std3__48equal_toIvEEiNS2_19streaming_context_tIlLb1EEELS6_0EEEvT0_T1_T2_T3_T4_T5_T6_T7_iT8_NS1_7vsmem_tEE19static_temp_storage+68], %r1574;
	st.shared.u32 	[_ZZN3cub18CUB_300001_SM_10006detail6select23DeviceSelectSweepKernelINS2_10policy_hubIjNS0_8NullTypeEiLb0ELNS0_10SelectImplE0EE10Policy1000EPjPS5_S9_PmNS0_13ScanTileStateIiLb1EEES5_N4cuda3std3__48equal_toIvEEiNS2_19streaming_context_tIlLb1EEELS6_0EEEvT0_T1_T2_T3_T4_T5_T6_T7_iT8_NS1_7vsmem_tEE19static_temp_storage+72], %r688;
$L__BB2_451:
	setp.ne.s32 	%p117, %r523, 0;
	mov.u32 	%r1581, %r398;
	@%p117 bra 	$L__BB2_453;
	st.shared.u32 	[_ZZN3cub18CUB_300001_SM_10006detail6select23DeviceSelectSweepKernelINS2_10policy_hubIjNS0_8NullTypeEiLb0ELNS0_10SelectImplE0EE10Policy1000EPjPS5_S9_PmNS0_13ScanTileStateIiLb1EEES5_N4cuda3std3__48equal_toIvEEiNS2_19streaming_context_tIlLb1EEELS6_0EEEvT0_T1_T2_T3_T4_T5_T6_T7_iT8_NS1_7vsmem_tEE19static_temp_storage+60], %r1574;
	mov.u32 	%r1581, %r1574;
$L__BB2_453:
	setp.eq.s32 	%p118, %r1585, 0;
	bar.sync 	0;
	ld.shared.u32 	%r689, [_ZZN3cub18CUB_300001_SM_10006detail6select23DeviceSelectSweepKernelINS2_10policy_hubIjNS0_8NullTypeEiLb0ELNS0_10SelectImplE0EE10Policy1000EPjPS5_S9_PmNS0_13ScanTileStateIiLb1EEES5_N4cuda3std3__48equal_toIvEEiNS2_19streaming_context_tIlLb1EEELS6_0EEEvT0_T1_T2_T3_T4_T5_T6_T7_iT8_NS1_7vsmem_tEE19static_temp_storage+60];
	.pragma "used_bytes_mask 65520";
	ld.shared.v4.u32 	{%r690, %r439, %r691, %r440}, [_ZZN3cub18CUB_300001_SM_10006detail6select23DeviceSelectSweepKernelINS2_10policy_hubIjNS0_8NullTypeEiLb0ELNS0_10SelectImplE0EE10Policy1000EPjPS5_S9_PmNS0_13ScanTileStateIiLb1EEES5_N4cuda3std3__48equal_toIvEEiNS2_19streaming_context_tIlLb1EEELS6_0EEEvT0_T1_T2_T3_T4_T5_T6_T7_iT8_NS1_7vsmem_tEE19static_temp_storage+64];
	selp.b32 	%r692, 0, %r689, %p118;
	add.s32 	%r441, %r692, %r1581;
	selp.u32 	%r693, 1, 0, %p22;
	add.s32 	%r442, %r441, %r693;
	add.s32 	%r443, %r389, %r441;
	add.s32 	%r444, %r390, %r441;
	add.s32 	%r445, %r391, %r441;
	add.s32 	%r446, %r392, %r441;
	selp.u32 	%r694, 1, 0, %p27;
	add.s32 	%r447, %r446, %r694;
	add.s32 	%r448, %r393, %r441;
	selp.u32 	%r695, 1, 0, %p29;
	add.s32 	%r449, %r448, %r695;
	selp.u32 	%r696, 1, 0, %p30;
	add.s32 	%r450, %r449, %r696;
	selp.u32 	%r697, 1, 0, %p31;
	add.s32 	%r451, %r450, %r697;
	selp.u32 	%r698, 1, 0, %p32;
	add.s32 	%r452, %r451, %r698;
	selp.u32 	%r699, 1, 0, %p33;
	add.s32 	%r453, %r452, %r699;
	selp.u32 	%r700, 1, 0, %p34;
	add.s32 	%r454, %r453, %r700;
	selp.u32 	%r701, 1, 0, %p35;
	add.s32 	%r455, %r454, %r701;
	sub.s32 	%r702, 5760, %r216;
	sub.s32 	%r1589, %r691, %r702;
	sub.s32 	%r457, %r440, %r702;
	setp.gt.s32 	%p119, %r457, 384;
	@%p119 bra 	$L__BB2_514;
	ld.param.u8 	%rs7, [%rd1];
	ld.param.u64 	%rd228, [%rd1+24];
	cvta.to.global.u64 	%rd159, %rd228;
	setp.lt.s32 	%p120, %r441, %r1589;
	and.pred  	%p121, %p22, %p120;
	@%p121 bra 	$L__BB2_455;
	bra.uni 	$L__BB2_458;
$L__BB2_455:
	setp.ne.s16 	%p122, %rs7, 0;
	mov.b64 	%rd755, 0;
	@%p122 bra 	$L__BB2_457;
	ld.global.u64 	%rd755, [%rd159];
$L__BB2_457:
	cvt.s64.s32 	%rd230, %r441;
	add.s64 	%rd231, %rd755, %rd230;
	shl.b64 	%rd232, %rd231, 2;
	add.s64 	%rd233, %rd2, %rd232;
	st.global.u32 	[%rd233], %r369;
$L__BB2_458:
	setp.ge.s32 	%p123, %r442, %r1589;
	not.pred 	%p124, %p23;
	or.pred  	%p125, %p124, %p123;
	@%p125 bra 	$L__BB2_462;
	setp.ne.s16 	%p126, %rs7, 0;
	mov.b64 	%rd756, 0;
	@%p126 bra 	$L__BB2_461;
	ld.global.u64 	%rd756, [%rd159];
$L__BB2_461:
	cvt.s64.s32 	%rd235, %r442;
	add.s64 	%rd236, %rd756, %rd235;
	shl.b64 	%rd237, %rd236, 2;
	add.s64 	%rd238, %rd2, %rd237;
	st.global.u32 	[%rd238], %r370;
$L__BB2_462:
	setp.ge.s32 	%p127, %r443, %r1589;
	not.pred 	%p128, %p24;
	or.pred  	%p129, %p128, %p127;
	@%p129 bra 	$L__BB2_466;
	setp.ne.s16 	%p130, %rs7, 0;
	mov.b64 	%rd757, 0;
	@%p130 bra 	$L__BB2_465;
	ld.global.u64 	%rd757, [%rd159];
$L__BB2_465:
	cvt.s64.s32 	%rd240, %r443;
	add.s64 	%rd241, %rd757, %rd240;
	shl.b64 	%rd242, %rd241, 2;
	add.s64 	%rd243, %rd2, %rd242;
	st.global.u32 	[%rd243], %r371;
$L__BB2_466:
	setp.ge.s32 	%p131, %r444, %r1589;
	not.pred 	%p132, %p25;
	or.pred  	%p133, %p132, %p131;
	@%p133 bra 	$L__BB2_470;
	setp.ne.s16 	%p134, %rs7, 0;
	mov.b64 	%rd758, 0;
	@%p134 bra 	$L__BB2_469;
	ld.global.u64 	%rd758, [%rd159];
$L__BB2_469:
	cvt.s64.s32 	%rd245, %r444;
	add.s64 	%rd246, %rd758, %rd245;
	shl.b64 	%rd247, %rd246, 2;
	add.s64 	%rd248, %rd2, %rd247;
	st.global.u32 	[%rd248], %r372;
$L__BB2_470:
	setp.ge.s32 	%p135, %r445, %r1589;
	not.pred 	%p136, %p26;
	or.pred  	%p137, %p136, %p135;
	@%p137 bra 	$L__BB2_474;
	setp.ne.s16 	%p138, %rs7, 0;
	mov.b64 	%rd759, 0;
	@%p138 bra 	$L__BB2_473;
	ld.global.u64 	%rd759, [%rd159];
$L__BB2_473:
	cvt.s64.s32 	%rd250, %r445;
	add.s64 	%rd251, %rd759, %rd250;
	shl.b64 	%rd252, %rd251, 2;
	add.s64 	%rd253, %rd2, %rd252;
	st.global.u32 	[%rd253], %r373;
$L__BB2_474:
	setp.ge.s32 	%p139, %r446, %r1589;
	not.pred 	%p140, %p27;
	or.pred  	%p141, %p140, %p139;
	@%p141 bra 	$L__BB2_478;
	setp.ne.s16 	%p142, %rs7, 0;
	mov.b64 	%rd760, 0;
	@%p142 bra 	$L__BB2_477;
	ld.global.u64 	%rd760, [%rd159];
$L__BB2_477:
	cvt.s64.s32 	%rd255, %r446;
	add.s64 	%rd256, %rd760, %rd255;
	shl.b64 	%rd257, %rd256, 2;
	add.s64 	%rd258, %rd2, %rd257;
	st.global.u32 	[%rd258], %r374;
$L__BB2_478:
	setp.ge.s32 	%p143, %r447, %r1589;
	not.pred 	%p144, %p28;
	or.pred  	%p145, %p144, %p143;
	@%p145 bra 	$L__BB2_482;
	setp.ne.s16 	%p146, %rs7, 0;
	mov.b64 	%rd761, 0;
	@%p146 bra 	$L__BB2_481;
	ld.global.u64 	%rd761, [%rd159];
$L__BB2_481:
	cvt.s64.s32 	%rd260, %r447;
	add.s64 	%rd261, %rd761, %rd260;
	shl.b64 	%rd262, %rd261, 2;
	add.s64 	%rd263, %rd2, %rd262;
	st.global.u32 	[%rd263], %r375;
$L__BB2_482:
	setp.ge.s32 	%p147, %r448, %r1589;
	not.pred 	%p148, %p29;
	or.pred  	%p149, %p148, %p147;
	@%p149 bra 	$L__BB2_486;
	setp.ne.s16 	%p150, %rs7, 0;
	mov.b64 	%rd762, 0;
	@%p150 bra 	$L__BB2_485;
	ld.global.u64 	%rd762, [%rd159];
$L__BB2_485:
	cvt.s64.s32 	%rd265, %r448;
	add.s64 	%rd266, %rd762, %rd265;
	shl.b64 	%rd267, %rd266, 2;
	add.s64 	%rd268, %rd2, %rd267;
	st.global.u32 	[%rd268], %r376;
$L__BB2_486:
	setp.ge.s32 	%p151, %r449, %r1589;
	not.pred 	%p152, %p30;
	or.pred  	%p153, %p152, %p151;
	@%p153 bra 	$L__BB2_490;
	setp.ne.s16 	%p154, %rs7, 0;
	mov.b64 	%rd763, 0;
	@%p154 bra 	$L__BB2_489;
	ld.global.u64 	%rd763, [%rd159];
$L__BB2_489:
	cvt.s64.s32 	%rd270, %r449;
	add.s64 	%rd271, %rd763, %rd270;
	shl.b64 	%rd272, %rd271, 2;
	add.s64 	%rd273, %rd2, %rd272;
	st.global.u32 	[%rd273], %r377;
$L__BB2_490:
	setp.ge.s32 	%p155, %r450, %r1589;
	not.pred 	%p156, %p31;
	or.pred  	%p157, %p156, %p155;
	@%p157 bra 	$L__BB2_494;
	setp.ne.s16 	%p158, %rs7, 0;
	mov.b64 	%rd764, 0;
	@%p158 bra 	$L__BB2_493;
	ld.global.u64 	%rd764, [%rd159];
$L__BB2_493:
	cvt.s64.s32 	%rd275, %r450;
	add.s64 	%rd276, %rd764, %rd275;
	shl.b64 	%rd277, %rd276, 2;
	add.s64 	%rd278, %rd2, %rd277;
	st.global.u32 	[%rd278], %r378;
$L__BB2_494:
	setp.ge.s32 	%p159, %r451, %r1589;
	not.pred 	%p160, %p32;
	or.pred  	%p161, %p160, %p159;
	@%p161 bra 	$L__BB2_498;
	setp.ne.s16 	%p162, %rs7, 0;
	mov.b64 	%rd765, 0;
	@%p162 bra 	$L__BB2_497;
	ld.global.u64 	%rd765, [%rd159];
$L__BB2_497:
	cvt.s64.s32 	%rd280, %r451;
	add.s64 	%rd281, %rd765, %rd280;
	shl.b64 	%rd282, %rd281, 2;
	add.s64 	%rd283, %rd2, %rd282;
	st.global.u32 	[%rd283], %r379;
$L__BB2_498:
	setp.ge.s32 	%p163, %r452, %r1589;
	not.pred 	%p164, %p33;
	or.pred  	%p165, %p164, %p163;
	@%p165 bra 	$L__BB2_502;
	setp.ne.s16 	%p166, %rs7, 0;
	mov.b64 	%rd766, 0;
	@%p166 bra 	$L__BB2_501;
	ld.global.u64 	%rd766, [%rd159];
$L__BB2_501:
	cvt.s64.s32 	%rd285, %r452;
	add.s64 	%rd286, %rd766, %rd285;
	shl.b64 	%rd287, %rd286, 2;
	add.s64 	%rd288, %rd2, %rd287;
	st.global.u32 	[%rd288], %r380;
$L__BB2_502:
	setp.ge.s32 	%p167, %r453, %r1589;
	not.pred 	%p168, %p34;
	or.pred  	%p169, %p168, %p167;
	@%p169 bra 	$L__BB2_506;
	setp.ne.s16 	%p170, %rs7, 0;
	mov.b64 	%rd767, 0;
	@%p170 bra 	$L__BB2_505;
	ld.global.u64 	%rd767, [%rd159];
$L__BB2_505:
	cvt.s64.s32 	%rd290, %r453;
	add.s64 	%rd291, %rd767, %rd290;
	shl.b64 	%rd292, %rd291, 2;
	add.s64 	%rd293, %rd2, %rd292;
	st.global.u32 	[%rd293], %r381;
$L__BB2_506:
	setp.ge.s32 	%p171, %r454, %r1589;
	not.pred 	%p172, %p35;
	or.pred  	%p173, %p172, %p171;
	@%p173 bra 	$L__BB2_510;
	setp.ne.s16 	%p174, %rs7, 0;
	mov.b64 	%rd768, 0;
	@%p174 bra 	$L__BB2_509;
	ld.global.u64 	%rd768, [%rd159];
$L__BB2_509:
	cvt.s64.s32 	%rd295, %r454;
	add.s64 	%rd296, %rd768, %rd295;
	shl.b64 	%rd297, %rd296, 2;
	add.s64 	%rd298, %rd2, %rd297;
	st.global.u32 	[%rd298], %r382;
$L__BB2_510:
	setp.ge.s32 	%p175, %r455, %r1589;
	not.pred 	%p176, %p36;
	or.pred  	%p177, %p176, %p175;
	@%p177 bra 	$L__BB2_561;
	setp.ne.s16 	%p178, %rs7, 0;
	mov.b64 	%rd769, 0;
	@%p178 bra 	$L__BB2_513;
	ld.global.u64 	%rd769, [%rd159];
$L__BB2_513:
	cvt.s64.s32 	%rd300, %r455;
	add.s64 	%rd301, %rd769, %rd300;
	shl.b64 	%rd302, %rd301, 2;
	add.s64 	%rd303, %rd2, %rd302;
	st.global.u32 	[%rd303], %r383;
	bra.uni 	$L__BB2_561;
$L__BB2_514:
	bar.sync 	0;
	not.pred 	%p179, %p22;
	@%p179 bra 	$L__BB2_516;
	sub.s32 	%r703, %r441, %r439;
	shl.b32 	%r704, %r703, 2;
	mov.u32 	%r705, _ZZN3cub18CUB_300001_SM_10006detail6select23DeviceSelectSweepKernelINS2_10policy_hubIjNS0_8NullTypeEiLb0ELNS0_10SelectImplE0EE10Policy1000EPjPS5_S9_PmNS0_13ScanTileStateIiLb1EEES5_N4cuda3std3__48equal_toIvEEiNS2_19streaming_context_tIlLb1EEELS6_0EEEvT0_T1_T2_T3_T4_T5_T6_T7_iT8_NS1_7vsmem_tEE19static_temp_storage;
	add.s32 	%r706, %r705, %r704;
	st.shared.u32 	[%r706], %r369;
$L__BB2_516:
	not.pred 	%p180, %p23;
	@%p180 bra 	$L__BB2_518;
	sub.s32 	%r707, %r442, %r439;
	shl.b32 	%r708, %r707, 2;
	mov.u32 	%r709, _ZZN3cub18CUB_300001_SM_10006detail6select23DeviceSelectSweepKernelINS2_10policy_hubIjNS0_8NullTypeEiLb0ELNS0_10SelectImplE0EE10Policy1000EPjPS5_S9_PmNS0_13ScanTileStateIiLb1EEES5_N4cuda3std3__48equal_toIvEEiNS2_19streaming_context_tIlLb1EEELS6_0EEEvT0_T1_T2_T3_T4_T5_T6_T7_iT8_NS1_7vsmem_tEE19static_temp_storage;
	add.s32 	%r710, %r709, %r708;
	st.shared.u32 	[%r710], %r370;
$L__BB2_518:
	not.pred 	%p181, %p24;
	@%p181 bra 	$L__BB2_520;
	sub.s32 	%r711, %r443, %r439;
	shl.b32 	%r712, %r711, 2;
	mov.u32 	%r713, _ZZN3cub18CUB_300001_SM_10006detail6select23DeviceSelectSweepKernelINS2_10policy_hubIjNS0_8NullTypeEiLb0ELNS0_10SelectImplE0EE10Policy1000EPjPS5_S9_PmNS0_13ScanTileStateIiLb1EEES5_N4cuda3std3__48equal_toIvEEiNS2_19streaming_context_tIlLb1EEELS6_0EEEvT0_T1_T2_T3_T4_T5_T6_T7_iT8_NS1_7vsmem_tEE19static_temp_storage;
	add.s32 	%r714, %r713, %r712;
	st.shared.u32 	[%r714], %r371;
$L__BB2_520:
	not.pred 	%p182, %p25;
	@%p182 bra 	$L__BB2_522;
	sub.s32 	%r715, %r444, %r439;
	shl.b32 	%r716, %r715, 2;
	mov.u32 	%r717, _ZZN3cub18CUB_300001_SM_10006detail6select23DeviceSelectSweepKernelINS2_10policy_hubIjNS0_8NullTypeEiLb0ELNS0_10SelectImplE0EE10Policy1000EPjPS5_S9_PmNS0_13ScanTileStateIiLb1EEES5_N4cuda3std3__48equal_toIvEEiNS2_19streaming_context_tIlLb1EEELS6_0EEEvT0_T1_T2_T3_T4_T5_T6_T7_iT8_NS1_7vsmem_tEE19static_temp_storage;
	add.s32 	%r718, %r717, %r716;
	st.shared.u32 	[%r718], %r372;
$L__BB2_522:
	not.pred 	%p183, %p26;
	@%p183 bra 	$L__BB2_524;
	sub.s32 	%r719, %r445, %r439;
	shl.b32 	%r720, %r719, 2;
	mov.u32 	%r721, _ZZN3cub18CUB_300001_SM_10006detail6select23DeviceSelectSweepKernelINS2_10policy_hubIjNS0_8NullTypeEiLb0ELNS0_10SelectImplE0EE10Policy1000EPjPS5_S9_PmNS0_13ScanTileStateIiLb1EEES5_N4cuda3std3__48equal_toIvEEiNS2_19streaming_context_tIlLb1EEELS6_0EEEvT0_T1_T2_T3_T4_T5_T6_T7_iT8_NS1_7vsmem_tEE19static_temp_storage;
	add.s32 	%r722, %r721, %r720;
	st.shared.u32 	[%r722], %r373;
$L__BB2_524:
	not.pred 	%p184, %p27;
	@%p184 bra 	$L__BB2_526;
	sub.s32 	%r723, %r446, %r439;
	shl.b32 	%r724, %r723, 2;
	mov.u32 	%r725, _ZZN3cub18CUB_300001_SM_10006detail6select23DeviceSelectSweepKernelINS2_10policy_hubIjNS0_8NullTypeEiLb0ELNS0_10SelectImplE0EE10Policy1000EPjPS5_S9_PmNS0_13ScanTileStateIiLb1EEES5_N4cuda3std3__48equal_toIvEEiNS2_19streaming_context_tIlLb1EEELS6_0EEEvT0_T1_T2_T3_T4_T5_T6_T7_iT8_NS1_7vsmem_tEE19static_temp_storage;
	add.s32 	%r726, %r725, %r724;
	st.shared.u32 	[%r726], %r374;
$L__BB2_526:
	not.pred 	%p185, %p28;
	@%p185 bra 	$L__BB2_528;
	sub.s32 	%r727, %r447, %r439;
	shl.b32 	%r728, %r727, 2;
	mov.u32 	%r729, _ZZN3cub18CUB_300001_SM_10006detail6select23DeviceSelectSweepKernelINS2_10policy_hubIjNS0_8NullTypeEiLb0ELNS0_10SelectImplE0EE10Policy1000EPjPS5_S9_PmNS0_13ScanTileStateIiLb1EEES5_N4cuda3std3__48equal_toIvEEiNS2_19streaming_context_tIlLb1EEELS6_0EEEvT0_T1_T2_T3_T4_T5_T6_T7_iT8_NS1_7vsmem_tEE19static_temp_storage;
	add.s32 	%r730, %r729, %r728;
	st.shared.u32 	[%r730], %r375;
$L__BB2_528:
	not.pred 	%p186, %p29;
	@%p186 bra 	$L__BB2_530;
	sub.s32 	%r731, %r448, %r439;
	shl.b32 	%r732, %r731, 2;
	mov.u32 	%r733, _ZZN3cub18CUB_300001_SM_10006detail6select23DeviceSelectSweepKernelINS2_10policy_hubIjNS0_8NullTypeEiLb0ELNS0_10SelectImplE0EE10Policy1000EPjPS5_S9_PmNS0_13ScanTileStateIiLb1EEES5_N4cuda3std3__48equal_toIvEEiNS2_19streaming_context_tIlLb1EEELS6_0EEEvT0_T1_T2_T3_T4_T5_T6_T7_iT8_NS1_7vsmem_tEE19static_temp_storage;
	add.s32 	%r734, %r733, %r732;
	st.shared.u32 	[%r734], %r376;
$L__BB2_530:
	not.pred 	%p187, %p30;
	@%p187 bra 	$L__BB2_532;
	sub.s32 	%r735, %r449, %r439;
	shl.b32 	%r736, %r735, 2;
	mov.u32 	%r737, _ZZN3cub18CUB_300001_SM_10006detail6select23DeviceSelectSweepKernelINS2_10policy_hubIjNS0_8NullTypeEiLb0ELNS0_10SelectImplE0EE10Policy1000EPjPS5_S9_PmNS0_13ScanTileStateIiLb1EEES5_N4cuda3std3__48equal_toIvEEiNS2_19streaming_context_tIlLb1EEELS6_0EEEvT0_T1_T2_T3_T4_T5_T6_T7_iT8_NS1_7vsmem_tEE19static_temp_storage;
	add.s32 	%r738, %r737, %r736;
	st.shared.u32 	[%r738], %r377;
$L__BB2_532:
	not.pred 	%p188, %p31;
	@%p188 bra 	$L__BB2_534;
	sub.s32 	%r739, %r450, %r439;
	shl.b32 	%r740, %r739, 2;
	mov.u32 	%r741, _ZZN3cub18CUB_300001_SM_10006detail6select23DeviceSelectSweepKernelINS2_10policy_hubIjNS0_8NullTypeEiLb0ELNS0_10SelectImplE0EE10Policy1000EPjPS5_S9_PmNS0_13ScanTileStateIiLb1EEES5_N4cuda3std3__48equal_toIvEEiNS2_19streaming_context_tIlLb1EEELS6_0EEEvT0_T1_T2_T3_T4_T5_T6_T7_iT8_NS1_7vsmem_tEE19static_temp_storage;
	add.s32 	%r742, %r741, %r740;
	st.shared.u32 	[%r742], %r378;
$L__BB2_534:
	not.pred 	%p189, %p32;
	@%p189 bra 	$L__BB2_536;
	sub.s32 	%r743, %r451, %r439;
	shl.b32 	%r744, %r743, 2;
	mov.u32 	%r745, _ZZN3cub18CUB_300001_SM_10006detail6select23DeviceSelectSweepKernelINS2_10policy_hubIjNS0_8NullTypeEiLb0ELNS0_10SelectImplE0EE10Policy1000EPjPS5_S9_PmNS0_13ScanTileStateIiLb1EEES5_N4cuda3std3__48equal_toIvEEiNS2_19streaming_context_tIlLb1EEELS6_0EEEvT0_T1_T2_T3_T4_T5_T6_T7_iT8_NS1_7vsmem_tEE19static_temp_storage;
	add.s32 	%r746, %r745, %r744;
	st.shared.u32 	[%r746], %r379;
$L__BB2_536:
	not.pred 	%p190, %p33;
	@%p190 bra 	$L__BB2_538;
	sub.s32 	%r747, %r452, %r439;
	shl.b32 	%r748, %r747, 2;
	mov.u32 	%r749, _ZZN3cub18CUB_300001_SM_10006detail6select23DeviceSelectSweepKernelINS2_10policy_hubIjNS0_8NullTypeEiLb0ELNS0_10SelectImplE0EE10Policy1000EPjPS5_S9_PmNS0_13ScanTileStateIiLb1EEES5_N4cuda3std3__48equal_toIvEEiNS2_19streaming_context_tIlLb1EEELS6_0EEEvT0_T1_T2_T3_T4_T5_T6_T7_iT8_NS1_7vsmem_tEE19static_temp_storage;
	add.s32 	%r750, %r749, %r748;
	st.shared.u32 	[%r750], %r380;
$L__BB2_538:
	not.pred 	%p191, %p34;
	@%p191 bra 	$L__BB2_540;
	sub.s32 	%r751, %r453, %r439;
	shl.b32 	%r752, %r751, 2;
	mov.u32 	%r753, _ZZN3cub18CUB_300001_SM_10006detail6select23DeviceSelectSweepKernelINS2_10policy_hubIjNS0_8NullTypeEiLb0ELNS0_10SelectImplE0EE10Policy1000EPjPS5_S9_PmNS0_13ScanTileStateIiLb1EEES5_N4cuda3std3__48equal_toIvEEiNS2_19streaming_context_tIlLb1EEELS6_0EEEvT0_T1_T2_T3_T4_T5_T6_T7_iT8_NS1_7vsmem_tEE19static_temp_storage;
	add.s32 	%r754, %r753, %r752;
	st.shared.u32 	[%r754], %r381;
$L__BB2_540:
	not.pred 	%p192, %p35;
	@%p192 bra 	$L__BB2_542;
	sub.s32 	%r755, %r454, %r439;
	shl.b32 	%r756, %r755, 2;
	mov.u32 	%r757, _ZZN3cub18CUB_300001_SM_10006detail6select23DeviceSelectSweepKernelINS2_10policy_hubIjNS0_8NullTypeEiLb0ELNS0_10SelectImplE0EE10Policy1000EPjPS5_S9_PmNS0_13ScanTileStateIiLb1EEES5_N4cuda3std3__48equal_toIvEEiNS2_19streaming_context_tIlLb1EEELS6_0EEEvT0_T1_T2_T3_T4_T5_T6_T7_iT8_NS1_7vsmem_tEE19static_temp_storage;
	add.s32 	%r758, %r757, %r756;
	st.shared.u32 	[%r758], %r382;
$L__BB2_542:
	not.pred 	%p193, %p36;
	@%p193 bra 	$L__BB2_544;
	sub.s32 	%r759, %r455, %r439;
	shl.b32 	%r760, %r759, 2;
	mov.u32 	%r761, _ZZN3cub18CUB_300001_SM_10006detail6select23DeviceSelectSweepKernelINS2_10policy_hubIjNS0_8NullTypeEiLb0ELNS0_10SelectImplE0EE10Policy1000EPjPS5_S9_PmNS0_13ScanTileStateIiLb1EEES5_N4cuda3std3__48equal_toIvEEiNS2_19streaming_context_tIlLb1EEELS6_0EEEvT0_T1_T2_T3_T4_T5_T6_T7_iT8_NS1_7vsmem_tEE19static_temp_storage;
	add.s32 	%r762, %r761, %r760;
	st.shared.u32 	[%r762], %r383;
$L__BB2_544:
	bar.sync 	0;
	setp.ge.s32 	%p194, %r1585, %r457;
	@%p194 bra 	$L__BB2_561;
	ld.param.u32 	%r1497, [_ZN3cub18CUB_300001_SM_10006detail6select23DeviceSelectSweepKernelINS2_10policy_hubIjNS0_8NullTypeEiLb0ELNS0_10SelectImplE0EE10Policy1000EPjPS5_S9_PmNS0_13ScanTileStateIiLb1EEES5_N4cuda3std3__48equal_toIvEEiNS2_19streaming_context_tIlLb1EEELS6_0EEEvT0_T1_T2_T3_T4_T5_T6_T7_iT8_NS1_7vsmem_tE_param_7];
	ld.param.u8 	%rs8, [%rd1];
	ld.param.u64 	%rd304, [%rd1+24];
	cvta.to.global.u64 	%rd160, %rd304;
	add.s32 	%r763, %r440, %r1497;
	add.s32 	%r764, %r1585, %r2;
	sub.s32 	%r765, %r763, %r764;
	add.s32 	%r458, %r765, -5761;
	mul.hi.u32 	%r766, %r458, -1431655765;
	shr.u32 	%r767, %r766, 8;
	add.s32 	%r459, %r767, 1;
	and.b32  	%r768, %r767, 3;
	setp.eq.s32 	%p195, %r768, 3;
	@%p195 bra 	$L__BB2_550;
	and.b32  	%r769, %r459, 3;
	add.s32 	%r1584, %r439, %r1585;
	shl.b32 	%r770, %r1585, 2;
	mov.u32 	%r771, _ZZN3cub18CUB_300001_SM_10006detail6select23DeviceSelectSweepKernelINS2_10policy_hubIjNS0_8NullTypeEiLb0ELNS0_10SelectImplE0EE10Policy1000EPjPS5_S9_PmNS0_13ScanTileStateIiLb1EEES5_N4cuda3std3__48equal_toIvEEiNS2_19streaming_context_tIlLb1EEELS6_0EEEvT0_T1_T2_T3_T4_T5_T6_T7_iT8_NS1_7vsmem_tEE19static_temp_storage;
	add.s32 	%r1583, %r771, %r770;
	neg.s32 	%r1582, %r769;
	mad.lo.s32 	%r1585, %r769, 384, %r1585;
$L__BB2_547:
	.pragma "nounroll";
	setp.ne.s16 	%p196, %rs8, 0;
	ld.shared.u32 	%r467, [%r1583];
	mov.b64 	%rd750, 0;
	@%p196 bra 	$L__BB2_549;
	ld.global.u64 	%rd750, [%rd160];
$L__BB2_549:
	cvt.s64.s32 	%rd306, %r1584;
	add.s64 	%rd307, %rd750, %rd306;
	shl.b64 	%rd308, %rd307, 2;
	add.s64 	%rd309, %rd2, %rd308;
	st.global.u32 	[%rd309], %r467;
	add.s32 	%r1584, %r1584, 384;
	add.s32 	%r1583, %r1583, 1536;
	add.s32 	%r1582, %r1582, 1;
	setp.ne.s32 	%p197, %r1582, 0;
	@%p197 bra 	$L__BB2_547;
$L__BB2_550:
	setp.lt.u32 	%p198, %r458, 1152;
	@%p198 bra 	$L__BB2_561;
	add.s32 	%r1587, %r439, %r1585;
	shl.b32 	%r772, %r1585, 2;
	mov.u32 	%r773, _ZZN3cub18CUB_300001_SM_10006detail6select23DeviceSelectSweepKernelINS2_10policy_hubIjNS0_8NullTypeEiLb0ELNS0_10SelectImplE0EE10Policy1000EPjPS5_S9_PmNS0_13ScanTileStateIiLb1EEES5_N4cuda3std3__48equal_toIvEEiNS2_19streaming_context_tIlLb1EEELS6_0EEEvT0_T1_T2_T3_T4_T5_T6_T7_iT8_NS1_7vsmem_tEE19static_temp_storage;
	add.s32 	%r774, %r772, %r773;
	add.s32 	%r1586, %r774, 3072;
$L__BB2_552:
	setp.ne.s16 	%p199, %rs8, 0;
	cvt.s64.s32 	%rd163, %r1587;
	ld.shared.u32 	%r477, [%r1586+-3072];
	mov.b64 	%rd751, 0;
	@%p199 bra 	$L__BB2_554;
	ld.global.u64 	%rd751, [%rd160];
$L__BB2_554:
	setp.ne.s16 	%p200, %rs8, 0;
	add.s64 	%rd312, %rd751, %rd163;
	shl.b64 	%rd313, %rd312, 2;
	add.s64 	%rd314, %rd2, %rd313;
	st.global.u32 	[%rd314], %r477;
	ld.shared.u32 	%r478, [%r1586+-1536];
	mov.b64 	%rd752, 0;
	@%p200 bra 	$L__BB2_556;
	ld.global.u64 	%rd752, [%rd160];
$L__BB2_556:
	setp.ne.s16 	%p201, %rs8, 0;
	add.s64 	%rd316, %rd752, %rd163;
	shl.b64 	%rd317, %rd316, 2;
	add.s64 	%rd318, %rd2, %rd317;
	st.global.u32 	[%rd318+1536], %r478;
	ld.shared.u32 	%r479, [%r1586];
	mov.b64 	%rd753, 0;
	@%p201 bra 	$L__BB2_558;
	ld.global.u64 	%rd753, [%rd160];
$L__BB2_558:
	setp.ne.s16 	%p202, %rs8, 0;
	add.s64 	%rd320, %rd753, %rd163;
	shl.b64 	%rd321, %rd320, 2;
	add.s64 	%rd322, %rd2, %rd321;
	st.global.u32 	[%rd322+3072], %r479;
	ld.shared.u32 	%r480, [%r1586+1536];
	mov.b64 	%rd754, 0;
	@%p202 bra 	$L__BB2_560;
	ld.global.u64 	%rd754, [%rd160];
$L__BB2_560:
	cvt.u32.u64 	%r775, %rd163;
	add.s64 	%rd323, %rd754, %rd163;
	shl.b64 	%rd324, %rd323, 2;
	add.s64 	%rd325, %rd2, %rd324;
	st.global.u32 	[%rd325+4608], %r480;
	add.s32 	%r1585, %r1585, 1536;
	add.s32 	%r1587, %r775, 1536;
	add.s32 	%r1586, %r1586, 6144;
	setp.lt.s32 	%p203, %r1585, %r457;
	@%p203 bra 	$L__BB2_552;
$L__BB2_561:
	mov.u32 	%r1033, %tid.x;
	setp.ne.s32 	%p362, %r1033, 0;
	@%p362 bra 	$L__BB2_569;
	mov.u64 	%rd202, %rd208;
	ld.param.u8 	%rs53, [%rd202+1];
	setp.eq.s16 	%p363, %rs53, 0;
	@%p363 bra 	$L__BB2_566;
	ld.param.u8 	%rs54, [%rd202];
	setp.ne.s16 	%p364, %rs54, 0;
	mov.b64 	%rd770, 0;
	@%p364 bra 	$L__BB2_565;
	ld.param.u64 	%rd441, [%rd202+24];
	cvta.to.global.u64 	%rd442, %rd441;
	ld.global.u64 	%rd770, [%rd442];
$L__BB2_565:
	ld.param.u64 	%rd685, [_ZN3cub18CUB_300001_SM_10006detail6select23DeviceSelectSweepKernelINS2_10policy_hubIjNS0_8NullTypeEiLb0ELNS0_10SelectImplE0EE10Policy1000EPjPS5_S9_PmNS0_13ScanTileStateIiLb1EEES5_N4cuda3std3__48equal_toIvEEiNS2_19streaming_context_tIlLb1EEELS6_0EEEvT0_T1_T2_T3_T4_T5_T6_T7_iT8_NS1_7vsmem_tE_param_3];
	cvt.s64.s32 	%rd443, %r1589;
	add.s64 	%rd444, %rd770, %rd443;
	cvta.to.global.u64 	%rd445, %rd685;
	st.global.u64 	[%rd445], %rd444;
	bra.uni 	$L__BB2_569;
$L__BB2_566:
	ld.param.u8 	%rs55, [%rd202];
	setp.ne.s16 	%p365, %rs55, 0;
	mov.b64 	%rd771, 0;
	@%p365 bra 	$L__BB2_568;
	ld.param.u64 	%rd447, [%rd202+24];
	cvta.to.global.u64 	%rd448, %rd447;
	ld.global.u64 	%rd771, [%rd448];
$L__BB2_568:
	cvt.s64.s32 	%rd449, %r1589;
	add.s64 	%rd450, %rd771, %rd449;
	ld.param.u64 	%rd451, [%rd202+32];
	cvta.to.global.u64 	%rd452, %rd451;
	st.global.u64 	[%rd452], %rd450;
$L__BB2_569:
	ret;

}
	// .globl	_ZN3cub18CUB_300001_SM_10006detail6select23DeviceSelectSweepKernelINS2_10policy_hubIdNS0_8NullTypeEiLb0ELNS0_10SelectImplE0EE10Policy1000EPdPS5_S9_PmNS0_13ScanTileStateIiLb1EEES5_N4cuda3std3__48equal_toIvEEiNS2_19streaming_context_tIlLb1EEELS6_0EEEvT0_T1_T2_T3_T4_T5_T6_T7_iT8_NS1_7vsmem_tE
.visible .entry _ZN3cub18CUB_300001_SM_10006detail6select23DeviceSelectSweepKernelINS2_10policy_hubIdNS0_8NullTypeEiLb0ELNS0_10SelectImplE0EE10Policy1000EPdPS5_S9_PmNS0_13ScanTileStateIiLb1EEES5_N4cuda3std3__48equal_toIvEEiNS2_19streaming_context_tIlLb1EEELS6_0EEEvT0_T1_T2_T3_T4_T5_T6_T7_iT8_NS1_7vsmem_tE(
	.param .u64 .ptr .align 1 _ZN3cub18CUB_300001_SM_10006detail6select23DeviceSelectSweepKernelINS2_10policy_hubIdNS0_8NullTypeEiLb0ELNS0_10SelectImplE0EE10Policy1000EPdPS5_S9_PmNS0_13ScanTileStateIiLb1EEES5_N4cuda3std3__48equal_toIvEEiNS2_19streaming_context_tIlLb1EEELS6_0EEEvT0_T1_T2_T3_T4_T5_T6_T7_iT8_NS1_7vsmem_tE_param_0,
	.param .u64 .ptr .align 1 _ZN3cub18CUB_300001_SM_10006detail6select23DeviceSelectSweepKernelINS2_10policy_hubIdNS0_8NullTypeEiLb0ELNS0_10SelectImplE0EE10Policy1000EPdPS5_S9_PmNS0_13ScanTileStateIiLb1EEES5_N4cuda3std3__48equal_toIvEEiNS2_19streaming_context_tIlLb1EEELS6_0EEEvT0_T1_T2_T3_T4_T5_T6_T7_iT8_NS1_7vsmem_tE_param_1,
	.param .u64 .ptr .align 1 _ZN3cub18CUB_300001_SM_10006detail6select23DeviceSelectSweepKernelINS2_10policy_hubIdNS0_8NullTypeEiLb0ELNS0_10SelectImplE0EE10Policy1000EPdPS5_S9_PmNS0_13ScanTileStateIiLb1EEES5_N4cuda3std3__48equal_toIvEEiNS2_19streaming_context_tIlLb1EEELS6_0EEEvT0_T1_T2_T3_T4_T5_T6_T7_iT8_NS1_7vsmem_tE_param_2,
	.param .u64 .ptr .align 1 _ZN3cub18CUB_300001_SM_10006detail6select23DeviceSelectSweepKernelINS2_10policy_hubIdNS0_8NullTypeEiLb0ELNS0_10SelectImplE0EE10Policy1000EPdPS5_S9_PmNS0_13ScanTileStateIiLb1EEES5_N4cuda3std3__48equal_toIvEEiNS2_19streaming_context_tIlLb1EEELS6_0EEEvT0_T1_T2_T3_T4_T5_T6_T7_iT8_NS1_7vsmem_tE_param_3,
	.param .align 8 .b8 _ZN3cub18CUB_300001_SM_10006detail6select23DeviceSelectSweepKernelINS2_10policy_hubIdNS0_8NullTypeEiLb0ELNS0_10SelectImplE0EE10Policy1000EPdPS5_S9_PmNS0_13ScanTileStateIiLb1EEES5_N4cuda3std3__48equal_toIvEEiNS2_19streaming_context_tIlLb1EEELS6_0EEEvT0_T1_T2_T3_T4_T5_T6_T7_iT8_NS1_7vsmem_tE_param_4[8],
	.param .align 1 .b8 _ZN3cub18CUB_300001_SM_10006detail6select23DeviceSelectSweepKernelINS2_10policy_hubIdNS0_8NullTypeEiLb0ELNS0_10SelectImplE0EE10Policy1000EPdPS5_S9_PmNS0_13ScanTileStateIiLb1EEES5_N4cuda3std3__48equal_toIvEEiNS2_19streaming_context_tIlLb1EEELS6_0EEEvT0_T1_T2_T3_T4_T5_T6_T7_iT8_NS1_7vsmem_tE_param_5[1],
	.param .align 1 .b8 _ZN3cub18CUB_300001_SM_10006detail6select23DeviceSelectSweepKernelINS2_10policy_hubIdNS0_8NullTypeEiLb0ELNS0_10SelectImplE0EE10Policy1000EPdPS5_S9_PmNS0_13ScanTileStateIiLb1EEES5_N4cuda3std3__48equal_toIvEEiNS2_19streaming_context_tIlLb1EEELS6_0EEEvT0_T1_T2_T3_T4_T5_T6_T7_iT8_NS1_7vsmem_tE_param_6[1],
	.param .u32 _ZN3cub18CUB_300001_SM_10006detail6select23DeviceSelectSweepKernelINS2_10policy_hubIdNS0_8NullTypeEiLb0ELNS0_10SelectImplE0EE10Policy1000EPdPS5_S9_PmNS0_13ScanTileStateIiLb1EEES5_N4cuda3std3__48equal_toIvEEiNS2_19streaming_context_tIlLb1EEELS6_0EEEvT0_T1_T2_T3_T4_T5_T6_T7_iT8_NS1_7vsmem_tE_param_7,
	.param .u32 _ZN3cub18CUB_300001_SM_10006detail6select23DeviceSelectSweepKernelINS2_10policy_hubIdNS0_8NullTypeEiLb0ELNS0_10SelectImplE0EE10Policy1000EPdPS5_S9_PmNS0_13ScanTileStateIiLb1EEES5_N4cuda3std3__48equal_toIvEEiNS2_19streaming_context_tIlLb1EEELS6_0EEEvT0_T1_T2_T3_T4_T5_T6_T7_iT8_NS1_7vsmem_tE_param_8,
	.param .align 8 .b8 _ZN3cub18CUB_300001_SM_10006detail6select23DeviceSelectSweepKernelINS2_10policy_hubIdNS0_8NullTypeEiLb0ELNS0_10SelectImplE0EE10Policy1000EPdPS5_S9_PmNS0_13ScanTileStateIiLb1EEES5_N4cuda3std3__48equal_toIvEEiNS2_19streaming_context_tIlLb1EEELS6_0EEEvT0_T1_T2_T3_T4_T5_T6_T7_iT8_NS1_7vsmem_tE_param_9[40],
	.param .align 8 .b8 _ZN3cub18CUB_300001_SM_10006detail6select23DeviceSelectSweepKernelINS2_10policy_hubIdNS0_8NullTypeEiLb0ELNS0_10SelectImplE0EE10Policy1000EPdPS5_S9_PmNS0_13ScanTileStateIiLb1EEES5_N4cuda3std3__48equal_toIvEEiNS2_19streaming_context_tIlLb1EEELS6_0EEEvT0_T1_T2_T3_T4_T5_T6_T7_iT8_NS1_7vsmem_tE_param_10[8]
)
.maxntid 384
{
	.reg .pred 	%p<476>;
	.reg .b16 	%rs<83>;
	.reg .b32 	%r<1161>;
	.reg .b64 	%rd<646>;
	.reg .b64 	%fd<205>;
	// demoted variable
	.shared .align 16 .b8 _ZZN3cub18CUB_300001_SM_10006detail6select23DeviceSelectSweepKernelINS2_10policy_hubIdNS0_8NullTypeEiLb0ELNS0_10SelectImplE0EE10Policy1000EPdPS5_S9_PmNS0_13ScanTileStateIiLb1EEES5_N4cuda3std3__48equal_toIvEEiNS2_19streaming_context_tIlLb1EEELS6_0EEEvT0_T1_T2_T3_T4_T5_T6_T7_iT8_NS1_7vsmem_tEE19static_temp_storage[33792];
	ld.param.u64 	%rd4, [_ZN3cub18CUB_300001_SM_10006detail6select23DeviceSelectSweepKernelINS2_10policy_hubIdNS0_8NullTypeEiLb0ELNS0_10SelectImplE0EE10Policy1000EPdPS5_S9_PmNS0_13ScanTileStateIiLb1EEES5_N4cuda3std3__48equal_toIvEEiNS2_19streaming_context_tIlLb1EEELS6_0EEEvT0_T1_T2_T3_T4_T5_T6_T7_iT8_NS1_7vsmem_tE_param_4];
	ld.param.u64 	%rd175, [_ZN3cub18CUB_300001_SM_10006detail6select23DeviceSelectSweepKernelINS2_10policy_hubIdNS0_8NullTypeEiLb0ELNS0_10SelectImplE0EE10Policy1000EPdPS5_S9_PmNS0_13ScanTileStateIiLb1EEES5_N4cuda3std3__48equal_toIvEEiNS2_19streaming_context_tIlLb1EEELS6_0EEEvT0_T1_T2_T3_T4_T5_T6_T7_iT8_NS1_7vsmem_tE_param_0];
	ld.param.u64 	%rd176, [_ZN3cub18CUB_300001_SM_10006detail6select23DeviceSelectSweepKernelINS2_10policy_hubIdNS0_8NullTypeEiLb0ELNS0_10SelectImplE0EE10Policy1000EPdPS5_S9_PmNS0_13ScanTileStateIiLb1EEES5_N4cuda3std3__48equal_toIvEEiNS2_19streaming_context_tIlLb1EEELS6_0EEEvT0_T1_T2_T3_T4_T5_T6_T7_iT8_NS1_7vsmem_tE_param_2];
	ld.param.u32 	%r276, [_ZN3cub18CUB_300001_SM_10006detail6select23DeviceSelectSweepKernelINS2_10policy_hubIdNS0_8NullTypeEiLb0ELNS0_10SelectImplE0EE10Policy1000EPdPS5_S9_PmNS0_13ScanTileStateIiLb1EEES5_N4cuda3std3__48equal_toIvEEiNS2_19streaming_context_tIlLb1EEELS6_0EEEvT0_T1_T2_T3_T4_T5_T6_T7_iT8_NS1_7vsmem_tE_param_8];
	mov.b64 	%rd174, _ZN3cub18CUB_300001_SM_10006detail6select23DeviceSelectSweepKernelINS2_10policy_hubIdNS0_8NullTypeEiLb0ELNS0_10SelectImplE0EE10Policy1000EPdPS5_S9_PmNS0_13ScanTileStateIiLb1EEES5_N4cuda3std3__48equal_toIvEEiNS2_19streaming_context_tIlLb1EEELS6_0EEEvT0_T1_T2_T3_T4_T5_T6_T7_iT8_NS1_7vsmem_tE_param_9;
	mov.u64 	%rd1, %rd174;
	cvta.to.global.u64 	%rd2, %rd176;
	cvta.to.global.u64 	%rd3, %rd175;
	mov.u32 	%r277, %ctaid.x;
	mov.u32 	%r278, %nctaid.y;
	mov.u32 	%r279, %ctaid.y;
	mad.lo.s32 	%r1, %r277, %r278, %r279;
	mul.lo.s32 	%r2, %r1, 4224;
	add.s32 	%r280, %r276, -1;
	setp.ge.s32 	%p29, %r1, %r280;
	@%p29 bra 	$L__BB3_213;
	setp.ne.s32 	%p297, %r1, 0;
	@%p297 bra 	$L__BB3_98;
	ld.param.u8 	%rs66, [%rd1];
	setp.eq.s16 	%p402, %rs66, 0;
	ld.param.u64 	%rd482, [%rd1+16];
	selp.b64 	%rd483, %rd482, 0, %p402;
	cvt.u64.u32 	%rd484, %r2;
	add.s64 	%rd485, %rd483, %rd484;
	mov.u32 	%r1122, %tid.x;
	and.b32  	%r980, %r1122, 31;
	and.b32  	%r981, %r1122, 992;
	mul.lo.s32 	%r982, %r981, 11;
	or.b32  	%r983, %r982, %r980;
	cvt.u64.u32 	%rd486, %r983;
	add.s64 	%rd487, %rd485, %rd486;
	shl.b64 	%rd488, %rd487, 3;
	add.s64 	%rd489, %rd3, %rd488;
	ld.global.f64 	%fd162, [%rd489];
	ld.global.f64 	%fd163, [%rd489+256];
	ld.global.f64 	%fd164, [%rd489+512];
	ld.global.f64 	%fd165, [%rd489+768];
	ld.global.f64 	%fd166, [%rd489+1024];
	ld.global.f64 	%fd167, [%rd489+1280];
	ld.global.f64 	%fd168, [%rd489+1536];
	ld.global.f64 	%fd169, [%rd489+1792];
	ld.global.f64 	%fd170, [%rd489+2048];
	ld.global.f64 	%fd171, [%rd489+2304];
	ld.global.f64 	%fd172, [%rd489+2560];
	// begin inline asm
	mov.u32 %r979, %laneid;
	// end inline asm
	shr.u32 	%r5, %r1122, 5;
	mad.lo.s32 	%r984, %r5, 352, %r979;
	shl.b32 	%r985, %r984, 3;
	mov.u32 	%r986, _ZZN3cub18CUB_300001_SM_10006detail6select23DeviceSelectSweepKernelINS2_10policy_hubIdNS0_8NullTypeEiLb0ELNS0_10SelectImplE0EE10Policy1000EPdPS5_S9_PmNS0_13ScanTileStateIiLb1EEES5_N4cuda3std3__48equal_toIvEEiNS2_19streaming_context_tIlLb1EEELS6_0EEEvT0_T1_T2_T3_T4_T5_T6_T7_iT8_NS1_7vsmem_tEE19static_temp_storage;
	add.s32 	%r987, %r986, %r985;
	st.shared.f64 	[%r987], %fd162;
	st.shared.f64 	[%r987+256], %fd163;
	st.shared.f64 	[%r987+512], %fd164;
	st.shared.f64 	[%r987+768], %fd165;
	st.shared.f64 	[%r987+1024], %fd166;
	st.shared.f64 	[%r987+1280], %fd167;
	st.shared.f64 	[%r987+1536], %fd168;
	st.shared.f64 	[%r987+1792], %fd169;
	st.shared.f64 	[%r987+2048], %fd170;
	st.shared.f64 	[%r987+2304], %fd171;
	st.shared.f64 	[%r987+2560], %fd172;
	bar.warp.sync 	-1;
	mad.lo.s32 	%r988, %r979, 80, %r987;
	ld.shared.f64 	%fd1, [%r988];
	ld.shared.f64 	%fd2, [%r988+8];
	ld.shared.f64 	%fd3, [%r988+16];
	ld.shared.f64 	%fd4, [%r988+24];
	ld.shared.f64 	%fd5, [%r988+32];
	ld.shared.f64 	%fd6, [%r988+40];
	ld.shared.f64 	%fd7, [%r988+48];
	ld.shared.f64 	%fd8, [%r988+56];
	ld.shared.f64 	%fd9, [%r988+64];
	ld.shared.f64 	%fd10, [%r988+72];
	ld.shared.f64 	%fd11, [%r988+80];
	@%p402 bra 	$L__BB3_5;
	bar.sync 	0;
	shl.b32 	%r989, %r1122, 3;
	add.s32 	%r991, %r986, %r989;
	add.s32 	%r6, %r991, 3152;
	st.shared.f64 	[%r991+3152], %fd11;
	bar.sync 	0;
	setp.eq.s32 	%p404, %r1122, 0;
	mov.pred 	%p474, -1;
	@%p404 bra 	$L__BB3_10;
	ld.shared.f64 	%fd173, [%r6+-8];
	setp.neu.f64 	%p474, %fd173, %fd1;
	bra.uni 	$L__BB3_10;
$L__BB3_5:
	setp.ne.s32 	%p405, %r1122, 0;
	@%p405 bra 	$L__BB3_7;
	shl.b64 	%rd491, %rd482, 3;
	add.s64 	%rd492, %rd491, %rd3;
	ld.global.f64 	%fd176, [%rd492+-8];
$L__BB3_7:
	setp.eq.s32 	%p406, %r1122, 0;
	bar.sync 	0;
	shl.b32 	%r992, %r1122, 3;
	add.s32 	%r994, %r986, %r992;
	add.s32 	%r7, %r994, 3152;
	st.shared.f64 	[%r994+3152], %fd11;
	bar.sync 	0;
	@%p406 bra 	$L__BB3_9;
	ld.shared.f64 	%fd176, [%r7+-8];
$L__BB3_9:
	setp.neu.f64 	%p474, %fd176, %fd1;
$L__BB3_10:
	selp.u32 	%r8, 1, 0, %p474;
	setp.neu.f64 	%p407, %fd1, %fd2;
	selp.u32 	%r1025, 1, 0, %p407;
	setp.neu.f64 	%p408, %fd2, %fd3;
	selp.u32 	%r1026, 1, 0, %p408;
	setp.neu.f64 	%p409, %fd3, %fd4;
	selp.u32 	%r1027, 1, 0, %p409;
	setp.neu.f64 	%p410, %fd4, %fd5;
	selp.u32 	%r1028, 1, 0, %p410;
	setp.neu.f64 	%p411, %fd5, %fd6;
	selp.u32 	%r1029, 1, 0, %p411;
	setp.neu.f64 	%p412, %fd6, %fd7;
	selp.u32 	%r1030, 1, 0, %p412;
	setp.neu.f64 	%p413, %fd7, %fd8;
	selp.u32 	%r1031, 1, 0, %p413;
	setp.neu.f64 	%p414, %fd8, %fd9;
	selp.u32 	%r1032, 1, 0, %p414;
	setp.neu.f64 	%p415, %fd9, %fd10;
	selp.u32 	%r1033, 1, 0, %p415;
	setp.neu.f64 	%p416, %fd10, %fd11;
	selp.u32 	%r1034, 1, 0, %p416;
	bar.sync 	0;
	add.s32 	%r9, %r8, %r1025;
	add.s32 	%r10, %r9, %r1026;
	add.s32 	%r11, %r10, %r1027;
	add.s32 	%r12, %r11, %r1028;
	add.s32 	%r13, %r12, %r1029;
	add.s32 	%r14, %r13, %r1030;
	add.s32 	%r15, %r14, %r1031;
	add.s32 	%r16, %r15, %r1032;
	add.s32 	%r17, %r16, %r1033;
	add.s32 	%r999, %r17, %r1034;
	mov.b32 	%r997, 1;
	mov.b32 	%r1022, 0;
	mov.b32 	%r1024, -1;
	// begin inline asm
	{  .reg .s32 r0;  .reg .pred p;  shfl.sync.up.b32 r0|p, %r999, %r997, %r1022, %r1024;  @p add.s32 r0, r0, %r999;  mov.s32 %r995, r0;}
	// end inline asm
	mov.b32 	%r1003, 2;
	// begin inline asm
	{  .reg .s32 r0;  .reg .pred p;  shfl.sync.up.b32 r0|p, %r995, %r1003, %r1022, %r1024;  @p add.s32 r0, r0, %r995;  mov.s32 %r1001, r0;}
	// end inline asm
	mov.b32 	%r1009, 4;
	// begin inline asm
	{  .reg .s32 r0;  .reg .pred p;  shfl.sync.up.b32 r0|p, %r1001, %r1009, %r1022, %r1024;  @p add.s32 r0, r0, %r1001;  mov.s32 %r1007, r0;}
	// end inline asm
	mov.b32 	%r1015, 8;
	// begin inline asm
	{  .reg .s32 r0;  .reg .pred p;  shfl.sync.up.b32 r0|p, %r1007, %r1015, %r1022, %r1024;  @p add.s32 r0, r0, %r1007;  mov.s32 %r1013, r0;}
	// end inline asm
	mov.b32 	%r1021, 16;
	// begin inline asm
	{  .reg .s32 r0;  .reg .pred p;  shfl.sync.up.b32 r0|p, %r1013, %r1021, %r1022, %r1024;  @p add.s32 r0, r0, %r1013;  mov.s32 %r1019, r0;}
	// end inline asm
	setp.ne.s32 	%p417, %r979, 31;
	@%p417 bra 	$L__BB3_12;
	shl.b32 	%r1035, %r5, 2;
	add.s32 	%r1037, %r986, %r1035;
	st.shared.u32 	[%r1037], %r1019;
$L__BB3_12:
	bar.sync 	0;
	ld.shared.v4.u32 	{%r20, %r21, %r22, %r23}, [_ZZN3cub18CUB_300001_SM_10006detail6select23DeviceSelectSweepKernelINS2_10policy_hubIdNS0_8NullTypeEiLb0ELNS0_10SelectImplE0EE10Policy1000EPdPS5_S9_PmNS0_13ScanTileStateIiLb1EEES5_N4cuda3std3__48equal_toIvEEiNS2_19streaming_context_tIlLb1EEELS6_0EEEvT0_T1_T2_T3_T4_T5_T6_T7_iT8_NS1_7vsmem_tEE19static_temp_storage];
	add.s32 	%r1038, %r21, %r20;
	setp.eq.s32 	%p418, %r5, 2;
	selp.b32 	%r1039, %r1038, %r20, %p418;
	add.s32 	%r1040, %r1038, %r22;
	setp.eq.s32 	%p419, %r5, 3;
	selp.b32 	%r1041, %r1040, %r1039, %p419;
	add.s32 	%r1042, %r1040, %r23;
	setp.eq.s32 	%p420, %r5, 4;
	selp.b32 	%r1043, %r1042, %r1041, %p420;
	ld.shared.v4.u32 	{%r24, %r25, %r26, %r27}, [_ZZN3cub18CUB_300001_SM_10006detail6select23DeviceSelectSweepKernelINS2_10policy_hubIdNS0_8NullTypeEiLb0ELNS0_10SelectImplE0EE10Policy1000EPdPS5_S9_PmNS0_13ScanTileStateIiLb1EEES5_N4cuda3std3__48equal_toIvEEiNS2_19streaming_context_tIlLb1EEELS6_0EEEvT0_T1_T2_T3_T4_T5_T6_T7_iT8_NS1_7vsmem_tEE19static_temp_storage+16];
	add.s32 	%r1044, %r1042, %r24;
	setp.eq.s32 	%p421, %r5, 5;
	selp.b32 	%r1045, %r1044, %r1043, %p421;
	add.s32 	%r1046, %r1044, %r25;
	setp.eq.s32 	%p422, %r5, 6;
	selp.b32 	%r1047, %r1046, %r1045, %p422;
	add.s32 	%r1048, %r1046, %r26;
	setp.eq.s32 	%p423, %r5, 7;
	selp.b32 	%r1049, %r1048, %r1047, %p423;
	add.s32 	%r1050, %r1048, %r27;
	setp.eq.s32 	%p424, %r5, 8;
	selp.b32 	%r1051, %r1050, %r1049, %p424;
	ld.shared.v4.u32 	{%r28, %r29, %r30, %r31}, [_ZZN3cub18CUB_300001_SM_10006detail6select23DeviceSelectSweepKernelINS2_10policy_hubIdNS0_8NullTypeEiLb0ELNS0_10SelectImplE0EE10Policy1000EPdPS5_S9_PmNS0_13ScanTileStateIiLb1EEES5_N4cuda3std3__48equal_toIvEEiNS2_19streaming_context_tIlLb1EEELS6_0EEEvT0_T1_T2_T3_T4_T5_T6_T7_iT8_NS1_7vsmem_tEE19static_temp_storage+32];
	add.s32 	%r1052, %r1050, %r28;
	setp.eq.s32 	%p425, %r5, 9;
	selp.b32 	%r1053, %r1052, %r1051, %p425;
	add.s32 	%r1054, %r1052, %r29;
	setp.eq.s32 	%p426, %r5, 10;
	selp.b32 	%r1055, %r1054, %r1053, %p426;
	add.s32 	%r1056, %r1054, %r30;
	setp.eq.s32 	%p427, %r5, 11;
	selp.b32 	%r1057, %r1056, %r1055, %p427;
	add.s32 	%r32, %r1056, %r31;
	setp.lt.u32 	%p428, %r1122, 32;
	selp.b32 	%r1058, 0, %r1057, %p428;
	setp.eq.s32 	%p429, %r979, 0;
	sub.s32 	%r1059, %r1019, %r999;
	selp.b32 	%r1060, 0, %r1059, %p429;
	add.s32 	%r33, %r1058, %r1060;
	add.s32 	%r34, %r33, %r8;
	add.s32 	%r35, %r9, %r33;
	add.s32 	%r36, %r10, %r33;
	add.s32 	%r37, %r11, %r33;
	add.s32 	%r38, %r12, %r33;
	add.s32 	%r39, %r13, %r33;
	add.s32 	%r40, %r14, %r33;
	add.s32 	%r41, %r15, %r33;
	add.s32 	%r42, %r16, %r33;
	add.s32 	%r43, %r17, %r33;
	setp.ne.s32 	%p430, %r1122, 0;
	@%p430 bra 	$L__BB3_14;
	add.s64 	%rd493, %rd4, 256;
	mov.b32 	%r1061, 101;
	// begin inline asm
	st.relaxed.gpu.v2.u32 [%rd493], {%r1061, %r32};
	// end inline asm
$L__BB3_14:
	setp.gt.s32 	%p431, %r32, 384;
	@%p431 bra 	$L__BB3_59;
	mov.u64 	%rd494, %rd174;
	ld.param.u8 	%rs1, [%rd494];
	ld.param.u64 	%rd495, [%rd494+24];
	cvta.to.global.u64 	%rd5, %rd495;
	@%p474 bra 	$L__BB3_16;
	bra.uni 	$L__BB3_19;
$L__BB3_16:
	setp.ne.s16 	%p432, %rs1, 0;
	mov.b64 	%rd583, 0;
	@%p432 bra 	$L__BB3_18;
	ld.global.u64 	%rd583, [%rd5];
$L__BB3_18:
	cvt.s64.s32 	%rd497, %r33;
	add.s64 	%rd498, %rd583, %rd497;
	shl.b64 	%rd499, %rd498, 3;
	add.s64 	%rd500, %rd2, %rd499;
	st.global.f64 	[%rd500], %fd1;
$L__BB3_19:
	setp.eq.f64 	%p433, %fd1, %fd2;
	@%p433 bra 	$L__BB3_23;
	setp.ne.s16 	%p434, %rs1, 0;
	mov.b64 	%rd584, 0;
	@%p434 bra 	$L__BB3_22;
	ld.global.u64 	%rd584, [%rd5];
$L__BB3_22:
	cvt.s64.s32 	%rd502, %r34;
	add.s64 	%rd503, %rd584, %rd502;
	shl.b64 	%rd504, %rd503, 3;
	add.s64 	%rd505, %rd2, %rd504;
	st.global.f64 	[%rd505], %fd2;
$L__BB3_23:
	setp.eq.f64 	%p435, %fd2, %fd3;
	@%p435 bra 	$L__BB3_27;
	setp.ne.s16 	%p436, %rs1, 0;
	mov.b64 	%rd585, 0;
	@%p436 bra 	$L__BB3_26;
	ld.global.u64 	%rd585, [%rd5];
$L__BB3_26:
	cvt.s64.s32 	%rd507, %r35;
	add.s64 	%rd508, %rd585, %rd507;
	shl.b64 	%rd509, %rd508, 3;
	add.s64 	%rd510, %rd2, %rd509;
	st.global.f64 	[%rd510], %fd3;
$L__BB3_27:
	setp.eq.f64 	%p437, %fd3, %fd4;
	@%p437 bra 	$L__BB3_31;
	setp.ne.s16 	%p438, %rs1, 0;
	mov.b64 	%rd586, 0;
	@%p438 bra 	$L__BB3_30;
	ld.global.u64 	%rd586, [%rd5];
$L__BB3_30:
	cvt.s64.s32 	%rd512, %r36;
	add.s64 	%rd513, %rd586, %rd512;
	shl.b64 	%rd514, %rd513, 3;
	add.s64 	%rd515, %rd2, %rd514;
	st.global.f64 	[%rd515], %fd4;
$L__BB3_31:
	setp.eq.f64 	%p439, %fd4, %fd5;
	@%p439 bra 	$L__BB3_35;
	setp.ne.s16 	%p440, %rs1, 0;
	mov.b64 	%rd587, 0;
	@%p440 bra 	$L__BB3_34;
	ld.global.u64 	%rd587, [%rd5];
$L__BB3_34:
	cvt.s64.s32 	%rd517, %r37;
	add.s64 	%rd518, %rd587, %rd517;
	shl.b64 	%rd519, %rd518, 3;
	add.s64 	%rd520, %rd2, %rd519;
	st.global.f64 	[%rd520], %fd5;
$L__BB3_35:
	setp.eq.f64 	%p441, %fd5, %fd6;
	@%p441 bra 	$L__BB3_39;
	setp.ne.s16 	%p442, %rs1, 0;
	mov.b64 	%rd588, 0;
	@%p442 bra 	$L__BB3_38;
	ld.global.u64 	%rd588, [%rd5];
$L__BB3_38:
	cvt.s64.s32 	%rd522, %r38;
	add.s64 	%rd523, %rd588, %rd522;
	shl.b64 	%rd524, %rd523, 3;
	add.s64 	%rd525, %rd2, %rd524;
	st.global.f64 	[%rd525], %fd6;
$L__BB3_39:
	setp.eq.f64 	%p443, %fd6, %fd7;
	@%p443 bra 	$L__BB3_43;
	setp.ne.s16 	%p444, %rs1, 0;
	mov.b64 	%rd589, 0;
	@%p444 bra 	$L__BB3_42;
	ld.global.u64 	%rd589, [%rd5];
$L__BB3_42:
	cvt.s64.s32 	%rd527, %r39;
	add.s64 	%rd528, %rd589, %rd527;
	shl.b64 	%rd529, %rd528, 3;
	add.s64 	%rd530, %rd2, %rd529;
	st.global.f64 	[%rd530], %fd7;
$L__BB3_43:
	setp.eq.f64 	%p445, %fd7, %fd8;
	@%p445 bra 	$L__BB3_47;
	setp.ne.s16 	%p446, %rs1, 0;
	mov.b64 	%rd590, 0;
	@%p446 bra 	$L__BB3_46;
	ld.global.u64 	%rd590, [%rd5];
$L__BB3_46:
	cvt.s64.s32 	%rd532, %r40;
	add.s64 	%rd533, %rd590, %rd532;
	shl.b64 	%rd534, %rd533, 3;
	add.s64 	%rd535, %rd2, %rd534;
	st.global.f64 	[%rd535], %fd8;
$L__BB3_47:
	setp.eq.f64 	%p447, %fd8, %fd9;
	@%p447 bra 	$L__BB3_51;
	setp.ne.s16 	%p448, %rs1, 0;
	mov.b64 	%rd591, 0;
	@%p448 bra 	$L__BB3_50;
	ld.global.u64 	%rd591, [%rd5];
$L__BB3_50:
	cvt.s64.s32 	%rd537, %r41;
	add.s64 	%rd538, %rd591, %rd537;
	shl.b64 	%rd539, %rd538, 3;
	add.s64 	%rd540, %rd2, %rd539;
	st.global.f64 	[%rd540], %fd9;
$L__BB3_51:
	setp.eq.f64 	%p449, %fd9, %fd10;
	@%p449 bra 	$L__BB3_55;
	setp.ne.s16 	%p450, %rs1, 0;
	mov.b64 	%rd592, 0;
	@%p450 bra 	$L__BB3_54;
	ld.global.u64 	%rd592, [%rd5];
$L__BB3_54:
	cvt.s64.s32 	%rd542, %r42;
	add.s64 	%rd543, %rd592, %rd542;
	shl.b64 	%rd544, %rd543, 3;
	add.s64 	%rd545, %rd2, %rd544;
	st.global.f64 	[%rd545], %fd10;
$L__BB3_55:
	setp.eq.f64 	%p451, %fd10, %fd11;
	@%p451 bra 	$L__BB3_475;
	setp.ne.s16 	%p452, %rs1, 0;
	mov.b64 	%rd593, 0;
	@%p452 bra 	$L__BB3_58;
	ld.global.u64 	%rd593, [%rd5];
$L__BB3_58:
	cvt.s64.s32 	%rd547, %r43;
	add.s64 	%rd548, %rd593, %rd547;
	shl.b64 	%rd549, %rd548, 3;
	add.s64 	%rd550, %rd2, %rd549;
	st.global.f64 	[%rd550], %fd11;
	bra.uni 	$L__BB3_475;
$L__BB3_59:
	bar.sync 	0;
	not.pred 	%p453, %p474;
	@%p453 bra 	$L__BB3_61;
	shl.b32 	%r1063, %r33, 3;
	mov.u32 	%r1064, _ZZN3cub18CUB_300001_SM_10006detail6select23DeviceSelectSweepKernelINS2_10policy_hubIdNS0_8NullTypeEiLb0ELNS0_10SelectImplE0EE10Policy1000EPdPS5_S9_PmNS0_13ScanTileStateIiLb1EEES5_N4cuda3std3__48equal_toIvEEiNS2_19streaming_context_tIlLb1EEELS6_0EEEvT0_T1_T2_T3_T4_T5_T6_T7_iT8_NS1_7vsmem_tEE19static_temp_storage;
	add.s32 	%r1065, %r1064, %r1063;
	st.shared.f64 	[%r1065], %fd1;
$L__BB3_61:
	setp.eq.f64 	%p454, %fd1, %fd2;
	@%p454 bra 	$L__BB3_63;
	shl.b32 	%r1066, %r34, 3;
	mov.u32 	%r1067, _ZZN3cub18CUB_300001_SM_10006detail6select23DeviceSelectSweepKernelINS2_10policy_hubIdNS0_8NullTypeEiLb0ELNS0_10SelectImplE0EE10Policy1000EPdPS5_S9_PmNS0_13ScanTileStateIiLb1EEES5_N4cuda3std3__48equal_toIvEEiNS2_19streaming_context_tIlLb1EEELS6_0EEEvT0_T1_T2_T3_T4_T5_T6_T7_iT8_NS1_7vsmem_tEE19static_temp_storage;
	add.s32 	%r1068, %r1067, %r1066;
	st.shared.f64 	[%r1068], %fd2;
$L__BB3_63:
	setp.eq.f64 	%p455, %fd2, %fd3;
	@%p455 bra 	$L__BB3_65;
	shl.b32 	%r1069, %r35, 3;
	mov.u32 	%r1070, _ZZN3cub18CUB_300001_SM_10006detail6select23DeviceSelectSweepKernelINS2_10policy_hubIdNS0_8NullTypeEiLb0ELNS0_10SelectImplE0EE10Policy1000EPdPS5_S9_PmNS0_13ScanTileStateIiLb1EEES5_N4cuda3std3__48equal_toIvEEiNS2_19streaming_context_tIlLb1EEELS6_0EEEvT0_T1_T2_T3_T4_T5_T6_T7_iT8_NS1_7vsmem_tEE19static_temp_storage;
	add.s32 	%r1071, %r1070, %r1069;
	st.shared.f64 	[%r1071], %fd3;
$L__BB3_65:
	setp.eq.f64 	%p456, %fd3, %fd4;
	@%p456 bra 	$L__BB3_67;
	shl.b32 	%r1072, %r36, 3;
	mov.u32 	%r1073, _ZZN3cub18CUB_300001_SM_10006detail6select23DeviceSelectSweepKernelINS2_10policy_hubIdNS0_8NullTypeEiLb0ELNS0_10SelectImplE0EE10Policy1000EPdPS5_S9_PmNS0_13ScanTileStateIiLb1EEES5_N4cuda3std3__48equal_toIvEEiNS2_19streaming_context_tIlLb1EEELS6_0EEEvT0_T1_T2_T3_T4_T5_T6_T7_iT8_NS1_7vsmem_tEE19static_temp_storage;
	add.s32 	%r1074, %r1073, %r1072;
	st.shared.f64 	[%r1074], %fd4;
$L__BB3_67:
	setp.eq.f64 	%p457, %fd4, %fd5;
	@%p457 bra 	$L__BB3_69;
	shl.b32 	%r1075, %r37, 3;
	mov.u32 	%r1076, _ZZN3cub18CUB_300001_SM_10006detail6select23DeviceSelectSweepKernelINS2_10policy_hubIdNS0_8NullTypeEiLb0ELNS0_10SelectImplE0EE10Policy1000EPdPS5_S9_PmNS0_13ScanTileStateIiLb1EEES5_N4cuda3std3__48equal_toIvEEiNS2_19streaming_context_tIlLb1EEELS6_0EEEvT0_T1_T2_T3_T4_T5_T6_T7_iT8_NS1_7vsmem_tEE19static_temp_storage;
	add.s32 	%r1077, %r1076, %r1075;
	st.shared.f64 	[%r1077], %fd5;
$L__BB3_69:
	setp.eq.f64 	%p458, %fd5, %fd6;
	@%p458 bra 	$L__BB3_71;
	shl.b32 	%r1078, %r38, 3;
	mov.u32 	%r1079, _ZZN3cub18CUB_300001_SM_10006detail6select23DeviceSelectSweepKernelINS2_10policy_hubIdNS0_8NullTypeEiLb0ELNS0_10SelectImplE0EE10Policy1000EPdPS5_S9_PmNS0_13ScanTileStateIiLb1EEES5_N4cuda3std3__48equal_toIvEEiNS2_19streaming_context_tIlLb1EEELS6_0EEEvT0_T1_T2_T3_T4_T5_T6_T7_iT8_NS1_7vsmem_tEE19static_temp_storage;
	add.s32 	%r1080, %r1079, %r1078;
	st.shared.f64 	[%r1080], %fd6;
$L__BB3_71:
	setp.eq.f64 	%p459, %fd6, %fd7;
	@%p459 bra 	$L__BB3_73;
	shl.b32 	%r1081, %r39, 3;
	mov.u32 	%r1082, _ZZN3cub18CUB_300001_SM_10006detail6select23DeviceSelectSweepKernelINS2_10policy_hubIdNS0_8NullTypeEiLb0ELNS0_10SelectImplE0EE10Policy1000EPdPS5_S9_PmNS0_13ScanTileStateIiLb1EEES5_N4cuda3std3__48equal_toIvEEiNS2_19streaming_context_tIlLb1EEELS6_0EEEvT0_T1_T2_T3_T4_T5_T6_T7_iT8_NS1_7vsmem_tEE19static_temp_storage;
	add.s32 	%r1083, %r1082, %r1081;
	st.shared.f64 	[%r1083], %fd7;
$L__BB3_73:
	setp.eq.f64 	%p460, %fd7, %fd8;
	@%p460 bra 	$L__BB3_75;
	shl.b32 	%r1084, %r40, 3;
	mov.u32 	%r1085, _ZZN3cub18CUB_300001_SM_10006detail6select23DeviceSelectSweepKernelINS2_10policy_hubIdNS0_8NullTypeEiLb0ELNS0_10SelectImplE0EE10Policy1000EPdPS5_S9_PmNS0_13ScanTileStateIiLb1EEES5_N4cuda3std3__48equal_toIvEEiNS2_19streaming_context_tIlLb1EEELS6_0EEEvT0_T1_T2_T3_T4_T5_T6_T7_iT8_NS1_7vsmem_tEE19static_temp_storage;
	add.s32 	%r1086, %r1085, %r1084;
	st.shared.f64 	[%r1086], %fd8;
$L__BB3_75:
	setp.eq.f64 	%p461, %fd8, %fd9;
	@%p461 bra 	$L__BB3_77;
	shl.b32 	%r1087, %r41, 3;
	mov.u32 	%r1088, _ZZN3cub18CUB_300001_SM_10006detail6select23DeviceSelectSweepKernelINS2_10policy_hubIdNS0_8NullTypeEiLb0ELNS0_10SelectImplE0EE10Policy1000EPdPS5_S9_PmNS0_13ScanTileStateIiLb1EEES5_N4cuda3std3__48equal_toIvEEiNS2_19streaming_context_tIlLb1EEELS6_0EEEvT0_T1_T2_T3_T4_T5_T6_T7_iT8_NS1_7vsmem_tEE19static_temp_storage;
	add.s32 	%r1089, %r1088, %r1087;
	st.shared.f64 	[%r1089], %fd9;
$L__BB3_77:
	setp.eq.f64 	%p462, %fd9, %fd10;
	@%p462 bra 	$L__BB3_79;
	shl.b32 	%r1090, %r42, 3;
	mov.u32 	%r1091, _ZZN3cub18CUB_300001_SM_10006detail6select23DeviceSelectSweepKernelINS2_10policy_hubIdNS0_8NullTypeEiLb0ELNS0_10SelectImplE0EE10Policy1000EPdPS5_S9_PmNS0_13ScanTileStateIiLb1EEES5_N4cuda3std3__48equal_toIvEEiNS2_19streaming_context_tIlLb1EEELS6_0EEEvT0_T1_T2_T3_T4_T5_T6_T7_iT8_NS1_7vsmem_tEE19static_temp_storage;
	add.s32 	%r1092, %r1091, %r1090;
	st.shared.f64 	[%r1092], %fd10;
$L__BB3_79:
	setp.eq.f64 	%p463, %fd10, %fd11;
	@%p463 bra 	$L__BB3_81;
	shl.b32 	%r1093, %r43, 3;
	mov.u32 	%r1094, _ZZN3cub18CUB_300001_SM_10006detail6select23DeviceSelectSweepKernelINS2_10policy_hubIdNS0_8NullTypeEiLb0ELNS0_10SelectImplE0EE10Policy1000EPdPS5_S9_PmNS0_13ScanTileStateIiLb1EEES5_N4cuda3std3__48equal_toIvEEiNS2_19streaming_context_tIlLb1EEELS6_0EEEvT0_T1_T2_T3_T4_T5_T6_T7_iT8_NS1_7vsmem_tEE19static_temp_storage;
	add.s32 	%r1095, %r1094, %r1093;
	st.shared.f64 	[%r1095], %fd11;
$L__BB3_81:
	bar.sync 	0;
	setp.ge.u32 	%p464, %r1122, %r32;
	@%p464 bra 	$L__BB3_475;
	mov.u64 	%rd551, %rd174;
	ld.param.u8 	%rs2, [%rd551];
	ld.param.u64 	%rd552, [%rd551+24];
	cvta.to.global.u64 	%rd6, %rd552;
	add.s32 	%r1096, %r21, %r22;
	add.s32 	%r1097, %r1096, %r23;
	add.s32 	%r1098, %r1097, %r24;
	add.s32 	%r1099, %r1098, %r25;
	add.s32 	%r1100, %r1099, %r26;
	add.s32 	%r1101, %r1100, %r27;
	add.s32 	%r1102, %r1101, %r28;
	add.s32 	%r1103, %r1102, %r29;
	add.s32 	%r1104, %r1103, %r30;
	add.s32 	%r1105, %r1104, %r31;
	add.s32 	%r1106, %r1105, %r20;
	not.b32 	%r1107, %r1122;
	add.s32 	%r44, %r1106, %r1107;
	mul.hi.u32 	%r1108, %r44, -1431655765;
	shr.u32 	%r1109, %r1108, 8;
	add.s32 	%r45, %r1109, 1;
	and.b32  	%r1110, %r1109, 3;
	setp.eq.s32 	%p465, %r1110, 3;
	@%p465 bra 	$L__BB3_87;
	cvt.u64.u32 	%rd576, %r1122;
	shl.b32 	%r1111, %r1122, 3;
	mov.u32 	%r1112, _ZZN3cub18CUB_300001_SM_10006detail6select23DeviceSelectSweepKernelINS2_10policy_hubIdNS0_8NullTypeEiLb0ELNS0_10SelectImplE0EE10Policy1000EPdPS5_S9_PmNS0_13ScanTileStateIiLb1EEES5_N4cuda3std3__48equal_toIvEEiNS2_19streaming_context_tIlLb1EEELS6_0EEEvT0_T1_T2_T3_T4_T5_T6_T7_iT8_NS1_7vsmem_tEE19static_temp_storage;
	add.s32 	%r1121, %r1112, %r1111;
	and.b32  	%r1113, %r45, 3;
	neg.s32 	%r1120, %r1113;
$L__BB3_84:
	.pragma "nounroll";
	setp.ne.s16 	%p466, %rs2, 0;
	ld.shared.f64 	%fd16, [%r1121];
	mov.b64 	%rd577, 0;
	@%p466 bra 	$L__BB3_86;
	ld.global.u64 	%rd577, [%rd6];
$L__BB3_86:
	add.s64 	%rd554, %rd577, %rd576;
	shl.b64 	%rd555, %rd554, 3;
	add.s64 	%rd556, %rd2, %rd555;
	st.global.f64 	[%rd556], %fd16;
	add.s64 	%rd576, %rd576, 384;
	cvt.u32.u64 	%r1122, %rd576;
	add.s32 	%r1121, %r1121, 3072;
	add.s32 	%r1120, %r1120, 1;
	setp.ne.s32 	%p467, %r1120, 0;
	@%p467 bra 	$L__BB3_84;
$L__BB3_87:
	setp.lt.u32 	%p468, %r44, 1152;
	@%p468 bra 	$L__BB3_475;
	mul.wide.u32 	%rd558, %r1122, 8;
	add.s64 	%rd12, %rd2, %rd558;
	shl.b32 	%r1114, %r1122, 3;
	mov.u32 	%r1115, _ZZN3cub18CUB_300001_SM_10006detail6select23DeviceSelectSweepKernelINS2_10policy_hubIdNS0_8NullTypeEiLb0ELNS0_10SelectImplE0EE10Policy1000EPdPS5_S9_PmNS0_13ScanTileStateIiLb1EEES5_N4cuda3std3__48equal_toIvEEiNS2_19streaming_context_tIlLb1EEELS6_0EEEvT0_T1_T2_T3_T4_T5_T6_T7_iT8_NS1_7vsmem_tEE19static_temp_storage;
	add.s32 	%r1116, %r1114, %r1115;
	add.s32 	%r1123, %r1116, 6144;
	mov.b64 	%rd578, 0;
$L__BB3_89:
	setp.ne.s16 	%p469, %rs2, 0;
	ld.shared.f64 	%fd17, [%r1123+-6144];
	mov.b64 	%rd579, 0;
	@%p469 bra 	$L__BB3_91;
	ld.global.u64 	%rd579, [%rd6];
$L__BB3_91:
	setp.ne.s16 	%p470, %rs2, 0;
	shl.b64 	%rd561, %rd579, 3;
	add.s64 	%rd562, %rd578, %rd561;
	add.s64 	%rd563, %rd12, %rd562;
	st.global.f64 	[%rd563], %fd17;
	ld.shared.f64 	%fd18, [%r1123+-3072];
	mov.b64 	%rd580, 0;
	@%p470 bra 	$L__BB3_93;
	ld.global.u64 	%rd580, [%rd6];
$L__BB3_93:
	setp.ne.s16 	%p471, %rs2, 0;
	shl.b64 	%rd565, %rd580, 3;
	add.s64 	%rd566, %rd578, %rd565;
	add.s64 	%rd567, %rd12, %rd566;
	st.global.f64 	[%rd567+3072], %fd18;
	ld.shared.f64 	%fd19, [%r1123];
	mov.b64 	%rd581, 0;
	@%p471 bra 	$L__BB3_95;
	ld.global.u64 	%rd581, [%rd6];
$L__BB3_95:
	setp.ne.s16 	%p472, %rs2, 0;
	shl.b64 	%rd569, %rd581, 3;
	add.s64 	%rd570, %rd578, %rd569;
	add.s64 	%rd571, %rd12, %rd570;
	st.global.f64 	[%rd571+6144], %fd19;
	ld.shared.f64 	%fd20, [%r1123+3072];
	mov.b64 	%rd582, 0;
	@%p472 bra 	$L__BB3_97;
	ld.global.u64 	%rd582, [%rd6];
$L__BB3_97:
	shl.b64 	%rd572, %rd582, 3;
	add.s64 	%rd573, %rd578, %rd572;
	add.s64 	%rd574, %rd12, %rd573;
	st.global.f64 	[%rd574+9216], %fd20;
	add.s32 	%r1122, %r1122, 1536;
	add.s64 	%rd578, %rd578, 12288;
	add.s32 	%r1123, %r1123, 12288;
	setp.lt.s32 	%p473, %r1122, %r32;
	@%p473 bra 	$L__BB3_89;
	bra.uni 	$L__BB3_475;
$L__BB3_98:
	ld.param.u8 	%rs48, [%rd1];
	setp.eq.s16 	%p298, %rs48, 0;
	ld.param.u64 	%rd381, [%rd1+16];
	selp.b64 	%rd382, %rd381, 0, %p298;
	cvt.s64.s32 	%rd45, %r2;
	add.s64 	%rd383, %rd382, %rd45;
	mov.u32 	%r1136, %tid.x;
	and.b32  	%r731, %r1136, 31;
	and.b32  	%r732, %r1136, 992;
	mul.lo.s32 	%r733, %r732, 11;
	or.b32  	%r734, %r733, %r731;
	cvt.u64.u32 	%rd384, %r734;
	add.s64 	%rd385, %rd383, %rd384;
	shl.b64 	%rd386, %rd385, 3;
	add.s64 	%rd387, %rd3, %rd386;
	ld.global.f64 	%fd151, [%rd387];
	ld.global.f64 	%fd152, [%rd387+256];
	ld.global.f64 	%fd153, [%rd387+512];
	ld.global.f64 	%fd154, [%rd387+768];
	ld.global.f64 	%fd155, [%rd387+1024];
	ld.global.f64 	%fd156, [%rd387+1280];
	ld.global.f64 	%fd157, [%rd387+1536];
	ld.global.f64 	%fd158, [%rd387+1792];
	ld.global.f64 	%fd159, [%rd387+2048];
	ld.global.f64 	%fd160, [%rd387+2304];
	ld.global.f64 	%fd161, [%rd387+2560];
	// begin inline asm
	mov.u32 %r730, %laneid;
	// end inline asm
	shr.u32 	%r61, %r1136, 5;
	mad.lo.s32 	%r735, %r61, 352, %r730;
	shl.b32 	%r736, %r735, 3;
	mov.u32 	%r737, _ZZN3cub18CUB_300001_SM_10006detail6select23DeviceSelectSweepKernelINS2_10policy_hubIdNS0_8NullTypeEiLb0ELNS0_10SelectImplE0EE10Policy1000EPdPS5_S9_PmNS0_13ScanTileStateIiLb1EEES5_N4cuda3std3__48equal_toIvEEiNS2_19streaming_context_tIlLb1EEELS6_0EEEvT0_T1_T2_T3_T4_T5_T6_T7_iT8_NS1_7vsmem_tEE19static_temp_storage;
	add.s32 	%r738, %r737, %r736;
	st.shared.f64 	[%r738], %fd151;
	st.shared.f64 	[%r738+256], %fd152;
	st.shared.f64 	[%r738+512], %fd153;
	st.shared.f64 	[%r738+768], %fd154;
	st.shared.f64 	[%r738+1024], %fd155;
	st.shared.f64 	[%r738+1280], %fd156;
	st.shared.f64 	[%r738+1536], %fd157;
	st.shared.f64 	[%r738+1792], %fd158;
	st.shared.f64 	[%r738+2048], %fd159;
	st.shared.f64 	[%r738+2304], %fd160;
	st.shared.f64 	[%r738+2560], %fd161;
	bar.warp.sync 	-1;
	mad.lo.s32 	%r739, %r730, 80, %r738;
	ld.shared.f64 	%fd21, [%r739];
	ld.shared.f64 	%fd22, [%r739+8];
	ld.shared.f64 	%fd23, [%r739+16];
	ld.shared.f64 	%fd24, [%r739+24];
	ld.shared.f64 	%fd25, [%r739+32];
	ld.shared.f64 	%fd26, [%r739+40];
	ld.shared.f64 	%fd27, [%r739+48];
	ld.shared.f64 	%fd28, [%r739+56];
	ld.shared.f64 	%fd29, [%r739+64];
	ld.shared.f64 	%fd30, [%r739+72];
	ld.shared.f64 	%fd31, [%r739+80];
	setp.ne.s32 	%p299, %r1136, 0;
	@%p299 bra 	$L__BB3_100;
	setp.eq.s16 	%p300, %rs48, 0;
	selp.b64 	%rd389, %rd381, 0, %p300;
	add.s64 	%rd390, %rd389, %rd45;
	shl.b64 	%rd391, %rd390, 3;
	add.s64 	%rd392, %rd3, %rd391;
	ld.global.f64 	%fd178, [%rd392+-8];
$L__BB3_100:
	setp.eq.s32 	%p301, %r1136, 0;
	bar.sync 	0;
	shl.b32 	%r740, %r1136, 3;
	add.s32 	%r742, %r737, %r740;
	add.s32 	%r62, %r742, 3152;
	st.shared.f64 	[%r742+3152], %fd31;
	bar.sync 	0;
	@%p301 bra 	$L__BB3_102;
	ld.shared.f64 	%fd178, [%r62+-8];
$L__BB3_102:
	setp.neu.f64 	%p302, %fd178, %fd21;
	selp.u32 	%r773, 1, 0, %p302;
	setp.neu.f64 	%p303, %fd21, %fd22;
	selp.u32 	%r774, 1, 0, %p303;
	setp.neu.f64 	%p304, %fd22, %fd23;
	selp.u32 	%r775, 1, 0, %p304;
	setp.neu.f64 	%p305, %fd23, %fd24;
	selp.u32 	%r776, 1, 0, %p305;
	setp.neu.f64 	%p306, %fd24, %fd25;
	selp.u32 	%r777, 1, 0, %p306;
	setp.neu.f64 	%p307, %fd25, %fd26;
	selp.u32 	%r778, 1, 0, %p307;
	setp.neu.f64 	%p308, %fd26, %fd27;
	selp.u32 	%r779, 1, 0, %p308;
	setp.neu.f64 	%p309, %fd27, %fd28;
	selp.u32 	%r780, 1, 0, %p309;
	setp.neu.f64 	%p310, %fd28, %fd29;
	selp.u32 	%r781, 1, 0, %p310;
	setp.neu.f64 	%p311, %fd29, %fd30;
	selp.u32 	%r782, 1, 0, %p311;
	setp.neu.f64 	%p312, %fd30, %fd31;
	selp.u32 	%r783, 1, 0, %p312;
	bar.sync 	0;
	add.s32 	%r63, %r774, %r773;
	add.s32 	%r64, %r63, %r775;
	add.s32 	%r65, %r64, %r776;
	add.s32 	%r66, %r65, %r777;
	add.s32 	%r67, %r66, %r778;
	add.s32 	%r68, %r67, %r779;
	add.s32 	%r69, %r68, %r780;
	add.s32 	%r70, %r69, %r781;
	add.s32 	%r71, %r70, %r782;
	add.s32 	%r747, %r71, %r783;
	mov.b32 	%r745, 1;
	mov.b32 	%r770, 0;
	mov.b32 	%r772, -1;
	// begin inline asm
	{  .reg .s32 r0;  .reg .pred p;  shfl.sync.up.b32 r0|p, %r747, %r745, %r770, %r772;  @p add.s32 r0, r0, %r747;  mov.s32 %r743, r0;}
	// end inline asm
	mov.b32 	%r751, 2;
	// begin inline asm
	{  .reg .s32 r0;  .reg .pred p;  shfl.sync.up.b32 r0|p, %r743, %r751, %r770, %r772;  @p add.s32 r0, r0, %r743;  mov.s32 %r749, r0;}
	// end inline asm
	mov.b32 	%r757, 4;
	// begin inline asm
	{  .reg .s32 r0;  .reg .pred p;  shfl.sync.up.b32 r0|p, %r749, %r757, %r770, %r772;  @p add.s32 r0, r0, %r749;  mov.s32 %r755, r0;}
	// end inline asm
	mov.b32 	%r763, 8;
	// begin inline asm
	{  .reg .s32 r0;  .reg .pred p;  shfl.sync.up.b32 r0|p, %r755, %r763, %r770, %r772;  @p add.s32 r0, r0, %r755;  mov.s32 %r761, r0;}
	// end inline asm
	mov.b32 	%r769, 16;
	// begin inline asm
	{  .reg .s32 r0;  .reg .pred p;  shfl.sync.up.b32 r0|p, %r761, %r769, %r770, %r772;  @p add.s32 r0, r0, %r761;  mov.s32 %r767, r0;}
	// end inline asm
	setp.ne.s32 	%p313, %r730, 31;
	@%p313 bra 	$L__BB3_104;
	shl.b32 	%r784, %r61, 2;
	add.s32 	%r786, %r737, %r784;
	st.shared.u32 	[%r786], %r767;
$L__BB3_104:
	sub.s32 	%r787, %r767, %r747;
	bar.sync 	0;
	ld.shared.v4.u32 	{%r788, %r789, %r790, %r791}, [_ZZN3cub18CUB_300001_SM_10006detail6select23DeviceSelectSweepKernelINS2_10policy_hubIdNS0_8NullTypeEiLb0ELNS0_10SelectImplE0EE10Policy1000EPdPS5_S9_PmNS0_13ScanTileStateIiLb1EEES5_N4cuda3std3__48equal_toIvEEiNS2_19streaming_context_tIlLb1EEELS6_0EEEvT0_T1_T2_T3_T4_T5_T6_T7_iT8_NS1_7vsmem_tEE19static_temp_storage];
	add.s32 	%r792, %r789, %r788;
	setp.eq.s32 	%p314, %r61, 2;
	selp.b32 	%r793, %r792, %r788, %p314;
	add.s32 	%r794, %r792, %r790;
	setp.eq.s32 	%p315, %r61, 3;
	selp.b32 	%r795, %r794, %r793, %p315;
	add.s32 	%r796, %r794, %r791;
	setp.eq.s32 	%p316, %r61, 4;
	selp.b32 	%r797, %r796, %r795, %p316;
	ld.shared.v4.u32 	{%r798, %r799, %r800, %r801}, [_ZZN3cub18CUB_300001_SM_10006detail6select23DeviceSelectSweepKernelINS2_10policy_hubIdNS0_8NullTypeEiLb0ELNS0_10SelectImplE0EE10Policy1000EPdPS5_S9_PmNS0_13ScanTileStateIiLb1EEES5_N4cuda3std3__48equal_toIvEEiNS2_19streaming_context_tIlLb1EEELS6_0EEEvT0_T1_T2_T3_T4_T5_T6_T7_iT8_NS1_7vsmem_tEE19static_temp_storage+16];
	add.s32 	%r802, %r796, %r798;
	setp.eq.s32 	%p317, %r61, 5;
	selp.b32 	%r803, %r802, %r797, %p317;
	add.s32 	%r804, %r802, %r799;
	setp.eq.s32 	%p318, %r61, 6;
	selp.b32 	%r805, %r804, %r803, %p318;
	add.s32 	%r806, %r804, %r800;
	setp.eq.s32 	%p319, %r61, 7;
	selp.b32 	%r807, %r806, %r805, %p319;
	add.s32 	%r808, %r806, %r801;
	setp.eq.s32 	%p320, %r61, 8;
	selp.b32 	%r809, %r808, %r807, %p320;
	ld.shared.v4.u32 	{%r810, %r811, %r812, %r813}, [_ZZN3cub18CUB_300001_SM_10006detail6select23DeviceSelectSweepKernelINS2_10policy_hubIdNS0_8NullTypeEiLb0ELNS0_10SelectImplE0EE10Policy1000EPdPS5_S9_PmNS0_13ScanTileStateIiLb1EEES5_N4cuda3std3__48equal_toIvEEiNS2_19streaming_context_tIlLb1EEELS6_0EEEvT0_T1_T2_T3_T4_T5_T6_T7_iT8_NS1_7vsmem_tEE19static_temp_storage+32];
	add.s32 	%r814, %r808, %r810;
	setp.eq.s32 	%p321, %r61, 9;
	selp.b32 	%r815, %r814, %r809, %p321;
	add.s32 	%r816, %r814, %r811;
	setp.eq.s32 	%p322, %r61, 10;
	selp.b32 	%r817, %r816, %r815, %p322;
	add.s32 	%r818, %r816, %r812;
	setp.eq.s32 	%p323, %r61, 11;
	selp.b32 	%r819, %r818, %r817, %p323;
	add.s32 	%r74, %r818, %r813;
	setp.gt.u32 	%p324, %r1136, 31;
	setp.lt.u32 	%p325, %r1136, 32;
	setp.eq.s32 	%p326, %r730, 0;
	selp.b32 	%r820, 0, %r787, %p326;
	add.s32 	%r1132, %r819, %r820;
	selp.b32 	%r76, %r787, %r1132, %p325;
	@%p324 bra 	$L__BB3_129;
	setp.ne.s32 	%p327, %r1136, 0;
	mul.wide.s32 	%rd393, %r1, 8;
	add.s64 	%rd46, %rd4, %rd393;
	@%p327 bra 	$L__BB3_107;
	st.shared.u32 	[_ZZN3cub18CUB_300001_SM_10006detail6select23DeviceSelectSweepKernelINS2_10policy_hubIdNS0_8NullTypeEiLb0ELNS0_10SelectImplE0EE10Policy1000EPdPS5_S9_PmNS0_13ScanTileStateIiLb1EEES5_N4cuda3std3__48equal_toIvEEiNS2_19streaming_context_tIlLb1EEELS6_0EEEvT0_T1_T2_T3_T4_T5_T6_T7_iT8_NS1_7vsmem_tEE19static_temp_storage+76], %r74;
	add.s64 	%rd394, %rd46, 256;
	mov.b32 	%r821, 100;
	// begin inline asm
	st.relaxed.gpu.v2.u32 [%rd394], {%r821, %r74};
	// end inline asm
$L__BB3_107:
	not.b32 	%r823, %r1136;
	add.s32 	%r1129, %r1, %r823;
	mov.u32 	%r78, %nctaid.x;
	setp.gt.u32 	%p328, %r78, 499;
	@%p328 bra 	$L__BB3_109;
	membar.cta;
	bra.uni 	$L__BB3_110;
$L__BB3_109:
	mov.b32 	%r824, 1140;
	// begin inline asm
	nanosleep.u32 %r824;
	// end inline asm
$L__BB3_110:
	mul.wide.s32 	%rd396, %r1129, 8;
	add.s64 	%rd397, %rd4, %rd396;
	add.s64 	%rd395, %rd397, 256;
	// begin inline asm
	ld.relaxed.gpu.v2.u32 {%r1130, %r1126}, [%rd395];
	// end inline asm
$L__BB3_111:
	setp.eq.s32 	%p329, %r1130, 99;
	mov.b32 	%r827, -1;
	vote.sync.any.pred 	%p330, %p329, %r827;
	not.pred 	%p331, %p330;
	@%p331 bra 	$L__BB3_116;
	@%p328 bra 	$L__BB3_114;
	membar.cta;
	bra.uni 	$L__BB3_115;
$L__BB3_114:
	mov.b32 	%r976, 380;
	// begin inline asm
	nanosleep.u32 %r976;
	// end inline asm
$L__BB3_115:
	// begin inline asm
	ld.relaxed.gpu.v2.u32 {%r1130, %r1126}, [%rd395];
	// end inline asm
	bra.uni 	$L__BB3_111;
$L__BB3_116:
	setp.eq.s32 	%p332, %r1130, 101;
	mov.b32 	%r854, -1;
	vote.sync.ballot.b32 	%r855, %p332, %r854;
	// begin inline asm
	mov.u32 %r829, %lanemask_ge;
	// end inline asm
	and.b32  	%r856, %r855, %r829;
	or.b32  	%r857, %r856, -2147483648;
	add.s32 	%r858, %r857, -1;
	not.b32 	%r859, %r857;
	and.b32  	%r860, %r859, %r858;
	popc.b32 	%r833, %r860;
	mov.b32 	%r832, 1;
	// begin inline asm
	shfl.sync.down.b32 %r830, %r1126, %r832, %r833, %r854;
	// end inline asm
	setp.lt.s32 	%p334, %r730, %r833;
	selp.b32 	%r861, %r830, 0, %p334;
	add.s32 	%r836, %r861, %r1126;
	mov.b32 	%r837, 2;
	// begin inline asm
	shfl.sync.down.b32 %r835, %r836, %r837, %r833, %r854;
	// end inline asm
	add.s32 	%r862, %r730, 2;
	setp.gt.s32 	%p335, %r862, %r833;
	selp.b32 	%r863, 0, %r835, %p335;
	add.s32 	%r841, %r836, %r863;
	mov.b32 	%r842, 4;
	// begin inline asm
	shfl.sync.down.b32 %r840, %r841, %r842, %r833, %r854;
	// end inline asm
	add.s32 	%r88, %r730, 4;
	setp.gt.s32 	%p336, %r88, %r833;
	selp.b32 	%r864, 0, %r840, %p336;
	add.s32 	%r846, %r841, %r864;
	mov.b32 	%r847, 8;
	// begin inline asm
	shfl.sync.down.b32 %r845, %r846, %r847, %r833, %r854;
	// end inline asm
	add.s32 	%r89, %r730, 8;
	setp.gt.s32 	%p337, %r89, %r833;
	selp.b32 	%r865, 0, %r845, %p337;
	add.s32 	%r851, %r846, %r865;
	mov.b32 	%r852, 16;
	// begin inline asm
	shfl.sync.down.b32 %r850, %r851, %r852, %r833, %r854;
	// end inline asm
	add.s32 	%r90, %r730, 16;
	setp.gt.s32 	%p338, %r90, %r833;
	selp.b32 	%r866, 0, %r850, %p338;
	add.s32 	%r1127, %r851, %r866;
	add.s64 	%rd48, %rd4, 256;
$L__BB3_117:
	setp.ne.s32 	%p339, %r1130, 101;
	mov.b32 	%r867, -1;
	vote.sync.all.pred 	%p340, %p339, %r867;
	not.pred 	%p341, %p340;
	@%p341 bra 	$L__BB3_125;
	mul.wide.s32 	%rd478, %r1129, 8;
	add.s64 	%rd479, %rd48, %rd478;
	add.s64 	%rd477, %rd479, -256;
	// begin inline asm
	ld.relaxed.gpu.v2.u32 {%r1130, %r1131}, [%rd477];
	// end inline asm
$L__BB3_119:
	setp.eq.s32 	%p390, %r1130, 99;
	mov.b32 	%r933, -1;
	vote.sync.any.pred 	%p391, %p390, %r933;
	not.pred 	%p392, %p391;
	@%p392 bra 	$L__BB3_124;
	@%p328 bra 	$L__BB3_122;
	membar.cta;
	bra.uni 	$L__BB3_123;
$L__BB3_122:
	mov.b32 	%r973, 380;
	// begin inline asm
	nanosleep.u32 %r973;
	// end inline asm
$L__BB3_123:
	// begin inline asm
	ld.relaxed.gpu.v2.u32 {%r1130, %r1131}, [%rd477];
	// end inline asm
	bra.uni 	$L__BB3_119;
$L__BB3_124:
	setp.eq.s32 	%p393, %r1130, 101;
	mov.b32 	%r959, -1;
	vote.sync.ballot.b32 	%r960, %p393, %r959;
	and.b32  	%r961, %r960, %r829;
	or.b32  	%r962, %r961, -2147483648;
	add.s32 	%r963, %r962, -1;
	not.b32 	%r964, %r962;
	and.b32  	%r965, %r964, %r963;
	popc.b32 	%r938, %r965;
	mov.b32 	%r937, 1;
	// begin inline asm
	shfl.sync.down.b32 %r935, %r1131, %r937, %r938, %r959;
	// end inline asm
	setp.lt.s32 	%p395, %r730, %r938;
	selp.b32 	%r966, %r935, 0, %p395;
	add.s32 	%r941, %r966, %r1131;
	mov.b32 	%r942, 2;
	// begin inline asm
	shfl.sync.down.b32 %r940, %r941, %r942, %r938, %r959;
	// end inline asm
	add.s32 	%r967, %r730, 2;
	setp.gt.s32 	%p396, %r967, %r938;
	selp.b32 	%r968, 0, %r940, %p396;
	add.s32 	%r946, %r941, %r968;
	mov.b32 	%r947, 4;
	// begin inline asm
	shfl.sync.down.b32 %r945, %r946, %r947, %r938, %r959;
	// end inline asm
	setp.gt.s32 	%p397, %r88, %r938;
	selp.b32 	%r969, 0, %r945, %p397;
	add.s32 	%r951, %r946, %r969;
	mov.b32 	%r952, 8;
	// begin inline asm
	shfl.sync.down.b32 %r950, %r951, %r952, %r938, %r959;
	// end inline asm
	setp.gt.s32 	%p398, %r89, %r938;
	selp.b32 	%r970, 0, %r950, %p398;
	add.s32 	%r956, %r951, %r970;
	mov.b32 	%r957, 16;
	// begin inline asm
	shfl.sync.down.b32 %r955, %r956, %r957, %r938, %r959;
	// end inline asm
	setp.gt.s32 	%p399, %r90, %r938;
	selp.b32 	%r971, 0, %r955, %p399;
	add.s32 	%r972, %r971, %r1127;
	add.s32 	%r1127, %r972, %r956;
	add.s32 	%r1129, %r1129, -32;
	bra.uni 	$L__BB3_117;
$L__BB3_125:
	setp.ne.s32 	%p342, %r1136, 0;
	@%p342 bra 	$L__BB3_127;
	add.s32 	%r870, %r1127, %r74;
	add.s64 	%rd398, %rd46, 256;
	mov.b32 	%r869, 101;
	// begin inline asm
	st.relaxed.gpu.v2.u32 [%rd398], {%r869, %r870};
	// end inline asm
	st.shared.u32 	[_ZZN3cub18CUB_300001_SM_10006detail6select23DeviceSelectSweepKernelINS2_10policy_hubIdNS0_8NullTypeEiLb0ELNS0_10SelectImplE0EE10Policy1000EPdPS5_S9_PmNS0_13ScanTileStateIiLb1EEES5_N4cuda3std3__48equal_toIvEEiNS2_19streaming_context_tIlLb1EEELS6_0EEEvT0_T1_T2_T3_T4_T5_T6_T7_iT8_NS1_7vsmem_tEE19static_temp_storage+68], %r1127;
	st.shared.u32 	[_ZZN3cub18CUB_300001_SM_10006detail6select23DeviceSelectSweepKernelINS2_10policy_hubIdNS0_8NullTypeEiLb0ELNS0_10SelectImplE0EE10Policy1000EPdPS5_S9_PmNS0_13ScanTileStateIiLb1EEES5_N4cuda3std3__48equal_toIvEEiNS2_19streaming_context_tIlLb1EEELS6_0EEEvT0_T1_T2_T3_T4_T5_T6_T7_iT8_NS1_7vsmem_tEE19static_temp_storage+72], %r870;
$L__BB3_127:
	setp.ne.s32 	%p343, %r730, 0;
	mov.u32 	%r1132, %r76;
	@%p343 bra 	$L__BB3_129;
	st.shared.u32 	[_ZZN3cub18CUB_300001_SM_10006detail6select23DeviceSelectSweepKernelINS2_10policy_hubIdNS0_8NullTypeEiLb0ELNS0_10SelectImplE0EE10Policy1000EPdPS5_S9_PmNS0_13ScanTileStateIiLb1EEES5_N4cuda3std3__48equal_toIvEEiNS2_19streaming_context_tIlLb1EEELS6_0EEEvT0_T1_T2_T3_T4_T5_T6_T7_iT8_NS1_7vsmem_tEE19static_temp_storage+60], %r1127;
	mov.u32 	%r1132, %r1127;
$L__BB3_129:
	mov.u64 	%rd50, %rd174;
	setp.eq.s32 	%p344, %r1136, 0;
	bar.sync 	0;
	ld.shared.u32 	%r871, [_ZZN3cub18CUB_300001_SM_10006detail6select23DeviceSelectSweepKernelINS2_10policy_hubIdNS0_8NullTypeEiLb0ELNS0_10SelectImplE0EE10Policy1000EPdPS5_S9_PmNS0_13ScanTileStateIiLb1EEES5_N4cuda3std3__48equal_toIvEEiNS2_19streaming_context_tIlLb1EEELS6_0EEEvT0_T1_T2_T3_T4_T5_T6_T7_iT8_NS1_7vsmem_tEE19static_temp_storage+60];
	.pragma "used_bytes_mask 61680";
	ld.shared.v4.u32 	{%r872, %r106, %r873, %r107}, [_ZZN3cub18CUB_300001_SM_10006detail6select23DeviceSelectSweepKernelINS2_10policy_hubIdNS0_8NullTypeEiLb0ELNS0_10SelectImplE0EE10Policy1000EPdPS5_S9_PmNS0_13ScanTileStateIiLb1EEES5_N4cuda3std3__48equal_toIvEEiNS2_19streaming_context_tIlLb1EEELS6_0EEEvT0_T1_T2_T3_T4_T5_T6_T7_iT8_NS1_7vsmem_tEE19static_temp_storage+64];
	selp.b32 	%r874, 0, %r871, %p344;
	add.s32 	%r108, %r874, %r1132;
	setp.neu.f64 	%p345, %fd178, %fd21;
	selp.u32 	%r875, 1, 0, %p345;
	add.s32 	%r109, %r108, %r875;
	add.s32 	%r110, %r63, %r108;
	add.s32 	%r111, %r64, %r108;
	add.s32 	%r112, %r65, %r108;
	add.s32 	%r113, %r66, %r108;
	add.s32 	%r114, %r67, %r108;
	add.s32 	%r115, %r68, %r108;
	add.s32 	%r116, %r69, %r108;
	add.s32 	%r117, %r70, %r108;
	add.s32 	%r118, %r71, %r108;
	setp.gt.s32 	%p346, %r107, 384;
	@%p346 bra 	$L__BB3_174;
	setp.neu.f64 	%p347, %fd178, %fd21;
	ld.param.u8 	%rs3, [%rd50];
	ld.param.u64 	%rd399, [%rd50+24];
	cvta.to.global.u64 	%rd51, %rd399;
	@%p347 bra 	$L__BB3_131;
	bra.uni 	$L__BB3_134;
$L__BB3_131:
	setp.ne.s16 	%p348, %rs3, 0;
	mov.b64 	%rd599, 0;
	@%p348 bra 	$L__BB3_133;
	ld.global.u64 	%rd599, [%rd51];
$L__BB3_133:
	cvt.s64.s32 	%rd401, %r108;
	add.s64 	%rd402, %rd599, %rd401;
	shl.b64 	%rd403, %rd402, 3;
	add.s64 	%rd404, %rd2, %rd403;
	st.global.f64 	[%rd404], %fd21;
$L__BB3_134:
	setp.eq.f64 	%p349, %fd21, %fd22;
	@%p349 bra 	$L__BB3_138;
	setp.ne.s16 	%p350, %rs3, 0;
	mov.b64 	%rd600, 0;
	@%p350 bra 	$L__BB3_137;
	ld.global.u64 	%rd600, [%rd51];
$L__BB3_137:
	cvt.s64.s32 	%rd406, %r109;
	add.s64 	%rd407, %rd600, %rd406;
	shl.b64 	%rd408, %rd407, 3;
	add.s64 	%rd409, %rd2, %rd408;
	st.global.f64 	[%rd409], %fd22;
$L__BB3_138:
	setp.eq.f64 	%p351, %fd22, %fd23;
	@%p351 bra 	$L__BB3_142;
	setp.ne.s16 	%p352, %rs3, 0;
	mov.b64 	%rd601, 0;
	@%p352 bra 	$L__BB3_141;
	ld.global.u64 	%rd601, [%rd51];
$L__BB3_141:
	cvt.s64.s32 	%rd411, %r110;
	add.s64 	%rd412, %rd601, %rd411;
	shl.b64 	%rd413, %rd412, 3;
	add.s64 	%rd414, %rd2, %rd413;
	st.global.f64 	[%rd414], %fd23;
$L__BB3_142:
	setp.eq.f64 	%p353, %fd23, %fd24;
	@%p353 bra 	$L__BB3_146;
	setp.ne.s16 	%p354, %rs3, 0;
	mov.b64 	%rd602, 0;
	@%p354 bra 	$L__BB3_145;
	ld.global.u64 	%rd602, [%rd51];
$L__BB3_145:
	cvt.s64.s32 	%rd416, %r111;
	add.s64 	%rd417, %rd602, %rd416;
	shl.b64 	%rd418, %rd417, 3;
	add.s64 	%rd419, %rd2, %rd418;
	st.global.f64 	[%rd419], %fd24;
$L__BB3_146:
	setp.eq.f64 	%p355, %fd24, %fd25;
	@%p355 bra 	$L__BB3_150;
	setp.ne.s16 	%p356, %rs3, 0;
	mov.b64 	%rd603, 0;
	@%p356 bra 	$L__BB3_149;
	ld.global.u64 	%rd603, [%rd51];
$L__BB3_149:
	cvt.s64.s32 	%rd421, %r112;
	add.s64 	%rd422, %rd603, %rd421;
	shl.b64 	%rd423, %rd422, 3;
	add.s64 	%rd424, %rd2, %rd423;
	st.global.f64 	[%rd424], %fd25;
$L__BB3_150:
	setp.eq.f64 	%p357, %fd25, %fd26;
	@%p357 bra 	$L__BB3_154;
	setp.ne.s16 	%p358, %rs3, 0;
	mov.b64 	%rd604, 0;
	@%p358 bra 	$L__BB3_153;
	ld.global.u64 	%rd604, [%rd51];
$L__BB3_153:
	cvt.s64.s32 	%rd426, %r113;
	add.s64 	%rd427, %rd604, %rd426;
	shl.b64 	%rd428, %rd427, 3;
	add.s64 	%rd429, %rd2, %rd428;
	st.global.f64 	[%rd429], %fd26;
$L__BB3_154:
	setp.eq.f64 	%p359, %fd26, %fd27;
	@%p359 bra 	$L__BB3_158;
	setp.ne.s16 	%p360, %rs3, 0;
	mov.b64 	%rd605, 0;
	@%p360 bra 	$L__BB3_157;
	ld.global.u64 	%rd605, [%rd51];
$L__BB3_157:
	cvt.s64.s32 	%rd431, %r114;
	add.s64 	%rd432, %rd605, %rd431;
	shl.b64 	%rd433, %rd432, 3;
	add.s64 	%rd434, %rd2, %rd433;
	st.global.f64 	[%rd434], %fd27;
$L__BB3_158:
	setp.eq.f64 	%p361, %fd27, %fd28;
	@%p361 bra 	$L__BB3_162;
	setp.ne.s16 	%p362, %rs3, 0;
	mov.b64 	%rd606, 0;
	@%p362 bra 	$L__BB3_161;
	ld.global.u64 	%rd606, [%rd51];
$L__BB3_161:
	cvt.s64.s32 	%rd436, %r115;
	add.s64 	%rd437, %rd606, %rd436;
	shl.b64 	%rd438, %rd437, 3;
	add.s64 	%rd439, %rd2, %rd438;
	st.global.f64 	[%rd439], %fd28;
$L__BB3_162:
	setp.eq.f64 	%p363, %fd28, %fd29;
	@%p363 bra 	$L__BB3_166;
	setp.ne.s16 	%p364, %rs3, 0;
	mov.b64 	%rd607, 0;
	@%p364 bra 	$L__BB3_165;
	ld.global.u64 	%rd607, [%rd51];
$L__BB3_165:
	cvt.s64.s32 	%rd441, %r116;
	add.s64 	%rd442, %rd607, %rd441;
	shl.b64 	%rd443, %rd442, 3;
	add.s64 	%rd444, %rd2, %rd443;
	st.global.f64 	[%rd444], %fd29;
$L__BB3_166:
	setp.eq.f64 	%p365, %fd29, %fd30;
	@%p365 bra 	$L__BB3_170;
	setp.ne.s16 	%p366, %rs3, 0;
	mov.b64 	%rd608, 0;
	@%p366 bra 	$L__BB3_169;
	ld.global.u64 	%rd608, [%rd51];
$L__BB3_169:
	cvt.s64.s32 	%rd446, %r117;
	add.s64 	%rd447, %rd608, %rd446;
	shl.b64 	%rd448, %rd447, 3;
	add.s64 	%rd449, %rd2, %rd448;
	st.global.f64 	[%rd449], %fd30;
$L__BB3_170:
	setp.eq.f64 	%p367, %fd30, %fd31;
	@%p367 bra 	$L__BB3_475;
	setp.ne.s16 	%p368, %rs3, 0;
	mov.b64 	%rd609, 0;
	@%p368 bra 	$L__BB3_173;
	ld.global.u64 	%rd609, [%rd51];
$L__BB3_173:
	cvt.s64.s32 	%rd451, %r118;
	add.s64 	%rd452, %rd609, %rd451;
	shl.b64 	%rd453, %rd452, 3;
	add.s64 	%rd454, %rd2, %rd453;
	st.global.f64 	[%rd454], %fd31;
	bra.uni 	$L__BB3_475;
$L__BB3_174:
	setp.eq.f64 	%p369, %fd178, %fd21;
	bar.sync 	0;
	@%p369 bra 	$L__BB3_176;
	sub.s32 	%r876, %r108, %r106;
	shl.b32 	%r877, %r876, 3;
	mov.u32 	%r878, _ZZN3cub18CUB_300001_SM_10006detail6select23DeviceSelectSweepKernelINS2_10policy_hubIdNS0_8NullTypeEiLb0ELNS0_10SelectImplE0EE10Policy1000EPdPS5_S9_PmNS0_13ScanTileStateIiLb1EEES5_N4cuda3std3__48equal_toIvEEiNS2_19streaming_context_tIlLb1EEELS6_0EEEvT0_T1_T2_T3_T4_T5_T6_T7_iT8_NS1_7vsmem_tEE19static_temp_storage;
	add.s32 	%r879, %r878, %r877;
	st.shared.f64 	[%r879], %fd21;
$L__BB3_176:
	setp.eq.f64 	%p370, %fd21, %fd22;
	@%p370 bra 	$L__BB3_178;
	sub.s32 	%r880, %r109, %r106;
	shl.b32 	%r881, %r880, 3;
	mov.u32 	%r882, _ZZN3cub18CUB_300001_SM_10006detail6select23DeviceSelectSweepKernelINS2_10policy_hubIdNS0_8NullTypeEiLb0ELNS0_10SelectImplE0EE10Policy1000EPdPS5_S9_PmNS0_13ScanTileStateIiLb1EEES5_N4cuda3std3__48equal_toIvEEiNS2_19streaming_context_tIlLb1EEELS6_0EEEvT0_T1_T2_T3_T4_T5_T6_T7_iT8_NS1_7vsmem_tEE19static_temp_storage;
	add.s32 	%r883, %r882, %r881;
	st.shared.f64 	[%r883], %fd22;
$L__BB3_178:
	setp.eq.f64 	%p371, %fd22, %fd23;
	@%p371 bra 	$L__BB3_180;
	sub.s32 	%r884, %r110, %r106;
	shl.b32 	%r885, %r884, 3;
	mov.u32 	%r886, _ZZN3cub18CUB_300001_SM_10006detail6select23DeviceSelectSweepKernelINS2_10policy_hubIdNS0_8NullTypeEiLb0ELNS0_10SelectImplE0EE10Policy1000EPdPS5_S9_PmNS0_13ScanTileStateIiLb1EEES5_N4cuda3std3__48equal_toIvEEiNS2_19streaming_context_tIlLb1EEELS6_0EEEvT0_T1_T2_T3_T4_T5_T6_T7_iT8_NS1_7vsmem_tEE19static_temp_storage;
	add.s32 	%r887, %r886, %r885;
	st.shared.f64 	[%r887], %fd23;
$L__BB3_180:
	setp.eq.f64 	%p372, %fd23, %fd24;
	@%p372 bra 	$L__BB3_182;
	sub.s32 	%r888, %r111, %r106;
	shl.b32 	%r889, %r888, 3;
	mov.u32 	%r890, _ZZN3cub18CUB_300001_SM_10006detail6select23DeviceSelectSweepKernelINS2_10policy_hubIdNS0_8NullTypeEiLb0ELNS0_10SelectImplE0EE10Policy1000EPdPS5_S9_PmNS0_13ScanTileStateIiLb1EEES5_N4cuda3std3__48equal_toIvEEiNS2_19streaming_context_tIlLb1EEELS6_0EEEvT0_T1_T2_T3_T4_T5_T6_T7_iT8_NS1_7vsmem_tEE19static_temp_storage;
	add.s32 	%r891, %r890, %r889;
	st.shared.f64 	[%r891], %fd24;
$L__BB3_182:
	setp.eq.f64 	%p373, %fd24, %fd25;
	@%p373 bra 	$L__BB3_184;
	sub.s32 	%r892, %r112, %r106;
	shl.b32 	%r893, %r892, 3;
	mov.u32 	%r894, _ZZN3cub18CUB_300001_SM_10006detail6select23DeviceSelectSweepKernelINS2_10policy_hubIdNS0_8NullTypeEiLb0ELNS0_10SelectImplE0EE10Policy1000EPdPS5_S9_PmNS0_13ScanTileStateIiLb1EEES5_N4cuda3std3__48equal_toIvEEiNS2_19streaming_context_tIlLb1EEELS6_0EEEvT0_T1_T2_T3_T4_T5_T6_T7_iT8_NS1_7vsmem_tEE19static_temp_storage;
	add.s32 	%r895, %r894, %r893;
	st.shared.f64 	[%r895], %fd25;
$L__BB3_184:
	setp.eq.f64 	%p374, %fd25, %fd26;
	@%p374 bra 	$L__BB3_186;
	sub.s32 	%r896, %r113, %r106;
	shl.b32 	%r897, %r896, 3;
	mov.u32 	%r898, _ZZN3cub18CUB_300001_SM_10006detail6select23DeviceSelectSweepKernelINS2_10policy_hubIdNS0_8NullTypeEiLb0ELNS0_10SelectImplE0EE10Policy1000EPdPS5_S9_PmNS0_13ScanTileStateIiLb1EEES5_N4cuda3std3__48equal_toIvEEiNS2_19streaming_context_tIlLb1EEELS6_0EEEvT0_T1_T2_T3_T4_T5_T6_T7_iT8_NS1_7vsmem_tEE19static_temp_storage;
	add.s32 	%r899, %r898, %r897;
	st.shared.f64 	[%r899], %fd26;
$L__BB3_186:
	setp.eq.f64 	%p375, %fd26, %fd27;
	@%p375 bra 	$L__BB3_188;
	sub.s32 	%r900, %r114, %r106;
	shl.b32 	%r901, %r900, 3;
	mov.u32 	%r902, _ZZN3cub18CUB_300001_SM_10006detail6select23DeviceSelectSweepKernelINS2_10policy_hubIdNS0_8NullTypeEiLb0ELNS0_10SelectImplE0EE10Policy1000EPdPS5_S9_PmNS0_13ScanTileStateIiLb1EEES5_N4cuda3std3__48equal_toIvEEiNS2_19streaming_context_tIlLb1EEELS6_0EEEvT0_T1_T2_T3_T4_T5_T6_T7_iT8_NS1_7vsmem_tEE19static_temp_storage;
	add.s32 	%r903, %r902, %r901;
	st.shared.f64 	[%r903], %fd27;
$L__BB3_188:
	setp.eq.f64 	%p376, %fd27, %fd28;
	@%p376 bra 	$L__BB3_190;
	sub.s32 	%r904, %r115, %r106;
	shl.b32 	%r905, %r904, 3;
	mov.u32 	%r906, _ZZN3cub18CUB_300001_SM_10006detail6select23DeviceSelectSweepKernelINS2_10policy_hubIdNS0_8NullTypeEiLb0ELNS0_10SelectImplE0EE10Policy1000EPdPS5_S9_PmNS0_13ScanTileStateIiLb1EEES5_N4cuda3std3__48equal_toIvEEiNS2_19streaming_context_tIlLb1EEELS6_0EEEvT0_T1_T2_T3_T4_T5_T6_T7_iT8_NS1_7vsmem_tEE19static_temp_storage;
	add.s32 	%r907, %r906, %r905;
	st.shared.f64 	[%r907], %fd28;
$L__BB3_190:
	setp.eq.f64 	%p377, %fd28, %fd29;
	@%p377 bra 	$L__BB3_192;
	sub.s32 	%r908, %r116, %r106;
	shl.b32 	%r909, %r908, 3;
	mov.u32 	%r910, _ZZN3cub18CUB_300001_SM_10006detail6select23DeviceSelectSweepKernelINS2_10policy_hubIdNS0_8NullTypeEiLb0ELNS0_10SelectImplE0EE10Policy1000EPdPS5_S9_PmNS0_13ScanTileStateIiLb1EEES5_N4cuda3std3__48equal_toIvEEiNS2_19streaming_context_tIlLb1EEELS6_0EEEvT0_T1_T2_T3_T4_T5_T6_T7_iT8_NS1_7vsmem_tEE19static_temp_storage;
	add.s32 	%r911, %r910, %r909;
	st.shared.f64 	[%r911], %fd29;
$L__BB3_192:
	setp.eq.f64 	%p378, %fd29, %fd30;
	@%p378 bra 	$L__BB3_194;
	sub.s32 	%r912, %r117, %r106;
	shl.b32 	%r913, %r912, 3;
	mov.u32 	%r914, _ZZN3cub18CUB_300001_SM_10006detail6select23DeviceSelectSweepKernelINS2_10policy_hubIdNS0_8NullTypeEiLb0ELNS0_10SelectImplE0EE10Policy1000EPdPS5_S9_PmNS0_13ScanTileStateIiLb1EEES5_N4cuda3std3__48equal_toIvEEiNS2_19streaming_context_tIlLb1EEELS6_0EEEvT0_T1_T2_T3_T4_T5_T6_T7_iT8_NS1_7vsmem_tEE19static_temp_storage;
	add.s32 	%r915, %r914, %r913;
	st.shared.f64 	[%r915], %fd30;
$L__BB3_194:
	setp.eq.f64 	%p379, %fd30, %fd31;
	@%p379 bra 	$L__BB3_196;
	sub.s32 	%r916, %r118, %r106;
	shl.b32 	%r917, %r916, 3;
	mov.u32 	%r918, _ZZN3cub18CUB_300001_SM_10006detail6select23DeviceSelectSweepKernelINS2_10policy_hubIdNS0_8NullTypeEiLb0ELNS0_10SelectImplE0EE10Policy1000EPdPS5_S9_PmNS0_13ScanTileStateIiLb1EEES5_N4cuda3std3__48equal_toIvEEiNS2_19streaming_context_tIlLb1EEELS6_0EEEvT0_T1_T2_T3_T4_T5_T6_T7_iT8_NS1_7vsmem_tEE19static_temp_storage;
	add.s32 	%r919, %r918, %r917;
	st.shared.f64 	[%r919], %fd31;
$L__BB3_196:
	bar.sync 	0;
	setp.ge.s32 	%p380, %r1136, %r107;
	@%p380 bra 	$L__BB3_475;
	ld.param.u8 	%rs4, [%rd50];
	ld.param.u64 	%rd455, [%rd50+24];
	cvta.to.global.u64 	%rd52, %rd455;
	not.b32 	%r920, %r1136;
	add.s32 	%r119, %r107, %r920;
	mul.hi.u32 	%r921, %r119, -1431655765;
	shr.u32 	%r922, %r921, 8;
	add.s32 	%r120, %r922, 1;
	and.b32  	%r923, %r922, 3;
	setp.eq.s32 	%p381, %r923, 3;
	@%p381 bra 	$L__BB3_202;
	and.b32  	%r924, %r120, 3;
	add.s32 	%r1135, %r106, %r1136;
	shl.b32 	%r925, %r1136, 3;
	mov.u32 	%r926, _ZZN3cub18CUB_300001_SM_10006detail6select23DeviceSelectSweepKernelINS2_10policy_hubIdNS0_8NullTypeEiLb0ELNS0_10SelectImplE0EE10Policy1000EPdPS5_S9_PmNS0_13ScanTileStateIiLb1EEES5_N4cuda3std3__48equal_toIvEEiNS2_19streaming_context_tIlLb1EEELS6_0EEEvT0_T1_T2_T3_T4_T5_T6_T7_iT8_NS1_7vsmem_tEE19static_temp_storage;
	add.s32 	%r1134, %r926, %r925;
	neg.s32 	%r1133, %r924;
	mad.lo.s32 	%r1136, %r924, 384, %r1136;
$L__BB3_199:
	.pragma "nounroll";
	setp.ne.s16 	%p382, %rs4, 0;
	ld.shared.f64 	%fd36, [%r1134];
	mov.b64 	%rd594, 0;
	@%p382 bra 	$L__BB3_201;
	ld.global.u64 	%rd594, [%rd52];
$L__BB3_201:
	cvt.s64.s32 	%rd457, %r1135;
	add.s64 	%rd458, %rd594, %rd457;
	shl.b64 	%rd459, %rd458, 3;
	add.s64 	%rd460, %rd2, %rd459;
	st.global.f64 	[%rd460], %fd36;
	add.s32 	%r1135, %r1135, 384;
	add.s32 	%r1134, %r1134, 3072;
	add.s32 	%r1133, %r1133, 1;
	setp.ne.s32 	%p383, %r1133, 0;
	@%p383 bra 	$L__BB3_199;
$L__BB3_202:
	setp.lt.u32 	%p384, %r119, 1152;
	@%p384 bra 	$L__BB3_475;
	add.s32 	%r1138, %r106, %r1136;
	shl.b32 	%r927, %r1136, 3;
	mov.u32 	%r928, _ZZN3cub18CUB_300001_SM_10006detail6select23DeviceSelectSweepKernelINS2_10policy_hubIdNS0_8NullTypeEiLb0ELNS0_10SelectImplE0EE10Policy1000EPdPS5_S9_PmNS0_13ScanTileStateIiLb1EEES5_N4cuda3std3__48equal_toIvEEiNS2_19streaming_context_tIlLb1EEELS6_0EEEvT0_T1_T2_T3_T4_T5_T6_T7_iT8_NS1_7vsmem_tEE19static_temp_storage;
	add.s32 	%r929, %r927, %r928;
	add.s32 	%r1137, %r929, 6144;
$L__BB3_204:
	setp.ne.s16 	%p385, %rs4, 0;
	cvt.s64.s32 	%rd55, %r1138;
	ld.shared.f64 	%fd37, [%r1137+-6144];
	mov.b64 	%rd595, 0;
	@%p385 bra 	$L__BB3_206;
	ld.global.u64 	%rd595, [%rd52];
$L__BB3_206:
	setp.ne.s16 	%p386, %rs4, 0;
	add.s64 	%rd463, %rd595, %rd55;
	shl.b64 	%rd464, %rd463, 3;
	add.s64 	%rd465, %rd2, %rd464;
	st.global.f64 	[%rd465], %fd37;
	ld.shared.f64 	%fd38, [%r1137+-3072];
	mov.b64 	%rd596, 0;
	@%p386 bra 	$L__BB3_208;
	ld.global.u64 	%rd596, [%rd52];
$L__BB3_208:
	setp.ne.s16 	%p387, %rs4, 0;
	add.s64 	%rd467, %rd596, %rd55;
	shl.b64 	%rd468, %rd467, 3;
	add.s64 	%rd469, %rd2, %rd468;
	st.global.f64 	[%rd469+3072], %fd38;
	ld.shared.f64 	%fd39, [%r1137];
	mov.b64 	%rd597, 0;
	@%p387 bra 	$L__BB3_210;
	ld.global.u64 	%rd597, [%rd52];
$L__BB3_210:
	setp.ne.s16 	%p388, %rs4, 0;
	add.s64 	%rd471, %rd597, %rd55;
	shl.b64 	%rd472, %rd471, 3;
	add.s64 	%rd473, %rd2, %rd472;
	st.global.f64 	[%rd473+6144], %fd39;
	ld.shared.f64 	%fd40, [%r1137+3072];
	mov.b64 	%rd598, 0;
	@%p388 bra 	$L__BB3_212;
	ld.global.u64 	%rd598, [%rd52];
$L__BB3_212:
	cvt.u32.u64 	%r930, %rd55;
	add.s64 	%rd474, %rd598, %rd55;
	shl.b64 	%rd475, %rd474, 3;
	add.s64 	%rd476, %rd2, %rd475;
	st.global.f64 	[%rd476+9216], %fd40;
	add.s32 	%r1136, %r1136, 1536;
	add.s32 	%r1138, %r930, 1536;
	add.s32 	%r1137, %r1137, 12288;
	setp.lt.s32 	%p389, %r1136, %r107;
	@%p389 bra 	$L__BB3_204;
	bra.uni 	$L__BB3_475;
$L__BB3_213:
	ld.param.u32 	%r1117, [_ZN3cub18CUB_300001_SM_10006detail6select23DeviceSelectSweepKernelINS2_10policy_hubIdNS0_8NullTypeEiLb0ELNS0_10SelectImplE0EE10Policy1000EPdPS5_S9_PmNS0_13ScanTileStateIiLb1EEES5_N4cuda3std3__48equal_toIvEEiNS2_19streaming_context_tIlLb1EEELS6_0EEEvT0_T1_T2_T3_T4_T5_T6_T7_iT8_NS1_7vsmem_tE_param_7];
	sub.s32 	%r140, %r1117, %r2;
	setp.ne.s32 	%p30, %r1, 0;
	@%p30 bra 	$L__BB3_330;
	ld.param.u8 	%rs27, [%rd1];
	setp.eq.s16 	%p177, %rs27, 0;
	ld.param.u64 	%rd277, [%rd1+16];
	selp.b64 	%rd278, %rd277, 0, %p177;
	cvt.u64.u32 	%rd279, %r2;
	add.s64 	%rd280, %rd278, %rd279;
	mov.u32 	%r1142, %tid.x;
	and.b32  	%r570, %r1142, 31;
	and.b32  	%r571, %r1142, 992;
	mul.lo.s32 	%r572, %r571, 11;
	or.b32  	%r142, %r572, %r570;
	setp.ge.s32 	%p178, %r142, %r140;
	cvt.u64.u32 	%rd281, %r142;
	add.s64 	%rd282, %rd280, %rd281;
	shl.b64 	%rd283, %rd282, 3;
	add.s64 	%rd86, %rd3, %rd283;
	@%p178 bra 	$L__BB3_216;
	ld.global.f64 	%fd179, [%rd86];
$L__BB3_216:
	add.s32 	%r573, %r142, 32;
	setp.ge.s32 	%p179, %r573, %r140;
	@%p179 bra 	$L__BB3_218;
	ld.global.f64 	%fd180, [%rd86+256];
$L__BB3_218:
	add.s32 	%r574, %r142, 64;
	setp.ge.s32 	%p180, %r574, %r140;
	@%p180 bra 	$L__BB3_220;
	ld.global.f64 	%fd181, [%rd86+512];
$L__BB3_220:
	add.s32 	%r575, %r142, 96;
	setp.ge.s32 	%p181, %r575, %r140;
	@%p181 bra 	$L__BB3_222;
	ld.global.f64 	%fd182, [%rd86+768];
$L__BB3_222:
	add.s32 	%r576, %r142, 128;
	setp.ge.s32 	%p182, %r576, %r140;
	@%p182 bra 	$L__BB3_224;
	ld.global.f64 	%fd183, [%rd86+1024];
$L__BB3_224:
	add.s32 	%r577, %r142, 160;
	setp.ge.s32 	%p183, %r577, %r140;
	@%p183 bra 	$L__BB3_226;
	ld.global.f64 	%fd184, [%rd86+1280];
$L__BB3_226:
	add.s32 	%r578, %r142, 192;
	setp.ge.s32 	%p184, %r578, %r140;
	@%p184 bra 	$L__BB3_228;
	ld.global.f64 	%fd185, [%rd86+1536];
$L__BB3_228:
	add.s32 	%r579, %r142, 224;
	setp.ge.s32 	%p185, %r579, %r140;
	@%p185 bra 	$L__BB3_230;
	ld.global.f64 	%fd186, [%rd86+1792];
$L__BB3_230:
	add.s32 	%r580, %r142, 256;
	setp.ge.s32 	%p186, %r580, %r140;
	@%p186 bra 	$L__BB3_232;
	ld.global.f64 	%fd187, [%rd86+2048];
$L__BB3_232:
	add.s32 	%r581, %r142, 288;
	setp.ge.s32 	%p187, %r581, %r140;
	@%p187 bra 	$L__BB3_234;
	ld.global.f64 	%fd188, [%rd86+2304];
$L__BB3_234:
	add.s32 	%r582, %r142, 320;
	setp.ge.s32 	%p188, %r582, %r140;
	@%p188 bra 	$L__BB3_236;
	ld.global.f64 	%fd189, [%rd86+2560];
$L__BB3_236:
	// begin inline asm
	mov.u32 %r583, %laneid;
	// end inline asm
	shr.u32 	%r144, %r1142, 5;
	mad.lo.s32 	%r584, %r144, 352, %r583;
	shl.b32 	%r585, %r584, 3;
	mov.u32 	%r586, _ZZN3cub18CUB_300001_SM_10006detail6select23DeviceSelectSweepKernelINS2_10policy_hubIdNS0_8NullTypeEiLb0ELNS0_10SelectImplE0EE10Policy1000EPdPS5_S9_PmNS0_13ScanTileStateIiLb1EEES5_N4cuda3std3__48equal_toIvEEiNS2_19streaming_context_tIlLb1EEELS6_0EEEvT0_T1_T2_T3_T4_T5_T6_T7_iT8_NS1_7vsmem_tEE19static_temp_storage;
	add.s32 	%r587, %r586, %r585;
	st.shared.f64 	[%r587], %fd179;
	st.shared.f64 	[%r587+256], %fd180;
	st.shared.f64 	[%r587+512], %fd181;
	st.shared.f64 	[%r587+768], %fd182;
	st.shared.f64 	[%r587+1024], %fd183;
	st.shared.f64 	[%r587+1280], %fd184;
	st.shared.f64 	[%r587+1536], %fd185;
	st.shared.f64 	[%r587+1792], %fd186;
	st.shared.f64 	[%r587+2048], %fd187;
	st.shared.f64 	[%r587+2304], %fd188;
	st.shared.f64 	[%r587+2560], %fd189;
	bar.warp.sync 	-1;
	mad.lo.s32 	%r588, %r583, 80, %r587;
	ld.shared.f64 	%fd63, [%r588];
	ld.shared.f64 	%fd64, [%r588+8];
	ld.shared.f64 	%fd65, [%r588+16];
	ld.shared.f64 	%fd66, [%r588+24];
	ld.shared.f64 	%fd67, [%r588+32];
	ld.shared.f64 	%fd68, [%r588+40];
	ld.shared.f64 	%fd69, [%r588+48];
	ld.shared.f64 	%fd70, [%r588+56];
	ld.shared.f64 	%fd71, [%r588+64];
	ld.shared.f64 	%fd72, [%r588+72];
	ld.shared.f64 	%fd73, [%r588+80];
	setp.eq.s16 	%p189, %rs27, 0;
	@%p189 bra 	$L__BB3_239;
	bar.sync 	0;
	shl.b32 	%r589, %r1142, 3;
	add.s32 	%r591, %r586, %r589;
	add.s32 	%r145, %r591, 3152;
	st.shared.f64 	[%r591+3152], %fd73;
	bar.sync 	0;
	setp.eq.s32 	%p191, %r1142, 0;
	mov.pred 	%p475, -1;
	@%p191 bra 	$L__BB3_244;
	ld.shared.f64 	%fd148, [%r145+-8];
	setp.neu.f64 	%p475, %fd148, %fd63;
	bra.uni 	$L__BB3_244;
$L__BB3_239:
	setp.ne.s32 	%p192, %r1142, 0;
	@%p192 bra 	$L__BB3_241;
	shl.b64 	%rd285, %rd277, 3;
	add.s64 	%rd286, %rd285, %rd3;
	ld.global.f64 	%fd191, [%rd286+-8];
$L__BB3_241:
	setp.eq.s32 	%p193, %r1142, 0;
	bar.sync 	0;
	shl.b32 	%r592, %r1142, 3;
	add.s32 	%r594, %r586, %r592;
	add.s32 	%r146, %r594, 3152;
	st.shared.f64 	[%r594+3152], %fd73;
	bar.sync 	0;
	@%p193 bra 	$L__BB3_243;
	ld.shared.f64 	%fd191, [%r146+-8];
$L__BB3_243:
	setp.neu.f64 	%p475, %fd191, %fd63;
$L__BB3_244:
	setp.neu.f64 	%p194, %fd72, %fd73;
	setp.neu.f64 	%p195, %fd71, %fd72;
	setp.neu.f64 	%p196, %fd70, %fd71;
	setp.neu.f64 	%p197, %fd69, %fd70;
	setp.neu.f64 	%p198, %fd68, %fd69;
	setp.neu.f64 	%p199, %fd67, %fd68;
	setp.neu.f64 	%p200, %fd66, %fd67;
	setp.neu.f64 	%p201, %fd65, %fd66;
	setp.neu.f64 	%p202, %fd64, %fd65;
	setp.neu.f64 	%p203, %fd63, %fd64;
	mul.lo.s32 	%r625, %r1142, 11;
	setp.ge.s32 	%p204, %r625, %r140;
	or.pred  	%p7, %p204, %p475;
	selp.u32 	%r147, 1, 0, %p7;
	add.s32 	%r626, %r625, 1;
	setp.ge.s32 	%p205, %r626, %r140;
	or.pred  	%p8, %p205, %p203;
	selp.u32 	%r627, 1, 0, %p8;
	add.s32 	%r628, %r625, 2;
	setp.ge.s32 	%p206, %r628, %r140;
	or.pred  	%p9, %p206, %p202;
	selp.u32 	%r629, 1, 0, %p9;
	add.s32 	%r630, %r625, 3;
	setp.ge.s32 	%p207, %r630, %r140;
	or.pred  	%p10, %p207, %p201;
	selp.u32 	%r631, 1, 0, %p10;
	add.s32 	%r632, %r625, 4;
	setp.ge.s32 	%p208, %r632, %r140;
	or.pred  	%p11, %p208, %p200;
	selp.u32 	%r633, 1, 0, %p11;
	add.s32 	%r634, %r625, 5;
	setp.ge.s32 	%p209, %r634, %r140;
	or.pred  	%p12, %p209, %p199;
	selp.u32 	%r635, 1, 0, %p12;
	add.s32 	%r636, %r625, 6;
	setp.ge.s32 	%p210, %r636, %r140;
	or.pred  	%p13, %p210, %p198;
	selp.u32 	%r637, 1, 0, %p13;
	add.s32 	%r638, %r625, 7;
	setp.ge.s32 	%p211, %r638, %r140;
	or.pred  	%p14, %p211, %p197;
	selp.u32 	%r639, 1, 0, %p14;
	add.s32 	%r640, %r625, 8;
	setp.ge.s32 	%p212, %r640, %r140;
	or.pred  	%p15, %p212, %p196;
	selp.u32 	%r641, 1, 0, %p15;
	add.s32 	%r642, %r625, 9;
	setp.ge.s32 	%p213, %r642, %r140;
	or.pred  	%p16, %p213, %p195;
	selp.u32 	%r643, 1, 0, %p16;
	add.s32 	%r644, %r625, 10;
	setp.ge.s32 	%p214, %r644, %r140;
	or.pred  	%p17, %p214, %p194;
	selp.u32 	%r645, 1, 0, %p17;
	bar.sync 	0;
	add.s32 	%r148, %r627, %r147;
	add.s32 	%r149, %r148, %r629;
	add.s32 	%r150, %r149, %r631;
	add.s32 	%r151, %r150, %r633;
	add.s32 	%r152, %r151, %r635;
	add.s32 	%r153, %r152, %r637;
	add.s32 	%r154, %r153, %r639;
	add.s32 	%r155, %r154, %r641;
	add.s32 	%r156, %r155, %r643;
	add.s32 	%r599, %r156, %r645;
	mov.b32 	%r597, 1;
	mov.b32 	%r622, 0;
	mov.b32 	%r624, -1;
	// begin inline asm
	{  .reg .s32 r0;  .reg .pred p;  shfl.sync.up.b32 r0|p, %r599, %r597, %r622, %r624;  @p add.s32 r0, r0, %r599;  mov.s32 %r595, r0;}
	// end inline asm
	mov.b32 	%r603, 2;
	// begin inline asm
	{  .reg .s32 r0;  .reg .pred p;  shfl.sync.up.b32 r0|p, %r595, %r603, %r622, %r624;  @p add.s32 r0, r0, %r595;  mov.s32 %r601, r0;}
	// end inline asm
	mov.b32 	%r609, 4;
	// begin inline asm
	{  .reg .s32 r0;  .reg .pred p;  shfl.sync.up.b32 r0|p, %r601, %r609, %r622, %r624;  @p add.s32 r0, r0, %r601;  mov.s32 %r607, r0;}
	// end inline asm
	mov.b32 	%r615, 8;
	// begin inline asm
	{  .reg .s32 r0;  .reg .pred p;  shfl.sync.up.b32 r0|p, %r607, %r615, %r622, %r624;  @p add.s32 r0, r0, %r607;  mov.s32 %r613, r0;}
	// end inline asm
	mov.b32 	%r621, 16;
	// begin inline asm
	{  .reg .s32 r0;  .reg .pred p;  shfl.sync.up.b32 r0|p, %r613, %r621, %r622, %r624;  @p add.s32 r0, r0, %r613;  mov.s32 %r619, r0;}
	// end inline asm
	setp.ne.s32 	%p215, %r583, 31;
	@%p215 bra 	$L__BB3_246;
	shl.b32 	%r646, %r144, 2;
	mov.u32 	%r647, _ZZN3cub18CUB_300001_SM_10006detail6select23DeviceSelectSweepKernelINS2_10policy_hubIdNS0_8NullTypeEiLb0ELNS0_10SelectImplE0EE10Policy1000EPdPS5_S9_PmNS0_13ScanTileStateIiLb1EEES5_N4cuda3std3__48equal_toIvEEiNS2_19streaming_context_tIlLb1EEELS6_0EEEvT0_T1_T2_T3_T4_T5_T6_T7_iT8_NS1_7vsmem_tEE19static_temp_storage;
	add.s32 	%r648, %r647, %r646;
	st.shared.u32 	[%r648], %r619;
$L__BB3_246:
	bar.sync 	0;
	ld.shared.v4.u32 	{%r159, %r160, %r161, %r162}, [_ZZN3cub18CUB_300001_SM_10006detail6select23DeviceSelectSweepKernelINS2_10policy_hubIdNS0_8NullTypeEiLb0ELNS0_10SelectImplE0EE10Policy1000EPdPS5_S9_PmNS0_13ScanTileStateIiLb1EEES5_N4cuda3std3__48equal_toIvEEiNS2_19streaming_context_tIlLb1EEELS6_0EEEvT0_T1_T2_T3_T4_T5_T6_T7_iT8_NS1_7vsmem_tEE19static_temp_storage];
	add.s32 	%r649, %r160, %r159;
	setp.eq.s32 	%p216, %r144, 2;
	selp.b32 	%r650, %r649, %r159, %p216;
	add.s32 	%r651, %r649, %r161;
	setp.eq.s32 	%p217, %r144, 3;
	selp.b32 	%r652, %r651, %r650, %p217;
	add.s32 	%r653, %r651, %r162;
	setp.eq.s32 	%p218, %r144, 4;
	selp.b32 	%r654, %r653, %r652, %p218;
	ld.shared.v4.u32 	{%r163, %r164, %r165, %r166}, [_ZZN3cub18CUB_300001_SM_10006detail6select23DeviceSelectSweepKernelINS2_10policy_hubIdNS0_8NullTypeEiLb0ELNS0_10SelectImplE0EE10Policy1000EPdPS5_S9_PmNS0_13ScanTileStateIiLb1EEES5_N4cuda3std3__48equal_toIvEEiNS2_19streaming_context_tIlLb1EEELS6_0EEEvT0_T1_T2_T3_T4_T5_T6_T7_iT8_NS1_7vsmem_tEE19static_temp_storage+16];
	add.s32 	%r655, %r653, %r163;
	setp.eq.s32 	%p219, %r144, 5;
	selp.b32 	%r656, %r655, %r654, %p219;
	add.s32 	%r657, %r655, %r164;
	setp.eq.s32 	%p220, %r144, 6;
	selp.b32 	%r658, %r657, %r656, %p220;
	add.s32 	%r659, %r657, %r165;
	setp.eq.s32 	%p221, %r144, 7;
	selp.b32 	%r660, %r659, %r658, %p221;
	add.s32 	%r661, %r659, %r166;
	setp.eq.s32 	%p222, %r144, 8;
	selp.b32 	%r662, %r661, %r660, %p222;
	ld.shared.v4.u32 	{%r167, %r168, %r169, %r170}, [_ZZN3cub18CUB_300001_SM_10006detail6select23DeviceSelectSweepKernelINS2_10policy_hubIdNS0_8NullTypeEiLb0ELNS0_10SelectImplE0EE10Policy1000EPdPS5_S9_PmNS0_13ScanTileStateIiLb1EEES5_N4cuda3std3__48equal_toIvEEiNS2_19streaming_context_tIlLb1EEELS6_0EEEvT0_T1_T2_T3_T4_T5_T6_T7_iT8_NS1_7vsmem_tEE19static_temp_storage+32];
	add.s32 	%r663, %r661, %r167;
	setp.eq.s32 	%p223, %r144, 9;
	selp.b32 	%r664, %r663, %r662, %p223;
	add.s32 	%r665, %r663, %r168;
	setp.eq.s32 	%p224, %r144, 10;
	selp.b32 	%r666, %r665, %r664, %p224;
	add.s32 	%r667, %r665, %r169;
	setp.eq.s32 	%p225, %r144, 11;
	selp.b32 	%r668, %r667, %r666, %p225;
	setp.lt.u32 	%p226, %r1142, 32;
	selp.b32 	%r669, 0, %r668, %p226;
	setp.eq.s32 	%p227, %r583, 0;
	sub.s32 	%r670, %r619, %r599;
	selp.b32 	%r671, 0, %r670, %p227;
	add.s32 	%r171, %r669, %r671;
	add.s32 	%r172, %r171, %r147;
	add.s32 	%r173, %r148, %r171;
	add.s32 	%r174, %r149, %r171;
	add.s32 	%r175, %r150, %r171;
	add.s32 	%r176, %r151, %r171;
	add.s32 	%r177, %r152, %r171;
	add.s32 	%r178, %r153, %r171;
	add.s32 	%r179, %r154, %r171;
	add.s32 	%r180, %r155, %r171;
	add.s32 	%r181, %r156, %r171;
	add.s32 	%r672, %r140, %r170;
	add.s32 	%r673, %r672, %r667;
	add.s32 	%r1160, %r673, -4224;
	setp.gt.s32 	%p228, %r1160, 384;
	@%p228 bra 	$L__BB3_291;
	mov.u64 	%rd287, %rd174;
	ld.param.u8 	%rs5, [%rd287];
	ld.param.u64 	%rd288, [%rd287+24];
	cvta.to.global.u64 	%rd87, %rd288;
	setp.lt.s32 	%p229, %r171, %r1160;
	and.pred  	%p230, %p7, %p229;
	@%p230 bra 	$L__BB3_248;
	bra.uni 	$L__BB3_251;
$L__BB3_248:
	setp.ne.s16 	%p231, %rs5, 0;
	mov.b64 	%rd617, 0;
	@%p231 bra 	$L__BB3_250;
	ld.global.u64 	%rd617, [%rd87];
$L__BB3_250:
	cvt.s64.s32 	%rd290, %r171;
	add.s64 	%rd291, %rd617, %rd290;
	shl.b64 	%rd292, %rd291, 3;
	add.s64 	%rd293, %rd2, %rd292;
	st.global.f64 	[%rd293], %fd63;
$L__BB3_251:
	setp.ge.s32 	%p232, %r172, %r1160;
	not.pred 	%p233, %p8;
	or.pred  	%p234, %p233, %p232;
	@%p234 bra 	$L__BB3_255;
	setp.ne.s16 	%p235, %rs5, 0;
	mov.b64 	%rd618, 0;
	@%p235 bra 	$L__BB3_254;
	ld.global.u64 	%rd618, [%rd87];
$L__BB3_254:
	cvt.s64.s32 	%rd295, %r172;
	add.s64 	%rd296, %rd618, %rd295;
	shl.b64 	%rd297, %rd296, 3;
	add.s64 	%rd298, %rd2, %rd297;
	st.global.f64 	[%rd298], %fd64;
$L__BB3_255:
	setp.ge.s32 	%p236, %r173, %r1160;
	not.pred 	%p237, %p9;
	or.pred  	%p238, %p237, %p236;
	@%p238 bra 	$L__BB3_259;
	setp.ne.s16 	%p239, %rs5, 0;
	mov.b64 	%rd619, 0;
	@%p239 bra 	$L__BB3_258;
	ld.global.u64 	%rd619, [%rd87];
$L__BB3_258:
	cvt.s64.s32 	%rd300, %r173;
	add.s64 	%rd301, %rd619, %rd300;
	shl.b64 	%rd302, %rd301, 3;
	add.s64 	%rd303, %rd2, %rd302;
	st.global.f64 	[%rd303], %fd65;
$L__BB3_259:
	setp.ge.s32 	%p240, %r174, %r1160;
	not.pred 	%p241, %p10;
	or.pred  	%p242, %p241, %p240;
	@%p242 bra 	$L__BB3_263;
	setp.ne.s16 	%p243, %rs5, 0;
	mov.b64 	%rd620, 0;
	@%p243 bra 	$L__BB3_262;
	ld.global.u64 	%rd620, [%rd87];
$L__BB3_262:
	cvt.s64.s32 	%rd305, %r174;
	add.s64 	%rd306, %rd620, %rd305;
	shl.b64 	%rd307, %rd306, 3;
	add.s64 	%rd308, %rd2, %rd307;
	st.global.f64 	[%rd308], %fd66;
$L__BB3_263:
	setp.ge.s32 	%p244, %r175, %r1160;
	not.pred 	%p245, %p11;
	or.pred  	%p246, %p245, %p244;
	@%p246 bra 	$L__BB3_267;
	setp.ne.s16 	%p247, %rs5, 0;
	mov.b64 	%rd621, 0;
	@%p247 bra 	$L__BB3_266;
	ld.global.u64 	%rd621, [%rd87];
$L__BB3_266:
	cvt.s64.s32 	%rd310, %r175;
	add.s64 	%rd311, %rd621, %rd310;
	shl.b64 	%rd312, %rd311, 3;
	add.s64 	%rd313, %rd2, %rd312;
	st.global.f64 	[%rd313], %fd67;
$L__BB3_267:
	setp.ge.s32 	%p248, %r176, %r1160;
	not.pred 	%p249, %p12;
	or.pred  	%p250, %p249, %p248;
	@%p250 bra 	$L__BB3_271;
	setp.ne.s16 	%p251, %rs5, 0;
	mov.b64 	%rd622, 0;
	@%p251 bra 	$L__BB3_270;
	ld.global.u64 	%rd622, [%rd87];
$L__BB3_270:
	cvt.s64.s32 	%rd315, %r176;
	add.s64 	%rd316, %rd622, %rd315;
	shl.b64 	%rd317, %rd316, 3;
	add.s64 	%rd318, %rd2, %rd317;
	st.global.f64 	[%rd318], %fd68;
$L__BB3_271:
	setp.ge.s32 	%p252, %r177, %r1160;
	not.pred 	%p253, %p13;
	or.pred  	%p254, %p253, %p252;
	@%p254 bra 	$L__BB3_275;
	setp.ne.s16 	%p255, %rs5, 0;
	mov.b64 	%rd623, 0;
	@%p255 bra 	$L__BB3_274;
	ld.global.u64 	%rd623, [%rd87];
$L__BB3_274:
	cvt.s64.s32 	%rd320, %r177;
	add.s64 	%rd321, %rd623, %rd320;
	shl.b64 	%rd322, %rd321, 3;
	add.s64 	%rd323, %rd2, %rd322;
	st.global.f64 	[%rd323], %fd69;
$L__BB3_275:
	setp.ge.s32 	%p256, %r178, %r1160;
	not.pred 	%p257, %p14;
	or.pred  	%p258, %p257, %p256;
	@%p258 bra 	$L__BB3_279;
	setp.ne.s16 	%p259, %rs5, 0;
	mov.b64 	%rd624, 0;
	@%p259 bra 	$L__BB3_278;
	ld.global.u64 	%rd624, [%rd87];
$L__BB3_278:
	cvt.s64.s32 	%rd325, %r178;
	add.s64 	%rd326, %rd624, %rd325;
	shl.b64 	%rd327, %rd326, 3;
	add.s64 	%rd328, %rd2, %rd327;
	st.global.f64 	[%rd328], %fd70;
$L__BB3_279:
	setp.ge.s32 	%p260, %r179, %r1160;
	not.pred 	%p261, %p15;
	or.pred  	%p262, %p261, %p260;
	@%p262 bra 	$L__BB3_283;
	setp.ne.s16 	%p263, %rs5, 0;
	mov.b64 	%rd625, 0;
	@%p263 bra 	$L__BB3_282;
	ld.global.u64 	%rd625, [%rd87];
$L__BB3_282:
	cvt.s64.s32 	%rd330, %r179;
	add.s64 	%rd331, %rd625, %rd330;
	shl.b64 	%rd332, %rd331, 3;
	add.s64 	%rd333, %rd2, %rd332;
	st.global.f64 	[%rd333], %fd71;
$L__BB3_283:
	setp.ge.s32 	%p264, %r180, %r1160;
	not.pred 	%p265, %p16;
	or.pred  	%p266, %p265, %p264;
	@%p266 bra 	$L__BB3_287;
	setp.ne.s16 	%p267, %rs5, 0;
	mov.b64 	%rd626, 0;
	@%p267 bra 	$L__BB3_286;
	ld.global.u64 	%rd626, [%rd87];
$L__BB3_286:
	cvt.s64.s32 	%rd335, %r180;
	add.s64 	%rd336, %rd626, %rd335;
	shl.b64 	%rd337, %rd336, 3;
	add.s64 	%rd338, %rd2, %rd337;
	st.global.f64 	[%rd338], %fd72;
$L__BB3_287:
	setp.ge.s32 	%p268, %r181, %r1160;
	not.pred 	%p269, %p17;
	or.pred  	%p270, %p269, %p268;
	@%p270 bra 	$L__BB3_467;
	setp.ne.s16 	%p271, %rs5, 0;
	mov.b64 	%rd627, 0;
	@%p271 bra 	$L__BB3_290;
	ld.global.u64 	%rd627, [%rd87];
$L__BB3_290:
	cvt.s64.s32 	%rd340, %r181;
	add.s64 	%rd341, %rd627, %rd340;
	shl.b64 	%rd342, %rd341, 3;
	add.s64 	%rd343, %rd2, %rd342;
	st.global.f64 	[%rd343], %fd73;
	bra.uni 	$L__BB3_467;
$L__BB3_291:
	bar.sync 	0;
	not.pred 	%p272, %p7;
	@%p272 bra 	$L__BB3_293;
	shl.b32 	%r674, %r171, 3;
	mov.u32 	%r675, _ZZN3cub18CUB_300001_SM_10006detail6select23DeviceSelectSweepKernelINS2_10policy_hubIdNS0_8NullTypeEiLb0ELNS0_10SelectImplE0EE10Policy1000EPdPS5_S9_PmNS0_13ScanTileStateIiLb1EEES5_N4cuda3std3__48equal_toIvEEiNS2_19streaming_context_tIlLb1EEELS6_0EEEvT0_T1_T2_T3_T4_T5_T6_T7_iT8_NS1_7vsmem_tEE19static_temp_storage;
	add.s32 	%r676, %r675, %r674;
	st.shared.f64 	[%r676], %fd63;
$L__BB3_293:
	not.pred 	%p273, %p8;
	@%p273 bra 	$L__BB3_295;
	shl.b32 	%r677, %r172, 3;
	mov.u32 	%r678, _ZZN3cub18CUB_300001_SM_10006detail6select23DeviceSelectSweepKernelINS2_10policy_hubIdNS0_8NullTypeEiLb0ELNS0_10SelectImplE0EE10Policy1000EPdPS5_S9_PmNS0_13ScanTileStateIiLb1EEES5_N4cuda3std3__48equal_toIvEEiNS2_19streaming_context_tIlLb1EEELS6_0EEEvT0_T1_T2_T3_T4_T5_T6_T7_iT8_NS1_7vsmem_tEE19static_temp_storage;
	add.s32 	%r679, %r678, %r677;
	st.shared.f64 	[%r679], %fd64;
$L__BB3_295:
	not.pred 	%p274, %p9;
	@%p274 bra 	$L__BB3_297;
	shl.b32 	%r680, %r173, 3;
	mov.u32 	%r681, _ZZN3cub18CUB_300001_SM_10006detail6select23DeviceSelectSweepKernelINS2_10policy_hubIdNS0_8NullTypeEiLb0ELNS0_10SelectImplE0EE10Policy1000EPdPS5_S9_PmNS0_13ScanTileStateIiLb1EEES5_N4cuda3std3__48equal_toIvEEiNS2_19streaming_context_tIlLb1EEELS6_0EEEvT0_T1_T2_T3_T4_T5_T6_T7_iT8_NS1_7vsmem_tEE19static_temp_storage;
	add.s32 	%r682, %r681, %r680;
	st.shared.f64 	[%r682], %fd65;
$L__BB3_297:
	not.pred 	%p275, %p10;
	@%p275 bra 	$L__BB3_299;
	shl.b32 	%r683, %r174, 3;
	mov.u32 	%r684, _ZZN3cub18CUB_300001_SM_10006detail6select23DeviceSelectSweepKernelINS2_10policy_hubIdNS0_8NullTypeEiLb0ELNS0_10SelectImplE0EE10Policy1000EPdPS5_S9_PmNS0_13ScanTileStateIiLb1EEES5_N4cuda3std3__48equal_toIvEEiNS2_19streaming_context_tIlLb1EEELS6_0EEEvT0_T1_T2_T3_T4_T5_T6_T7_iT8_NS1_7vsmem_tEE19static_temp_storage;
	add.s32 	%r685, %r684, %r683;
	st.shared.f64 	[%r685], %fd66;
$L__BB3_299:
	not.pred 	%p276, %p11;
	@%p276 bra 	$L__BB3_301;
	shl.b32 	%r686, %r175, 3;
	mov.u32 	%r687, _ZZN3cub18CUB_300001_SM_10006detail6select23DeviceSelectSweepKernelINS2_10policy_hubIdNS0_8NullTypeEiLb0ELNS0_10SelectImplE0EE10Policy1000EPdPS5_S9_PmNS0_13ScanTileStateIiLb1EEES5_N4cuda3std3__48equal_toIvEEiNS2_19streaming_context_tIlLb1EEELS6_0EEEvT0_T1_T2_T3_T4_T5_T6_T7_iT8_NS1_7vsmem_tEE19static_temp_storage;
	add.s32 	%r688, %r687, %r686;
	st.shared.f64 	[%r688], %fd67;
$L__BB3_301:
	not.pred 	%p277, %p12;
	@%p277 bra 	$L__BB3_303;
	shl.b32 	%r689, %r176, 3;
	mov.u32 	%r690, _ZZN3cub18CUB_300001_SM_10006detail6select23DeviceSelectSweepKernelINS2_10policy_hubIdNS0_8NullTypeEiLb0ELNS0_10SelectImplE0EE10Policy1000EPdPS5_S9_PmNS0_13ScanTileStateIiLb1EEES5_N4cuda3std3__48equal_toIvEEiNS2_19streaming_context_tIlLb1EEELS6_0EEEvT0_T1_T2_T3_T4_T5_T6_T7_iT8_NS1_7vsmem_tEE19static_temp_storage;
	add.s32 	%r691, %r690, %r689;
	st.shared.f64 	[%r691], %fd68;
$L__BB3_303:
	not.pred 	%p278, %p13;
	@%p278 bra 	$L__BB3_305;
	shl.b32 	%r692, %r177, 3;
	mov.u32 	%r693, _ZZN3cub18CUB_300001_SM_10006detail6select23DeviceSelectSweepKernelINS2_10policy_hubIdNS0_8NullTypeEiLb0ELNS0_10SelectImplE0EE10Policy1000EPdPS5_S9_PmNS0_13ScanTileStateIiLb1EEES5_N4cuda3std3__48equal_toIvEEiNS2_19streaming_context_tIlLb1EEELS6_0EEEvT0_T1_T2_T3_T4_T5_T6_T7_iT8_NS1_7vsmem_tEE19static_temp_storage;
	add.s32 	%r694, %r693, %r692;
	st.shared.f64 	[%r694], %fd69;
$L__BB3_305:
	not.pred 	%p279, %p14;
	@%p279 bra 	$L__BB3_307;
	shl.b32 	%r695, %r178, 3;
	mov.u32 	%r696, _ZZN3cub18CUB_300001_SM_10006detail6select23DeviceSelectSweepKernelINS2_10policy_hubIdNS0_8NullTypeEiLb0ELNS0_10SelectImplE0EE10Policy1000EPdPS5_S9_PmNS0_13ScanTileStateIiLb1EEES5_N4cuda3std3__48equal_toIvEEiNS2_19streaming_context_tIlLb1EEELS6_0EEEvT0_T1_T2_T3_T4_T5_T6_T7_iT8_NS1_7vsmem_tEE19static_temp_storage;
	add.s32 	%r697, %r696, %r695;
	st.shared.f64 	[%r697], %fd70;
$L__BB3_307:
	not.pred 	%p280, %p15;
	@%p280 bra 	$L__BB3_309;
	shl.b32 	%r698, %r179, 3;
	mov.u32 	%r699, _ZZN3cub18CUB_300001_SM_10006detail6select23DeviceSelectSweepKernelINS2_10policy_hubIdNS0_8NullTypeEiLb0ELNS0_10SelectImplE0EE10Policy1000EPdPS5_S9_PmNS0_13ScanTileStateIiLb1EEES5_N4cuda3std3__48equal_toIvEEiNS2_19streaming_context_tIlLb1EEELS6_0EEEvT0_T1_T2_T3_T4_T5_T6_T7_iT8_NS1_7vsmem_tEE19static_temp_storage;
	add.s32 	%r700, %r699, %r698;
	st.shared.f64 	[%r700], %fd71;
$L__BB3_309:
	not.pred 	%p281, %p16;
	@%p281 bra 	$L__BB3_311;
	shl.b32 	%r701, %r180, 3;
	mov.u32 	%r702, _ZZN3cub18CUB_300001_SM_10006detail6select23DeviceSelectSweepKernelINS2_10policy_hubIdNS0_8NullTypeEiLb0ELNS0_10SelectImplE0EE10Policy1000EPdPS5_S9_PmNS0_13ScanTileStateIiLb1EEES5_N4cuda3std3__48equal_toIvEEiNS2_19streaming_context_tIlLb1EEELS6_0EEEvT0_T1_T2_T3_T4_T5_T6_T7_iT8_NS1_7vsmem_tEE19static_temp_storage;
	add.s32 	%r703, %r702, %r701;
	st.shared.f64 	[%r703], %fd72;
$L__BB3_311:
	not.pred 	%p282, %p17;
	@%p282 bra 	$L__BB3_313;
	shl.b32 	%r704, %r181, 3;
	mov.u32 	%r705, _ZZN3cub18CUB_300001_SM_10006detail6select23DeviceSelectSweepKernelINS2_10policy_hubIdNS0_8NullTypeEiLb0ELNS0_10SelectImplE0EE10Policy1000EPdPS5_S9_PmNS0_13ScanTileStateIiLb1EEES5_N4cuda3std3__48equal_toIvEEiNS2_19streaming_context_tIlLb1EEELS6_0EEEvT0_T1_T2_T3_T4_T5_T6_T7_iT8_NS1_7vsmem_tEE19static_temp_storage;
	add.s32 	%r706, %r705, %r704;
	st.shared.f64 	[%r706], %fd73;
$L__BB3_313:
	bar.sync 	0;
	setp.ge.u32 	%p283, %r1142, %r1160;
	@%p283 bra 	$L__BB3_467;
	ld.param.u32 	%r1119, [_ZN3cub18CUB_300001_SM_10006detail6select23DeviceSelectSweepKernelINS2_10policy_hubIdNS0_8NullTypeEiLb0ELNS0_10SelectImplE0EE10Policy1000EPdPS5_S9_PmNS0_13ScanTileStateIiLb1EEES5_N4cuda3std3__48equal_toIvEEiNS2_19streaming_context_tIlLb1EEELS6_0EEEvT0_T1_T2_T3_T4_T5_T6_T7_iT8_NS1_7vsmem_tE_param_7];
	mov.u64 	%rd344, %rd174;
	ld.param.u8 	%rs6, [%rd344];
	ld.param.u64 	%rd345, [%rd344+24];
	cvta.to.global.u64 	%rd88, %rd345;
	add.s32 	%r707, %r160, %r161;
	add.s32 	%r708, %r707, %r162;
	add.s32 	%r709, %r708, %r163;
	add.s32 	%r710, %r709, %r164;
	add.s32 	%r711, %r710, %r165;
	add.s32 	%r712, %r711, %r166;
	add.s32 	%r713, %r712, %r167;
	add.s32 	%r714, %r713, %r168;
	add.s32 	%r715, %r714, %r169;
	add.s32 	%r716, %r715, %r170;
	add.s32 	%r717, %r716, %r159;
	add.s32 	%r718, %r717, %r1119;
	sub.s32 	%r719, %r718, %r1142;
	add.s32 	%r183, %r719, -4225;
	mul.hi.u32 	%r720, %r183, -1431655765;
	shr.u32 	%r721, %r720, 8;
	add.s32 	%r184, %r721, 1;
	and.b32  	%r722, %r721, 3;
	setp.eq.s32 	%p284, %r722, 3;
	@%p284 bra 	$L__BB3_319;
	cvt.u64.u32 	%rd610, %r1142;
	shl.b32 	%r723, %r1142, 3;
	mov.u32 	%r724, _ZZN3cub18CUB_300001_SM_10006detail6select23DeviceSelectSweepKernelINS2_10policy_hubIdNS0_8NullTypeEiLb0ELNS0_10SelectImplE0EE10Policy1000EPdPS5_S9_PmNS0_13ScanTileStateIiLb1EEES5_N4cuda3std3__48equal_toIvEEiNS2_19streaming_context_tIlLb1EEELS6_0EEEvT0_T1_T2_T3_T4_T5_T6_T7_iT8_NS1_7vsmem_tEE19static_temp_storage;
	add.s32 	%r1141, %r724, %r723;
	and.b32  	%r725, %r184, 3;
	neg.s32 	%r1140, %r725;
$L__BB3_316:
	.pragma "nounroll";
	setp.ne.s16 	%p285, %rs6, 0;
	ld.shared.f64 	%fd78, [%r1141];
	mov.b64 	%rd611, 0;
	@%p285 bra 	$L__BB3_318;
	ld.global.u64 	%rd611, [%rd88];
$L__BB3_318:
	add.s64 	%rd347, %rd611, %rd610;
	shl.b64 	%rd348, %rd347, 3;
	add.s64 	%rd349, %rd2, %rd348;
	st.global.f64 	[%rd349], %fd78;
	add.s64 	%rd610, %rd610, 384;
	cvt.u32.u64 	%r1142, %rd610;
	add.s32 	%r1141, %r1141, 3072;
	add.s32 	%r1140, %r1140, 1;
	setp.ne.s32 	%p286, %r1140, 0;
	@%p286 bra 	$L__BB3_316;
$L__BB3_319:
	setp.lt.u32 	%p287, %r183, 1152;
	@%p287 bra 	$L__BB3_467;
	mul.wide.u32 	%rd351, %r1142, 8;
	add.s64 	%rd94, %rd2, %rd351;
	shl.b32 	%r726, %r1142, 3;
	mov.u32 	%r727, _ZZN3cub18CUB_300001_SM_10006detail6select23DeviceSelectSweepKernelINS2_10policy_hubIdNS0_8NullTypeEiLb0ELNS0_10SelectImplE0EE10Policy1000EPdPS5_S9_PmNS0_13ScanTileStateIiLb1EEES5_N4cuda3std3__48equal_toIvEEiNS2_19streaming_context_tIlLb1EEELS6_0EEEvT0_T1_T2_T3_T4_T5_T6_T7_iT8_NS1_7vsmem_tEE19static_temp_storage;
	add.s32 	%r728, %r726, %r727;
	add.s32 	%r1143, %r728, 6144;
	mov.b64 	%rd612, 0;
$L__BB3_321:
	setp.ne.s16 	%p288, %rs6, 0;
	ld.shared.f64 	%fd79, [%r1143+-6144];
	mov.b64 	%rd613, 0;
	@%p288 bra 	$L__BB3_323;
	ld.global.u64 	%rd613, [%rd88];
$L__BB3_323:
	setp.ne.s16 	%p289, %rs6, 0;
	shl.b64 	%rd354, %rd613, 3;
	add.s64 	%rd355, %rd612, %rd354;
	add.s64 	%rd356, %rd94, %rd355;
	st.global.f64 	[%rd356], %fd79;
	ld.shared.f64 	%fd80, [%r1143+-3072];
	mov.b64 	%rd614, 0;
	@%p289 bra 	$L__BB3_325;
	ld.global.u64 	%rd614, [%rd88];
$L__BB3_325:
	setp.ne.s16 	%p290, %rs6, 0;
	shl.b64 	%rd358, %rd614, 3;
	add.s64 	%rd359, %rd612, %rd358;
	add.s64 	%rd360, %rd94, %rd359;
	st.global.f64 	[%rd360+3072], %fd80;
	ld.shared.f64 	%fd81, [%r1143];
	mov.b64 	%rd615, 0;
	@%p290 bra 	$L__BB3_327;
	ld.global.u64 	%rd615, [%rd88];
$L__BB3_327:
	setp.ne.s16 	%p291, %rs6, 0;
	shl.b64 	%rd362, %rd615, 3;
	add.s64 	%rd363, %rd612, %rd362;
	add.s64 	%rd364, %rd94, %rd363;
	st.global.f64 	[%rd364+6144], %fd81;
	ld.shared.f64 	%fd82, [%r1143+3072];
	mov.b64 	%rd616, 0;
	@%p291 bra 	$L__BB3_329;
	ld.global.u64 	%rd616, [%rd88];
$L__BB3_329:
	shl.b64 	%rd365, %rd616, 3;
	add.s64 	%rd366, %rd612, %rd365;
	add.s64 	%rd367, %rd94, %rd366;
	st.global.f64 	[%rd367+9216], %fd82;
	add.s32 	%r1142, %r1142, 1536;
	add.s64 	%rd612, %rd612, 12288;
	add.s32 	%r1143, %r1143, 12288;
	setp.lt.s32 	%p292, %r1142, %r1160;
	@%p292 bra 	$L__BB3_321;
	bra.uni 	$L__BB3_467;
$L__BB3_330:
	ld.param.u8 	%rs9, [%rd1];
	setp.eq.s16 	%p31, %rs9, 0;
	ld.param.u64 	%rd177, [%rd1+16];
	selp.b64 	%rd178, %rd177, 0, %p31;
	cvt.s64.s32 	%rd127, %r2;
	add.s64 	%rd179, %rd178, %rd127;
	mov.u32 	%r1156, %tid.x;
	and.b32  	%r281, %r1156, 31;
	and.b32  	%r282, %r1156, 992;
	mul.lo.s32 	%r283, %r282, 11;
	or.b32  	%r199, %r283, %r281;
	setp.ge.s32 	%p32, %r199, %r140;
	cvt.u64.u32 	%rd180, %r199;
	add.s64 	%rd181, %rd179, %rd180;
	shl.b64 	%rd182, %rd181, 3;
	add.s64 	%rd128, %rd3, %rd182;
	@%p32 bra 	$L__BB3_332;
	ld.global.f64 	%fd192, [%rd128];
$L__BB3_332:
	add.s32 	%r284, %r199, 32;
	setp.ge.s32 	%p33, %r284, %r140;
	@%p33 bra 	$L__BB3_334;
	ld.global.f64 	%fd193, [%rd128+256];
$L__BB3_334:
	add.s32 	%r285, %r199, 64;
	setp.ge.s32 	%p34, %r285, %r140;
	@%p34 bra 	$L__BB3_336;
	ld.global.f64 	%fd194, [%rd128+512];
$L__BB3_336:
	add.s32 	%r286, %r199, 96;
	setp.ge.s32 	%p35, %r286, %r140;
	@%p35 bra 	$L__BB3_338;
	ld.global.f64 	%fd195, [%rd128+768];
$L__BB3_338:
	add.s32 	%r287, %r199, 128;
	setp.ge.s32 	%p36, %r287, %r140;
	@%p36 bra 	$L__BB3_340;
	ld.global.f64 	%fd196, [%rd128+1024];
$L__BB3_340:
	add.s32 	%r288, %r199, 160;
	setp.ge.s32 	%p37, %r288, %r140;
	@%p37 bra 	$L__BB3_342;
	ld.global.f64 	%fd197, [%rd128+1280];
$L__BB3_342:
	add.s32 	%r289, %r199, 192;
	setp.ge.s32 	%p38, %r289, %r140;
	@%p38 bra 	$L__BB3_344;
	ld.global.f64 	%fd198, [%rd128+1536];
$L__BB3_344:
	add.s32 	%r290, %r199, 224;
	setp.ge.s32 	%p39, %r290, %r140;
	@%p39 bra 	$L__BB3_346;
	ld.global.f64 	%fd199, [%rd128+1792];
$L__BB3_346:
	add.s32 	%r291, %r199, 256;
	setp.ge.s32 	%p40, %r291, %r140;
	@%p40 bra 	$L__BB3_348;
	ld.global.f64 	%fd200, [%rd128+2048];
$L__BB3_348:
	add.s32 	%r292, %r199, 288;
	setp.ge.s32 	%p41, %r292, %r140;
	@%p41 bra 	$L__BB3_350;
	ld.global.f64 	%fd201, [%rd128+2304];
$L__BB3_350:
	add.s32 	%r293, %r199, 320;
	setp.ge.s32 	%p42, %r293, %r140;
	@%p42 bra 	$L__BB3_352;
	ld.global.f64 	%fd202, [%rd128+2560];
$L__BB3_352:
	// begin inline asm
	mov.u32 %r294, %laneid;
	// end inline asm
	shr.u32 	%r201, %r1156, 5;
	mad.lo.s32 	%r295, %r201, 352, %r294;
	shl.b32 	%r296, %r295, 3;
	mov.u32 	%r297, _ZZN3cub18CUB_300001_SM_10006detail6select23DeviceSelectSweepKernelINS2_10policy_hubIdNS0_8NullTypeEiLb0ELNS0_10SelectImplE0EE10Policy1000EPdPS5_S9_PmNS0_13ScanTileStateIiLb1EEES5_N4cuda3std3__48equal_toIvEEiNS2_19streaming_context_tIlLb1EEELS6_0EEEvT0_T1_T2_T3_T4_T5_T6_T7_iT8_NS1_7vsmem_tEE19static_temp_storage;
	add.s32 	%r298, %r297, %r296;
	st.shared.f64 	[%r298], %fd192;
	st.shared.f64 	[%r298+256], %fd193;
	st.shared.f64 	[%r298+512], %fd194;
	st.shared.f64 	[%r298+768], %fd195;
	st.shared.f64 	[%r298+1024], %fd196;
	st.shared.f64 	[%r298+1280], %fd197;
	st.shared.f64 	[%r298+1536], %fd198;
	st.shared.f64 	[%r298+1792], %fd199;
	st.shared.f64 	[%r298+2048], %fd200;
	st.shared.f64 	[%r298+2304], %fd201;
	st.shared.f64 	[%r298+2560], %fd202;
	bar.warp.sync 	-1;
	mad.lo.s32 	%r299, %r294, 80, %r298;
	ld.shared.f64 	%fd105, [%r299];
	ld.shared.f64 	%fd106, [%r299+8];
	ld.shared.f64 	%fd107, [%r299+16];
	ld.shared.f64 	%fd108, [%r299+24];
	ld.shared.f64 	%fd109, [%r299+32];
	ld.shared.f64 	%fd110, [%r299+40];
	ld.shared.f64 	%fd111, [%r299+48];
	ld.shared.f64 	%fd112, [%r299+56];
	ld.shared.f64 	%fd113, [%r299+64];
	ld.shared.f64 	%fd114, [%r299+72];
	ld.shared.f64 	%fd115, [%r299+80];
	setp.ne.s32 	%p43, %r1156, 0;
	@%p43 bra 	$L__BB3_354;
	setp.eq.s16 	%p44, %rs9, 0;
	selp.b64 	%rd184, %rd177, 0, %p44;
	add.s64 	%rd185, %rd184, %rd127;
	shl.b64 	%rd186, %rd185, 3;
	add.s64 	%rd187, %rd3, %rd186;
	ld.global.f64 	%fd204, [%rd187+-8];
$L__BB3_354:
	setp.eq.s32 	%p45, %r1156, 0;
	bar.sync 	0;
	shl.b32 	%r300, %r1156, 3;
	add.s32 	%r302, %r297, %r300;
	add.s32 	%r202, %r302, 3152;
	st.shared.f64 	[%r302+3152], %fd115;
	bar.sync 	0;
	@%p45 bra 	$L__BB3_356;
	ld.shared.f64 	%fd204, [%r202+-8];
$L__BB3_356:
	setp.neu.f64 	%p46, %fd204, %fd105;
	setp.neu.f64 	%p47, %fd105, %fd106;
	setp.neu.f64 	%p48, %fd106, %fd107;
	setp.neu.f64 	%p49, %fd107, %fd108;
	setp.neu.f64 	%p50, %fd108, %fd109;
	setp.neu.f64 	%p51, %fd109, %fd110;
	setp.neu.f64 	%p52, %fd110, %fd111;
	setp.neu.f64 	%p53, %fd111, %fd112;
	setp.neu.f64 	%p54, %fd112, %fd113;
	setp.neu.f64 	%p55, %fd113, %fd114;
	setp.neu.f64 	%p56, %fd114, %fd115;
	mul.lo.s32 	%r333, %r1156, 11;
	setp.ge.s32 	%p57, %r333, %r140;
	or.pred  	%p18, %p57, %p46;
	selp.u32 	%r334, 1, 0, %p18;
	add.s32 	%r335, %r333, 1;
	setp.ge.s32 	%p58, %r335, %r140;
	or.pred  	%p19, %p58, %p47;
	selp.u32 	%r336, 1, 0, %p19;
	add.s32 	%r337, %r333, 2;
	setp.ge.s32 	%p59, %r337, %r140;
	or.pred  	%p20, %p59, %p48;
	selp.u32 	%r338, 1, 0, %p20;
	add.s32 	%r339, %r333, 3;
	setp.ge.s32 	%p60, %r339, %r140;
	or.pred  	%p21, %p60, %p49;
	selp.u32 	%r340, 1, 0, %p21;
	add.s32 	%r341, %r333, 4;
	setp.ge.s32 	%p61, %r341, %r140;
	or.pred  	%p22, %p61, %p50;
	selp.u32 	%r342, 1, 0, %p22;
	add.s32 	%r343, %r333, 5;
	setp.ge.s32 	%p62, %r343, %r140;
	or.pred  	%p23, %p62, %p51;
	selp.u32 	%r344, 1, 0, %p23;
	add.s32 	%r345, %r333, 6;
	setp.ge.s32 	%p63, %r345, %r140;
	or.pred  	%p24, %p63, %p52;
	selp.u32 	%r346, 1, 0, %p24;
	add.s32 	%r347, %r333, 7;
	setp.ge.s32 	%p64, %r347, %r140;
	or.pred  	%p25, %p64, %p53;
	selp.u32 	%r348, 1, 0, %p25;
	add.s32 	%r349, %r333, 8;
	setp.ge.s32 	%p65, %r349, %r140;
	or.pred  	%p26, %p65, %p54;
	selp.u32 	%r350, 1, 0, %p26;
	add.s32 	%r351, %r333, 9;
	setp.ge.s32 	%p66, %r351, %r140;
	or.pred  	%p27, %p66, %p55;
	selp.u32 	%r352, 1, 0, %p27;
	add.s32 	%r353, %r333, 10;
	setp.ge.s32 	%p67, %r353, %r140;
	or.pred  	%p28, %p67, %p56;
	selp.u32 	%r354, 1, 0, %p28;
	bar.sync 	0;
	add.s32 	%r355, %r336, %r334;
	add.s32 	%r356, %r355, %r338;
	add.s32 	%r357, %r356, %r340;
	add.s32 	%r358, %r357, %r342;
	add.s32 	%r359, %r358, %r344;
	add.s32 	%r360, %r359, %r346;
	add.s32 	%r361, %r360, %r348;
	add.s32 	%r362, %r361, %r350;
	add.s32 	%r363, %r362, %r352;
	add.s32 	%r307, %r363, %r354;
	mov.b32 	%r305, 1;
	mov.b32 	%r330, 0;
	mov.b32 	%r332, -1;
	// begin inline asm
	{  .reg .s32 r0;  .reg .pred p;  shfl.sync.up.b32 r0|p, %r307, %r305, %r330, %r332;  @p add.s32 r0, r0, %r307;  mov.s32 %r303, r0;}
	// end inline asm
	mov.b32 	%r311, 2;
	// begin inline asm
	{  .reg .s32 r0;  .reg .pred p;  shfl.sync.up.b32 r0|p, %r303, %r311, %r330, %r332;  @p add.s32 r0, r0, %r303;  mov.s32 %r309, r0;}
	// end inline asm
	mov.b32 	%r317, 4;
	// begin inline asm
	{  .reg .s32 r0;  .reg .pred p;  shfl.sync.up.b32 r0|p, %r309, %r317, %r330, %r332;  @p add.s32 r0, r0, %r309;  mov.s32 %r315, r0;}
	// end inline asm
	mov.b32 	%r323, 8;
	// begin inline asm
	{  .reg .s32 r0;  .reg .pred p;  shfl.sync.up.b32 r0|p, %r315, %r323, %r330, %r332;  @p add.s32 r0, r0, %r315;  mov.s32 %r321, r0;}
	// end inline asm
	mov.b32 	%r329, 16;
	// begin inline asm
	{  .reg .s32 r0;  .reg .pred p;  shfl.sync.up.b32 r0|p, %r321, %r329, %r330, %r332;  @p add.s32 r0, r0, %r321;  mov.s32 %r327, r0;}
	// end inline asm
	setp.ne.s32 	%p68, %r294, 31;
	@%p68 bra 	$L__BB3_358;
	shl.b32 	%r364, %r201, 2;
	mov.u32 	%r365, _ZZN3cub18CUB_300001_SM_10006detail6select23DeviceSelectSweepKernelINS2_10policy_hubIdNS0_8NullTypeEiLb0ELNS0_10SelectImplE0EE10Policy1000EPdPS5_S9_PmNS0_13ScanTileStateIiLb1EEES5_N4cuda3std3__48equal_toIvEEiNS2_19streaming_context_tIlLb1EEELS6_0EEEvT0_T1_T2_T3_T4_T5_T6_T7_iT8_NS1_7vsmem_tEE19static_temp_storage;
	add.s32 	%r366, %r365, %r364;
	st.shared.u32 	[%r366], %r327;
$L__BB3_358:
	sub.s32 	%r367, %r327, %r307;
	bar.sync 	0;
	ld.shared.v4.u32 	{%r368, %r369, %r370, %r371}, [_ZZN3cub18CUB_300001_SM_10006detail6select23DeviceSelectSweepKernelINS2_10policy_hubIdNS0_8NullTypeEiLb0ELNS0_10SelectImplE0EE10Policy1000EPdPS5_S9_PmNS0_13ScanTileStateIiLb1EEES5_N4cuda3std3__48equal_toIvEEiNS2_19streaming_context_tIlLb1EEELS6_0EEEvT0_T1_T2_T3_T4_T5_T6_T7_iT8_NS1_7vsmem_tEE19static_temp_storage];
	add.s32 	%r372, %r369, %r368;
	setp.eq.s32 	%p69, %r201, 2;
	selp.b32 	%r373, %r372, %r368, %p69;
	add.s32 	%r374, %r372, %r370;
	setp.eq.s32 	%p70, %r201, 3;
	selp.b32 	%r375, %r374, %r373, %p70;
	add.s32 	%r376, %r374, %r371;
	setp.eq.s32 	%p71, %r201, 4;
	selp.b32 	%r377, %r376, %r375, %p71;
	ld.shared.v4.u32 	{%r378, %r379, %r380, %r381}, [_ZZN3cub18CUB_300001_SM_10006detail6select23DeviceSelectSweepKernelINS2_10policy_hubIdNS0_8NullTypeEiLb0ELNS0_10SelectImplE0EE10Policy1000EPdPS5_S9_PmNS0_13ScanTileStateIiLb1EEES5_N4cuda3std3__48equal_toIvEEiNS2_19streaming_context_tIlLb1EEELS6_0EEEvT0_T1_T2_T3_T4_T5_T6_T7_iT8_NS1_7vsmem_tEE19static_temp_storage+16];
	add.s32 	%r382, %r376, %r378;
	setp.eq.s32 	%p72, %r201, 5;
	selp.b32 	%r383, %r382, %r377, %p72;
	add.s32 	%r384, %r382, %r379;
	setp.eq.s32 	%p73, %r201, 6;
	selp.b32 	%r385, %r384, %r383, %p73;
	add.s32 	%r386, %r384, %r380;
	setp.eq.s32 	%p74, %r201, 7;
	selp.b32 	%r387, %r386, %r385, %p74;
	add.s32 	%r388, %r386, %r381;
	setp.eq.s32 	%p75, %r201, 8;
	selp.b32 	%r389, %r388, %r387, %p75;
	ld.shared.v4.u32 	{%r390, %r391, %r392, %r393}, [_ZZN3cub18CUB_300001_SM_10006detail6select23DeviceSelectSweepKernelINS2_10policy_hubIdNS0_8NullTypeEiLb0ELNS0_10SelectImplE0EE10Policy1000EPdPS5_S9_PmNS0_13ScanTileStateIiLb1EEES5_N4cuda3std3__48equal_toIvEEiNS2_19streaming_context_tIlLb1EEELS6_0EEEvT0_T1_T2_T3_T4_T5_T6_T7_iT8_NS1_7vsmem_tEE19static_temp_storage+32];
	add.s32 	%r394, %r388, %r390;
	setp.eq.s32 	%p76, %r201, 9;
	selp.b32 	%r395, %r394, %r389, %p76;
	add.s32 	%r396, %r394, %r391;
	setp.eq.s32 	%p77, %r201, 10;
	selp.b32 	%r397, %r396, %r395, %p77;
	add.s32 	%r398, %r396, %r392;
	setp.eq.s32 	%p78, %r201, 11;
	selp.b32 	%r399, %r398, %r397, %p78;
	add.s32 	%r205, %r398, %r393;
	setp.gt.u32 	%p79, %r1156, 31;
	setp.lt.u32 	%p80, %r1156, 32;
	setp.eq.s32 	%p81, %r294, 0;
	selp.b32 	%r400, 0, %r367, %p81;
	add.s32 	%r1152, %r399, %r400;
	selp.b32 	%r207, %r367, %r1152, %p80;
	@%p79 bra 	$L__BB3_383;
	setp.ne.s32 	%p82, %r1156, 0;
	mul.wide.s32 	%rd188, %r1, 8;
	add.s64 	%rd129, %rd4, %rd188;
	@%p82 bra 	$L__BB3_361;
	st.shared.u32 	[_ZZN3cub18CUB_300001_SM_10006detail6select23DeviceSelectSweepKernelINS2_10policy_hubIdNS0_8NullTypeEiLb0ELNS0_10SelectImplE0EE10Policy1000EPdPS5_S9_PmNS0_13ScanTileStateIiLb1EEES5_N4cuda3std3__48equal_toIvEEiNS2_19streaming_context_tIlLb1EEELS6_0EEEvT0_T1_T2_T3_T4_T5_T6_T7_iT8_NS1_7vsmem_tEE19static_temp_storage+76], %r205;
	add.s64 	%rd189, %rd129, 256;
	mov.b32 	%r401, 100;
	// begin inline asm
	st.relaxed.gpu.v2.u32 [%rd189], {%r401, %r205};
	// end inline asm
$L__BB3_361:
	not.b32 	%r403, %r1156;
	add.s32 	%r1149, %r1, %r403;
	mov.u32 	%r209, %nctaid.x;
	setp.gt.u32 	%p83, %r209, 499;
	@%p83 bra 	$L__BB3_363;
	membar.cta;
	bra.uni 	$L__BB3_364;
$L__BB3_363:
	mov.b32 	%r404, 1140;
	// begin inline asm
	nanosleep.u32 %r404;
	// end inline asm
$L__BB3_364:
	mul.wide.s32 	%rd191, %r1149, 8;
	add.s64 	%rd192, %rd4, %rd191;
	add.s64 	%rd190, %rd192, 256;
	// begin inline asm
	ld.relaxed.gpu.v2.u32 {%r1150, %r1146}, [%rd190];
	// end inline asm
$L__BB3_365:
	setp.eq.s32 	%p84, %r1150, 99;
	mov.b32 	%r407, -1;
	vote.sync.any.pred 	%p85, %p84, %r407;
	not.pred 	%p86, %p85;
	@%p86 bra 	$L__BB3_370;
	setp.gt.u32 	%p176, %r209, 499;
	@%p176 bra 	$L__BB3_368;
	membar.cta;
	bra.uni 	$L__BB3_369;
$L__BB3_368:
	mov.b32 	%r567, 380;
	// begin inline asm
	nanosleep.u32 %r567;
	// end inline asm
$L__BB3_369:
	// begin inline asm
	ld.relaxed.gpu.v2.u32 {%r1150, %r1146}, [%rd190];
	// end inline asm
	bra.uni 	$L__BB3_365;
$L__BB3_370:
	setp.eq.s32 	%p87, %r1150, 101;
	mov.b32 	%r434, -1;
	vote.sync.ballot.b32 	%r435, %p87, %r434;
	// begin inline asm
	mov.u32 %r409, %lanemask_ge;
	// end inline asm
	and.b32  	%r436, %r435, %r409;
	or.b32  	%r437, %r436, -2147483648;
	add.s32 	%r438, %r437, -1;
	not.b32 	%r439, %r437;
	and.b32  	%r440, %r439, %r438;
	popc.b32 	%r413, %r440;
	mov.b32 	%r412, 1;
	// begin inline asm
	shfl.sync.down.b32 %r410, %r1146, %r412, %r413, %r434;
	// end inline asm
	setp.lt.s32 	%p89, %r294, %r413;
	selp.b32 	%r441, %r410, 0, %p89;
	add.s32 	%r416, %r441, %r1146;
	mov.b32 	%r417, 2;
	// begin inline asm
	shfl.sync.down.b32 %r415, %r416, %r417, %r413, %r434;
	// end inline asm
	add.s32 	%r219, %r294, 2;
	setp.gt.s32 	%p90, %r219, %r413;
	selp.b32 	%r442, 0, %r415, %p90;
	add.s32 	%r421, %r416, %r442;
	mov.b32 	%r422, 4;
	// begin inline asm
	shfl.sync.down.b32 %r420, %r421, %r422, %r413, %r434;
	// end inline asm
	add.s32 	%r220, %r294, 4;
	setp.gt.s32 	%p91, %r220, %r413;
	selp.b32 	%r443, 0, %r420, %p91;
	add.s32 	%r426, %r421, %r443;
	mov.b32 	%r427, 8;
	// begin inline asm
	shfl.sync.down.b32 %r425, %r426, %r427, %r413, %r434;
	// end inline asm
	add.s32 	%r221, %r294, 8;
	setp.gt.s32 	%p92, %r221, %r413;
	selp.b32 	%r444, 0, %r425, %p92;
	add.s32 	%r431, %r426, %r444;
	mov.b32 	%r432, 16;
	// begin inline asm
	shfl.sync.down.b32 %r430, %r431, %r432, %r413, %r434;
	// end inline asm
	add.s32 	%r222, %r294, 16;
	setp.gt.s32 	%p93, %r222, %r413;
	selp.b32 	%r445, 0, %r430, %p93;
	add.s32 	%r1147, %r431, %r445;
	add.s64 	%rd131, %rd4, 256;
$L__BB3_371:
	setp.ne.s32 	%p94, %r1150, 101;
	mov.b32 	%r446, -1;
	vote.sync.all.pred 	%p95, %p94, %r446;
	not.pred 	%p96, %p95;
	@%p96 bra 	$L__BB3_379;
	mul.wide.s32 	%rd273, %r1149, 8;
	add.s64 	%rd274, %rd131, %rd273;
	add.s64 	%rd272, %rd274, -256;
	// begin inline asm
	ld.relaxed.gpu.v2.u32 {%r1150, %r1151}, [%rd272];
	// end inline asm
$L__BB3_373:
	setp.eq.s32 	%p165, %r1150, 99;
	mov.b32 	%r525, -1;
	vote.sync.any.pred 	%p166, %p165, %r525;
	not.pred 	%p167, %p166;
	@%p167 bra 	$L__BB3_378;
	setp.gt.u32 	%p175, %r209, 499;
	@%p175 bra 	$L__BB3_376;
	membar.cta;
	bra.uni 	$L__BB3_377;
$L__BB3_376:
	mov.b32 	%r564, 380;
	// begin inline asm
	nanosleep.u32 %r564;
	// end inline asm
$L__BB3_377:
	// begin inline asm
	ld.relaxed.gpu.v2.u32 {%r1150, %r1151}, [%rd272];
	// end inline asm
	bra.uni 	$L__BB3_373;
$L__BB3_378:
	setp.eq.s32 	%p168, %r1150, 101;
	mov.b32 	%r551, -1;
	vote.sync.ballot.b32 	%r552, %p168, %r551;
	and.b32  	%r553, %r552, %r409;
	or.b32  	%r554, %r553, -2147483648;
	add.s32 	%r555, %r554, -1;
	not.b32 	%r556, %r554;
	and.b32  	%r557, %r556, %r555;
	popc.b32 	%r530, %r557;
	mov.b32 	%r529, 1;
	// begin inline asm
	shfl.sync.down.b32 %r527, %r1151, %r529, %r530, %r551;
	// end inline asm
	setp.lt.s32 	%p170, %r294, %r530;
	selp.b32 	%r558, %r527, 0, %p170;
	add.s32 	%r533, %r558, %r1151;
	mov.b32 	%r534, 2;
	// begin inline asm
	shfl.sync.down.b32 %r532, %r533, %r534, %r530, %r551;
	// end inline asm
	setp.gt.s32 	%p171, %r219, %r530;
	selp.b32 	%r559, 0, %r532, %p171;
	add.s32 	%r538, %r533, %r559;
	mov.b32 	%r539, 4;
	// begin inline asm
	shfl.sync.down.b32 %r537, %r538, %r539, %r530, %r551;
	// end inline asm
	setp.gt.s32 	%p172, %r220, %r530;
	selp.b32 	%r560, 0, %r537, %p172;
	add.s32 	%r543, %r538, %r560;
	mov.b32 	%r544, 8;
	// begin inline asm
	shfl.sync.down.b32 %r542, %r543, %r544, %r530, %r551;
	// end inline asm
	setp.gt.s32 	%p173, %r221, %r530;
	selp.b32 	%r561, 0, %r542, %p173;
	add.s32 	%r548, %r543, %r561;
	mov.b32 	%r549, 16;
	// begin inline asm
	shfl.sync.down.b32 %r547, %r548, %r549, %r530, %r551;
	// end inline asm
	setp.gt.s32 	%p174, %r222, %r530;
	selp.b32 	%r562, 0, %r547, %p174;
	add.s32 	%r563, %r562, %r1147;
	add.s32 	%r1147, %r563, %r548;
	add.s32 	%r1149, %r1149, -32;
	bra.uni 	$L__BB3_371;
$L__BB3_379:
	setp.ne.s32 	%p97, %r1156, 0;
	@%p97 bra 	$L__BB3_381;
	add.s32 	%r449, %r1147, %r205;
	add.s64 	%rd193, %rd129, 256;
	mov.b32 	%r448, 101;
	// begin inline asm
	st.relaxed.gpu.v2.u32 [%rd193], {%r448, %r449};
	// end inline asm
	st.shared.u32 	[_ZZN3cub18CUB_300001_SM_10006detail6select23DeviceSelectSweepKernelINS2_10policy_hubIdNS0_8NullTypeEiLb0ELNS0_10SelectImplE0EE10Policy1000EPdPS5_S9_PmNS0_13ScanTileStateIiLb1EEES5_N4cuda3std3__48equal_toIvEEiNS2_19streaming_context_tIlLb1EEELS6_0EEEvT0_T1_T2_T3_T4_T5_T6_T7_iT8_NS1_7vsmem_tEE19static_temp_storage+68], %r1147;
	st.shared.u32 	[_ZZN3cub18CUB_300001_SM_10006detail6select23DeviceSelectSweepKernelINS2_10policy_hubIdNS0_8NullTypeEiLb0ELNS0_10SelectImplE0EE10Policy1000EPdPS5_S9_PmNS0_13ScanTileStateIiLb1EEES5_N4cuda3std3__48equal_toIvEEiNS2_19streaming_context_tIlLb1EEELS6_0EEEvT0_T1_T2_T3_T4_T5_T6_T7_iT8_NS1_7vsmem_tEE19static_temp_storage+72], %r449;
$L__BB3_381:
	setp.ne.s32 	%p98, %r294, 0;
	mov.u32 	%r1152, %r207;
	@%p98 bra 	$L__BB3_383;
	st.shared.u32 	[_ZZN3cub18CUB_300001_SM_10006detail6select23DeviceSelectSweepKernelINS2_10policy_hubIdNS0_8NullTypeEiLb0ELNS0_10SelectImplE0EE10Policy1000EPdPS5_S9_PmNS0_13ScanTileStateIiLb1EEES5_N4cuda3std3__48equal_toIvEEiNS2_19streaming_context_tIlLb1EEELS6_0EEEvT0_T1_T2_T3_T4_T5_T6_T7_iT8_NS1_7vsmem_tEE19static_temp_storage+60], %r1147;
	mov.u32 	%r1152, %r1147;
$L__BB3_383:
	setp.eq.s32 	%p99, %r1156, 0;
	bar.sync 	0;
	ld.shared.u32 	%r450, [_ZZN3cub18CUB_300001_SM_10006detail6select23DeviceSelectSweepKernelINS2_10policy_hubIdNS0_8NullTypeEiLb0ELNS0_10SelectImplE0EE10Policy1000EPdPS5_S9_PmNS0_13ScanTileStateIiLb1EEES5_N4cuda3std3__48equal_toIvEEiNS2_19streaming_context_tIlLb1EEELS6_0EEEvT0_T1_T2_T3_T4_T5_T6_T7_iT8_NS1_7vsmem_tEE19static_temp_storage+60];
	.pragma "used_bytes_mask 65520";
	ld.shared.v4.u32 	{%r451, %r238, %r452, %r239}, [_ZZN3cub18CUB_300001_SM_10006detail6select23DeviceSelectSweepKernelINS2_10policy_hubIdNS0_8NullTypeEiLb0ELNS0_10SelectImplE0EE10Policy1000EPdPS5_S9_PmNS0_13ScanTileStateIiLb1EEES5_N4cuda3std3__48equal_toIvEEiNS2_19streaming_context_tIlLb1EEELS6_0EEEvT0_T1_T2_T3_T4_T5_T6_T7_iT8_NS1_7vsmem_tEE19static_temp_storage+64];
	selp.b32 	%r453, 0, %r450, %p99;
	add.s32 	%r240, %r453, %r1152;
	selp.u32 	%r454, 1, 0, %p18;
	add.s32 	%r241, %r240, %r454;
	selp.u32 	%r455, 1, 0, %p19;
	add.s32 	%r456, %r455, %r454;
	add.s32 	%r242, %r456, %r240;
	selp.u32 	%r457, 1, 0, %p20;
	add.s32 	%r243, %r242, %r457;
	selp.u32 	%r458, 1, 0, %p21;
	add.s32 	%r244, %r243, %r458;
	selp.u32 	%r459, 1, 0, %p22;
	add.s32 	%r245, %r244, %r459;
	selp.u32 	%r460, 1, 0, %p23;
	add.s32 	%r246, %r245, %r460;
	selp.u32 	%r461, 1, 0, %p24;
	add.s32 	%r247, %r246, %r461;
	selp.u32 	%r462, 1, 0, %p25;
	add.s32 	%r248, %r247, %r462;
	selp.u32 	%r463, 1, 0, %p26;
	add.s32 	%r249, %r248, %r463;
	selp.u32 	%r464, 1, 0, %p27;
	add.s32 	%r250, %r249, %r464;
	sub.s32 	%r465, 4224, %r140;
	sub.s32 	%r1160, %r452, %r465;
	sub.s32 	%r252, %r239, %r465;
	setp.gt.s32 	%p100, %r252, 384;
	@%p100 bra 	$L__BB3_428;
	ld.param.u8 	%rs7, [%rd1];
	ld.param.u64 	%rd194, [%rd1+24];
	cvta.to.global.u64 	%rd133, %rd194;
	setp.lt.s32 	%p101, %r240, %r1160;
	and.pred  	%p102, %p18, %p101;
	@%p102 bra 	$L__BB3_385;
	bra.uni 	$L__BB3_388;
$L__BB3_385:
	setp.ne.s16 	%p103, %rs7, 0;
	mov.b64 	%rd633, 0;
	@%p103 bra 	$L__BB3_387;
	ld.global.u64 	%rd633, [%rd133];
$L__BB3_387:
	cvt.s64.s32 	%rd196, %r240;
	add.s64 	%rd197, %rd633, %rd196;
	shl.b64 	%rd198, %rd197, 3;
	add.s64 	%rd199, %rd2, %rd198;
	st.global.f64 	[%rd199], %fd105;
$L__BB3_388:
	setp.ge.s32 	%p104, %r241, %r1160;
	not.pred 	%p105, %p19;
	or.pred  	%p106, %p105, %p104;
	@%p106 bra 	$L__BB3_392;
	setp.ne.s16 	%p107, %rs7, 0;
	mov.b64 	%rd634, 0;
	@%p107 bra 	$L__BB3_391;
	ld.global.u64 	%rd634, [%rd133];
$L__BB3_391:
	cvt.s64.s32 	%rd201, %r241;
	add.s64 	%rd202, %rd634, %rd201;
	shl.b64 	%rd203, %rd202, 3;
	add.s64 	%rd204, %rd2, %rd203;
	st.global.f64 	[%rd204], %fd106;
$L__BB3_392:
	setp.ge.s32 	%p108, %r242, %r1160;
	not.pred 	%p109, %p20;
	or.pred  	%p110, %p109, %p108;
	@%p110 bra 	$L__BB3_396;
	setp.ne.s16 	%p111, %rs7, 0;
	mov.b64 	%rd635, 0;
	@%p111 bra 	$L__BB3_395;
	ld.global.u64 	%rd635, [%rd133];
$L__BB3_395:
	cvt.s64.s32 	%rd206, %r242;
	add.s64 	%rd207, %rd635, %rd206;
	shl.b64 	%rd208, %rd207, 3;
	add.s64 	%rd209, %rd2, %rd208;
	st.global.f64 	[%rd209], %fd107;
$L__BB3_396:
	setp.ge.s32 	%p112, %r243, %r1160;
	not.pred 	%p113, %p21;
	or.pred  	%p114, %p113, %p112;
	@%p114 bra 	$L__BB3_400;
	setp.ne.s16 	%p115, %rs7, 0;
	mov.b64 	%rd636, 0;
	@%p115 bra 	$L__BB3_399;
	ld.global.u64 	%rd636, [%rd133];
$L__BB3_399:
	cvt.s64.s32 	%rd211, %r243;
	add.s64 	%rd212, %rd636, %rd211;
	shl.b64 	%rd213, %rd212, 3;
	add.s64 	%rd214, %rd2, %rd213;
	st.global.f64 	[%rd214], %fd108;
$L__BB3_400:
	setp.ge.s32 	%p116, %r244, %r1160;
	not.pred 	%p117, %p22;
	or.pred  	%p118, %p117, %p116;
	@%p118 bra 	$L__BB3_404;
	setp.ne.s16 	%p119, %rs7, 0;
	mov.b64 	%rd637, 0;
	@%p119 bra 	$L__BB3_403;
	ld.global.u64 	%rd637, [%rd133];
$L__BB3_403:
	cvt.s64.s32 	%rd216, %r244;
	add.s64 	%rd217, %rd637, %rd216;
	shl.b64 	%rd218, %rd217, 3;
	add.s64 	%rd219, %rd2, %rd218;
	st.global.f64 	[%rd219], %fd109;
$L__BB3_404:
	setp.ge.s32 	%p120, %r245, %r1160;
	not.pred 	%p121, %p23;
	or.pred  	%p122, %p121, %p120;
	@%p122 bra 	$L__BB3_408;
	setp.ne.s16 	%p123, %rs7, 0;
	mov.b64 	%rd638, 0;
	@%p123 bra 	$L__BB3_407;
	ld.global.u64 	%rd638, [%rd133];
$L__BB3_407:
	cvt.s64.s32 	%rd221, %r245;
	add.s64 	%rd222, %rd638, %rd221;
	shl.b64 	%rd223, %rd222, 3;
	add.s64 	%rd224, %rd2, %rd223;
	st.global.f64 	[%rd224], %fd110;
$L__BB3_408:
	setp.ge.s32 	%p124, %r246, %r1160;
	not.pred 	%p125, %p24;
	or.pred  	%p126, %p125, %p124;
	@%p126 bra 	$L__BB3_412;
	setp.ne.s16 	%p127, %rs7, 0;
	mov.b64 	%rd639, 0;
	@%p127 bra 	$L__BB3_411;
	ld.global.u64 	%rd639, [%rd133];
$L__BB3_411:
	cvt.s64.s32 	%rd226, %r246;
	add.s64 	%rd227, %rd639, %rd226;
	shl.b64 	%rd228, %rd227, 3;
	add.s64 	%rd229, %rd2, %rd228;
	st.global.f64 	[%rd229], %fd111;
$L__BB3_412:
	setp.ge.s32 	%p128, %r247, %r1160;
	not.pred 	%p129, %p25;
	or.pred  	%p130, %p129, %p128;
	@%p130 bra 	$L__BB3_416;
	setp.ne.s16 	%p131, %rs7, 0;
	mov.b64 	%rd640, 0;
	@%p131 bra 	$L__BB3_415;
	ld.global.u64 	%rd640, [%rd133];
$L__BB3_415:
	cvt.s64.s32 	%rd231, %r247;
	add.s64 	%rd232, %rd640, %rd231;
	shl.b64 	%rd233, %rd232, 3;
	add.s64 	%rd234, %rd2, %rd233;
	st.global.f64 	[%rd234], %fd112;
$L__BB3_416:
	setp.ge.s32 	%p132, %r248, %r1160;
	not.pred 	%p133, %p26;
	or.pred  	%p134, %p133, %p132;
	@%p134 bra 	$L__BB3_420;
	setp.ne.s16 	%p135, %rs7, 0;
	mov.b64 	%rd641, 0;
	@%p135 bra 	$L__BB3_419;
	ld.global.u64 	%rd641, [%rd133];
$L__BB3_419:
	cvt.s64.s32 	%rd236, %r248;
	add.s64 	%rd237, %rd641, %rd236;
	shl.b64 	%rd238, %rd237, 3;
	add.s64 	%rd239, %rd2, %rd238;
	st.global.f64 	[%rd239], %fd113;
$L__BB3_420:
	setp.ge.s32 	%p136, %r249, %r1160;
	not.pred 	%p137, %p27;
	or.pred  	%p138, %p137, %p136;
	@%p138 bra 	$L__BB3_424;
	setp.ne.s16 	%p139, %rs7, 0;
	mov.b64 	%rd642, 0;
	@%p139 bra 	$L__BB3_423;
	ld.global.u64 	%rd642, [%rd133];
$L__BB3_423:
	cvt.s64.s32 	%rd241, %r249;
	add.s64 	%rd242, %rd642, %rd241;
	shl.b64 	%rd243, %rd242, 3;
	add.s64 	%rd244, %rd2, %rd243;
	st.global.f64 	[%rd244], %fd114;
$L__BB3_424:
	setp.ge.s32 	%p140, %r250, %r1160;
	not.pred 	%p141, %p28;
	or.pred  	%p142, %p141, %p140;
	@%p142 bra 	$L__BB3_467;
	setp.ne.s16 	%p143, %rs7, 0;
	mov.b64 	%rd643, 0;
	@%p143 bra 	$L__BB3_427;
	ld.global.u64 	%rd643, [%rd133];
$L__BB3_427:
	cvt.s64.s32 	%rd246, %r250;
	add.s64 	%rd247, %rd643, %rd246;
	shl.b64 	%rd248, %rd247, 3;
	add.s64 	%rd249, %rd2, %rd248;
	st.global.f64 	[%rd249], %fd115;
	bra.uni 	$L__BB3_467;
$L__BB3_428:
	bar.sync 	0;
	not.pred 	%p144, %p18;
	@%p144 bra 	$L__BB3_430;
	sub.s32 	%r466, %r240, %r238;
	shl.b32 	%r467, %r466, 3;
	mov.u32 	%r468, _ZZN3cub18CUB_300001_SM_10006detail6select23DeviceSelectSweepKernelINS2_10policy_hubIdNS0_8NullTypeEiLb0ELNS0_10SelectImplE0EE10Policy1000EPdPS5_S9_PmNS0_13ScanTileStateIiLb1EEES5_N4cuda3std3__48equal_toIvEEiNS2_19streaming_context_tIlLb1EEELS6_0EEEvT0_T1_T2_T3_T4_T5_T6_T7_iT8_NS1_7vsmem_tEE19static_temp_storage;
	add.s32 	%r469, %r468, %r467;
	st.shared.f64 	[%r469], %fd105;
$L__BB3_430:
	not.pred 	%p145, %p19;
	@%p145 bra 	$L__BB3_432;
	sub.s32 	%r470, %r241, %r238;
	shl.b32 	%r471, %r470, 3;
	mov.u32 	%r472, _ZZN3cub18CUB_300001_SM_10006detail6select23DeviceSelectSweepKernelINS2_10policy_hubIdNS0_8NullTypeEiLb0ELNS0_10SelectImplE0EE10Policy1000EPdPS5_S9_PmNS0_13ScanTileStateIiLb1EEES5_N4cuda3std3__48equal_toIvEEiNS2_19streaming_context_tIlLb1EEELS6_0EEEvT0_T1_T2_T3_T4_T5_T6_T7_iT8_NS1_7vsmem_tEE19static_temp_storage;
	add.s32 	%r473, %r472, %r471;
	st.shared.f64 	[%r473], %fd106;
$L__BB3_432:
	not.pred 	%p146, %p20;
	@%p146 bra 	$L__BB3_434;
	sub.s32 	%r474, %r242, %r238;
	shl.b32 	%r475, %r474, 3;
	mov.u32 	%r476, _ZZN3cub18CUB_300001_SM_10006detail6select23DeviceSelectSweepKernelINS2_10policy_hubIdNS0_8NullTypeEiLb0ELNS0_10SelectImplE0EE10Policy1000EPdPS5_S9_PmNS0_13ScanTileStateIiLb1EEES5_N4cuda3std3__48equal_toIvEEiNS2_19streaming_context_tIlLb1EEELS6_0EEEvT0_T1_T2_T3_T4_T5_T6_T7_iT8_NS1_7vsmem_tEE19static_temp_storage;
	add.s32 	%r477, %r476, %r475;
	st.shared.f64 	[%r477], %fd107;
$L__BB3_434:
	not.pred 	%p147, %p21;
	@%p147 bra 	$L__BB3_436;
	sub.s32 	%r478, %r243, %r238;
	shl.b32 	%r479, %r478, 3;
	mov.u32 	%r480, _ZZN3cub18CUB_300001_SM_10006detail6select23DeviceSelectSweepKernelINS2_10policy_hubIdNS0_8NullTypeEiLb0ELNS0_10SelectImplE0EE10Policy1000EPdPS5_S9_PmNS0_13ScanTileStateIiLb1EEES5_N4cuda3std3__48equal_toIvEEiNS2_19streaming_context_tIlLb1EEELS6_0EEEvT0_T1_T2_T3_T4_T5_T6_T7_iT8_NS1_7vsmem_tEE19static_temp_storage;
	add.s32 	%r481, %r480, %r479;
	st.shared.f64 	[%r481], %fd108;
$L__BB3_436:
	not.pred 	%p148, %p22;
	@%p148 bra 	$L__BB3_438;
	sub.s32 	%r482, %r244, %r238;
	shl.b32 	%r483, %r482, 3;
	mov.u32 	%r484, _ZZN3cub18CUB_300001_SM_10006detail6select23DeviceSelectSweepKernelINS2_10policy_hubIdNS0_8NullTypeEiLb0ELNS0_10SelectImplE0EE10Policy1000EPdPS5_S9_PmNS0_13ScanTileStateIiLb1EEES5_N4cuda3std3__48equal_toIvEEiNS2_19streaming_context_tIlLb1EEELS6_0EEEvT0_T1_T2_T3_T4_T5_T6_T7_iT8_NS1_7vsmem_tEE19static_temp_storage;
	add.s32 	%r485, %r484, %r483;
	st.shared.f64 	[%r485], %fd109;
$L__BB3_438:
	not.pred 	%p149, %p23;
	@%p149 bra 	$L__BB3_440;
	sub.s32 	%r486, %r245, %r238;
	shl.b32 	%r487, %r486, 3;
	mov.u32 	%r488, _ZZN3cub18CUB_300001_SM_10006detail6select23DeviceSelectSweepKernelINS2_10policy_hubIdNS0_8NullTypeEiLb0ELNS0_10SelectImplE0EE10Policy1000EPdPS5_S9_PmNS0_13ScanTileStateIiLb1EEES5_N4cuda3std3__48equal_toIvEEiNS2_19streaming_context_tIlLb1EEELS6_0EEEvT0_T1_T2_T3_T4_T5_T6_T7_iT8_NS1_7vsmem_tEE19static_temp_storage;
	add.s32 	%r489, %r488, %r487;
	st.shared.f64 	[%r489], %fd110;
$L__BB3_440:
	not.pred 	%p150, %p24;
	@%p150 bra 	$L__BB3_442;
	sub.s32 	%r490, %r246, %r238;
	shl.b32 	%r491, %r490, 3;
	mov.u32 	%r492, _ZZN3cub18CUB_300001_SM_10006detail6select23DeviceSelectSweepKernelINS2_10policy_hubIdNS0_8NullTypeEiLb0ELNS0_10SelectImplE0EE10Policy1000EPdPS5_S9_PmNS0_13ScanTileStateIiLb1EEES5_N4cuda3std3__48equal_toIvEEiNS2_19streaming_context_tIlLb1EEELS6_0EEEvT0_T1_T2_T3_T4_T5_T6_T7_iT8_NS1_7vsmem_tEE19static_temp_storage;
	add.s32 	%r493, %r492, %r491;
	st.shared.f64 	[%r493], %fd111;
$L__BB3_442:
	not.pred 	%p151, %p25;
	@%p151 bra 	$L__BB3_444;
	sub.s32 	%r494, %r247, %r238;
	shl.b32 	%r495, %r494, 3;
	mov.u32 	%r496, _ZZN3cub18CUB_300001_SM_10006detail6select23DeviceSelectSweepKernelINS2_10policy_hubIdNS0_8NullTypeEiLb0ELNS0_10SelectImplE0EE10Policy1000EPdPS5_S9_PmNS0_13ScanTileStateIiLb1EEES5_N4cuda3std3__48equal_toIvEEiNS2_19streaming_context_tIlLb1EEELS6_0EEEvT0_T1_T2_T3_T4_T5_T6_T7_iT8_NS1_7vsmem_tEE19static_temp_storage;
	add.s32 	%r497, %r496, %r495;
	st.shared.f64 	[%r497], %fd112;
$L__BB3_444:
	not.pred 	%p152, %p26;
	@%p152 bra 	$L__BB3_446;
	sub.s32 	%r498, %r248, %r238;
	shl.b32 	%r499, %r498, 3;
	mov.u32 	%r500, _ZZN3cub18CUB_300001_SM_10006detail6select23DeviceSelectSweepKernelINS2_10policy_hubIdNS0_8NullTypeEiLb0ELNS0_10SelectImplE0EE10Policy1000EPdPS5_S9_PmNS0_13ScanTileStateIiLb1EEES5_N4cuda3std3__48equal_toIvEEiNS2_19streaming_context_tIlLb1EEELS6_0EEEvT0_T1_T2_T3_T4_T5_T6_T7_iT8_NS1_7vsmem_tEE19static_temp_storage;
	add.s32 	%r501, %r500, %r499;
	st.shared.f64 	[%r501], %fd113;
$L__BB3_446:
	not.pred 	%p153, %p27;
	@%p153 bra 	$L__BB3_448;
	sub.s32 	%r502, %r249, %r238;
	shl.b32 	%r503, %r502, 3;
	mov.u32 	%r504, _ZZN3cub18CUB_300001_SM_10006detail6select23DeviceSelectSweepKernelINS2_10policy_hubIdNS0_8NullTypeEiLb0ELNS0_10SelectImplE0EE10Policy1000EPdPS5_S9_PmNS0_13ScanTileStateIiLb1EEES5_N4cuda3std3__48equal_toIvEEiNS2_19streaming_context_tIlLb1EEELS6_0EEEvT0_T1_T2_T3_T4_T5_T6_T7_iT8_NS1_7vsmem_tEE19static_temp_storage;
	add.s32 	%r505, %r504, %r503;
	st.shared.f64 	[%r505], %fd114;
$L__BB3_448:
	not.pred 	%p154, %p28;
	@%p154 bra 	$L__BB3_450;
	sub.s32 	%r506, %r250, %r238;
	shl.b32 	%r507, %r506, 3;
	mov.u32 	%r508, _ZZN3cub18CUB_300001_SM_10006detail6select23DeviceSelectSweepKernelINS2_10policy_hubIdNS0_8NullTypeEiLb0ELNS0_10SelectImplE0EE10Policy1000EPdPS5_S9_PmNS0_13ScanTileStateIiLb1EEES5_N4cuda3std3__48equal_toIvEEiNS2_19streaming_context_tIlLb1EEELS6_0EEEvT0_T1_T2_T3_T4_T5_T6_T7_iT8_NS1_7vsmem_tEE19static_temp_storage;
	add.s32 	%r509, %r508, %r507;
	st.shared.f64 	[%r509], %fd115;
$L__BB3_450:
	bar.sync 	0;
	setp.ge.s32 	%p155, %r1156, %r252;
	@%p155 bra 	$L__BB3_467;
	ld.param.u32 	%r1118, [_ZN3cub18CUB_300001_SM_10006detail6select23DeviceSelectSweepKernelINS2_10policy_hubIdNS0_8NullTypeEiLb0ELNS0_10SelectImplE0EE10Policy1000EPdPS5_S9_PmNS0_13ScanTileStateIiLb1EEES5_N4cuda3std3__48equal_toIvEEiNS2_19streaming_context_tIlLb1EEELS6_0EEEvT0_T1_T2_T3_T4_T5_T6_T7_iT8_NS1_7vsmem_tE_param_7];
	ld.param.u8 	%rs8, [%rd1];
	ld.param.u64 	%rd250, [%rd1+24];
	cvta.to.global.u64 	%rd134, %rd250;
	add.s32 	%r510, %r239, %r1118;
	add.s32 	%r511, %r1156, %r2;
	sub.s32 	%r512, %r510, %r511;
	add.s32 	%r253, %r512, -4225;
	mul.hi.u32 	%r513, %r253, -1431655765;
	shr.u32 	%r514, %r513, 8;
	add.s32 	%r254, %r514, 1;
	and.b32  	%r515, %r514, 3;
	setp.eq.s32 	%p156, %r515, 3;
	@%p156 bra 	$L__BB3_456;
	and.b32  	%r516, %r254, 3;
	add.s32 	%r1155, %r238, %r1156;
	shl.b32 	%r517, %r1156, 3;
	mov.u32 	%r518, _ZZN3cub18CUB_300001_SM_10006detail6select23DeviceSelectSweepKernelINS2_10policy_hubIdNS0_8NullTypeEiLb0ELNS0_10SelectImplE0EE10Policy1000EPdPS5_S9_PmNS0_13ScanTileStateIiLb1EEES5_N4cuda3std3__48equal_toIvEEiNS2_19streaming_context_tIlLb1EEELS6_0EEEvT0_T1_T2_T3_T4_T5_T6_T7_iT8_NS1_7vsmem_tEE19static_temp_storage;
	add.s32 	%r1154, %r518, %r517;
	neg.s32 	%r1153, %r516;
	mad.lo.s32 	%r1156, %r516, 384, %r1156;
$L__BB3_453:
	.pragma "nounroll";
	setp.ne.s16 	%p157, %rs8, 0;
	ld.shared.f64 	%fd120, [%r1154];
	mov.b64 	%rd628, 0;
	@%p157 bra 	$L__BB3_455;
	ld.global.u64 	%rd628, [%rd134];
$L__BB3_455:
	cvt.s64.s32 	%rd252, %r1155;
	add.s64 	%rd253, %rd628, %rd252;
	shl.b64 	%rd254, %rd253, 3;
	add.s64 	%rd255, %rd2, %rd254;
	st.global.f64 	[%rd255], %fd120;
	add.s32 	%r1155, %r1155, 384;
	add.s32 	%r1154, %r1154, 3072;
	add.s32 	%r1153, %r1153, 1;
	setp.ne.s32 	%p158, %r1153, 0;
	@%p158 bra 	$L__BB3_453;
$L__BB3_456:
	setp.lt.u32 	%p159, %r253, 1152;
	@%p159 bra 	$L__BB3_467;
	add.s32 	%r1158, %r238, %r1156;
	shl.b32 	%r519, %r1156, 3;
	mov.u32 	%r520, _ZZN3cub18CUB_300001_SM_10006detail6select23DeviceSelectSweepKernelINS2_10policy_hubIdNS0_8NullTypeEiLb0ELNS0_10SelectImplE0EE10Policy1000EPdPS5_S9_PmNS0_13ScanTileStateIiLb1EEES5_N4cuda3std3__48equal_toIvEEiNS2_19streaming_context_tIlLb1EEELS6_0EEEvT0_T1_T2_T3_T4_T5_T6_T7_iT8_NS1_7vsmem_tEE19static_temp_storage;
	add.s32 	%r521, %r519, %r520;
	add.s32 	%r1157, %r521, 6144;
$L__BB3_458:
	setp.ne.s16 	%p160, %rs8, 0;
	cvt.s64.s32 	%rd137, %r1158;
	ld.shared.f64 	%fd121, [%r1157+-6144];
	mov.b64 	%rd629, 0;
	@%p160 bra 	$L__BB3_460;
	ld.global.u64 	%rd629, [%rd134];
$L__BB3_460:
	setp.ne.s16 	%p161, %rs8, 0;
	add.s64 	%rd258, %rd629, %rd137;
	shl.b64 	%rd259, %rd258, 3;
	add.s64 	%rd260, %rd2, %rd259;
	st.global.f64 	[%rd260], %fd121;
	ld.shared.f64 	%fd122, [%r1157+-3072];
	mov.b64 	%rd630, 0;
	@%p161 bra 	$L__BB3_462;
	ld.global.u64 	%rd630, [%rd134];
$L__BB3_462:
	setp.ne.s16 	%p162, %rs8, 0;
	add.s64 	%rd262, %rd630, %rd137;
	shl.b64 	%rd263, %rd262, 3;
	add.s64 	%rd264, %rd2, %rd263;
	st.global.f64 	[%rd264+3072], %fd122;
	ld.shared.f64 	%fd123, [%r1157];
	mov.b64 	%rd631, 0;
	@%p162 bra 	$L__BB3_464;
	ld.global.u64 	%rd631, [%rd134];
$L__BB3_464:
	setp.ne.s16 	%p163, %rs8, 0;
	add.s64 	%rd266, %rd631, %rd137;
	shl.b64 	%rd267, %rd266, 3;
	add.s64 	%rd268, %rd2, %rd267;
	st.global.f64 	[%rd268+6144], %fd123;
	ld.shared.f64 	%fd124, [%r1157+3072];
	mov.b64 	%rd632, 0;
	@%p163 bra 	$L__BB3_466;
	ld.global.u64 	%rd632, [%rd134];
$L__BB3_466:
	cvt.u32.u64 	%r522, %rd137;
	add.s64 	%rd269, %rd632, %rd137;
	shl.b64 	%rd270, %rd269, 3;
	add.s64 	%rd271, %rd2, %rd270;
	st.global.f64 	[%rd271+9216], %fd124;
	add.s32 	%r1156, %r1156, 1536;
	add.s32 	%r1158, %r522, 1536;
	add.s32 	%r1157, %r1157, 12288;
	setp.lt.s32 	%p164, %r1156, %r252;
	@%p164 bra 	$L__BB3_458;
$L__BB3_467:
	mov.u32 	%r729, %tid.x;
	setp.ne.s32 	%p293, %r729, 0;
	@%p293 bra 	$L__BB3_475;
	mov.u64 	%rd168, %rd174;
	ld.param.u8 	%rs45, [%rd168+1];
	setp.eq.s16 	%p294, %rs45, 0;
	@%p294 bra 	$L__BB3_472;
	ld.param.u8 	%rs46, [%rd168];
	setp.ne.s16 	%p295, %rs46, 0;
	mov.b64 	%rd644, 0;
	@%p295 bra 	$L__BB3_471;
	ld.param.u64 	%rd369, [%rd168+24];
	cvta.to.global.u64 	%rd370, %rd369;
	ld.global.u64 	%rd644, [%rd370];
$L__BB3_471:
	ld.param.u64 	%rd575, [_ZN3cub18CUB_300001_SM_10006detail6select23DeviceSelectSweepKernelINS2_10policy_hubIdNS0_8NullTypeEiLb0ELNS0_10SelectImplE0EE10Policy1000EPdPS5_S9_PmNS0_13ScanTileStateIiLb1EEES5_N4cuda3std3__48equal_toIvEEiNS2_19streaming_context_tIlLb1EEELS6_0EEEvT0_T1_T2_T3_T4_T5_T6_T7_iT8_NS1_7vsmem_tE_param_3];
	cvt.s64.s32 	%rd371, %r1160;
	add.s64 	%rd372, %rd644, %rd371;
	cvta.to.global.u64 	%rd373, %rd575;
	st.global.u64 	[%rd373], %rd372;
	bra.uni 	$L__BB3_475;
$L__BB3_472:
	ld.param.u8 	%rs47, [%rd168];
	setp.ne.s16 	%p296, %rs47, 0;
	mov.b64 	%rd645, 0;
	@%p296 bra 	$L__BB3_474;
	ld.param.u64 	%rd375, [%rd168+24];
	cvta.to.global.u64 	%rd376, %rd375;
	ld.global.u64 	%rd645, [%rd376];
$L__BB3_474:
	cvt.s64.s32 	%rd377, %r1160;
	add.s64 	%rd378, %rd645, %rd377;
	ld.param.u64 	%rd379, [%rd168+32];
	cvta.to.global.u64 	%rd380, %rd379;
	st.global.u64 	[%rd380], %rd378;
$L__BB3_475:
	ret;

}
	// .globl	_ZN3cub18CUB_300001_SM_10006detail6select23DeviceSelectSweepKernelINS2_10policy_hubImNS0_8NullTypeEiLb0ELNS0_10SelectImplE0EE10Policy1000EPmPS5_S9_S9_NS0_13ScanTileStateIiLb1EEES5_N4cuda3std3__48equal_toIvEEiNS2_19streaming_context_tIlLb1EEELS6_0EEEvT0_T1_T2_T3_T4_T5_T6_T7_iT8_NS1_7vsmem_tE
.visible .entry _ZN3cub18CUB_300001_SM_10006detail6select23DeviceSelectSweepKernelINS2_10policy_hubImNS0_8NullTypeEiLb0ELNS0_10SelectImplE0EE10Policy1000EPmPS5_S9_S9_NS0_13ScanTileStateIiLb1EEES5_N4cuda3std3__48equal_toIvEEiNS2_19streaming_context_tIlLb1EEELS6_0EEEvT0_T1_T2_T3_T4_T5_T6_T7_iT8_NS1_7vsmem_tE(
	.param .u64 .ptr .align 1 _ZN3cub18CUB_300001_SM_10006detail6select23DeviceSelectSweepKernelINS2_10policy_hubImNS0_8NullTypeEiLb0ELNS0_10SelectImplE0EE10Policy1000EPmPS5_S9_S9_NS0_13ScanTileStateIiLb1EEES5_N4cuda3std3__48equal_toIvEEiNS2_19streaming_context_tIlLb1EEELS6_0EEEvT0_T1_T2_T3_T4_T5_T6_T7_iT8_NS1_7vsmem_tE_param_0,
	.param .u64 .ptr .align 1 _ZN3cub18CUB_300001_SM_10006detail6select23DeviceSelectSweepKernelINS2_10policy_hubImNS0_8NullTypeEiLb0ELNS0_10SelectImplE0EE10Policy1000EPmPS5_S9_S9_NS0_13ScanTileStateIiLb1EEES5_N4cuda3std3__48equal_toIvEEiNS2_19streaming_context_tIlLb1EEELS6_0EEEvT0_T1_T2_T3_T4_T5_T6_T7_iT8_NS1_7vsmem_tE_param_1,
	.param .u64 .ptr .align 1 _ZN3cub18CUB_300001_SM_10006detail6select23DeviceSelectSweepKernelINS2_10policy_hubImNS0_8NullTypeEiLb0ELNS0_10SelectImplE0EE10Policy1000EPmPS5_S9_S9_NS0_13ScanTileStateIiLb1EEES5_N4cuda3std3__48equal_toIvEEiNS2_19streaming_context_tIlLb1EEELS6_0EEEvT0_T1_T2_T3_T4_T5_T6_T7_iT8_NS1_7vsmem_tE_param_2,
	.param .u64 .ptr .align 1 _ZN3cub18CUB_300001_SM_10006detail6select23DeviceSelectSweepKernelINS2_10policy_hubImNS0_8NullTypeEiLb0ELNS0_10SelectImplE0EE10Policy1000EPmPS5_S9_S9_NS0_13ScanTileStateIiLb1EEES5_N4cuda3std3__48equal_toIvEEiNS2_19streaming_context_tIlLb1EEELS6_0EEEvT0_T1_T2_T3_T4_T5_T6_T7_iT8_NS1_7vsmem_tE_param_3,
	.param .align 8 .b8 _ZN3cub18CUB_300001_SM_10006detail6select23DeviceSelectSweepKernelINS2_10policy_hubImNS0_8NullTypeEiLb0ELNS0_10SelectImplE0EE10Policy1000EPmPS5_S9_S9_NS0_13ScanTileStateIiLb1EEES5_N4cuda3std3__48equal_toIvEEiNS2_19streaming_context_tIlLb1EEELS6_0EEEvT0_T1_T2_T3_T4_T5_T6_T7_iT8_NS1_7vsmem_tE_param_4[8],
	.param .align 1 .b8 _ZN3cub18CUB_300001_SM_10006detail6select23DeviceSelectSweepKernelINS2_10policy_hubImNS0_8NullTypeEiLb0ELNS0_10SelectImplE0EE10Policy1000EPmPS5_S9_S9_NS0_13ScanTileStateIiLb1EEES5_N4cuda3std3__48equal_toIvEEiNS2_19streaming_context_tIlLb1EEELS6_0EEEvT0_T1_T2_T3_T4_T5_T6_T7_iT8_NS1_7vsmem_tE_param_5[1],
	.param .align 1 .b8 _ZN3cub18CUB_300001_SM_10006detail6select23DeviceSelectSweepKernelINS2_10policy_hubImNS0_8NullTypeEiLb0ELNS0_10SelectImplE0EE10Policy1000EPmPS5_S9_S9_NS0_13ScanTileStateIiLb1EEES5_N4cuda3std3__48equal_toIvEEiNS2_19streaming_context_tIlLb1EEELS6_0EEEvT0_T1_T2_T3_T4_T5_T6_T7_iT8_NS1_7vsmem_tE_param_6[1],
	.param .u32 _ZN3cub18CUB_300001_SM_10006detail6select23DeviceSelectSweepKernelINS2_10policy_hubImNS0_8NullTypeEiLb0ELNS0_10SelectImplE0EE10Policy1000EPmPS5_S9_S9_NS0_13ScanTileStateIiLb1EEES5_N4cuda3std3__48equal_toIvEEiNS2_19streaming_context_tIlLb1EEELS6_0EEEvT0_T1_T2_T3_T4_T5_T6_T7_iT8_NS1_7vsmem_tE_param_7,
	.param .u32 _ZN3cub18CUB_300001_SM_10006detail6select23DeviceSelectSweepKernelINS2_10policy_hubImNS0_8NullTypeEiLb0ELNS0_10SelectImplE0EE10Policy1000EPmPS5_S9_S9_NS0_13ScanTileStateIiLb1EEES5_N4cuda3std3__48equal_toIvEEiNS2_19streaming_context_tIlLb1EEELS6_0EEEvT0_T1_T2_T3_T4_T5_T6_T7_iT8_NS1_7vsmem_tE_param_8,
	.param .align 8 .b8 _ZN3cub18CUB_300001_SM_10006detail6select23DeviceSelectSweepKernelINS2_10policy_hubImNS0_8NullTypeEiLb0ELNS0_10SelectImplE0EE10Policy1000EPmPS5_S9_S9_NS0_13ScanTileStateIiLb1EEES5_N4cuda3std3__48equal_toIvEEiNS2_19streaming_context_tIlLb1EEELS6_0EEEvT0_T1_T2_T3_T4_T5_T6_T7_iT8_NS1_7vsmem_tE_param_9[40],
	.param .align 8 .b8 _ZN3cub18CUB_300001_SM_10006detail6select23DeviceSelectSweepKernelINS2_10policy_hubImNS0_8NullTypeEiLb0ELNS0_10SelectImplE0EE10Policy1000EPmPS5_S9_S9_NS0_13ScanTileStateIiLb1EEES5_N4cuda3std3__48equal_toIvEEiNS2_19streaming_context_tIlLb1EEELS6_0EEEvT0_T1_T2_T3_T4_T5_T6_T7_iT8_NS1_7vsmem_tE_param_10[8]
)
.maxntid 384
{
	.reg .pred 	%p<476>;
	.reg .b16 	%rs<83>;
	.reg .b32 	%r<1161>;
	.reg .b64 	%rd<850>;
	// demoted variable
	.shared .align 16 .b8 _ZZN3cub18CUB_300001_SM_10006detail6select23DeviceSelectSweepKernelINS2_10policy_hubImNS0_8NullTypeEiLb0ELNS0_10SelectImplE0EE10Policy1000EPmPS5_S9_S9_NS0_13ScanTileStateIiLb1EEES5_N4cuda3std3__48equal_toIvEEiNS2_19streaming_context_tIlLb1EEELS6_0EEEvT0_T1_T2_T3_T4_T5_T6_T7_iT8_NS1_7vsmem_tEE19static_temp_storage[33792];
	ld.param.u64 	%rd4, [_ZN3cub18CUB_300001_SM_10006detail6select23DeviceSelectSweepKernelINS2_10policy_hubImNS0_8NullTypeEiLb0ELNS0_10SelectImplE0EE10Policy1000EPmPS5_S9_S9_NS0_13ScanTileStateIiLb1EEES5_N4cuda3std3__48equal_toIvEEiNS2_19streaming_context_tIlLb1EEELS6_0EEEvT0_T1_T2_T3_T4_T5_T6_T7_iT8_NS1_7vsmem_tE_param_4];
	ld.param.u64 	%rd299, [_ZN3cub18CUB_300001_SM_10006detail6select23DeviceSelectSweepKernelINS2_10policy_hubImNS0_8NullTypeEiLb0ELNS0_10SelectImplE0EE10Policy1000EPmPS5_S9_S9_NS0_13ScanTileStateIiLb1EEES5_N4cuda3std3__48equal_toIvEEiNS2_19streaming_context_tIlLb1EEELS6_0EEEvT0_T1_T2_T3_T4_T5_T6_T7_iT8_NS1_7vsmem_tE_param_0];
	ld.param.u64 	%rd300, [_ZN3cub18CUB_300001_SM_10006detail6select23DeviceSelectSweepKernelINS2_10policy_hubImNS0_8NullTypeEiLb0ELNS0_10SelectImplE0EE10Policy1000EPmPS5_S9_S9_NS0_13ScanTileStateIiLb1EEES5_N4cuda3std3__48equal_toIvEEiNS2_19streaming_context_tIlLb1EEELS6_0EEEvT0_T1_T2_T3_T4_T5_T6_T7_iT8_NS1_7vsmem_tE_param_2];
	ld.param.u32 	%r276, [_ZN3cub18CUB_300001_SM_10006detail6select23DeviceSelectSweepKernelINS2_10policy_hubImNS0_8NullTypeEiLb0ELNS0_10SelectImplE0EE10Policy1000EPmPS5_S9_S9_NS0_13ScanTileStateIiLb1EEES5_N4cuda3std3__48equal_toIvEEiNS2_19streaming_context_tIlLb1EEELS6_0EEEvT0_T1_T2_T3_T4_T5_T6_T7_iT8_NS1_7vsmem_tE_param_8];
	mov.b64 	%rd298, _ZN3cub18CUB_300001_SM_10006detail6select23DeviceSelectSweepKernelINS2_10policy_hubImNS0_8NullTypeEiLb0ELNS0_10SelectImplE0EE10Policy1000EPmPS5_S9_S9_NS0_13ScanTileStateIiLb1EEES5_N4cuda3std3__48equal_toIvEEiNS2_19streaming_context_tIlLb1EEELS6_0EEEvT0_T1_T2_T3_T4_T5_T6_T7_iT8_NS1_7vsmem_tE_param_9;
	mov.u64 	%rd1, %rd298;
	cvta.to.global.u64 	%rd2, %rd300;
	cvta.to.global.u64 	%rd3, %rd299;
	mov.u32 	%r277, %ctaid.x;
	mov.u32 	%r278, %nctaid.y;
	mov.u32 	%r279, %ctaid.y;
	mad.lo.s32 	%r1, %r277, %r278, %r279;
	mul.lo.s32 	%r2, %r1, 4224;
	add.s32 	%r280, %r276, -1;
	setp.ge.s32 	%p29, %r1, %r280;
	@%p29 bra 	$L__BB4_213;
	setp.ne.s32 	%p297, %r1, 0;
	@%p297 bra 	$L__BB4_98;
	ld.param.u8 	%rs66, [%rd1];
	setp.eq.s16 	%p402, %rs66, 0;
	ld.param.u64 	%rd643, [%rd1+16];
	selp.b64 	%rd644, %rd643, 0, %p402;
	cvt.u64.u32 	%rd645, %r2;
	add.s64 	%rd646, %rd644, %rd645;
	mov.u32 	%r1122, %tid.x;
	and.b32  	%r980, %r1122, 31;
	and.b32  	%r981, %r1122, 992;
	mul.lo.s32 	%r982, %r981, 11;
	or.b32  	%r983, %r982, %r980;
	cvt.u64.u32 	%rd647, %r983;
	add.s64 	%rd648, %rd646, %rd647;
	shl.b64 	%rd649, %rd648, 3;
	add.s64 	%rd650, %rd3, %rd649;
	ld.global.u64 	%rd651, [%rd650];
	ld.global.u64 	%rd652, [%rd650+256];
	ld.global.u64 	%rd653, [%rd650+512];
	ld.global.u64 	%rd654, [%rd650+768];
	ld.global.u64 	%rd655, [%rd650+1024];
	ld.global.u64 	%rd656, [%rd650+1280];
	ld.global.u64 	%rd657, [%rd650+1536];
	ld.global.u64 	%rd658, [%rd650+1792];
	ld.global.u64 	%rd659, [%rd650+2048];
	ld.global.u64 	%rd660, [%rd650+2304];
	ld.global.u64 	%rd661, [%rd650+2560];
	// begin inline asm
	mov.u32 %r979, %laneid;
	// end inline asm
	shr.u32 	%r5, %r1122, 5;
	mad.lo.s32 	%r984, %r5, 352, %r979;
	shl.b32 	%r985, %r984, 3;
	mov.u32 	%r986, _ZZN3cub18CUB_300001_SM_10006detail6select23DeviceSelectSweepKernelINS2_10policy_hubImNS0_8NullTypeEiLb0ELNS0_10SelectImplE0EE10Policy1000EPmPS5_S9_S9_NS0_13ScanTileStateIiLb1EEES5_N4cuda3std3__48equal_toIvEEiNS2_19streaming_context_tIlLb1EEELS6_0EEEvT0_T1_T2_T3_T4_T5_T6_T7_iT8_NS1_7vsmem_tEE19static_temp_storage;
	add.s32 	%r987, %r986, %r985;
	st.shared.u64 	[%r987], %rd651;
	st.shared.u64 	[%r987+256], %rd652;
	st.shared.u64 	[%r987+512], %rd653;
	st.shared.u64 	[%r987+768], %rd654;
	st.shared.u64 	[%r987+1024], %rd655;
	st.shared.u64 	[%r987+1280], %rd656;
	st.shared.u64 	[%r987+1536], %rd657;
	st.shared.u64 	[%r987+1792], %rd658;
	st.shared.u64 	[%r987+2048], %rd659;
	st.shared.u64 	[%r987+2304], %rd660;
	st.shared.u64 	[%r987+2560], %rd661;
	bar.warp.sync 	-1;
	mad.lo.s32 	%r988, %r979, 80, %r987;
	ld.shared.u64 	%rd5, [%r988];
	ld.shared.u64 	%rd6, [%r988+8];
	ld.shared.u64 	%rd7, [%r988+16];
	ld.shared.u64 	%rd8, [%r988+24];
	ld.shared.u64 	%rd9, [%r988+32];
	ld.shared.u64 	%rd10, [%r988+40];
	ld.shared.u64 	%rd11, [%r988+48];
	ld.shared.u64 	%rd12, [%r988+56];
	ld.shared.u64 	%rd13, [%r988+64];
	ld.shared.u64 	%rd14, [%r988+72];
	ld.shared.u64 	%rd15, [%r988+80];
	@%p402 bra 	$L__BB4_5;
	bar.sync 	0;
	shl.b32 	%r989, %r1122, 3;
	add.s32 	%r991, %r986, %r989;
	add.s32 	%r6, %r991, 3152;
	st.shared.u64 	[%r991+3152], %rd15;
	bar.sync 	0;
	setp.eq.s32 	%p404, %r1122, 0;
	mov.pred 	%p474, -1;
	@%p404 bra 	$L__BB4_10;
	ld.shared.u64 	%rd662, [%r6+-8];
	setp.ne.s64 	%p474, %rd662, %rd5;
	bra.uni 	$L__BB4_10;
$L__BB4_5:
	setp.ne.s32 	%p405, %r1122, 0;
	@%p405 bra 	$L__BB4_7;
	shl.b64 	%rd665, %rd643, 3;
	add.s64 	%rd666, %rd665, %rd3;
	ld.global.u64 	%rd751, [%rd666+-8];
$L__BB4_7:
	setp.eq.s32 	%p406, %r1122, 0;
	bar.sync 	0;
	shl.b32 	%r992, %r1122, 3;
	add.s32 	%r994, %r986, %r992;
	add.s32 	%r7, %r994, 3152;
	st.shared.u64 	[%r994+3152], %rd15;
	bar.sync 	0;
	@%p406 bra 	$L__BB4_9;
	ld.shared.u64 	%rd751, [%r7+-8];
$L__BB4_9:
	setp.ne.s64 	%p474, %rd751, %rd5;
$L__BB4_10:
	selp.u32 	%r8, 1, 0, %p474;
	setp.ne.s64 	%p407, %rd5, %rd6;
	selp.u32 	%r1025, 1, 0, %p407;
	setp.ne.s64 	%p408, %rd6, %rd7;
	selp.u32 	%r1026, 1, 0, %p408;
	setp.ne.s64 	%p409, %rd7, %rd8;
	selp.u32 	%r1027, 1, 0, %p409;
	setp.ne.s64 	%p410, %rd8, %rd9;
	selp.u32 	%r1028, 1, 0, %p410;
	setp.ne.s64 	%p411, %rd9, %rd10;
	selp.u32 	%r1029, 1, 0, %p411;
	setp.ne.s64 	%p412, %rd10, %rd11;
	selp.u32 	%r1030, 1, 0, %p412;
	setp.ne.s64 	%p413, %rd11, %rd12;
	selp.u32 	%r1031, 1, 0, %p413;
	setp.ne.s64 	%p414, %rd12, %rd13;
	selp.u32 	%r1032, 1, 0, %p414;
	setp.ne.s64 	%p415, %rd13, %rd14;
	selp.u32 	%r1033, 1, 0, %p415;
	setp.ne.s64 	%p416, %rd14, %rd15;
	selp.u32 	%r1034, 1, 0, %p416;
	bar.sync 	0;
	add.s32 	%r9, %r8, %r1025;
	add.s32 	%r10, %r9, %r1026;
	add.s32 	%r11, %r10, %r1027;
	add.s32 	%r12, %r11, %r1028;
	add.s32 	%r13, %r12, %r1029;
	add.s32 	%r14, %r13, %r1030;
	add.s32 	%r15, %r14, %r1031;
	add.s32 	%r16, %r15, %r1032;
	add.s32 	%r17, %r16, %r1033;
	add.s32 	%r999, %r17, %r1034;
	mov.b32 	%r997, 1;
	mov.b32 	%r1022, 0;
	mov.b32 	%r1024, -1;
	// begin inline asm
	{  .reg .s32 r0;  .reg .pred p;  shfl.sync.up.b32 r0|p, %r999, %r997, %r1022, %r1024;  @p add.s32 r0, r0, %r999;  mov.s32 %r995, r0;}
	// end inline asm
	mov.b32 	%r1003, 2;
	// begin inline asm
	{  .reg .s32 r0;  .reg .pred p;  shfl.sync.up.b32 r0|p, %r995, %r1003, %r1022, %r1024;  @p add.s32 r0, r0, %r995;  mov.s32 %r1001, r0;}
	// end inline asm
	mov.b32 	%r1009, 4;
	// begin inline asm
	{  .reg .s32 r0;  .reg .pred p;  shfl.sync.up.b32 r0|p, %r1001, %r1009, %r1022, %r1024;  @p add.s32 r0, r0, %r1001;  mov.s32 %r1007, r0;}
	// end inline asm
	mov.b32 	%r1015, 8;
	// begin inline asm
	{  .reg .s32 r0;  .reg .pred p;  shfl.sync.up.b32 r0|p, %r1007, %r1015, %r1022, %r1024;  @p add.s32 r0, r0, %r1007;  mov.s32 %r1013, r0;}
	// end inline asm
	mov.b32 	%r1021, 16;
	// begin inline asm
	{  .reg .s32 r0;  .reg .pred p;  shfl.sync.up.b32 r0|p, %r1013, %r1021, %r1022, %r1024;  @p add.s32 r0, r0, %r1013;  mov.s32 %r1019, r0;}
	// end inline asm
	setp.ne.s32 	%p417, %r979, 31;
	@%p417 bra 	$L__BB4_12;
	shl.b32 	%r1035, %r5, 2;
	add.s32 	%r1037, %r986, %r1035;
	st.shared.u32 	[%r1037], %r1019;
$L__BB4_12:
	bar.sync 	0;
	ld.shared.v4.u32 	{%r20, %r21, %r22, %r23}, [_ZZN3cub18CUB_300001_SM_10006detail6select23DeviceSelectSweepKernelINS2_10policy_hubImNS0_8NullTypeEiLb0ELNS0_10SelectImplE0EE10Policy1000EPmPS5_S9_S9_NS0_13ScanTileStateIiLb1EEES5_N4cuda3std3__48equal_toIvEEiNS2_19streaming_context_tIlLb1EEELS6_0EEEvT0_T1_T2_T3_T4_T5_T6_T7_iT8_NS1_7vsmem_tEE19static_temp_storage];
	add.s32 	%r1038, %r21, %r20;
	setp.eq.s32 	%p418, %r5, 2;
	selp.b32 	%r1039, %r1038, %r20, %p418;
	add.s32 	%r1040, %r1038, %r22;
	setp.eq.s32 	%p419, %r5, 3;
	selp.b32 	%r1041, %r1040, %r1039, %p419;
	add.s32 	%r1042, %r1040, %r23;
	setp.eq.s32 	%p420, %r5, 4;
	selp.b32 	%r1043, %r1042, %r1041, %p420;
	ld.shared.v4.u32 	{%r24, %r25, %r26, %r27}, [_ZZN3cub18CUB_300001_SM_10006detail6select23DeviceSelectSweepKernelINS2_10policy_hubImNS0_8NullTypeEiLb0ELNS0_10SelectImplE0EE10Policy1000EPmPS5_S9_S9_NS0_13ScanTileStateIiLb1EEES5_N4cuda3std3__48equal_toIvEEiNS2_19streaming_context_tIlLb1EEELS6_0EEEvT0_T1_T2_T3_T4_T5_T6_T7_iT8_NS1_7vsmem_tEE19static_temp_storage+16];
	add.s32 	%r1044, %r1042, %r24;
	setp.eq.s32 	%p421, %r5, 5;
	selp.b32 	%r1045, %r1044, %r1043, %p421;
	add.s32 	%r1046, %r1044, %r25;
	setp.eq.s32 	%p422, %r5, 6;
	selp.b32 	%r1047, %r1046, %r1045, %p422;
	add.s32 	%r1048, %r1046, %r26;
	setp.eq.s32 	%p423, %r5, 7;
	selp.b32 	%r1049, %r1048, %r1047, %p423;
	add.s32 	%r1050, %r1048, %r27;
	setp.eq.s32 	%p424, %r5, 8;
	selp.b32 	%r1051, %r1050, %r1049, %p424;
	ld.shared.v4.u32 	{%r28, %r29, %r30, %r31}, [_ZZN3cub18CUB_300001_SM_10006detail6select23DeviceSelectSweepKernelINS2_10policy_hubImNS0_8NullTypeEiLb0ELNS0_10SelectImplE0EE10Policy1000EPmPS5_S9_S9_NS0_13ScanTileStateIiLb1EEES5_N4cuda3std3__48equal_toIvEEiNS2_19streaming_context_tIlLb1EEELS6_0EEEvT0_T1_T2_T3_T4_T5_T6_T7_iT8_NS1_7vsmem_tEE19static_temp_storage+32];
	add.s32 	%r1052, %r1050, %r28;
	setp.eq.s32 	%p425, %r5, 9;
	selp.b32 	%r1053, %r1052, %r1051, %p425;
	add.s32 	%r1054, %r1052, %r29;
	setp.eq.s32 	%p426, %r5, 10;
	selp.b32 	%r1055, %r1054, %r1053, %p426;
	add.s32 	%r1056, %r1054, %r30;
	setp.eq.s32 	%p427, %r5, 11;
	selp.b32 	%r1057, %r1056, %r1055, %p427;
	add.s32 	%r32, %r1056, %r31;
	setp.lt.u32 	%p428, %r1122, 32;
	selp.b32 	%r1058, 0, %r1057, %p428;
	setp.eq.s32 	%p429, %r979, 0;
	sub.s32 	%r1059, %r1019, %r999;
	selp.b32 	%r1060, 0, %r1059, %p429;
	add.s32 	%r33, %r1058, %r1060;
	add.s32 	%r34, %r33, %r8;
	add.s32 	%r35, %r9, %r33;
	add.s32 	%r36, %r10, %r33;
	add.s32 	%r37, %r11, %r33;
	add.s32 	%r38, %r12, %r33;
	add.s32 	%r39, %r13, %r33;
	add.s32 	%r40, %r14, %r33;
	add.s32 	%r41, %r15, %r33;
	add.s32 	%r42, %r16, %r33;
	add.s32 	%r43, %r17, %r33;
	setp.ne.s32 	%p430, %r1122, 0;
	@%p430 bra 	$L__BB4_14;
	add.s64 	%rd667, %rd4, 256;
	mov.b32 	%r1061, 101;
	// begin inline asm
	st.relaxed.gpu.v2.u32 [%rd667], {%r1061, %r32};
	// end inline asm
$L__BB4_14:
	setp.gt.s32 	%p431, %r32, 384;
	@%p431 bra 	$L__BB4_59;
	mov.u64 	%rd668, %rd298;
	ld.param.u8 	%rs1, [%rd668];
	ld.param.u64 	%rd669, [%rd668+24];
	cvta.to.global.u64 	%rd20, %rd669;
	@%p474 bra 	$L__BB4_16;
	bra.uni 	$L__BB4_19;
$L__BB4_16:
	setp.ne.s16 	%p432, %rs1, 0;
	mov.b64 	%rd759, 0;
	@%p432 bra 	$L__BB4_18;
	ld.global.u64 	%rd759, [%rd20];
$L__BB4_18:
	cvt.s64.s32 	%rd671, %r33;
	add.s64 	%rd672, %rd759, %rd671;
	shl.b64 	%rd673, %rd672, 3;
	add.s64 	%rd674, %rd2, %rd673;
	st.global.u64 	[%rd674], %rd5;
$L__BB4_19:
	setp.eq.s64 	%p433, %rd5, %rd6;
	@%p433 bra 	$L__BB4_23;
	setp.ne.s16 	%p434, %rs1, 0;
	mov.b64 	%rd760, 0;
	@%p434 bra 	$L__BB4_22;
	ld.global.u64 	%rd760, [%rd20];
$L__BB4_22:
	cvt.s64.s32 	%rd676, %r34;
	add.s64 	%rd677, %rd760, %rd676;
	shl.b64 	%rd678, %rd677, 3;
	add.s64 	%rd679, %rd2, %rd678;
	st.global.u64 	[%rd679], %rd6;
$L__BB4_23:
	setp.eq.s64 	%p435, %rd6, %rd7;
	@%p435 bra 	$L__BB4_27;
	setp.ne.s16 	%p436, %rs1, 0;
	mov.b64 	%rd761, 0;
	@%p436 bra 	$L__BB4_26;
	ld.global.u64 	%rd761, [%rd20];
$L__BB4_26:
	cvt.s64.s32 	%rd681, %r35;
	add.s64 	%rd682, %rd761, %rd681;
	shl.b64 	%rd683, %rd682, 3;
	add.s64 	%rd684, %rd2, %rd683;
	st.global.u64 	[%rd684], %rd7;
$L__BB4_27:
	setp.eq.s64 	%p437, %rd7, %rd8;
	@%p437 bra 	$L__BB4_31;
	setp.ne.s16 	%p438, %rs1, 0;
	mov.b64 	%rd762, 0;
	@%p438 bra 	$L__BB4_30;
	ld.global.u64 	%rd762, [%rd20];
$L__BB4_30:
	cvt.s64.s32 	%rd686, %r36;
	add.s64 	%rd687, %rd762, %rd686;
	shl.b64 	%rd688, %rd687, 3;
	add.s64 	%rd689, %rd2, %rd688;
	st.global.u64 	[%rd689], %rd8;
$L__BB4_31:
	setp.eq.s64 	%p439, %rd8, %rd9;
	@%p439 bra 	$L__BB4_35;
	setp.ne.s16 	%p440, %rs1, 0;
	mov.b64 	%rd763, 0;
	@%p440 bra 	$L__BB4_34;
	ld.global.u64 	%rd763, [%rd20];
$L__BB4_34:
	cvt.s64.s32 	%rd691, %r37;
	add.s64 	%rd692, %rd763, %rd691;
	shl.b64 	%rd693, %rd692, 3;
	add.s64 	%rd694, %rd2, %rd693;
	st.global.u64 	[%rd694], %rd9;
$L__BB4_35:
	setp.eq.s64 	%p441, %rd9, %rd10;
	@%p441 bra 	$L__BB4_39;
	setp.ne.s16 	%p442, %rs1, 0;
	mov.b64 	%rd764, 0;
	@%p442 bra 	$L__BB4_38;
	ld.global.u64 	%rd764, [%rd20];
$L__BB4_38:
	cvt.s64.s32 	%rd696, %r38;
	add.s64 	%rd697, %rd764, %rd696;
	shl.b64 	%rd698, %rd697, 3;
	add.s64 	%rd699, %rd2, %rd698;
	st.global.u64 	[%rd699], %rd10;
$L__BB4_39:
	setp.eq.s64 	%p443, %rd10, %rd11;
	@%p443 bra 	$L__BB4_43;
	setp.ne.s16 	%p444, %rs1, 0;
	mov.b64 	%rd765, 0;
	@%p444 bra 	$L__BB4_42;
	ld.global.u64 	%rd765, [%rd20];
$L__BB4_42:
	cvt.s64.s32 	%rd701, %r39;
	add.s64 	%rd702, %rd765, %rd701;
	shl.b64 	%rd703, %rd702, 3;
	add.s64 	%rd704, %rd2, %rd703;
	st.global.u64 	[%rd704], %rd11;
$L__BB4_43:
	setp.eq.s64 	%p445, %rd11, %rd12;
	@%p445 bra 	$L__BB4_47;
	setp.ne.s16 	%p446, %rs1, 0;
	mov.b64 	%rd766, 0;
	@%p446 bra 	$L__BB4_46;
	ld.global.u64 	%rd766, [%rd20];
$L__BB4_46:
	cvt.s64.s32 	%rd706, %r40;
	add.s64 	%rd707, %rd766, %rd706;
	shl.b64 	%rd708, %rd707, 3;
	add.s64 	%rd709, %rd2, %rd708;
	st.global.u64 	[%rd709], %rd12;
$L__BB4_47:
	setp.eq.s64 	%p447, %rd12, %rd13;
	@%p447 bra 	$L__BB4_51;
	setp.ne.s16 	%p448, %rs1, 0;
	mov.b64 	%rd767, 0;
	@%p448 bra 	$L__BB4_50;
	ld.global.u64 	%rd767, [%rd20];
$L__BB4_50:
	cvt.s64.s32 	%rd711, %r41;
	add.s64 	%rd712, %rd767, %rd711;
	shl.b64 	%rd713, %rd712, 3;
	add.s64 	%rd714, %rd2, %rd713;
	st.global.u64 	[%rd714], %rd13;
$L__BB4_51:
	setp.eq.s64 	%p449, %rd13, %rd14;
	@%p449 bra 	$L__BB4_55;
	setp.ne.s16 	%p450, %rs1, 0;
	mov.b64 	%rd768, 0;
	@%p450 bra 	$L__BB4_54;
	ld.global.u64 	%rd768, [%rd20];
$L__BB4_54:
	cvt.s64.s32 	%rd716, %r42;
	add.s64 	%rd717, %rd768, %rd716;
	shl.b64 	%rd718, %rd717, 3;
	add.s64 	%rd719, %rd2, %rd718;
	st.global.u64 	[%rd719], %rd14;
$L__BB4_55:
	setp.eq.s64 	%p451, %rd14, %rd15;
	@%p451 bra 	$L__BB4_475;
	setp.ne.s16 	%p452, %rs1, 0;
	mov.b64 	%rd769, 0;
	@%p452 bra 	$L__BB4_58;
	ld.global.u64 	%rd769, [%rd20];
$L__BB4_58:
	cvt.s64.s32 	%rd721, %r43;
	add.s64 	%rd722, %rd769, %rd721;
	shl.b64 	%rd723, %rd722, 3;
	add.s64 	%rd724, %rd2, %rd723;
	st.global.u64 	[%rd724], %rd15;
	bra.uni 	$L__BB4_475;
$L__BB4_59:
	bar.sync 	0;
	not.pred 	%p453, %p474;
	@%p453 bra 	$L__BB4_61;
	shl.b32 	%r1063, %r33, 3;
	mov.u32 	%r1064, _ZZN3cub18CUB_300001_SM_10006detail6select23DeviceSelectSweepKernelINS2_10policy_hubImNS0_8NullTypeEiLb0ELNS0_10SelectImplE0EE10Policy1000EPmPS5_S9_S9_NS0_13ScanTileStateIiLb1EEES5_N4cuda3std3__48equal_toIvEEiNS2_19streaming_context_tIlLb1EEELS6_0EEEvT0_T1_T2_T3_T4_T5_T6_T7_iT8_NS1_7vsmem_tEE19static_temp_storage;
	add.s32 	%r1065, %r1064, %r1063;
	st.shared.u64 	[%r1065], %rd5;
$L__BB4_61:
	setp.eq.s64 	%p454, %rd5, %rd6;
	@%p454 bra 	$L__BB4_63;
	shl.b32 	%r1066, %r34, 3;
	mov.u32 	%r1067, _ZZN3cub18CUB_300001_SM_10006detail6select23DeviceSelectSweepKernelINS2_10policy_hubImNS0_8NullTypeEiLb0ELNS0_10SelectImplE0EE10Policy1000EPmPS5_S9_S9_NS0_13ScanTileStateIiLb1EEES5_N4cuda3std3__48equal_toIvEEiNS2_19streaming_context_tIlLb1EEELS6_0EEEvT0_T1_T2_T3_T4_T5_T6_T7_iT8_NS1_7vsmem_tEE19static_temp_storage;
	add.s32 	%r1068, %r1067, %r1066;
	st.shared.u64 	[%r1068], %rd6;
$L__BB4_63:
	setp.eq.s64 	%p455, %rd6, %rd7;
	@%p455 bra 	$L__BB4_65;
	shl.b32 	%r1069, %r35, 3;
	mov.u32 	%r1070, _ZZN3cub18CUB_300001_SM_10006detail6select23DeviceSelectSweepKernelINS2_10policy_hubImNS0_8NullTypeEiLb0ELNS0_10SelectImplE0EE10Policy1000EPmPS5_S9_S9_NS0_13ScanTileStateIiLb1EEES5_N4cuda3std3__48equal_toIvEEiNS2_19streaming_context_tIlLb1EEELS6_0EEEvT0_T1_T2_T3_T4_T5_T6_T7_iT8_NS1_7vsmem_tEE19static_temp_storage;
	add.s32 	%r1071, %r1070, %r1069;
	st.shared.u64 	[%r1071], %rd7;
$L__BB4_65:
	setp.eq.s64 	%p456, %rd7, %rd8;
	@%p456 bra 	$L__BB4_67;
	shl.b32 	%r1072, %r36, 3;
	mov.u32 	%r1073, _ZZN3cub18CUB_300001_SM_10006detail6select23DeviceSelectSweepKernelINS2_10policy_hubImNS0_8NullTypeEiLb0ELNS0_10SelectImplE0EE10Policy1000EPmPS5_S9_S9_NS0_13ScanTileStateIiLb1EEES5_N4cuda3std3__48equal_toIvEEiNS2_19streaming_context_tIlLb1EEELS6_0EEEvT0_T1_T2_T3_T4_T5_T6_T7_iT8_NS1_7vsmem_tEE19static_temp_storage;
	add.s32 	%r1074, %r1073, %r1072;
	st.shared.u64 	[%r1074], %rd8;
$L__BB4_67:
	setp.eq.s64 	%p457, %rd8, %rd9;
	@%p457 bra 	$L__BB4_69;
	shl.b32 	%r1075, %r37, 3;
	mov.u32 	%r1076, _ZZN3cub18CUB_300001_SM_10006detail6select23DeviceSelectSweepKernelINS2_10policy_hubImNS0_8NullTypeEiLb0ELNS0_10SelectImplE0EE10Policy1000EPmPS5_S9_S9_NS0_13ScanTileStateIiLb1EEES5_N4cuda3std3__48equal_toIvEEiNS2_19streaming_context_tIlLb1EEELS6_0EEEvT0_T1_T2_T3_T4_T5_T6_T7_iT8_NS1_7vsmem_tEE19static_temp_storage;
	add.s32 	%r1077, %r1076, %r1075;
	st.shared.u64 	[%r1077], %rd9;
$L__BB4_69:
	setp.eq.s64 	%p458, %rd9, %rd10;
	@%p458 bra 	$L__BB4_71;
	shl.b32 	%r1078, %r38, 3;
	mov.u32 	%r1079, _ZZN3cub18CUB_300001_SM_10006detail6select23DeviceSelectSweepKernelINS2_10policy_hubImNS0_8NullTypeEiLb0ELNS0_10SelectImplE0EE10Policy1000EPmPS5_S9_S9_NS0_13ScanTileStateIiLb1EEES5_N4cuda3std3__48equal_toIvEEiNS2_19streaming_context_tIlLb1EEELS6_0EEEvT0_T1_T2_T3_T4_T5_T6_T7_iT8_NS1_7vsmem_tEE19static_temp_storage;
	add.s32 	%r1080, %r1079, %r1078;
	st.shared.u64 	[%r1080], %rd10;
$L__BB4_71:
	setp.eq.s64 	%p459, %rd10, %rd11;
	@%p459 bra 	$L__BB4_73;
	shl.b32 	%r1081, %r39, 3;
	mov.u32 	%r1082, _ZZN3cub18CUB_300001_SM_10006detail6select23DeviceSelectSweepKernelINS2_10policy_hubImNS0_8NullTypeEiLb0ELNS0_10SelectImplE0EE10Policy1000EPmPS5_S9_S9_NS0_13ScanTileStateIiLb1EEES5_N4cuda3std3__48equal_toIvEEiNS2_19streaming_context_tIlLb1EEELS6_0EEEvT0_T1_T2_T3_T4_T5_T6_T7_iT8_NS1_7vsmem_tEE19static_temp_storage;
	add.s32 	%r1083, %r1082, %r1081;
	st.shared.u64 	[%r1083], %rd11;
$L__BB4_73:
	setp.eq.s64 	%p460, %rd11, %rd12;
	@%p460 bra 	$L__BB4_75;
	shl.b32 	%r1084, %r40, 3;
	mov.u32 	%r1085, _ZZN3cub18CUB_300001_SM_10006detail6select23DeviceSelectSweepKernelINS2_10policy_hubImNS0_8NullTypeEiLb0ELNS0_10SelectImplE0EE10Policy1000EPmPS5_S9_S9_NS0_13ScanTileStateIiLb1EEES5_N4cuda3std3__48equal_toIvEEiNS2_19streaming_context_tIlLb1EEELS6_0EEEvT0_T1_T2_T3_T4_T5_T6_T7_iT8_NS1_7vsmem_tEE19static_temp_storage;
	add.s32 	%r1086, %r1085, %r1084;
	st.shared.u64 	[%r1086], %rd12;
$L__BB4_75:
	setp.eq.s64 	%p461, %rd12, %rd13;
	@%p461 bra 	$L__BB4_77;
	shl.b32 	%r1087, %r41, 3;
	mov.u32 	%r1088, _ZZN3cub18CUB_300001_SM_10006detail6select23DeviceSelectSweepKernelINS2_10policy_hubImNS0_8NullTypeEiLb0ELNS0_10SelectImplE0EE10Policy1000EPmPS5_S9_S9_NS0_13ScanTileStateIiLb1EEES5_N4cuda3std3__48equal_toIvEEiNS2_19streaming_context_tIlLb1EEELS6_0EEEvT0_T1_T2_T3_T4_T5_T6_T7_iT8_NS1_7vsmem_tEE19static_temp_storage;
	add.s32 	%r1089, %r1088, %r1087;
	st.shared.u64 	[%r1089], %rd13;
$L__BB4_77:
	setp.eq.s64 	%p462, %rd13, %rd14;
	@%p462 bra 	$L__BB4_79;
	shl.b32 	%r1090, %r42, 3;
	mov.u32 	%r1091, _ZZN3cub18CUB_300001_SM_10006detail6select23DeviceSelectSweepKernelINS2_10policy_hubImNS0_8NullTypeEiLb0ELNS0_10SelectImplE0EE10Policy1000EPmPS5_S9_S9_NS0_13ScanTileStateIiLb1EEES5_N4cuda3std3__48equal_toIvEEiNS2_19streaming_context_tIlLb1EEELS6_0EEEvT0_T1_T2_T3_T4_T5_T6_T7_iT8_NS1_7vsmem_tEE19static_temp_storage;
	add.s32 	%r1092, %r1091, %r1090;
	st.shared.u64 	[%r1092], %rd14;
$L__BB4_79:
	setp.eq.s64 	%p463, %rd14, %rd15;
	@%p463 bra 	$L__BB4_81;
	shl.b32 	%r1093, %r43, 3;
	mov.u32 	%r1094, _ZZN3cub18CUB_300001_SM_10006detail6select23DeviceSelectSweepKernelINS2_10policy_hubImNS0_8NullTypeEiLb0ELNS0_10SelectImplE0EE10Policy1000EPmPS5_S9_S9_NS0_13ScanTileStateIiLb1EEES5_N4cuda3std3__48equal_toIvEEiNS2_19streaming_context_tIlLb1EEELS6_0EEEvT0_T1_T2_T3_T4_T5_T6_T7_iT8_NS1_7vsmem_tEE19static_temp_storage;
	add.s32 	%r1095, %r1094, %r1093;
	st.shared.u64 	[%r1095], %rd15;
$L__BB4_81:
	bar.sync 	0;
	setp.ge.u32 	%p464, %r1122, %r32;
	@%p464 bra 	$L__BB4_475;
	mov.u64 	%rd725, %rd298;
	ld.param.u8 	%rs2, [%rd725];
	ld.param.u64 	%rd726, [%rd725+24];
	cvta.to.global.u64 	%rd21, %rd726;
	add.s32 	%r1096, %r21, %r22;
	add.s32 	%r1097, %r1096, %r23;
	add.s32 	%r1098, %r1097, %r24;
	add.s32 	%r1099, %r1098, %r25;
	add.s32 	%r1100, %r1099, %r26;
	add.s32 	%r1101, %r1100, %r27;
	add.s32 	%r1102, %r1101, %r28;
	add.s32 	%r1103, %r1102, %r29;
	add.s32 	%r1104, %r1103, %r30;
	add.s32 	%r1105, %r1104, %r31;
	add.s32 	%r1106, %r1105, %r20;
	not.b32 	%r1107, %r1122;
	add.s32 	%r44, %r1106, %r1107;
	mul.hi.u32 	%r1108, %r44, -1431655765;
	shr.u32 	%r1109, %r1108, 8;
	add.s32 	%r45, %r1109, 1;
	and.b32  	%r1110, %r1109, 3;
	setp.eq.s32 	%p465, %r1110, 3;
	@%p465 bra 	$L__BB4_87;
	cvt.u64.u32 	%rd752, %r1122;
	shl.b32 	%r1111, %r1122, 3;
	mov.u32 	%r1112, _ZZN3cub18CUB_300001_SM_10006detail6select23DeviceSelectSweepKernelINS2_10policy_hubImNS0_8NullTypeEiLb0ELNS0_10SelectImplE0EE10Policy1000EPmPS5_S9_S9_NS0_13ScanTileStateIiLb1EEES5_N4cuda3std3__48equal_toIvEEiNS2_19streaming_context_tIlLb1EEELS6_0EEEvT0_T1_T2_T3_T4_T5_T6_T7_iT8_NS1_7vsmem_tEE19static_temp_storage;
	add.s32 	%r1121, %r1112, %r1111;
	and.b32  	%r1113, %r45, 3;
	neg.s32 	%r1120, %r1113;
$L__BB4_84:
	.pragma "nounroll";
	setp.ne.s16 	%p466, %rs2, 0;
	ld.shared.u64 	%rd24, [%r1121];
	mov.b64 	%rd753, 0;
	@%p466 bra 	$L__BB4_86;
	ld.global.u64 	%rd753, [%rd21];
$L__BB4_86:
	add.s64 	%rd728, %rd753, %rd752;
	shl.b64 	%rd729, %rd728, 3;
	add.s64 	%rd730, %rd2, %rd729;
	st.global.u64 	[%rd730], %rd24;
	add.s64 	%rd752, %rd752, 384;
	cvt.u32.u64 	%r1122, %rd752;
	add.s32 	%r1121, %r1121, 3072;
	add.s32 	%r1120, %r1120, 1;
	setp.ne.s32 	%p467, %r1120, 0;
	@%p467 bra 	$L__BB4_84;
$L__BB4_87:
	setp.lt.u32 	%p468, %r44, 1152;
	@%p468 bra 	$L__BB4_475;
	mul.wide.u32 	%rd732, %r1122, 8;
	add.s64 	%rd28, %rd2, %rd732;
	shl.b32 	%r1114, %r1122, 3;
	mov.u32 	%r1115, _ZZN3cub18CUB_300001_SM_10006detail6select23DeviceSelectSweepKernelINS2_10policy_hubImNS0_8NullTypeEiLb0ELNS0_10SelectImplE0EE10Policy1000EPmPS5_S9_S9_NS0_13ScanTileStateIiLb1EEES5_N4cuda3std3__48equal_toIvEEiNS2_19streaming_context_tIlLb1EEELS6_0EEEvT0_T1_T2_T3_T4_T5_T6_T7_iT8_NS1_7vsmem_tEE19static_temp_storage;
	add.s32 	%r1116, %r1114, %r1115;
	add.s32 	%r1123, %r1116, 6144;
	mov.b64 	%rd754, 0;
$L__BB4_89:
	setp.ne.s16 	%p469, %rs2, 0;
	ld.shared.u64 	%rd30, [%r1123+-6144];
	mov.b64 	%rd755, 0;
	@%p469 bra 	$L__BB4_91;
	ld.global.u64 	%rd755, [%rd21];
$L__BB4_91:
	setp.ne.s16 	%p470, %rs2, 0;
	shl.b64 	%rd735, %rd755, 3;
	add.s64 	%rd736, %rd754, %rd735;
	add.s64 	%rd737, %rd28, %rd736;
	st.global.u64 	[%rd737], %rd30;
	ld.shared.u64 	%rd33, [%r1123+-3072];
	mov.b64 	%rd756, 0;
	@%p470 bra 	$L__BB4_93;
	ld.global.u64 	%rd756, [%rd21];
$L__BB4_93:
	setp.ne.s16 	%p471, %rs2, 0;
	shl.b64 	%rd739, %rd756, 3;
	add.s64 	%rd740, %rd754, %rd739;
	add.s64 	%rd741, %rd28, %rd740;
	st.global.u64 	[%rd741+3072], %rd33;
	ld.shared.u64 	%rd36, [%r1123];
	mov.b64 	%rd757, 0;
	@%p471 bra 	$L__BB4_95;
	ld.global.u64 	%rd757, [%rd21];
$L__BB4_95:
	setp.ne.s16 	%p472, %rs2, 0;
	shl.b64 	%rd743, %rd757, 3;
	add.s64 	%rd744, %rd754, %rd743;
	add.s64 	%rd745, %rd28, %rd744;
	st.global.u64 	[%rd745+6144], %rd36;
	ld.shared.u64 	%rd39, [%r1123+3072];
	mov.b64 	%rd758, 0;
	@%p472 bra 	$L__BB4_97;
	ld.global.u64 	%rd758, [%rd21];
$L__BB4_97:
	shl.b64 	%rd746, %rd758, 3;
	add.s64 	%rd747, %rd754, %rd746;
	add.s64 	%rd748, %rd28, %rd747;
	st.global.u64 	[%rd748+9216], %rd39;
	add.s32 	%r1122, %r1122, 1536;
	add.s64 	%rd754, %rd754, 12288;
	add.s32 	%r1123, %r1123, 12288;
	setp.lt.s32 	%p473, %r1122, %r32;
	@%p473 bra 	$L__BB4_89;
	bra.uni 	$L__BB4_475;
$L__BB4_98:
	ld.param.u8 	%rs48, [%rd1];
	setp.eq.s16 	%p298, %rs48, 0;
	ld.param.u64 	%rd531, [%rd1+16];
	selp.b64 	%rd532, %rd531, 0, %p298;
	cvt.s64.s32 	%rd65, %r2;
	add.s64 	%rd533, %rd532, %rd65;
	mov.u32 	%r1136, %tid.x;
	and.b32  	%r731, %r1136, 31;
	and.b32  	%r732, %r1136, 992;
	mul.lo.s32 	%r733, %r732, 11;
	or.b32  	%r734, %r733, %r731;
	cvt.u64.u32 	%rd534, %r734;
	add.s64 	%rd535, %rd533, %rd534;
	shl.b64 	%rd536, %rd535, 3;
	add.s64 	%rd537, %rd3, %rd536;
	ld.global.u64 	%rd538, [%rd537];
	ld.global.u64 	%rd539, [%rd537+256];
	ld.global.u64 	%rd540, [%rd537+512];
	ld.global.u64 	%rd541, [%rd537+768];
	ld.global.u64 	%rd542, [%rd537+1024];
	ld.global.u64 	%rd543, [%rd537+1280];
	ld.global.u64 	%rd544, [%rd537+1536];
	ld.global.u64 	%rd545, [%rd537+1792];
	ld.global.u64 	%rd546, [%rd537+2048];
	ld.global.u64 	%rd547, [%rd537+2304];
	ld.global.u64 	%rd548, [%rd537+2560];
	// begin inline asm
	mov.u32 %r730, %laneid;
	// end inline asm
	shr.u32 	%r61, %r1136, 5;
	mad.lo.s32 	%r735, %r61, 352, %r730;
	shl.b32 	%r736, %r735, 3;
	mov.u32 	%r737, _ZZN3cub18CUB_300001_SM_10006detail6select23DeviceSelectSweepKernelINS2_10policy_hubImNS0_8NullTypeEiLb0ELNS0_10SelectImplE0EE10Policy1000EPmPS5_S9_S9_NS0_13ScanTileStateIiLb1EEES5_N4cuda3std3__48equal_toIvEEiNS2_19streaming_context_tIlLb1EEELS6_0EEEvT0_T1_T2_T3_T4_T5_T6_T7_iT8_NS1_7vsmem_tEE19static_temp_storage;
	add.s32 	%r738, %r737, %r736;
	st.shared.u64 	[%r738], %rd538;
	st.shared.u64 	[%r738+256], %rd539;
	st.shared.u64 	[%r738+512], %rd540;
	st.shared.u64 	[%r738+768], %rd541;
	st.shared.u64 	[%r738+1024], %rd542;
	st.shared.u64 	[%r738+1280], %rd543;
	st.shared.u64 	[%r738+1536], %rd544;
	st.shared.u64 	[%r738+1792], %rd545;
	st.shared.u64 	[%r738+2048], %rd546;
	st.shared.u64 	[%r738+2304], %rd547;
	st.shared.u64 	[%r738+2560], %rd548;
	bar.warp.sync 	-1;
	mad.lo.s32 	%r739, %r730, 80, %r738;
	ld.shared.u64 	%rd66, [%r739];
	ld.shared.u64 	%rd67, [%r739+8];
	ld.shared.u64 	%rd68, [%r739+16];
	ld.shared.u64 	%rd69, [%r739+24];
	ld.shared.u64 	%rd70, [%r739+32];
	ld.shared.u64 	%rd71, [%r739+40];
	ld.shared.u64 	%rd72, [%r739+48];
	ld.shared.u64 	%rd73, [%r739+56];
	ld.shared.u64 	%rd74, [%r739+64];
	ld.shared.u64 	%rd75, [%r739+72];
	ld.shared.u64 	%rd76, [%r739+80];
	setp.ne.s32 	%p299, %r1136, 0;
	@%p299 bra 	$L__BB4_100;
	setp.eq.s16 	%p300, %rs48, 0;
	selp.b64 	%rd550, %rd531, 0, %p300;
	add.s64 	%rd551, %rd550, %rd65;
	shl.b64 	%rd552, %rd551, 3;
	add.s64 	%rd553, %rd3, %rd552;
	ld.global.u64 	%rd771, [%rd553+-8];
$L__BB4_100:
	setp.eq.s32 	%p301, %r1136, 0;
	bar.sync 	0;
	shl.b32 	%r740, %r1136, 3;
	add.s32 	%r742, %r737, %r740;
	add.s32 	%r62, %r742, 3152;
	st.shared.u64 	[%r742+3152], %rd76;
	bar.sync 	0;
	@%p301 bra 	$L__BB4_102;
	ld.shared.u64 	%rd771, [%r62+-8];
$L__BB4_102:
	setp.ne.s64 	%p302, %rd771, %rd66;
	selp.u32 	%r773, 1, 0, %p302;
	setp.ne.s64 	%p303, %rd66, %rd67;
	selp.u32 	%r774, 1, 0, %p303;
	setp.ne.s64 	%p304, %rd67, %rd68;
	selp.u32 	%r775, 1, 0, %p304;
	setp.ne.s64 	%p305, %rd68, %rd69;
	selp.u32 	%r776, 1, 0, %p305;
	setp.ne.s64 	%p306, %rd69, %rd70;
	selp.u32 	%r777, 1, 0, %p306;
	setp.ne.s64 	%p307, %rd70, %rd71;
	selp.u32 	%r778, 1, 0, %p307;
	setp.ne.s64 	%p308, %rd71, %rd72;
	selp.u32 	%r779, 1, 0, %p308;
	setp.ne.s64 	%p309, %rd72, %rd73;
	selp.u32 	%r780, 1, 0, %p309;
	setp.ne.s64 	%p310, %rd73, %rd74;
	selp.u32 	%r781, 1, 0, %p310;
	setp.ne.s64 	%p311, %rd74, %rd75;
	selp.u32 	%r782, 1, 0, %p311;
	setp.ne.s64 	%p312, %rd75, %rd76;
	selp.u32 	%r783, 1, 0, %p312;
	bar.sync 	0;
	add.s32 	%r63, %r774, %r773;
	add.s32 	%r64, %r63, %r775;
	add.s32 	%r65, %r64, %r776;
	add.s32 	%r66, %r65, %r777;
	add.s32 	%r67, %r66, %r778;
	add.s32 	%r68, %r67, %r779;
	add.s32 	%r69, %r68, %r780;
	add.s32 	%r70, %r69, %r781;
	add.s32 	%r71, %r70, %r782;
	add.s32 	%r747, %r71, %r783;
	mov.b32 	%r745, 1;
	mov.b32 	%r770, 0;
	mov.b32 	%r772, -1;
	// begin inline asm
	{  .reg .s32 r0;  .reg .pred p;  shfl.sync.up.b32 r0|p, %r747, %r745, %r770, %r772;  @p add.s32 r0, r0, %r747;  mov.s32 %r743, r0;}
	// end inline asm
	mov.b32 	%r751, 2;
	// begin inline asm
	{  .reg .s32 r0;  .reg .pred p;  shfl.sync.up.b32 r0|p, %r743, %r751, %r770, %r772;  @p add.s32 r0, r0, %r743;  mov.s32 %r749, r0;}
	// end inline asm
	mov.b32 	%r757, 4;
	// begin inline asm
	{  .reg .s32 r0;  .reg .pred p;  shfl.sync.up.b32 r0|p, %r749, %r757, %r770, %r772;  @p add.s32 r0, r0, %r749;  mov.s32 %r755, r0;}
	// end inline asm
	mov.b32 	%r763, 8;
	// begin inline asm
	{  .reg .s32 r0;  .reg .pred p;  shfl.sync.up.b32 r0|p, %r755, %r763, %r770, %r772;  @p add.s32 r0, r0, %r755;  mov.s32 %r761, r0;}
	// end inline asm
	mov.b32 	%r769, 16;
	// begin inline asm
	{  .reg .s32 r0;  .reg .pred p;  shfl.sync.up.b32 r0|p, %r761, %r769, %r770, %r772;  @p add.s32 r0, r0, %r761;  mov.s32 %r767, r0;}
	// end inline asm
	setp.ne.s32 	%p313, %r730, 31;
	@%p313 bra 	$L__BB4_104;
	shl.b32 	%r784, %r61, 2;
	add.s32 	%r786, %r737, %r784;
	st.shared.u32 	[%r786], %r767;
$L__BB4_104:
	sub.s32 	%r787, %r767, %r747;
	bar.sync 	0;
	ld.shared.v4.u32 	{%r788, %r789, %r790, %r791}, [_ZZN3cub18CUB_300001_SM_10006detail6select23DeviceSelectSweepKernelINS2_10policy_hubImNS0_8NullTypeEiLb0ELNS0_10SelectImplE0EE10Policy1000EPmPS5_S9_S9_NS0_13ScanTileStateIiLb1EEES5_N4cuda3std3__48equal_toIvEEiNS2_19streaming_context_tIlLb1EEELS6_0EEEvT0_T1_T2_T3_T4_T5_T6_T7_iT8_NS1_7vsmem_tEE19static_temp_storage];
	add.s32 	%r792, %r789, %r788;
	setp.eq.s32 	%p314, %r61, 2;
	selp.b32 	%r793, %r792, %r788, %p314;
	add.s32 	%r794, %r792, %r790;
	setp.eq.s32 	%p315, %r61, 3;
	selp.b32 	%r795, %r794, %r793, %p315;
	add.s32 	%r796, %r794, %r791;
	setp.eq.s32 	%p316, %r61, 4;
	selp.b32 	%r797, %r796, %r795, %p316;
	ld.shared.v4.u32 	{%r798, %r799, %r800, %r801}, [_ZZN3cub18CUB_300001_SM_10006detail6select23DeviceSelectSweepKernelINS2_10policy_hubImNS0_8NullTypeEiLb0ELNS0_10SelectImplE0EE10Policy1000EPmPS5_S9_S9_NS0_13ScanTileStateIiLb1EEES5_N4cuda3std3__48equal_toIvEEiNS2_19streaming_context_tIlLb1EEELS6_0EEEvT0_T1_T2_T3_T4_T5_T6_T7_iT8_NS1_7vsmem_tEE19static_temp_storage+16];
	add.s32 	%r802, %r796, %r798;
	setp.eq.s32 	%p317, %r61, 5;
	selp.b32 	%r803, %r802, %r797, %p317;
	add.s32 	%r804, %r802, %r799;
	setp.eq.s32 	%p318, %r61, 6;
	selp.b32 	%r805, %r804, %r803, %p318;
	add.s32 	%r806, %r804, %r800;
	setp.eq.s32 	%p319, %r61, 7;
	selp.b32 	%r807, %r806, %r805, %p319;
	add.s32 	%r808, %r806, %r801;
	setp.eq.s32 	%p320, %r61, 8;
	selp.b32 	%r809, %r808, %r807, %p320;
	ld.shared.v4.u32 	{%r810, %r811, %r812, %r813}, [_ZZN3cub18CUB_300001_SM_10006detail6select23DeviceSelectSweepKernelINS2_10policy_hubImNS0_8NullTypeEiLb0ELNS0_10SelectImplE0EE10Policy1000EPmPS5_S9_S9_NS0_13ScanTileStateIiLb1EEES5_N4cuda3std3__48equal_toIvEEiNS2_19streaming_context_tIlLb1EEELS6_0EEEvT0_T1_T2_T3_T4_T5_T6_T7_iT8_NS1_7vsmem_tEE19static_temp_storage+32];
	add.s32 	%r814, %r808, %r810;
	setp.eq.s32 	%p321, %r61, 9;
	selp.b32 	%r815, %r814, %r809, %p321;
	add.s32 	%r816, %r814, %r811;
	setp.eq.s32 	%p322, %r61, 10;
	selp.b32 	%r817, %r816, %r815, %p322;
	add.s32 	%r818, %r816, %r812;
	setp.eq.s32 	%p323, %r61, 11;
	selp.b32 	%r819, %r818, %r817, %p323;
	add.s32 	%r74, %r818, %r813;
	setp.gt.u32 	%p324, %r1136, 31;
	setp.lt.u32 	%p325, %r1136, 32;
	setp.eq.s32 	%p326, %r730, 0;
	selp.b32 	%r820, 0, %r787, %p326;
	add.s32 	%r1132, %r819, %r820;
	selp.b32 	%r76, %r787, %r1132, %p325;
	@%p324 bra 	$L__BB4_129;
	setp.ne.s32 	%p327, %r1136, 0;
	mul.wide.s32 	%rd554, %r1, 8;
	add.s64 	%rd81, %rd4, %rd554;
	@%p327 bra 	$L__BB4_107;
	st.shared.u32 	[_ZZN3cub18CUB_300001_SM_10006detail6select23DeviceSelectSweepKernelINS2_10policy_hubImNS0_8NullTypeEiLb0ELNS0_10SelectImplE0EE10Policy1000EPmPS5_S9_S9_NS0_13ScanTileStateIiLb1EEES5_N4cuda3std3__48equal_toIvEEiNS2_19streaming_context_tIlLb1EEELS6_0EEEvT0_T1_T2_T3_T4_T5_T6_T7_iT8_NS1_7vsmem_tEE19static_temp_storage+76], %r74;
	add.s64 	%rd555, %rd81, 256;
	mov.b32 	%r821, 100;
	// begin inline asm
	st.relaxed.gpu.v2.u32 [%rd555], {%r821, %r74};
	// end inline asm
$L__BB4_107:
	not.b32 	%r823, %r1136;
	add.s32 	%r1129, %r1, %r823;
	mov.u32 	%r78, %nctaid.x;
	setp.gt.u32 	%p328, %r78, 499;
	@%p328 bra 	$L__BB4_109;
	membar.cta;
	bra.uni 	$L__BB4_110;
$L__BB4_109:
	mov.b32 	%r824, 1140;
	// begin inline asm
	nanosleep.u32 %r824;
	// end inline asm
$L__BB4_110:
	mul.wide.s32 	%rd557, %r1129, 8;
	add.s64 	%rd558, %rd4, %rd557;
	add.s64 	%rd556, %rd558, 256;
	// begin inline asm
	ld.relaxed.gpu.v2.u32 {%r1130, %r1126}, [%rd556];
	// end inline asm
$L__BB4_111:
	setp.eq.s32 	%p329, %r1130, 99;
	mov.b32 	%r827, -1;
	vote.sync.any.pred 	%p330, %p329, %r827;
	not.pred 	%p331, %p330;
	@%p331 bra 	$L__BB4_116;
	@%p328 bra 	$L__BB4_114;
	membar.cta;
	bra.uni 	$L__BB4_115;
$L__BB4_114:
	mov.b32 	%r976, 380;
	// begin inline asm
	nanosleep.u32 %r976;
	// end inline asm
$L__BB4_115:
	// begin inline asm
	ld.relaxed.gpu.v2.u32 {%r1130, %r1126}, [%rd556];
	// end inline asm
	bra.uni 	$L__BB4_111;
$L__BB4_116:
	setp.eq.s32 	%p332, %r1130, 101;
	mov.b32 	%r854, -1;
	vote.sync.ballot.b32 	%r855, %p332, %r854;
	// begin inline asm
	mov.u32 %r829, %lanemask_ge;
	// end inline asm
	and.b32  	%r856, %r855, %r829;
	or.b32  	%r857, %r856, -2147483648;
	add.s32 	%r858, %r857, -1;
	not.b32 	%r859, %r857;
	and.b32  	%r860, %r859, %r858;
	popc.b32 	%r833, %r860;
	mov.b32 	%r832, 1;
	// begin inline asm
	shfl.sync.down.b32 %r830, %r1126, %r832, %r833, %r854;
	// end inline asm
	setp.lt.s32 	%p334, %r730, %r833;
	selp.b32 	%r861, %r830, 0, %p334;
	add.s32 	%r836, %r861, %r1126;
	mov.b32 	%r837, 2;
	// begin inline asm
	shfl.sync.down.b32 %r835, %r836, %r837, %r833, %r854;
	// end inline asm
	add.s32 	%r862, %r730, 2;
	setp.gt.s32 	%p335, %r862, %r833;
	selp.b32 	%r863, 0, %r835, %p335;
	add.s32 	%r841, %r836, %r863;
	mov.b32 	%r842, 4;
	// begin inline asm
	shfl.sync.down.b32 %r840, %r841, %r842, %r833, %r854;
	// end inline asm
	add.s32 	%r88, %r730, 4;
	setp.gt.s32 	%p336, %r88, %r833;
	selp.b32 	%r864, 0, %r840, %p336;
	add.s32 	%r846, %r841, %r864;
	mov.b32 	%r847, 8;
	// begin inline asm
	shfl.sync.down.b32 %r845, %r846, %r847, %r833, %r854;
	// end inline asm
	add.s32 	%r89, %r730, 8;
	setp.gt.s32 	%p337, %r89, %r833;
	selp.b32 	%r865, 0, %r845, %p337;
	add.s32 	%r851, %r846, %r865;
	mov.b32 	%r852, 16;
	// begin inline asm
	shfl.sync.down.b32 %r850, %r851, %r852, %r833, %r854;
	// end inline asm
	add.s32 	%r90, %r730, 16;
	setp.gt.s32 	%p338, %r90, %r833;
	selp.b32 	%r866, 0, %r850, %p338;
	add.s32 	%r1127, %r851, %r866;
	add.s64 	%rd83, %rd4, 256;
$L__BB4_117:
	setp.ne.s32 	%p339, %r1130, 101;
	mov.b32 	%r867, -1;
	vote.sync.all.pred 	%p340, %p339, %r867;
	not.pred 	%p341, %p340;
	@%p341 bra 	$L__BB4_125;
	mul.wide.s32 	%rd639, %r1129, 8;
	add.s64 	%rd640, %rd83, %rd639;
	add.s64 	%rd638, %rd640, -256;
	// begin inline asm
	ld.relaxed.gpu.v2.u32 {%r1130, %r1131}, [%rd638];
	// end inline asm
$L__BB4_119:
	setp.eq.s32 	%p390, %r1130, 99;
	mov.b32 	%r933, -1;
	vote.sync.any.pred 	%p391, %p390, %r933;
	not.pred 	%p392, %p391;
	@%p392 bra 	$L__BB4_124;
	@%p328 bra 	$L__BB4_122;
	membar.cta;
	bra.uni 	$L__BB4_123;
$L__BB4_122:
	mov.b32 	%r973, 380;
	// begin inline asm
	nanosleep.u32 %r973;
	// end inline asm
$L__BB4_123:
	// begin inline asm
	ld.relaxed.gpu.v2.u32 {%r1130, %r1131}, [%rd638];
	// end inline asm
	bra.uni 	$L__BB4_119;
$L__BB4_124:
	setp.eq.s32 	%p393, %r1130, 101;
	mov.b32 	%r959, -1;
	vote.sync.ballot.b32 	%r960, %p393, %r959;
	and.b32  	%r961, %r960, %r829;
	or.b32  	%r962, %r961, -2147483648;
	add.s32 	%r963, %r962, -1;
	not.b32 	%r964, %r962;
	and.b32  	%r965, %r964, %r963;
	popc.b32 	%r938, %r965;
	mov.b32 	%r937, 1;
	// begin inline asm
	shfl.sync.down.b32 %r935, %r1131, %r937, %r938, %r959;
	// end inline asm
	setp.lt.s32 	%p395, %r730, %r938;
	selp.b32 	%r966, %r935, 0, %p395;
	add.s32 	%r941, %r966, %r1131;
	mov.b32 	%r942, 2;
	// begin inline asm
	shfl.sync.down.b32 %r940, %r941, %r942, %r938, %r959;
	// end inline asm
	add.s32 	%r967, %r730, 2;
	setp.gt.s32 	%p396, %r967, %r938;
	selp.b32 	%r968, 0, %r940, %p396;
	add.s32 	%r946, %r941, %r968;
	mov.b32 	%r947, 4;
	// begin inline asm
	shfl.sync.down.b32 %r945, %r946, %r947, %r938, %r959;
	// end inline asm
	setp.gt.s32 	%p397, %r88, %r938;
	selp.b32 	%r969, 0, %r945, %p397;
	add.s32 	%r951, %r946, %r969;
	mov.b32 	%r952, 8;
	// begin inline asm
	shfl.sync.down.b32 %r950, %r951, %r952, %r938, %r959;
	// end inline asm
	setp.gt.s32 	%p398, %r89, %r938;
	selp.b32 	%r970, 0, %r950, %p398;
	add.s32 	%r956, %r951, %r970;
	mov.b32 	%r957, 16;
	// begin inline asm
	shfl.sync.down.b32 %r955, %r956, %r957, %r938, %r959;
	// end inline asm
	setp.gt.s32 	%p399, %r90, %r938;
	selp.b32 	%r971, 0, %r955, %p399;
	add.s32 	%r972, %r971, %r1127;
	add.s32 	%r1127, %r972, %r956;
	add.s32 	%r1129, %r1129, -32;
	bra.uni 	$L__BB4_117;
$L__BB4_125:
	setp.ne.s32 	%p342, %r1136, 0;
	@%p342 bra 	$L__BB4_127;
	add.s32 	%r870, %r1127, %r74;
	add.s64 	%rd559, %rd81, 256;
	mov.b32 	%r869, 101;
	// begin inline asm
	st.relaxed.gpu.v2.u32 [%rd559], {%r869, %r870};
	// end inline asm
	st.shared.u32 	[_ZZN3cub18CUB_300001_SM_10006detail6select23DeviceSelectSweepKernelINS2_10policy_hubImNS0_8NullTypeEiLb0ELNS0_10SelectImplE0EE10Policy1000EPmPS5_S9_S9_NS0_13ScanTileStateIiLb1EEES5_N4cuda3std3__48equal_toIvEEiNS2_19streaming_context_tIlLb1EEELS6_0EEEvT0_T1_T2_T3_T4_T5_T6_T7_iT8_NS1_7vsmem_tEE19static_temp_storage+68], %r1127;
	st.shared.u32 	[_ZZN3cub18CUB_300001_SM_10006detail6select23DeviceSelectSweepKernelINS2_10policy_hubImNS0_8NullTypeEiLb0ELNS0_10SelectImplE0EE10Policy1000EPmPS5_S9_S9_NS0_13ScanTileStateIiLb1EEES5_N4cuda3std3__48equal_toIvEEiNS2_19streaming_context_tIlLb1EEELS6_0EEEvT0_T1_T2_T3_T4_T5_T6_T7_iT8_NS1_7vsmem_tEE19static_temp_storage+72], %r870;
$L__BB4_127:
	setp.ne.s32 	%p343, %r730, 0;
	mov.u32 	%r1132, %r76;
	@%p343 bra 	$L__BB4_129;
	st.shared.u32 	[_ZZN3cub18CUB_300001_SM_10006detail6select23DeviceSelectSweepKernelINS2_10policy_hubImNS0_8NullTypeEiLb0ELNS0_10SelectImplE0EE10Policy1000EPmPS5_S9_S9_NS0_13ScanTileStateIiLb1EEES5_N4cuda3std3__48equal_toIvEEiNS2_19streaming_context_tIlLb1EEELS6_0EEEvT0_T1_T2_T3_T4_T5_T6_T7_iT8_NS1_7vsmem_tEE19static_temp_storage+60], %r1127;
	mov.u32 	%r1132, %r1127;
$L__BB4_129:
	mov.u64 	%rd85, %rd298;
	setp.eq.s32 	%p344, %r1136, 0;
	bar.sync 	0;
	ld.shared.u32 	%r871, [_ZZN3cub18CUB_300001_SM_10006detail6select23DeviceSelectSweepKernelINS2_10policy_hubImNS0_8NullTypeEiLb0ELNS0_10SelectImplE0EE10Policy1000EPmPS5_S9_S9_NS0_13ScanTileStateIiLb1EEES5_N4cuda3std3__48equal_toIvEEiNS2_19streaming_context_tIlLb1EEELS6_0EEEvT0_T1_T2_T3_T4_T5_T6_T7_iT8_NS1_7vsmem_tEE19static_temp_storage+60];
	.pragma "used_bytes_mask 61680";
	ld.shared.v4.u32 	{%r872, %r106, %r873, %r107}, [_ZZN3cub18CUB_300001_SM_10006detail6select23DeviceSelectSweepKernelINS2_10policy_hubImNS0_8NullTypeEiLb0ELNS0_10SelectImplE0EE10Policy1000EPmPS5_S9_S9_NS0_13ScanTileStateIiLb1EEES5_N4cuda3std3__48equal_toIvEEiNS2_19streaming_context_tIlLb1EEELS6_0EEEvT0_T1_T2_T3_T4_T5_T6_T7_iT8_NS1_7vsmem_tEE19static_temp_storage+64];
	selp.b32 	%r874, 0, %r871, %p344;
	add.s32 	%r108, %r874, %r1132;
	setp.ne.s64 	%p345, %rd771, %rd66;
	selp.u32 	%r875, 1, 0, %p345;
	add.s32 	%r109, %r108, %r875;
	add.s32 	%r110, %r63, %r108;
	add.s32 	%r111, %r64, %r108;
	add.s32 	%r112, %r65, %r108;
	add.s32 	%r113, %r66, %r108;
	add.s32 	%r114, %r67, %r108;
	add.s32 	%r115, %r68, %r108;
	add.s32 	%r116, %r69, %r108;
	add.s32 	%r117, %r70, %r108;
	add.s32 	%r118, %r71, %r108;
	setp.gt.s32 	%p346, %r107, 384;
	@%p346 bra 	$L__BB4_174;
	setp.ne.s64 	%p347, %rd771, %rd66;
	ld.param.u8 	%rs3, [%rd85];
	ld.param.u64 	%rd560, [%rd85+24];
	cvta.to.global.u64 	%rd86, %rd560;
	@%p347 bra 	$L__BB4_131;
	bra.uni 	$L__BB4_134;
$L__BB4_131:
	setp.ne.s16 	%p348, %rs3, 0;
	mov.b64 	%rd777, 0;
	@%p348 bra 	$L__BB4_133;
	ld.global.u64 	%rd777, [%rd86];
$L__BB4_133:
	cvt.s64.s32 	%rd562, %r108;
	add.s64 	%rd563, %rd777, %rd562;
	shl.b64 	%rd564, %rd563, 3;
	add.s64 	%rd565, %rd2, %rd564;
	st.global.u64 	[%rd565], %rd66;
$L__BB4_134:
	setp.eq.s64 	%p349, %rd66, %rd67;
	@%p349 bra 	$L__BB4_138;
	setp.ne.s16 	%p350, %rs3, 0;
	mov.b64 	%rd778, 0;
	@%p350 bra 	$L__BB4_137;
	ld.global.u64 	%rd778, [%rd86];
$L__BB4_137:
	cvt.s64.s32 	%rd567, %r109;
	add.s64 	%rd568, %rd778, %rd567;
	shl.b64 	%rd569, %rd568, 3;
	add.s64 	%rd570, %rd2, %rd569;
	st.global.u64 	[%rd570], %rd67;
$L__BB4_138:
	setp.eq.s64 	%p351, %rd67, %rd68;
	@%p351 bra 	$L__BB4_142;
	setp.ne.s16 	%p352, %rs3, 0;
	mov.b64 	%rd779, 0;
	@%p352 bra 	$L__BB4_141;
	ld.global.u64 	%rd779, [%rd86];
$L__BB4_141:
	cvt.s64.s32 	%rd572, %r110;
	add.s64 	%rd573, %rd779, %rd572;
	shl.b64 	%rd574, %rd573, 3;
	add.s64 	%rd575, %rd2, %rd574;
	st.global.u64 	[%rd575], %rd68;
$L__BB4_142:
	setp.eq.s64 	%p353, %rd68, %rd69;
	@%p353 bra 	$L__BB4_146;
	setp.ne.s16 	%p354, %rs3, 0;
	mov.b64 	%rd780, 0;
	@%p354 bra 	$L__BB4_145;
	ld.global.u64 	%rd780, [%rd86];
$L__BB4_145:
	cvt.s64.s32 	%rd577, %r111;
	add.s64 	%rd578, %rd780, %rd577;
	shl.b64 	%rd579, %rd578, 3;
	add.s64 	%rd580, %rd2, %rd579;
	st.global.u64 	[%rd580], %rd69;
$L__BB4_146:
	setp.eq.s64 	%p355, %rd69, %rd70;
	@%p355 bra 	$L__BB4_150;
	setp.ne.s16 	%p356, %rs3, 0;
	mov.b64 	%rd781, 0;
	@%p356 bra 	$L__BB4_149;
	ld.global.u64 	%rd781, [%rd86];
$L__BB4_149:
	cvt.s64.s32 	%rd582, %r112;
	add.s64 	%rd583, %rd781, %rd582;
	shl.b64 	%rd584, %rd583, 3;
	add.s64 	%rd585, %rd2, %rd584;
	st.global.u64 	[%rd585], %rd70;
$L__BB4_150:
	setp.eq.s64 	%p357, %rd70, %rd71;
	@%p357 bra 	$L__BB4_154;
	setp.ne.s16 	%p358, %rs3, 0;
	mov.b64 	%rd782, 0;
	@%p358 bra 	$L__BB4_153;
	ld.global.u64 	%rd782, [%rd86];
$L__BB4_153:
	cvt.s64.s32 	%rd587, %r113;
	add.s64 	%rd588, %rd782, %rd587;
	shl.b64 	%rd589, %rd588, 3;
	add.s64 	%rd590, %rd2, %rd589;
	st.global.u64 	[%rd590], %rd71;
$L__BB4_154:
	setp.eq.s64 	%p359, %rd71, %rd72;
	@%p359 bra 	$L__BB4_158;
	setp.ne.s16 	%p360, %rs3, 0;
	mov.b64 	%rd783, 0;
	@%p360 bra 	$L__BB4_157;
	ld.global.u64 	%rd783, [%rd86];
$L__BB4_157:
	cvt.s64.s32 	%rd592, %r114;
	add.s64 	%rd593, %rd783, %rd592;
	shl.b64 	%rd594, %rd593, 3;
	add.s64 	%rd595, %rd2, %rd594;
	st.global.u64 	[%rd595], %rd72;
$L__BB4_158:
	setp.eq.s64 	%p361, %rd72, %rd73;
	@%p361 bra 	$L__BB4_162;
	setp.ne.s16 	%p362, %rs3, 0;
	mov.b64 	%rd784, 0;
	@%p362 bra 	$L__BB4_161;
	ld.global.u64 	%rd784, [%rd86];
$L__BB4_161:
	cvt.s64.s32 	%rd597, %r115;
	add.s64 	%rd598, %rd784, %rd597;
	shl.b64 	%rd599, %rd598, 3;
	add.s64 	%rd600, %rd2, %rd599;
	st.global.u64 	[%rd600], %rd73;
$L__BB4_162:
	setp.eq.s64 	%p363, %rd73, %rd74;
	@%p363 bra 	$L__BB4_166;
	setp.ne.s16 	%p364, %rs3, 0;
	mov.b64 	%rd785, 0;
	@%p364 bra 	$L__BB4_165;
	ld.global.u64 	%rd785, [%rd86];
$L__BB4_165:
	cvt.s64.s32 	%rd602, %r116;
	add.s64 	%rd603, %rd785, %rd602;
	shl.b64 	%rd604, %rd603, 3;
	add.s64 	%rd605, %rd2, %rd604;
	st.global.u64 	[%rd605], %rd74;
$L__BB4_166:
	setp.eq.s64 	%p365, %rd74, %rd75;
	@%p365 bra 	$L__BB4_170;
	setp.ne.s16 	%p366, %rs3, 0;
	mov.b64 	%rd786, 0;
	@%p366 bra 	$L__BB4_169;
	ld.global.u64 	%rd786, [%rd86];
$L__BB4_169:
	cvt.s64.s32 	%rd607, %r117;
	add.s64 	%rd608, %rd786, %rd607;
	shl.b64 	%rd609, %rd608, 3;
	add.s64 	%rd610, %rd2, %rd609;
	st.global.u64 	[%rd610], %rd75;
$L__BB4_170:
	setp.eq.s64 	%p367, %rd75, %rd76;
	@%p367 bra 	$L__BB4_475;
	setp.ne.s16 	%p368, %rs3, 0;
	mov.b64 	%rd787, 0;
	@%p368 bra 	$L__BB4_173;
	ld.global.u64 	%rd787, [%rd86];
$L__BB4_173:
	cvt.s64.s32 	%rd612, %r118;
	add.s64 	%rd613, %rd787, %rd612;
	shl.b64 	%rd614, %rd613, 3;
	add.s64 	%rd615, %rd2, %rd614;
	st.global.u64 	[%rd615], %rd76;
	bra.uni 	$L__BB4_475;
$L__BB4_174:
	setp.eq.s64 	%p369, %rd771, %rd66;
	bar.sync 	0;
	@%p369 bra 	$L__BB4_176;
	sub.s32 	%r876, %r108, %r106;
	shl.b32 	%r877, %r876, 3;
	mov.u32 	%r878, _ZZN3cub18CUB_300001_SM_10006detail6select23DeviceSelectSweepKernelINS2_10policy_hubImNS0_8NullTypeEiLb0ELNS0_10SelectImplE0EE10Policy1000EPmPS5_S9_S9_NS0_13ScanTileStateIiLb1EEES5_N4cuda3std3__48equal_toIvEEiNS2_19streaming_context_tIlLb1EEELS6_0EEEvT0_T1_T2_T3_T4_T5_T6_T7_iT8_NS1_7vsmem_tEE19static_temp_storage;
	add.s32 	%r879, %r878, %r877;
	st.shared.u64 	[%r879], %rd66;
$L__BB4_176:
	setp.eq.s64 	%p370, %rd66, %rd67;
	@%p370 bra 	$L__BB4_178;
	sub.s32 	%r880, %r109, %r106;
	shl.b32 	%r881, %r880, 3;
	mov.u32 	%r882, _ZZN3cub18CUB_300001_SM_10006detail6select23DeviceSelectSweepKernelINS2_10policy_hubImNS0_8NullTypeEiLb0ELNS0_10SelectImplE0EE10Policy1000EPmPS5_S9_S9_NS0_13ScanTileStateIiLb1EEES5_N4cuda3std3__48equal_toIvEEiNS2_19streaming_context_tIlLb1EEELS6_0EEEvT0_T1_T2_T3_T4_T5_T6_T7_iT8_NS1_7vsmem_tEE19static_temp_storage;
	add.s32 	%r883, %r882, %r881;
	st.shared.u64 	[%r883], %rd67;
$L__BB4_178:
	setp.eq.s64 	%p371, %rd67, %rd68;
	@%p371 bra 	$L__BB4_180;
	sub.s32 	%r884, %r110, %r106;
	shl.b32 	%r885, %r884, 3;
	mov.u32 	%r886, _ZZN3cub18CUB_300001_SM_10006detail6select23DeviceSelectSweepKernelINS2_10policy_hubImNS0_8NullTypeEiLb0ELNS0_10SelectImplE0EE10Policy1000EPmPS5_S9_S9_NS0_13ScanTileStateIiLb1EEES5_N4cuda3std3__48equal_toIvEEiNS2_19streaming_context_tIlLb1EEELS6_0EEEvT0_T1_T2_T3_T4_T5_T6_T7_iT8_NS1_7vsmem_tEE19static_temp_storage;
	add.s32 	%r887, %r886, %r885;
	st.shared.u64 	[%r887], %rd68;
$L__BB4_180:
	setp.eq.s64 	%p372, %rd68, %rd69;
	@%p372 bra 	$L__BB4_182;
	sub.s32 	%r888, %r111, %r106;
	shl.b32 	%r889, %r888, 3;
	mov.u32 	%r890, _ZZN3cub18CUB_300001_SM_10006detail6select23DeviceSelectSweepKernelINS2_10policy_hubImNS0_8NullTypeEiLb0ELNS0_10SelectImplE0EE10Policy1000EPmPS5_S9_S9_NS0_13ScanTileStateIiLb1EEES5_N4cuda3std3__48equal_toIvEEiNS2_19streaming_context_tIlLb1EEELS6_0EEEvT0_T1_T2_T3_T4_T5_T6_T7_iT8_NS1_7vsmem_tEE19static_temp_storage;
	add.s32 	%r891, %r890, %r889;
	st.shared.u64 	[%r891], %rd69;
$L__BB4_182:
	setp.eq.s64 	%p373, %rd69, %rd70;
	@%p373 bra 	$L__BB4_184;
	sub.s32 	%r892, %r112, %r106;
	shl.b32 	%r893, %r892, 3;
	mov.u32 	%r894, _ZZN3cub18CUB_300001_SM_10006detail6select23DeviceSelectSweepKernelINS2_10policy_hubImNS0_8NullTypeEiLb0ELNS0_10SelectImplE0EE10Policy1000EPmPS5_S9_S9_NS0_13ScanTileStateIiLb1EEES5_N4cuda3std3__48equal_toIvEEiNS2_19streaming_context_tIlLb1EEELS6_0EEEvT0_T1_T2_T3_T4_T5_T6_T7_iT8_NS1_7vsmem_tEE19static_temp_storage;
	add.s32 	%r895, %r894, %r893;
	st.shared.u64 	[%r895], %rd70;
$L__BB4_184:
	setp.eq.s64 	%p374, %rd70, %rd71;
	@%p374 bra 	$L__BB4_186;
	sub.s32 	%r896, %r113, %r106;
	shl.b32 	%r897, %r896, 3;
	mov.u32 	%r898, _ZZN3cub18CUB_300001_SM_10006detail6select23DeviceSelectSweepKernelINS2_10policy_hubImNS0_8NullTypeEiLb0ELNS0_10SelectImplE0EE10Policy1000EPmPS5_S9_S9_NS0_13ScanTileStateIiLb1EEES5_N4cuda3std3__48equal_toIvEEiNS2_19streaming_context_tIlLb1EEELS6_0EEEvT0_T1_T2_T3_T4_T5_T6_T7_iT8_NS1_7vsmem_tEE19static_temp_storage;
	add.s32 	%r899, %r898, %r897;
	st.shared.u64 	[%r899], %rd71;
$L__BB4_186:
	setp.eq.s64 	%p375, %rd71, %rd72;
	@%p375 bra 	$L__BB4_188;
	sub.s32 	%r900, %r114, %r106;
	shl.b32 	%r901, %r900, 3;
	mov.u32 	%r902, _ZZN3cub18CUB_300001_SM_10006detail6select23DeviceSelectSweepKernelINS2_10policy_hubImNS0_8NullTypeEiLb0ELNS0_10SelectImplE0EE10Policy1000EPmPS5_S9_S9_NS0_13ScanTileStateIiLb1EEES5_N4cuda3std3__48equal_toIvEEiNS2_19streaming_context_tIlLb1EEELS6_0EEEvT0_T1_T2_T3_T4_T5_T6_T7_iT8_NS1_7vsmem_tEE19static_temp_storage;
	add.s32 	%r903, %r902, %r901;
	st.shared.u64 	[%r903], %rd72;
$L__BB4_188:
	setp.eq.s64 	%p376, %rd72, %rd73;
	@%p376 bra 	$L__BB4_190;
	sub.s32 	%r904, %r115, %r106;
	shl.b32 	%r905, %r904, 3;
	mov.u32 	%r906, _ZZN3cub18CUB_300001_SM_10006detail6select23DeviceSelectSweepKernelINS2_10policy_hubImNS0_8NullTypeEiLb0ELNS0_10SelectImplE0EE10Policy1000EPmPS5_S9_S9_NS0_13ScanTileStateIiLb1EEES5_N4cuda3std3__48equal_toIvEEiNS2_19streaming_context_tIlLb1EEELS6_0EEEvT0_T1_T2_T3_T4_T5_T6_T7_iT8_NS1_7vsmem_tEE19static_temp_storage;
	add.s32 	%r907, %r906, %r905;
	st.shared.u64 	[%r907], %rd73;
$L__BB4_190:
	setp.eq.s64 	%p377, %rd73, %rd74;
	@%p377 bra 	$L__BB4_192;
	sub.s32 	%r908, %r116, %r106;
	shl.b32 	%r909, %r908, 3;
	mov.u32 	%r910, _ZZN3cub18CUB_300001_SM_10006detail6select23DeviceSelectSweepKernelINS2_10policy_hubImNS0_8NullTypeEiLb0ELNS0_10SelectImplE0EE10Policy1000EPmPS5_S9_S9_NS0_13ScanTileStateIiLb1EEES5_N4cuda3std3__48equal_toIvEEiNS2_19streaming_context_tIlLb1EEELS6_0EEEvT0_T1_T2_T3_T4_T5_T6_T7_iT8_NS1_7vsmem_tEE19static_temp_storage;
	add.s32 	%r911, %r910, %r909;
	st.shared.u64 	[%r911], %rd74;
$L__BB4_192:
	setp.eq.s64 	%p378, %rd74, %rd75;
	@%p378 bra 	$L__BB4_194;
	sub.s32 	%r912, %r117, %r106;
	shl.b32 	%r913, %r912, 3;
	mov.u32 	%r914, _ZZN3cub18CUB_300001_SM_10006detail6select23DeviceSelectSweepKernelINS2_10policy_hubImNS0_8NullTypeEiLb0ELNS0_10SelectImplE0EE10Policy1000EPmPS5_S9_S9_NS0_13ScanTileStateIiLb1EEES5_N4cuda3std3__48equal_toIvEEiNS2_19streaming_context_tIlLb1EEELS6_0EEEvT0_T1_T2_T3_T4_T5_T6_T7_iT8_NS1_7vsmem_tEE19static_temp_storage;
	add.s32 	%r915, %r914, %r913;
	st.shared.u64 	[%r915], %rd75;
$L__BB4_194:
	setp.eq.s64 	%p379, %rd75, %rd76;
	@%p379 bra 	$L__BB4_196;
	sub.s32 	%r916, %r118, %r106;
	shl.b32 	%r917, %r916, 3;
	mov.u32 	%r918, _ZZN3cub18CUB_300001_SM_10006detail6select23DeviceSelectSweepKernelINS2_10policy_hubImNS0_8NullTypeEiLb0ELNS0_10SelectImplE0EE10Policy1000EPmPS5_S9_S9_NS0_13ScanTileStateIiLb1EEES5_N4cuda3std3__48equal_toIvEEiNS2_19streaming_context_tIlLb1EEELS6_0EEEvT0_T1_T2_T3_T4_T5_T6_T7_iT8_NS1_7vsmem_tEE19static_temp_storage;
	add.s32 	%r919, %r918, %r917;
	st.shared.u64 	[%r919], %rd76;
$L__BB4_196:
	bar.sync 	0;
	setp.ge.s32 	%p380, %r1136, %r107;
	@%p380 bra 	$L__BB4_475;
	ld.param.u8 	%rs4, [%rd85];
	ld.param.u64 	%rd616, [%rd85+24];
	cvta.to.global.u64 	%rd87, %rd616;
	not.b32 	%r920, %r1136;
	add.s32 	%r119, %r107, %r920;
	mul.hi.u32 	%r921, %r119, -1431655765;
	shr.u32 	%r922, %r921, 8;
	add.s32 	%r120, %r922, 1;
	and.b32  	%r923, %r922, 3;
	setp.eq.s32 	%p381, %r923, 3;
	@%p381 bra 	$L__BB4_202;
	and.b32  	%r924, %r120, 3;
	add.s32 	%r1135, %r106, %r1136;
	shl.b32 	%r925, %r1136, 3;
	mov.u32 	%r926, _ZZN3cub18CUB_300001_SM_10006detail6select23DeviceSelectSweepKernelINS2_10policy_hubImNS0_8NullTypeEiLb0ELNS0_10SelectImplE0EE10Policy1000EPmPS5_S9_S9_NS0_13ScanTileStateIiLb1EEES5_N4cuda3std3__48equal_toIvEEiNS2_19streaming_context_tIlLb1EEELS6_0EEEvT0_T1_T2_T3_T4_T5_T6_T7_iT8_NS1_7vsmem_tEE19static_temp_storage;
	add.s32 	%r1134, %r926, %r925;
	neg.s32 	%r1133, %r924;
	mad.lo.s32 	%r1136, %r924, 384, %r1136;
$L__BB4_199:
	.pragma "nounroll";
	setp.ne.s16 	%p382, %rs4, 0;
	ld.shared.u64 	%rd88, [%r1134];
	mov.b64 	%rd772, 0;
	@%p382 bra 	$L__BB4_201;
	ld.global.u64 	%rd772, [%rd87];
$L__BB4_201:
	cvt.s64.s32 	%rd618, %r1135;
	add.s64 	%rd619, %rd772, %rd618;
	shl.b64 	%rd620, %rd619, 3;
	add.s64 	%rd621, %rd2, %rd620;
	st.global.u64 	[%rd621], %rd88;
	add.s32 	%r1135, %r1135, 384;
	add.s32 	%r1134, %r1134, 3072;
	add.s32 	%r1133, %r1133, 1;
	setp.ne.s32 	%p383, %r1133, 0;
	@%p383 bra 	$L__BB4_199;
$L__BB4_202:
	setp.lt.u32 	%p384, %r119, 1152;
	@%p384 bra 	$L__BB4_475;
	add.s32 	%r1138, %r106, %r1136;
	shl.b32 	%r927, %r1136, 3;
	mov.u32 	%r928, _ZZN3cub18CUB_300001_SM_10006detail6select23DeviceSelectSweepKernelINS2_10policy_hubImNS0_8NullTypeEiLb0ELNS0_10SelectImplE0EE10Policy1000EPmPS5_S9_S9_NS0_13ScanTileStateIiLb1EEES5_N4cuda3std3__48equal_toIvEEiNS2_19streaming_context_tIlLb1EEELS6_0EEEvT0_T1_T2_T3_T4_T5_T6_T7_iT8_NS1_7vsmem_tEE19static_temp_storage;
	add.s32 	%r929, %r927, %r928;
	add.s32 	%r1137, %r929, 6144;
$L__BB4_204:
	setp.ne.s16 	%p385, %rs4, 0;
	cvt.s64.s32 	%rd91, %r1138;
	ld.shared.u64 	%rd92, [%r1137+-6144];
	mov.b64 	%rd773, 0;
	@%p385 bra 	$L__BB4_206;
	ld.global.u64 	%rd773, [%rd87];
$L__BB4_206:
	setp.ne.s16 	%p386, %rs4, 0;
	add.s64 	%rd624, %rd773, %rd91;
	shl.b64 	%rd625, %rd624, 3;
	add.s64 	%rd626, %rd2, %rd625;
	st.global.u64 	[%rd626], %rd92;
	ld.shared.u64 	%rd95, [%r1137+-3072];
	mov.b64 	%rd774, 0;
	@%p386 bra 	$L__BB4_208;
	ld.global.u64 	%rd774, [%rd87];
$L__BB4_208:
	setp.ne.s16 	%p387, %rs4, 0;
	add.s64 	%rd628, %rd774, %rd91;
	shl.b64 	%rd629, %rd628, 3;
	add.s64 	%rd630, %rd2, %rd629;
	st.global.u64 	[%rd630+3072], %rd95;
	ld.shared.u64 	%rd98, [%r1137];
	mov.b64 	%rd775, 0;
	@%p387 bra 	$L__BB4_210;
	ld.global.u64 	%rd775, [%rd87];
$L__BB4_210:
	setp.ne.s16 	%p388, %rs4, 0;
	add.s64 	%rd632, %rd775, %rd91;
	shl.b64 	%rd633, %rd632, 3;
	add.s64 	%rd634, %rd2, %rd633;
	st.global.u64 	[%rd634+6144], %rd98;
	ld.shared.u64 	%rd101, [%r1137+3072];
	mov.b64 	%rd776, 0;
	@%p388 bra 	$L__BB4_212;
	ld.global.u64 	%rd776, [%rd87];
$L__BB4_212:
	cvt.u32.u64 	%r930, %rd91;
	add.s64 	%rd635, %rd776, %rd91;
	shl.b64 	%rd636, %rd635, 3;
	add.s64 	%rd637, %rd2, %rd636;
	st.global.u64 	[%rd637+9216], %rd101;
	add.s32 	%r1136, %r1136, 1536;
	add.s32 	%r1138, %r930, 1536;
	add.s32 	%r1137, %r1137, 12288;
	setp.lt.s32 	%p389, %r1136, %r107;
	@%p389 bra 	$L__BB4_204;
	bra.uni 	$L__BB4_475;
$L__BB4_213:
	ld.param.u32 	%r1117, [_ZN3cub18CUB_300001_SM_10006detail6select23DeviceSelectSweepKernelINS2_10policy_hubImNS0_8NullTypeEiLb0ELNS0_10SelectImplE0EE10Policy1000EPmPS5_S9_S9_NS0_13ScanTileStateIiLb1EEES5_N4cuda3std3__48equal_toIvEEiNS2_19streaming_context_tIlLb1EEELS6_0EEEvT0_T1_T2_T3_T4_T5_T6_T7_iT8_NS1_7vsmem_tE_param_7];
	sub.s32 	%r140, %r1117, %r2;
	setp.ne.s32 	%p30, %r1, 0;
	@%p30 bra 	$L__BB4_330;
	ld.param.u8 	%rs27, [%rd1];
	setp.eq.s16 	%p177, %rs27, 0;
	ld.param.u64 	%rd414, [%rd1+16];
	selp.b64 	%rd415, %rd414, 0, %p177;
	cvt.u64.u32 	%rd416, %r2;
	add.s64 	%rd417, %rd415, %rd416;
	mov.u32 	%r1142, %tid.x;
	and.b32  	%r570, %r1142, 31;
	and.b32  	%r571, %r1142, 992;
	mul.lo.s32 	%r572, %r571, 11;
	or.b32  	%r142, %r572, %r570;
	setp.ge.s32 	%p178, %r142, %r140;
	cvt.u64.u32 	%rd418, %r142;
	add.s64 	%rd419, %rd417, %rd418;
	shl.b64 	%rd420, %rd419, 3;
	add.s64 	%rd126, %rd3, %rd420;
	@%p178 bra 	$L__BB4_216;
	ld.global.u64 	%rd788, [%rd126];
$L__BB4_216:
	add.s32 	%r573, %r142, 32;
	setp.ge.s32 	%p179, %r573, %r140;
	@%p179 bra 	$L__BB4_218;
	ld.global.u64 	%rd789, [%rd126+256];
$L__BB4_218:
	add.s32 	%r574, %r142, 64;
	setp.ge.s32 	%p180, %r574, %r140;
	@%p180 bra 	$L__BB4_220;
	ld.global.u64 	%rd790, [%rd126+512];
$L__BB4_220:
	add.s32 	%r575, %r142, 96;
	setp.ge.s32 	%p181, %r575, %r140;
	@%p181 bra 	$L__BB4_222;
	ld.global.u64 	%rd791, [%rd126+768];
$L__BB4_222:
	add.s32 	%r576, %r142, 128;
	setp.ge.s32 	%p182, %r576, %r140;
	@%p182 bra 	$L__BB4_224;
	ld.global.u64 	%rd792, [%rd126+1024];
$L__BB4_224:
	add.s32 	%r577, %r142, 160;
	setp.ge.s32 	%p183, %r577, %r140;
	@%p183 bra 	$L__BB4_226;
	ld.global.u64 	%rd793, [%rd126+1280];
$L__BB4_226:
	add.s32 	%r578, %r142, 192;
	setp.ge.s32 	%p184, %r578, %r140;
	@%p184 bra 	$L__BB4_228;
	ld.global.u64 	%rd794, [%rd126+1536];
$L__BB4_228:
	add.s32 	%r579, %r142, 224;
	setp.ge.s32 	%p185, %r579, %r140;
	@%p185 bra 	$L__BB4_230;
	ld.global.u64 	%rd795, [%rd126+1792];
$L__BB4_230:
	add.s32 	%r580, %r142, 256;
	setp.ge.s32 	%p186, %r580, %r140;
	@%p186 bra 	$L__BB4_232;
	ld.global.u64 	%rd796, [%rd126+2048];
$L__BB4_232:
	add.s32 	%r581, %r142, 288;
	setp.ge.s32 	%p187, %r581, %r140;
	@%p187 bra 	$L__BB4_234;
	ld.global.u64 	%rd797, [%rd126+2304];
$L__BB4_234:
	add.s32 	%r582, %r142, 320;
	setp.ge.s32 	%p188, %r582, %r140;
	@%p188 bra 	$L__BB4_236;
	ld.global.u64 	%rd798, [%rd126+2560];
$L__BB4_236:
	// begin inline asm
	mov.u32 %r583, %laneid;
	// end inline asm
	shr.u32 	%r144, %r1142, 5;
	mad.lo.s32 	%r584, %r144, 352, %r583;
	shl.b32 	%r585, %r584, 3;
	mov.u32 	%r586, _ZZN3cub18CUB_300001_SM_10006detail6select23DeviceSelectSweepKernelINS2_10policy_hubImNS0_8NullTypeEiLb0ELNS0_10SelectImplE0EE10Policy1000EPmPS5_S9_S9_NS0_13ScanTileStateIiLb1EEES5_N4cuda3std3__48equal_toIvEEiNS2_19streaming_context_tIlLb1EEELS6_0EEEvT0_T1_T2_T3_T4_T5_T6_T7_iT8_NS1_7vsmem_tEE19static_temp_storage;
	add.s32 	%r587, %r586, %r585;
	st.shared.u64 	[%r587], %rd788;
	st.shared.u64 	[%r587+256], %rd789;
	st.shared.u64 	[%r587+512], %rd790;
	st.shared.u64 	[%r587+768], %rd791;
	st.shared.u64 	[%r587+1024], %rd792;
	st.shared.u64 	[%r587+1280], %rd793;
	st.shared.u64 	[%r587+1536], %rd794;
	st.shared.u64 	[%r587+1792], %rd795;
	st.shared.u64 	[%r587+2048], %rd796;
	st.shared.u64 	[%r587+2304], %rd797;
	st.shared.u64 	[%r587+2560], %rd798;
	bar.warp.sync 	-1;
	mad.lo.s32 	%r588, %r583, 80, %r587;
	ld.shared.u64 	%rd149, [%r588];
	ld.shared.u64 	%rd150, [%r588+8];
	ld.shared.u64 	%rd151, [%r588+16];
	ld.shared.u64 	%rd152, [%r588+24];
	ld.shared.u64 	%rd153, [%r588+32];
	ld.shared.u64 	%rd154, [%r588+40];
	ld.shared.u64 	%rd155, [%r588+48];
	ld.shared.u64 	%rd156, [%r588+56];
	ld.shared.u64 	%rd157, [%r588+64];
	ld.shared.u64 	%rd158, [%r588+72];
	ld.shared.u64 	%rd159, [%r588+80];
	setp.eq.s16 	%p189, %rs27, 0;
	@%p189 bra 	$L__BB4_239;
	bar.sync 	0;
	shl.b32 	%r589, %r1142, 3;
	add.s32 	%r591, %r586, %r589;
	add.s32 	%r145, %r591, 3152;
	st.shared.u64 	[%r591+3152], %rd159;
	bar.sync 	0;
	setp.eq.s32 	%p191, %r1142, 0;
	mov.pred 	%p475, -1;
	@%p191 bra 	$L__BB4_244;
	ld.shared.u64 	%rd431, [%r145+-8];
	setp.ne.s64 	%p475, %rd431, %rd149;
	bra.uni 	$L__BB4_244;
$L__BB4_239:
	setp.ne.s32 	%p192, %r1142, 0;
	@%p192 bra 	$L__BB4_241;
	shl.b64 	%rd434, %rd414, 3;
	add.s64 	%rd435, %rd434, %rd3;
	ld.global.u64 	%rd800, [%rd435+-8];
$L__BB4_241:
	setp.eq.s32 	%p193, %r1142, 0;
	bar.sync 	0;
	shl.b32 	%r592, %r1142, 3;
	add.s32 	%r594, %r586, %r592;
	add.s32 	%r146, %r594, 3152;
	st.shared.u64 	[%r594+3152], %rd159;
	bar.sync 	0;
	@%p193 bra 	$L__BB4_243;
	ld.shared.u64 	%rd800, [%r146+-8];
$L__BB4_243:
	setp.ne.s64 	%p475, %rd800, %rd149;
$L__BB4_244:
	setp.ne.s64 	%p194, %rd158, %rd159;
	setp.ne.s64 	%p195, %rd157, %rd158;
	setp.ne.s64 	%p196, %rd156, %rd157;
	setp.ne.s64 	%p197, %rd155, %rd156;
	setp.ne.s64 	%p198, %rd154, %rd155;
	setp.ne.s64 	%p199, %rd153, %rd154;
	setp.ne.s64 	%p200, %rd152, %rd153;
	setp.ne.s64 	%p201, %rd151, %rd152;
	setp.ne.s64 	%p202, %rd150, %rd151;
	setp.ne.s64 	%p203, %rd149, %rd150;
	mul.lo.s32 	%r625, %r1142, 11;
	setp.ge.s32 	%p204, %r625, %r140;
	or.pred  	%p7, %p204, %p475;
	selp.u32 	%r147, 1, 0, %p7;
	add.s32 	%r626, %r625, 1;
	setp.ge.s32 	%p205, %r626, %r140;
	or.pred  	%p8, %p205, %p203;
	selp.u32 	%r627, 1, 0, %p8;
	add.s32 	%r628, %r625, 2;
	setp.ge.s32 	%p206, %r628, %r140;
	or.pred  	%p9, %p206, %p202;
	selp.u32 	%r629, 1, 0, %p9;
	add.s32 	%r630, %r625, 3;
	setp.ge.s32 	%p207, %r630, %r140;
	or.pred  	%p10, %p207, %p201;
	selp.u32 	%r631, 1, 0, %p10;
	add.s32 	%r632, %r625, 4;
	setp.ge.s32 	%p208, %r632, %r140;
	or.pred  	%p11, %p208, %p200;
	selp.u32 	%r633, 1, 0, %p11;
	add.s32 	%r634, %r625, 5;
	setp.ge.s32 	%p209, %r634, %r140;
	or.pred  	%p12, %p209, %p199;
	selp.u32 	%r635, 1, 0, %p12;
	add.s32 	%r636, %r625, 6;
	setp.ge.s32 	%p210, %r636, %r140;
	or.pred  	%p13, %p210, %p198;
	selp.u32 	%r637, 1, 0, %p13;
	add.s32 	%r638, %r625, 7;
	setp.ge.s32 	%p211, %r638, %r140;
	or.pred  	%p14, %p211, %p197;
	selp.u32 	%r639, 1, 0, %p14;
	add.s32 	%r640, %r625, 8;
	setp.ge.s32 	%p212, %r640, %r140;
	or.pred  	%p15, %p212, %p196;
	selp.u32 	%r641, 1, 0, %p15;
	add.s32 	%r642, %r625, 9;
	setp.ge.s32 	%p213, %r642, %r140;
	or.pred  	%p16, %p213, %p195;
	selp.u32 	%r643, 1, 0, %p16;
	add.s32 	%r644, %r625, 10;
	setp.ge.s32 	%p214, %r644, %r140;
	or.pred  	%p17, %p214, %p194;
	selp.u32 	%r645, 1, 0, %p17;
	bar.sync 	0;
	add.s32 	%r148, %r627, %r147;
	add.s32 	%r149, %r148, %r629;
	add.s32 	%r150, %r149, %r631;
	add.s32 	%r151, %r150, %r633;
	add.s32 	%r152, %r151, %r635;
	add.s32 	%r153, %r152, %r637;
	add.s32 	%r154, %r153, %r639;
	add.s32 	%r155, %r154, %r641;
	add.s32 	%r156, %r155, %r643;
	add.s32 	%r599, %r156, %r645;
	mov.b32 	%r597, 1;
	mov.b32 	%r622, 0;
	mov.b32 	%r624, -1;
	// begin inline asm
	{  .reg .s32 r0;  .reg .pred p;  shfl.sync.up.b32 r0|p, %r599, %r597, %r622, %r624;  @p add.s32 r0, r0, %r599;  mov.s32 %r595, r0;}
	// end inline asm
	mov.b32 	%r603, 2;
	// begin inline asm
	{  .reg .s32 r0;  .reg .pred p;  shfl.sync.up.b32 r0|p, %r595, %r603, %r622, %r624;  @p add.s32 r0, r0, %r595;  mov.s32 %r601, r0;}
	// end inline asm
	mov.b32 	%r609, 4;
	// begin inline asm
	{  .reg .s32 r0;  .reg .pred p;  shfl.sync.up.b32 r0|p, %r601, %r609, %r622, %r624;  @p add.s32 r0, r0, %r601;  mov.s32 %r607, r0;}
	// end inline asm
	mov.b32 	%r615, 8;
	// begin inline asm
	{  .reg .s32 r0;  .reg .pred p;  shfl.sync.up.b32 r0|p, %r607, %r615, %r622, %r624;  @p add.s32 r0, r0, %r607;  mov.s32 %r613, r0;}
	// end inline asm
	mov.b32 	%r621, 16;
	// begin inline asm
	{  .reg .s32 r0;  .reg .pred p;  shfl.sync.up.b32 r0|p, %r613, %r621, %r622, %r624;  @p add.s32 r0, r0, %r613;  mov.s32 %r619, r0;}
	// end inline asm
	setp.ne.s32 	%p215, %r583, 31;
	@%p215 bra 	$L__BB4_246;
	shl.b32 	%r646, %r144, 2;
	mov.u32 	%r647, _ZZN3cub18CUB_300001_SM_10006detail6select23DeviceSelectSweepKernelINS2_10policy_hubImNS0_8NullTypeEiLb0ELNS0_10SelectImplE0EE10Policy1000EPmPS5_S9_S9_NS0_13ScanTileStateIiLb1EEES5_N4cuda3std3__48equal_toIvEEiNS2_19streaming_context_tIlLb1EEELS6_0EEEvT0_T1_T2_T3_T4_T5_T6_T7_iT8_NS1_7vsmem_tEE19static_temp_storage;
	add.s32 	%r648, %r647, %r646;
	st.shared.u32 	[%r648], %r619;
$L__BB4_246:
	bar.sync 	0;
	ld.shared.v4.u32 	{%r159, %r160, %r161, %r162}, [_ZZN3cub18CUB_300001_SM_10006detail6select23DeviceSelectSweepKernelINS2_10policy_hubImNS0_8NullTypeEiLb0ELNS0_10SelectImplE0EE10Policy1000EPmPS5_S9_S9_NS0_13ScanTileStateIiLb1EEES5_N4cuda3std3__48equal_toIvEEiNS2_19streaming_context_tIlLb1EEELS6_0EEEvT0_T1_T2_T3_T4_T5_T6_T7_iT8_NS1_7vsmem_tEE19static_temp_storage];
	add.s32 	%r649, %r160, %r159;
	setp.eq.s32 	%p216, %r144, 2;
	selp.b32 	%r650, %r649, %r159, %p216;
	add.s32 	%r651, %r649, %r161;
	setp.eq.s32 	%p217, %r144, 3;
	selp.b32 	%r652, %r651, %r650, %p217;
	add.s32 	%r653, %r651, %r162;
	setp.eq.s32 	%p218, %r144, 4;
	selp.b32 	%r654, %r653, %r652, %p218;
	ld.shared.v4.u32 	{%r163, %r164, %r165, %r166}, [_ZZN3cub18CUB_300001_SM_10006detail6select23DeviceSelectSweepKernelINS2_10policy_hubImNS0_8NullTypeEiLb0ELNS0_10SelectImplE0EE10Policy1000EPmPS5_S9_S9_NS0_13ScanTileStateIiLb1EEES5_N4cuda3std3__48equal_toIvEEiNS2_19streaming_context_tIlLb1EEELS6_0EEEvT0_T1_T2_T3_T4_T5_T6_T7_iT8_NS1_7vsmem_tEE19static_temp_storage+16];
	add.s32 	%r655, %r653, %r163;
	setp.eq.s32 	%p219, %r144, 5;
	selp.b32 	%r656, %r655, %r654, %p219;
	add.s32 	%r657, %r655, %r164;
	setp.eq.s32 	%p220, %r144, 6;
	selp.b32 	%r658, %r657, %r656, %p220;
	add.s32 	%r659, %r657, %r165;
	setp.eq.s32 	%p221, %r144, 7;
	selp.b32 	%r660, %r659, %r658, %p221;
	add.s32 	%r661, %r659, %r166;
	setp.eq.s32 	%p222, %r144, 8;
	selp.b32 	%r662, %r661, %r660, %p222;
	ld.shared.v4.u32 	{%r167, %r168, %r169, %r170}, [_ZZN3cub18CUB_300001_SM_10006detail6select23DeviceSelectSweepKernelINS2_10policy_hubImNS0_8NullTypeEiLb0ELNS0_10SelectImplE0EE10Policy1000EPmPS5_S9_S9_NS0_13ScanTileStateIiLb1EEES5_N4cuda3std3__48equal_toIvEEiNS2_19streaming_context_tIlLb1EEELS6_0EEEvT0_T1_T2_T3_T4_T5_T6_T7_iT8_NS1_7vsmem_tEE19static_temp_storage+32];
	add.s32 	%r663, %r661, %r167;
	setp.eq.s32 	%p223, %r144, 9;
	selp.b32 	%r664, %r663, %r662, %p223;
	add.s32 	%r665, %r663, %r168;
	setp.eq.s32 	%p224, %r144, 10;
	selp.b32 	%r666, %r665, %r664, %p224;
	add.s32 	%r667, %r665, %r169;
	setp.eq.s32 	%p225, %r144, 11;
	selp.b32 	%r668, %r667, %r666, %p225;
	setp.lt.u32 	%p226, %r1142, 32;
	selp.b32 	%r669, 0, %r668, %p226;
	setp.eq.s32 	%p227, %r583, 0;
	sub.s32 	%r670, %r619, %r599;
	selp.b32 	%r671, 0, %r670, %p227;
	add.s32 	%r171, %r669, %r671;
	add.s32 	%r172, %r171, %r147;
	add.s32 	%r173, %r148, %r171;
	add.s32 	%r174, %r149, %r171;
	add.s32 	%r175, %r150, %r171;
	add.s32 	%r176, %r151, %r171;
	add.s32 	%r177, %r152, %r171;
	add.s32 	%r178, %r153, %r171;
	add.s32 	%r179, %r154, %r171;
	add.s32 	%r180, %r155, %r171;
	add.s32 	%r181, %r156, %r171;
	add.s32 	%r672, %r140, %r170;
	add.s32 	%r673, %r672, %r667;
	add.s32 	%r1160, %r673, -4224;
	setp.gt.s32 	%p228, %r1160, 384;
	@%p228 bra 	$L__BB4_291;
	mov.u64 	%rd436, %rd298;
	ld.param.u8 	%rs5, [%rd436];
	ld.param.u64 	%rd437, [%rd436+24];
	cvta.to.global.u64 	%rd164, %rd437;
	setp.lt.s32 	%p229, %r171, %r1160;
	and.pred  	%p230, %p7, %p229;
	@%p230 bra 	$L__BB4_248;
	bra.uni 	$L__BB4_251;
$L__BB4_248:
	setp.ne.s16 	%p231, %rs5, 0;
	mov.b64 	%rd808, 0;
	@%p231 bra 	$L__BB4_250;
	ld.global.u64 	%rd808, [%rd164];
$L__BB4_250:
	cvt.s64.s32 	%rd439, %r171;
	add.s64 	%rd440, %rd808, %rd439;
	shl.b64 	%rd441, %rd440, 3;
	add.s64 	%rd442, %rd2, %rd441;
	st.global.u64 	[%rd442], %rd149;
$L__BB4_251:
	setp.ge.s32 	%p232, %r172, %r1160;
	not.pred 	%p233, %p8;
	or.pred  	%p234, %p233, %p232;
	@%p234 bra 	$L__BB4_255;
	setp.ne.s16 	%p235, %rs5, 0;
	mov.b64 	%rd809, 0;
	@%p235 bra 	$L__BB4_254;
	ld.global.u64 	%rd809, [%rd164];
$L__BB4_254:
	cvt.s64.s32 	%rd444, %r172;
	add.s64 	%rd445, %rd809, %rd444;
	shl.b64 	%rd446, %rd445, 3;
	add.s64 	%rd447, %rd2, %rd446;
	st.global.u64 	[%rd447], %rd150;
$L__BB4_255:
	setp.ge.s32 	%p236, %r173, %r1160;
	not.pred 	%p237, %p9;
	or.pred  	%p238, %p237, %p236;
	@%p238 bra 	$L__BB4_259;
	setp.ne.s16 	%p239, %rs5, 0;
	mov.b64 	%rd810, 0;
	@%p239 bra 	$L__BB4_258;
	ld.global.u64 	%rd810, [%rd164];
$L__BB4_258:
	cvt.s64.s32 	%rd449, %r173;
	add.s64 	%rd450, %rd810, %rd449;
	shl.b64 	%rd451, %rd450, 3;
	add.s64 	%rd452, %rd2, %rd451;
	st.global.u64 	[%rd452], %rd151;
$L__BB4_259:
	setp.ge.s32 	%p240, %r174, %r1160;
	not.pred 	%p241, %p10;
	or.pred  	%p242, %p241, %p240;
	@%p242 bra 	$L__BB4_263;
	setp.ne.s16 	%p243, %rs5, 0;
	mov.b64 	%rd811, 0;
	@%p243 bra 	$L__BB4_262;
	ld.global.u64 	%rd811, [%rd164];
$L__BB4_262:
	cvt.s64.s32 	%rd454, %r174;
	add.s64 	%rd455, %rd811, %rd454;
	shl.b64 	%rd456, %rd455, 3;
	add.s64 	%rd457, %rd2, %rd456;
	st.global.u64 	[%rd457], %rd152;
$L__BB4_263:
	setp.ge.s32 	%p244, %r175, %r1160;
	not.pred 	%p245, %p11;
	or.pred  	%p246, %p245, %p244;
	@%p246 bra 	$L__BB4_267;
	setp.ne.s16 	%p247, %rs5, 0;
	mov.b64 	%rd812, 0;
	@%p247 bra 	$L__BB4_266;
	ld.global.u64 	%rd812, [%rd164];
$L__BB4_266:
	cvt.s64.s32 	%rd459, %r175;
	add.s64 	%rd460, %rd812, %rd459;
	shl.b64 	%rd461, %rd460, 3;
	add.s64 	%rd462, %rd2, %rd461;
	st.global.u64 	[%rd462], %rd153;
$L__BB4_267:
	setp.ge.s32 	%p248, %r176, %r1160;
	not.pred 	%p249, %p12;
	or.pred  	%p250, %p249, %p248;
	@%p250 bra 	$L__BB4_271;
	setp.ne.s16 	%p251, %rs5, 0;
	mov.b64 	%rd813, 0;
	@%p251 bra 	$L__BB4_270;
	ld.global.u64 	%rd813, [%rd164];
$L__BB4_270:
	cvt.s64.s32 	%rd464, %r176;
	add.s64 	%rd465, %rd813, %rd464;
	shl.b64 	%rd466, %rd465, 3;
	add.s64 	%rd467, %rd2, %rd466;
	st.global.u64 	[%rd467], %rd154;
$L__BB4_271:
	setp.ge.s32 	%p252, %r177, %r1160;
	not.pred 	%p253, %p13;
	or.pred  	%p254, %p253, %p252;
	@%p254 bra 	$L__BB4_275;
	setp.ne.s16 	%p255, %rs5, 0;
	mov.b64 	%rd814, 0;
	@%p255 bra 	$L__BB4_274;
	ld.global.u64 	%rd814, [%rd164];
$L__BB4_274:
	cvt.s64.s32 	%rd469, %r177;
	add.s64 	%rd470, %rd814, %rd469;
	shl.b64 	%rd471, %rd470, 3;
	add.s64 	%rd472, %rd2, %rd471;
	st.global.u64 	[%rd472], %rd155;
$L__BB4_275:
	setp.ge.s32 	%p256, %r178, %r1160;
	not.pred 	%p257, %p14;
	or.pred  	%p258, %p257, %p256;
	@%p258 bra 	$L__BB4_279;
	setp.ne.s16 	%p259, %rs5, 0;
	mov.b64 	%rd815, 0;
	@%p259 bra 	$L__BB4_278;
	ld.global.u64 	%rd815, [%rd164];
$L__BB4_278:
	cvt.s64.s32 	%rd474, %r178;
	add.s64 	%rd475, %rd815, %rd474;
	shl.b64 	%rd476, %rd475, 3;
	add.s64 	%rd477, %rd2, %rd476;
	st.global.u64 	[%rd477], %rd156;
$L__BB4_279:
	setp.ge.s32 	%p260, %r179, %r1160;
	not.pred 	%p261, %p15;
	or.pred  	%p262, %p261, %p260;
	@%p262 bra 	$L__BB4_283;
	setp.ne.s16 	%p263, %rs5, 0;
	mov.b64 	%rd816, 0;
	@%p263 bra 	$L__BB4_282;
	ld.global.u64 	%rd816, [%rd164];
$L__BB4_282:
	cvt.s64.s32 	%rd479, %r179;
	add.s64 	%rd480, %rd816, %rd479;
	shl.b64 	%rd481, %rd480, 3;
	add.s64 	%rd482, %rd2, %rd481;
	st.global.u64 	[%rd482], %rd157;
$L__BB4_283:
	setp.ge.s32 	%p264, %r180, %r1160;
	not.pred 	%p265, %p16;
	or.pred  	%p266, %p265, %p264;
	@%p266 bra 	$L__BB4_287;
	setp.ne.s16 	%p267, %rs5, 0;
	mov.b64 	%rd817, 0;
	@%p267 bra 	$L__BB4_286;
	ld.global.u64 	%rd817, [%rd164];
$L__BB4_286:
	cvt.s64.s32 	%rd484, %r180;
	add.s64 	%rd485, %rd817, %rd484;
	shl.b64 	%rd486, %rd485, 3;
	add.s64 	%rd487, %rd2, %rd486;
	st.global.u64 	[%rd487], %rd158;
$L__BB4_287:
	setp.ge.s32 	%p268, %r181, %r1160;
	not.pred 	%p269, %p17;
	or.pred  	%p270, %p269, %p268;
	@%p270 bra 	$L__BB4_467;
	setp.ne.s16 	%p271, %rs5, 0;
	mov.b64 	%rd818, 0;
	@%p271 bra 	$L__BB4_290;
	ld.global.u64 	%rd818, [%rd164];
$L__BB4_290:
	cvt.s64.s32 	%rd489, %r181;
	add.s64 	%rd490, %rd818, %rd489;
	shl.b64 	%rd491, %rd490, 3;
	add.s64 	%rd492, %rd2, %rd491;
	st.global.u64 	[%rd492], %rd159;
	bra.uni 	$L__BB4_467;
$L__BB4_291:
	bar.sync 	0;
	not.pred 	%p272, %p7;
	@%p272 bra 	$L__BB4_293;
	shl.b32 	%r674, %r171, 3;
	mov.u32 	%r675, _ZZN3cub18CUB_300001_SM_10006detail6select23DeviceSelectSweepKernelINS2_10policy_hubImNS0_8NullTypeEiLb0ELNS0_10SelectImplE0EE10Policy1000EPmPS5_S9_S9_NS0_13ScanTileStateIiLb1EEES5_N4cuda3std3__48equal_toIvEEiNS2_19streaming_context_tIlLb1EEELS6_0EEEvT0_T1_T2_T3_T4_T5_T6_T7_iT8_NS1_7vsmem_tEE19static_temp_storage;
	add.s32 	%r676, %r675, %r674;
	st.shared.u64 	[%r676], %rd149;
$L__BB4_293:
	not.pred 	%p273, %p8;
	@%p273 bra 	$L__BB4_295;
	shl.b32 	%r677, %r172, 3;
	mov.u32 	%r678, _ZZN3cub18CUB_300001_SM_10006detail6select23DeviceSelectSweepKernelINS2_10policy_hubImNS0_8NullTypeEiLb0ELNS0_10SelectImplE0EE10Policy1000EPmPS5_S9_S9_NS0_13ScanTileStateIiLb1EEES5_N4cuda3std3__48equal_toIvEEiNS2_19streaming_context_tIlLb1EEELS6_0EEEvT0_T1_T2_T3_T4_T5_T6_T7_iT8_NS1_7vsmem_tEE19static_temp_storage;
	add.s32 	%r679, %r678, %r677;
	st.shared.u64 	[%r679], %rd150;
$L__BB4_295:
	not.pred 	%p274, %p9;
	@%p274 bra 	$L__BB4_297;
	shl.b32 	%r680, %r173, 3;
	mov.u32 	%r681, _ZZN3cub18CUB_300001_SM_10006detail6select23DeviceSelectSweepKernelINS2_10policy_hubImNS0_8NullTypeEiLb0ELNS0_10SelectImplE0EE10Policy1000EPmPS5_S9_S9_NS0_13ScanTileStateIiLb1EEES5_N4cuda3std3__48equal_toIvEEiNS2_19streaming_context_tIlLb1EEELS6_0EEEvT0_T1_T2_T3_T4_T5_T6_T7_iT8_NS1_7vsmem_tEE19static_temp_storage;
	add.s32 	%r682, %r681, %r680;
	st.shared.u64 	[%r682], %rd151;
$L__BB4_297:
	not.pred 	%p275, %p10;
	@%p275 bra 	$L__BB4_299;
	shl.b32 	%r683, %r174, 3;
	mov.u32 	%r684, _ZZN3cub18CUB_300001_SM_10006detail6select23DeviceSelectSweepKernelINS2_10policy_hubImNS0_8NullTypeEiLb0ELNS0_10SelectImplE0EE10Policy1000EPmPS5_S9_S9_NS0_13ScanTileStateIiLb1EEES5_N4cuda3std3__48equal_toIvEEiNS2_19streaming_context_tIlLb1EEELS6_0EEEvT0_T1_T2_T3_T4_T5_T6_T7_iT8_NS1_7vsmem_tEE19static_temp_storage;
	add.s32 	%r685, %r684, %r683;
	st.shared.u64 	[%r685], %rd152;
$L__BB4_299:
	not.pred 	%p276, %p11;
	@%p276 bra 	$L__BB4_301;
	shl.b32 	%r686, %r175, 3;
	mov.u32 	%r687, _ZZN3cub18CUB_300001_SM_10006detail6select23DeviceSelectSweepKernelINS2_10policy_hubImNS0_8NullTypeEiLb0ELNS0_10SelectImplE0EE10Policy1000EPmPS5_S9_S9_NS0_13ScanTileStateIiLb1EEES5_N4cuda3std3__48equal_toIvEEiNS2_19streaming_context_tIlLb1EEELS6_0EEEvT0_T1_T2_T3_T4_T5_T6_T7_iT8_NS1_7vsmem_tEE19static_temp_storage;
	add.s32 	%r688, %r687, %r686;
	st.shared.u64 	[%r688], %rd153;
$L__BB4_301:
	not.pred 	%p277, %p12;
	@%p277 bra 	$L__BB4_303;
	shl.b32 	%r689, %r176, 3;
	mov.u32 	%r690, _ZZN3cub18CUB_300001_SM_10006detail6select23DeviceSelectSweepKernelINS2_10policy_hubImNS0_8NullTypeEiLb0ELNS0_10SelectImplE0EE10Policy1000EPmPS5_S9_S9_NS0_13ScanTileStateIiLb1EEES5_N4cuda3std3__48equal_toIvEEiNS2_19streaming_context_tIlLb1EEELS6_0EEEvT0_T1_T2_T3_T4_T5_T6_T7_iT8_NS1_7vsmem_tEE19static_temp_storage;
	add.s32 	%r691, %r690, %r689;
	st.shared.u64 	[%r691], %rd154;
$L__BB4_303:
	not.pred 	%p278, %p13;
	@%p278 bra 	$L__BB4_305;
	shl.b32 	%r692, %r177, 3;
	mov.u32 	%r693, _ZZN3cub18CUB_300001_SM_10006detail6select23DeviceSelectSweepKernelINS2_10policy_hubImNS0_8NullTypeEiLb0ELNS0_10SelectImplE0EE10Policy1000EPmPS5_S9_S9_NS0_13ScanTileStateIiLb1EEES5_N4cuda3std3__48equal_toIvEEiNS2_19streaming_context_tIlLb1EEELS6_0EEEvT0_T1_T2_T3_T4_T5_T6_T7_iT8_NS1_7vsmem_tEE19static_temp_storage;
	add.s32 	%r694, %r693, %r692;
	st.shared.u64 	[%r694], %rd155;
$L__BB4_305:
	not.pred 	%p279, %p14;
	@%p279 bra 	$L__BB4_307;
	shl.b32 	%r695, %r178, 3;
	mov.u32 	%r696, _ZZN3cub18CUB_300001_SM_10006detail6select23DeviceSelectSweepKernelINS2_10policy_hubImNS0_8NullTypeEiLb0ELNS0_10SelectImplE0EE10Policy1000EPmPS5_S9_S9_NS0_13ScanTileStateIiLb1EEES5_N4cuda3std3__48equal_toIvEEiNS2_19streaming_context_tIlLb1EEELS6_0EEEvT0_T1_T2_T3_T4_T5_T6_T7_iT8_NS1_7vsmem_tEE19static_temp_storage;
	add.s32 	%r697, %r696, %r695;
	st.shared.u64 	[%r697], %rd156;
$L__BB4_307:
	not.pred 	%p280, %p15;
	@%p280 bra 	$L__BB4_309;
	shl.b32 	%r698, %r179, 3;
	mov.u32 	%r699, _ZZN3cub18CUB_300001_SM_10006detail6select23DeviceSelectSweepKernelINS2_10policy_hubImNS0_8NullTypeEiLb0ELNS0_10SelectImplE0EE10Policy1000EPmPS5_S9_S9_NS0_13ScanTileStateIiLb1EEES5_N4cuda3std3__48equal_toIvEEiNS2_19streaming_context_tIlLb1EEELS6_0EEEvT0_T1_T2_T3_T4_T5_T6_T7_iT8_NS1_7vsmem_tEE19static_temp_storage;
	add.s32 	%r700, %r699, %r698;
	st.shared.u64 	[%r700], %rd157;
$L__BB4_309:
	not.pred 	%p281, %p16;
	@%p281 bra 	$L__BB4_311;
	shl.b32 	%r701, %r180, 3;
	mov.u32 	%r702, _ZZN3cub18CUB_300001_SM_10006detail6select23DeviceSelectSweepKernelINS2_10policy_hubImNS0_8NullTypeEiLb0ELNS0_10SelectImplE0EE10Policy1000EPmPS5_S9_S9_NS0_13ScanTileStateIiLb1EEES5_N4cuda3std3__48equal_toIvEEiNS2_19streaming_context_tIlLb1EEELS6_0EEEvT0_T1_T2_T3_T4_T5_T6_T7_iT8_NS1_7vsmem_tEE19static_temp_storage;
	add.s32 	%r703, %r702, %r701;
	st.shared.u64 	[%r703], %rd158;
$L__BB4_311:
	not.pred 	%p282, %p17;
	@%p282 bra 	$L__BB4_313;
	shl.b32 	%r704, %r181, 3;
	mov.u32 	%r705, _ZZN3cub18CUB_300001_SM_10006detail6select23DeviceSelectSweepKernelINS2_10policy_hubImNS0_8NullTypeEiLb0ELNS0_10SelectImplE0EE10Policy1000EPmPS5_S9_S9_NS0_13ScanTileStateIiLb1EEES5_N4cuda3std3__48equal_toIvEEiNS2_19streaming_context_tIlLb1EEELS6_0EEEvT0_T1_T2_T3_T4_T5_T6_T7_iT8_NS1_7vsmem_tEE19static_temp_storage;
	add.s32 	%r706, %r705, %r704;
	st.shared.u64 	[%r706], %rd159;
$L__BB4_313:
	bar.sync 	0;
	setp.ge.u32 	%p283, %r1142, %r1160;
	@%p283 bra 	$L__BB4_467;
	ld.param.u32 	%r1119, [_ZN3cub18CUB_300001_SM_10006detail6select23DeviceSelectSweepKernelINS2_10policy_hubImNS0_8NullTypeEiLb0ELNS0_10SelectImplE0EE10Policy1000EPmPS5_S9_S9_NS0_13ScanTileStateIiLb1EEES5_N4cuda3std3__48equal_toIvEEiNS2_19streaming_context_tIlLb1EEELS6_0EEEvT0_T1_T2_T3_T4_T5_T6_T7_iT8_NS1_7vsmem_tE_param_7];
	mov.u64 	%rd493, %rd298;
	ld.param.u8 	%rs6, [%rd493];
	ld.param.u64 	%rd494, [%rd493+24];
	cvta.to.global.u64 	%rd165, %rd494;
	add.s32 	%r707, %r160, %r161;
	add.s32 	%r708, %r707, %r162;
	add.s32 	%r709, %r708, %r163;
	add.s32 	%r710, %r709, %r164;
	add.s32 	%r711, %r710, %r165;
	add.s32 	%r712, %r711, %r166;
	add.s32 	%r713, %r712, %r167;
	add.s32 	%r714, %r713, %r168;
	add.s32 	%r715, %r714, %r169;
	add.s32 	%r716, %r715, %r170;
	add.s32 	%r717, %r716, %r159;
	add.s32 	%r718, %r717, %r1119;
	sub.s32 	%r719, %r718, %r1142;
	add.s32 	%r183, %r719, -4225;
	mul.hi.u32 	%r720, %r183, -1431655765;
	shr.u32 	%r721, %r720, 8;
	add.s32 	%r184, %r721, 1;
	and.b32  	%r722, %r721, 3;
	setp.eq.s32 	%p284, %r722, 3;
	@%p284 bra 	$L__BB4_319;
	cvt.u64.u32 	%rd801, %r1142;
	shl.b32 	%r723, %r1142, 3;
	mov.u32 	%r724, _ZZN3cub18CUB_300001_SM_10006detail6select23DeviceSelectSweepKernelINS2_10policy_hubImNS0_8NullTypeEiLb0ELNS0_10SelectImplE0EE10Policy1000EPmPS5_S9_S9_NS0_13ScanTileStateIiLb1EEES5_N4cuda3std3__48equal_toIvEEiNS2_19streaming_context_tIlLb1EEELS6_0EEEvT0_T1_T2_T3_T4_T5_T6_T7_iT8_NS1_7vsmem_tEE19static_temp_storage;
	add.s32 	%r1141, %r724, %r723;
	and.b32  	%r725, %r184, 3;
	neg.s32 	%r1140, %r725;
$L__BB4_316:
	.pragma "nounroll";
	setp.ne.s16 	%p285, %rs6, 0;
	ld.shared.u64 	%rd168, [%r1141];
	mov.b64 	%rd802, 0;
	@%p285 bra 	$L__BB4_318;
	ld.global.u64 	%rd802, [%rd165];
$L__BB4_318:
	add.s64 	%rd496, %rd802, %rd801;
	shl.b64 	%rd497, %rd496, 3;
	add.s64 	%rd498, %rd2, %rd497;
	st.global.u64 	[%rd498], %rd168;
	add.s64 	%rd801, %rd801, 384;
	cvt.u32.u64 	%r1142, %rd801;
	add.s32 	%r1141, %r1141, 3072;
	add.s32 	%r1140, %r1140, 1;
	setp.ne.s32 	%p286, %r1140, 0;
	@%p286 bra 	$L__BB4_316;
$L__BB4_319:
	setp.lt.u32 	%p287, %r183, 1152;
	@%p287 bra 	$L__BB4_467;
	mul.wide.u32 	%rd500, %r1142, 8;
	add.s64 	%rd172, %rd2, %rd500;
	shl.b32 	%r726, %r1142, 3;
	mov.u32 	%r727, _ZZN3cub18CUB_300001_SM_10006detail6select23DeviceSelectSweepKernelINS2_10policy_hubImNS0_8NullTypeEiLb0ELNS0_10SelectImplE0EE10Policy1000EPmPS5_S9_S9_NS0_13ScanTileStateIiLb1EEES5_N4cuda3std3__48equal_toIvEEiNS2_19streaming_context_tIlLb1EEELS6_0EEEvT0_T1_T2_T3_T4_T5_T6_T7_iT8_NS1_7vsmem_tEE19static_temp_storage;
	add.s32 	%r728, %r726, %r727;
	add.s32 	%r1143, %r728, 6144;
	mov.b64 	%rd803, 0;
$L__BB4_321:
	setp.ne.s16 	%p288, %rs6, 0;
	ld.shared.u64 	%rd174, [%r1143+-6144];
	mov.b64 	%rd804, 0;
	@%p288 bra 	$L__BB4_323;
	ld.global.u64 	%rd804, [%rd165];
$L__BB4_323:
	setp.ne.s16 	%p289, %rs6, 0;
	shl.b64 	%rd503, %rd804, 3;
	add.s64 	%rd504, %rd803, %rd503;
	add.s64 	%rd505, %rd172, %rd504;
	st.global.u64 	[%rd505], %rd174;
	ld.shared.u64 	%rd177, [%r1143+-3072];
	mov.b64 	%rd805, 0;
	@%p289 bra 	$L__BB4_325;
	ld.global.u64 	%rd805, [%rd165];
$L__BB4_325:
	setp.ne.s16 	%p290, %rs6, 0;
	shl.b64 	%rd507, %rd805, 3;
	add.s64 	%rd508, %rd803, %rd507;
	add.s64 	%rd509, %rd172, %rd508;
	st.global.u64 	[%rd509+3072], %rd177;
	ld.shared.u64 	%rd180, [%r1143];
	mov.b64 	%rd806, 0;
	@%p290 bra 	$L__BB4_327;
	ld.global.u64 	%rd806, [%rd165];
$L__BB4_327:
	setp.ne.s16 	%p291, %rs6, 0;
	shl.b64 	%rd511, %rd806, 3;
	add.s64 	%rd512, %rd803, %rd511;
	add.s64 	%rd513, %rd172, %rd512;
	st.global.u64 	[%rd513+6144], %rd180;
	ld.shared.u64 	%rd183, [%r1143+3072];
	mov.b64 	%rd807, 0;
	@%p291 bra 	$L__BB4_329;
	ld.global.u64 	%rd807, [%rd165];
$L__BB4_329:
	shl.b64 	%rd514, %rd807, 3;
	add.s64 	%rd515, %rd803, %rd514;
	add.s64 	%rd516, %rd172, %rd515;
	st.global.u64 	[%rd516+9216], %rd183;
	add.s32 	%r1142, %r1142, 1536;
	add.s64 	%rd803, %rd803, 12288;
	add.s32 	%r1143, %r1143, 12288;
	setp.lt.s32 	%p292, %r1142, %r1160;
	@%p292 bra 	$L__BB4_321;
	bra.uni 	$L__BB4_467;
$L__BB4_330:
	ld.param.u8 	%rs9, [%rd1];
	setp.eq.s16 	%p31, %rs9, 0;
	ld.param.u64 	%rd302, [%rd1+16];
	selp.b64 	%rd303, %rd302, 0, %p31;
	cvt.s64.s32 	%rd209, %r2;
	add.s64 	%rd304, %rd303, %rd209;
	mov.u32 	%r1156, %tid.x;
	and.b32  	%r281, %r1156, 31;
	and.b32  	%r282, %r1156, 992;
	mul.lo.s32 	%r283, %r282, 11;
	or.b32  	%r199, %r283, %r281;
	setp.ge.s32 	%p32, %r199, %r140;
	cvt.u64.u32 	%rd305, %r199;
	add.s64 	%rd306, %rd304, %rd305;
	shl.b64 	%rd307, %rd306, 3;
	add.s64 	%rd210, %rd3, %rd307;
	@%p32 bra 	$L__BB4_332;
	ld.global.u64 	%rd819, [%rd210];
$L__BB4_332:
	add.s32 	%r284, %r199, 32;
	setp.ge.s32 	%p33, %r284, %r140;
	@%p33 bra 	$L__BB4_334;
	ld.global.u64 	%rd820, [%rd210+256];
$L__BB4_334:
	add.s32 	%r285, %r199, 64;
	setp.ge.s32 	%p34, %r285, %r140;
	@%p34 bra 	$L__BB4_336;
	ld.global.u64 	%rd821, [%rd210+512];
$L__BB4_336:
	add.s32 	%r286, %r199, 96;
	setp.ge.s32 	%p35, %r286, %r140;
	@%p35 bra 	$L__BB4_338;
	ld.global.u64 	%rd822, [%rd210+768];
$L__BB4_338:
	add.s32 	%r287, %r199, 128;
	setp.ge.s32 	%p36, %r287, %r140;
	@%p36 bra 	$L__BB4_340;
	ld.global.u64 	%rd823, [%rd210+1024];
$L__BB4_340:
	add.s32 	%r288, %r199, 160;
	setp.ge.s32 	%p37, %r288, %r140;
	@%p37 bra 	$L__BB4_342;
	ld.global.u64 	%rd824, [%rd210+1280];
$L__BB4_342:
	add.s32 	%r289, %r199, 192;
	setp.ge.s32 	%p38, %r289, %r140;
	@%p38 bra 	$L__BB4_344;
	ld.global.u64 	%rd825, [%rd210+1536];
$L__BB4_344:
	add.s32 	%r290, %r199, 224;
	setp.ge.s32 	%p39, %r290, %r140;
	@%p39 bra 	$L__BB4_346;
	ld.global.u64 	%rd826, [%rd210+1792];
$L__BB4_346:
	add.s32 	%r291, %r199, 256;
	setp.ge.s32 	%p40, %r291, %r140;
	@%p40 bra 	$L__BB4_348;
	ld.global.u64 	%rd827, [%rd210+2048];
$L__BB4_348:
	add.s32 	%r292, %r199, 288;
	setp.ge.s32 	%p41, %r292, %r140;
	@%p41 bra 	$L__BB4_350;
	ld.global.u64 	%rd828, [%rd210+2304];
$L__BB4_350:
	add.s32 	%r293, %r199, 320;
	setp.ge.s32 	%p42, %r293, %r140;
	@%p42 bra 	$L__BB4_352;
	ld.global.u64 	%rd829, [%rd210+2560];
$L__BB4_352:
	// begin inline asm
	mov.u32 %r294, %laneid;
	// end inline asm
	shr.u32 	%r201, %r1156, 5;
	mad.lo.s32 	%r295, %r201, 352, %r294;
	shl.b32 	%r296, %r295, 3;
	mov.u32 	%r297, _ZZN3cub18CUB_300001_SM_10006detail6select23DeviceSelectSweepKernelINS2_10policy_hubImNS0_8NullTypeEiLb0ELNS0_10SelectImplE0EE10Policy1000EPmPS5_S9_S9_NS0_13ScanTileStateIiLb1EEES5_N4cuda3std3__48equal_toIvEEiNS2_19streaming_context_tIlLb1EEELS6_0EEEvT0_T1_T2_T3_T4_T5_T6_T7_iT8_NS1_7vsmem_tEE19static_temp_storage;
	add.s32 	%r298, %r297, %r296;
	st.shared.u64 	[%r298], %rd819;
	st.shared.u64 	[%r298+256], %rd820;
	st.shared.u64 	[%r298+512], %rd821;
	st.shared.u64 	[%r298+768], %rd822;
	st.shared.u64 	[%r298+1024], %rd823;
	st.shared.u64 	[%r298+1280], %rd824;
	st.shared.u64 	[%r298+1536], %rd825;
	st.shared.u64 	[%r298+1792], %rd826;
	st.shared.u64 	[%r298+2048], %rd827;
	st.shared.u64 	[%r298+2304], %rd828;
	st.shared.u64 	[%r298+2560], %rd829;
	bar.warp.sync 	-1;
	mad.lo.s32 	%r299, %r294, 80, %r298;
	ld.shared.u64 	%rd233, [%r299];
	ld.shared.u64 	%rd234, [%r299+8];
	ld.shared.u64 	%rd235, [%r299+16];
	ld.shared.u64 	%rd236, [%r299+24];
	ld.shared.u64 	%rd237, [%r299+32];
	ld.shared.u64 	%rd238, [%r299+40];
	ld.shared.u64 	%rd239, [%r299+48];
	ld.shared.u64 	%rd240, [%r299+56];
	ld.shared.u64 	%rd241, [%r299+64];
	ld.shared.u64 	%rd242, [%r299+72];
	ld.shared.u64 	%rd243, [%r299+80];
	setp.ne.s32 	%p43, %r1156, 0;
	@%p43 bra 	$L__BB4_354;
	setp.eq.s16 	%p44, %rs9, 0;
	selp.b64 	%rd320, %rd302, 0, %p44;
	add.s64 	%rd321, %rd320, %rd209;
	shl.b64 	%rd322, %rd321, 3;
	add.s64 	%rd323, %rd3, %rd322;
	ld.global.u64 	%rd831, [%rd323+-8];
$L__BB4_354:
	setp.eq.s32 	%p45, %r1156, 0;
	bar.sync 	0;
	shl.b32 	%r300, %r1156, 3;
	add.s32 	%r302, %r297, %r300;
	add.s32 	%r202, %r302, 3152;
	st.shared.u64 	[%r302+3152], %rd243;
	bar.sync 	0;
	@%p45 bra 	$L__BB4_356;
	ld.shared.u64 	%rd831, [%r202+-8];
$L__BB4_356:
	setp.ne.s64 	%p46, %rd831, %rd233;
	setp.ne.s64 	%p47, %rd233, %rd234;
	setp.ne.s64 	%p48, %rd234, %rd235;
	setp.ne.s64 	%p49, %rd235, %rd236;
	setp.ne.s64 	%p50, %rd236, %rd237;
	setp.ne.s64 	%p51, %rd237, %rd238;
	setp.ne.s64 	%p52, %rd238, %rd239;
	setp.ne.s64 	%p53, %rd239, %rd240;
	setp.ne.s64 	%p54, %rd240, %rd241;
	setp.ne.s64 	%p55, %rd241, %rd242;
	setp.ne.s64 	%p56, %rd242, %rd243;
	mul.lo.s32 	%r333, %r1156, 11;
	setp.ge.s32 	%p57, %r333, %r140;
	or.pred  	%p18, %p57, %p46;
	selp.u32 	%r334, 1, 0, %p18;
	add.s32 	%r335, %r333, 1;
	setp.ge.s32 	%p58, %r335, %r140;
	or.pred  	%p19, %p58, %p47;
	selp.u32 	%r336, 1, 0, %p19;
	add.s32 	%r337, %r333, 2;
	setp.ge.s32 	%p59, %r337, %r140;
	or.pred  	%p20, %p59, %p48;
	selp.u32 	%r338, 1, 0, %p20;
	add.s32 	%r339, %r333, 3;
	setp.ge.s32 	%p60, %r339, %r140;
	or.pred  	%p21, %p60, %p49;
	selp.u32 	%r340, 1, 0, %p21;
	add.s32 	%r341, %r333, 4;
	setp.ge.s32 	%p61, %r341, %r140;
	or.pred  	%p22, %p61, %p50;
	selp.u32 	%r342, 1, 0, %p22;
	add.s32 	%r343, %r333, 5;
	setp.ge.s32 	%p62, %r343, %r140;
	or.pred  	%p23, %p62, %p51;
	selp.u32 	%r344, 1, 0, %p23;
	add.s32 	%r345, %r333, 6;
	setp.ge.s32 	%p63, %r345, %r140;
	or.pred  	%p24, %p63, %p52;
	selp.u32 	%r346, 1, 0, %p24;
	add.s32 	%r347, %r333, 7;
	setp.ge.s32 	%p64, %r347, %r140;
	or.pred  	%p25, %p64, %p53;
	selp.u32 	%r348, 1, 0, %p25;
	add.s32 	%r349, %r333, 8;
	setp.ge.s32 	%p65, %r349, %r140;
	or.pred  	%p26, %p65, %p54;
	selp.u32 	%r350, 1, 0, %p26;
	add.s32 	%r351, %r333, 9;
	setp.ge.s32 	%p66, %r351, %r140;
	or.pred  	%p27, %p66, %p55;
	selp.u32 	%r352, 1, 0, %p27;
	add.s32 	%r353, %r333, 10;
	setp.ge.s32 	%p67, %r353, %r140;
	or.pred  	%p28, %p67, %p56;
	selp.u32 	%r354, 1, 0, %p28;
	bar.sync 	0;
	add.s32 	%r355, %r336, %r334;
	add.s32 	%r356, %r355, %r338;
	add.s32 	%r357, %r356, %r340;
	add.s32 	%r358, %r357, %r342;
	add.s32 	%r359, %r358, %r344;
	add.s32 	%r360, %r359, %r346;
	add.s32 	%r361, %r360, %r348;
	add.s32 	%r362, %r361, %r350;
	add.s32 	%r363, %r362, %r352;
	add.s32 	%r307, %r363, %r354;
	mov.b32 	%r305, 1;
	mov.b32 	%r330, 0;
	mov.b32 	%r332, -1;
	// begin inline asm
	{  .reg .s32 r0;  .reg .pred p;  shfl.sync.up.b32 r0|p, %r307, %r305, %r330, %r332;  @p add.s32 r0, r0, %r307;  mov.s32 %r303, r0;}
	// end inline asm
	mov.b32 	%r311, 2;
	// begin inline asm
	{  .reg .s32 r0;  .reg .pred p;  shfl.sync.up.b32 r0|p, %r303, %r311, %r330, %r332;  @p add.s32 r0, r0, %r303;  mov.s32 %r309, r0;}
	// end inline asm
	mov.b32 	%r317, 4;
	// begin inline asm
	{  .reg .s32 r0;  .reg .pred p;  shfl.sync.up.b32 r0|p, %r309, %r317, %r330, %r332;  @p add.s32 r0, r0, %r309;  mov.s32 %r315, r0;}
	// end inline asm
	mov.b32 	%r323, 8;
	// begin inline asm
	{  .reg .s32 r0;  .reg .pred p;  shfl.sync.up.b32 r0|p, %r315, %r323, %r330, %r332;  @p add.s32 r0, r0, %r315;  mov.s32 %r321, r0;}
	// end inline asm
	mov.b32 	%r329, 16;
	// begin inline asm
	{  .reg .s32 r0;  .reg .pred p;  shfl.sync.up.b32 r0|p, %r321, %r329, %r330, %r332;  @p add.s32 r0, r0, %r321;  mov.s32 %r327, r0;}
	// end inline asm
	setp.ne.s32 	%p68, %r294, 31;
	@%p68 bra 	$L__BB4_358;
	shl.b32 	%r364, %r201, 2;
	mov.u32 	%r365, _ZZN3cub18CUB_300001_SM_10006detail6select23DeviceSelectSweepKernelINS2_10policy_hubImNS0_8NullTypeEiLb0ELNS0_10SelectImplE0EE10Policy1000EPmPS5_S9_S9_NS0_13ScanTileStateIiLb1EEES5_N4cuda3std3__48equal_toIvEEiNS2_19streaming_context_tIlLb1EEELS6_0EEEvT0_T1_T2_T3_T4_T5_T6_T7_iT8_NS1_7vsmem_tEE19static_temp_storage;
	add.s32 	%r366, %r365, %r364;
	st.shared.u32 	[%r366], %r327;
$L__BB4_358:
	sub.s32 	%r367, %r327, %r307;
	bar.sync 	0;
	ld.shared.v4.u32 	{%r368, %r369, %r370, %r371}, [_ZZN3cub18CUB_300001_SM_10006detail6select23DeviceSelectSweepKernelINS2_10policy_hubImNS0_8NullTypeEiLb0ELNS0_10SelectImplE0EE10Policy1000EPmPS5_S9_S9_NS0_13ScanTileStateIiLb1EEES5_N4cuda3std3__48equal_toIvEEiNS2_19streaming_context_tIlLb1EEELS6_0EEEvT0_T1_T2_T3_T4_T5_T6_T7_iT8_NS1_7vsmem_tEE19static_temp_storage];
	add.s32 	%r372, %r369, %r368;
	setp.eq.s32 	%p69, %r201, 2;
	selp.b32 	%r373, %r372, %r368, %p69;
	add.s32 	%r374, %r372, %r370;
	setp.eq.s32 	%p70, %r201, 3;
	selp.b32 	%r375, %r374, %r373, %p70;
	add.s32 	%r376, %r374, %r371;
	setp.eq.s32 	%p71, %r201, 4;
	selp.b32 	%r377, %r376, %r375, %p71;
	ld.shared.v4.u32 	{%r378, %r379, %r380, %r381}, [_ZZN3cub18CUB_300001_SM_10006detail6select23DeviceSelectSweepKernelINS2_10policy_hubImNS0_8NullTypeEiLb0ELNS0_10SelectImplE0EE10Policy1000EPmPS5_S9_S9_NS0_13ScanTileStateIiLb1EEES5_N4cuda3std3__48equal_toIvEEiNS2_19streaming_context_tIlLb1EEELS6_0EEEvT0_T1_T2_T3_T4_T5_T6_T7_iT8_NS1_7vsmem_tEE19static_temp_storage+16];
	add.s32 	%r382, %r376, %r378;
	setp.eq.s32 	%p72, %r201, 5;
	selp.b32 	%r383, %r382, %r377, %p72;
	add.s32 	%r384, %r382, %r379;
	setp.eq.s32 	%p73, %r201, 6;
	selp.b32 	%r385, %r384, %r383, %p73;
	add.s32 	%r386, %r384, %r380;
	setp.eq.s32 	%p74, %r201, 7;
	selp.b32 	%r387, %r386, %r385, %p74;
	add.s32 	%r388, %r386, %r381;
	setp.eq.s32 	%p75, %r201, 8;
	selp.b32 	%r389, %r388, %r387, %p75;
	ld.shared.v4.u32 	{%r390, %r391, %r392, %r393}, [_ZZN3cub18CUB_300001_SM_10006detail6select23DeviceSelectSweepKernelINS2_10policy_hubImNS0_8NullTypeEiLb0ELNS0_10SelectImplE0EE10Policy1000EPmPS5_S9_S9_NS0_13ScanTileStateIiLb1EEES5_N4cuda3std3__48equal_toIvEEiNS2_19streaming_context_tIlLb1EEELS6_0EEEvT0_T1_T2_T3_T4_T5_T6_T7_iT8_NS1_7vsmem_tEE19static_temp_storage+32];
	add.s32 	%r394, %r388, %r390;
	setp.eq.s32 	%p76, %r201, 9;
	selp.b32 	%r395, %r394, %r389, %p76;
	add.s32 	%r396, %r394, %r391;
	setp.eq.s32 	%p77, %r201, 10;
	selp.b32 	%r397, %r396, %r395, %p77;
	add.s32 	%r398, %r396, %r392;
	setp.eq.s32 	%p78, %r201, 11;
	selp.b32 	%r399, %r398, %r397, %p78;
	add.s32 	%r205, %r398, %r393;
	setp.gt.u32 	%p79, %r1156, 31;
	setp.lt.u32 	%p80, %r1156, 32;
	setp.eq.s32 	%p81, %r294, 0;
	selp.b32 	%r400, 0, %r367, %p81;
	add.s32 	%r1152, %r399, %r400;
	selp.b32 	%r207, %r367, %r1152, %p80;
	@%p79 bra 	$L__BB4_383;
	setp.ne.s32 	%p82, %r1156, 0;
	mul.wide.s32 	%rd324, %r1, 8;
	add.s64 	%rd248, %rd4, %rd324;
	@%p82 bra 	$L__BB4_361;
	st.shared.u32 	[_ZZN3cub18CUB_300001_SM_10006detail6select23DeviceSelectSweepKernelINS2_10policy_hubImNS0_8NullTypeEiLb0ELNS0_10SelectImplE0EE10Policy1000EPmPS5_S9_S9_NS0_13ScanTileStateIiLb1EEES5_N4cuda3std3__48equal_toIvEEiNS2_19streaming_context_tIlLb1EEELS6_0EEEvT0_T1_T2_T3_T4_T5_T6_T7_iT8_NS1_7vsmem_tEE19static_temp_storage+76], %r205;
	add.s64 	%rd325, %rd248, 256;
	mov.b32 	%r401, 100;
	// begin inline asm
	st.relaxed.gpu.v2.u32 [%rd325], {%r401, %r205};
	// end inline asm
$L__BB4_361:
	not.b32 	%r403, %r1156;
	add.s32 	%r1149, %r1, %r403;
	mov.u32 	%r209, %nctaid.x;
	setp.gt.u32 	%p83, %r209, 499;
	@%p83 bra 	$L__BB4_363;
	membar.cta;
	bra.uni 	$L__BB4_364;
$L__BB4_363:
	mov.b32 	%r404, 1140;
	// begin inline asm
	nanosleep.u32 %r404;
	// end inline asm
$L__BB4_364:
	mul.wide.s32 	%rd327, %r1149, 8;
	add.s64 	%rd328, %rd4, %rd327;
	add.s64 	%rd326, %rd328, 256;
	// begin inline asm
	ld.relaxed.gpu.v2.u32 {%r1150, %r1146}, [%rd326];
	// end inline asm
$L__BB4_365:
	setp.eq.s32 	%p84, %r1150, 99;
	mov.b32 	%r407, -1;
	vote.sync.any.pred 	%p85, %p84, %r407;
	not.pred 	%p86, %p85;
	@%p86 bra 	$L__BB4_370;
	setp.gt.u32 	%p176, %r209, 499;
	@%p176 bra 	$L__BB4_368;
	membar.cta;
	bra.uni 	$L__BB4_369;
$L__BB4_368:
	mov.b32 	%r567, 380;
	// begin inline asm
	nanosleep.u32 %r567;
	// end inline asm
$L__BB4_369:
	// begin inline asm
	ld.relaxed.gpu.v2.u32 {%r1150, %r1146}, [%rd326];
	// end inline asm
	bra.uni 	$L__BB4_365;
$L__BB4_370:
	setp.eq.s32 	%p87, %r1150, 101;
	mov.b32 	%r434, -1;
	vote.sync.ballot.b32 	%r435, %p87, %r434;
	// begin inline asm
	mov.u32 %r409, %lanemask_ge;
	// end inline asm
	and.b32  	%r436, %r435, %r409;
	or.b32  	%r437, %r436, -2147483648;
	add.s32 	%r438, %r437, -1;
	not.b32 	%r439, %r437;
	and.b32  	%r440, %r439, %r438;
	popc.b32 	%r413, %r440;
	mov.b32 	%r412, 1;
	// begin inline asm
	shfl.sync.down.b32 %r410, %r1146, %r412, %r413, %r434;
	// end inline asm
	setp.lt.s32 	%p89, %r294, %r413;
	selp.b32 	%r441, %r410, 0, %p89;
	add.s32 	%r416, %r441, %r1146;
	mov.b32 	%r417, 2;
	// begin inline asm
	shfl.sync.down.b32 %r415, %r416, %r417, %r413, %r434;
	// end inline asm
	add.s32 	%r219, %r294, 2;
	setp.gt.s32 	%p90, %r219, %r413;
	selp.b32 	%r442, 0, %r415, %p90;
	add.s32 	%r421, %r416, %r442;
	mov.b32 	%r422, 4;
	// begin inline asm
	shfl.sync.down.b32 %r420, %r421, %r422, %r413, %r434;
	// end inline asm
	add.s32 	%r220, %r294, 4;
	setp.gt.s32 	%p91, %r220, %r413;
	selp.b32 	%r443, 0, %r420, %p91;
	add.s32 	%r426, %r421, %r443;
	mov.b32 	%r427, 8;
	// begin inline asm
	shfl.sync.down.b32 %r425, %r426, %r427, %r413, %r434;
	// end inline asm
	add.s32 	%r221, %r294, 8;
	setp.gt.s32 	%p92, %r221, %r413;
	selp.b32 	%r444, 0, %r425, %p92;
	add.s32 	%r431, %r426, %r444;
	mov.b32 	%r432, 16;
	// begin inline asm
	shfl.sync.down.b32 %r430, %r431, %r432, %r413, %r434;
	// end inline asm
	add.s32 	%r222, %r294, 16;
	setp.gt.s32 	%p93, %r222, %r413;
	selp.b32 	%r445, 0, %r430, %p93;
	add.s32 	%r1147, %r431, %r445;
	add.s64 	%rd250, %rd4, 256;
$L__BB4_371:
	setp.ne.s32 	%p94, %r1150, 101;
	mov.b32 	%r446, -1;
	vote.sync.all.pred 	%p95, %p94, %r446;
	not.pred 	%p96, %p95;
	@%p96 bra 	$L__BB4_379;
	mul.wide.s32 	%rd409, %r1149, 8;
	add.s64 	%rd410, %rd250, %rd409;
	add.s64 	%rd408, %rd410, -256;
	// begin inline asm
	ld.relaxed.gpu.v2.u32 {%r1150, %r1151}, [%rd408];
	// end inline asm
$L__BB4_373:
	setp.eq.s32 	%p165, %r1150, 99;
	mov.b32 	%r525, -1;
	vote.sync.any.pred 	%p166, %p165, %r525;
	not.pred 	%p167, %p166;
	@%p167 bra 	$L__BB4_378;
	setp.gt.u32 	%p175, %r209, 499;
	@%p175 bra 	$L__BB4_376;
	membar.cta;
	bra.uni 	$L__BB4_377;
$L__BB4_376:
	mov.b32 	%r564, 380;
	// begin inline asm
	nanosleep.u32 %r564;
	// end inline asm
$L__BB4_377:
	// begin inline asm
	ld.relaxed.gpu.v2.u32 {%r1150, %r1151}, [%rd408];
	// end inline asm
	bra.uni 	$L__BB4_373;
$L__BB4_378:
	setp.eq.s32 	%p168, %r1150, 101;
	mov.b32 	%r551, -1;
	vote.sync.ballot.b32 	%r552, %p168, %r551;
	and.b32  	%r553, %r552, %r409;
	or.b32  	%r554, %r553, -2147483648;
	add.s32 	%r555, %r554, -1;
	not.b32 	%r556, %r554;
	and.b32  	%r557, %r556, %r555;
	popc.b32 	%r530, %r557;
	mov.b32 	%r529, 1;
	// begin inline asm
	shfl.sync.down.b32 %r527, %r1151, %r529, %r530, %r551;
	// end inline asm
	setp.lt.s32 	%p170, %r294, %r530;
	selp.b32 	%r558, %r527, 0, %p170;
	add.s32 	%r533, %r558, %r1151;
	mov.b32 	%r534, 2;
	// begin inline asm
	shfl.sync.down.b32 %r532, %r533, %r534, %r530, %r551;
	// end inline asm
	setp.gt.s32 	%p171, %r219, %r530;
	selp.b32 	%r559, 0, %r532, %p171;
	add.s32 	%r538, %r533, %r559;
	mov.b32 	%r539, 4;
	// begin inline asm
	shfl.sync.down.b32 %r537, %r538, %r539, %r530, %r551;
	// end inline asm
	setp.gt.s32 	%p172, %r220, %r530;
	selp.b32 	%r560, 0, %r537, %p172;
	add.s32 	%r543, %r538, %r560;
	mov.b32 	%r544, 8;
	// begin inline asm
	shfl.sync.down.b32 %r542, %r543, %r544, %r530, %r551;
	// end inline asm
	setp.gt.s32 	%p173, %r221, %r530;
	selp.b32 	%r561, 0, %r542, %p173;
	add.s32 	%r548, %r543, %r561;
	mov.b32 	%r549, 16;
	// begin inline asm
	shfl.sync.down.b32 %r547, %r548, %r549, %r530, %r551;
	// end inline asm
	setp.gt.s32 	%p174, %r222, %r530;
	selp.b32 	%r562, 0, %r547, %p174;
	add.s32 	%r563, %r562, %r1147;
	add.s32 	%r1147, %r563, %r548;
	add.s32 	%r1149, %r1149, -32;
	bra.uni 	$L__BB4_371;
$L__BB4_379:
	setp.ne.s32 	%p97, %r1156, 0;
	@%p97 bra 	$L__BB4_381;
	add.s32 	%r449, %r1147, %r205;
	add.s64 	%rd329, %rd248, 256;
	mov.b32 	%r448, 101;
	// begin inline asm
	st.relaxed.gpu.v2.u32 [%rd329], {%r448, %r449};
	// end inline asm
	st.shared.u32 	[_ZZN3cub18CUB_300001_SM_10006detail6select23DeviceSelectSweepKernelINS2_10policy_hubImNS0_8NullTypeEiLb0ELNS0_10SelectImplE0EE10Policy1000EPmPS5_S9_S9_NS0_13ScanTileStateIiLb1EEES5_N4cuda3std3__48equal_toIvEEiNS2_19streaming_context_tIlLb1EEELS6_0EEEvT0_T1_T2_T3_T4_T5_T6_T7_iT8_NS1_7vsmem_tEE19static_temp_storage+68], %r1147;
	st.shared.u32 	[_ZZN3cub18CUB_300001_SM_10006detail6select23DeviceSelectSweepKernelINS2_10policy_hubImNS0_8NullTypeEiLb0ELNS0_10SelectImplE0EE10Policy1000EPmPS5_S9_S9_NS0_13ScanTileStateIiLb1EEES5_N4cuda3std3__48equal_toIvEEiNS2_19streaming_context_tIlLb1EEELS6_0EEEvT0_T1_T2_T3_T4_T5_T6_T7_iT8_NS1_7vsmem_tEE19static_temp_storage+72], %r449;
$L__BB4_381:
	setp.ne.s32 	%p98, %r294, 0;
	mov.u32 	%r1152, %r207;
	@%p98 bra 	$L__BB4_383;
	st.shared.u32 	[_ZZN3cub18CUB_300001_SM_10006detail6select23DeviceSelectSweepKernelINS2_10policy_hubImNS0_8NullTypeEiLb0ELNS0_10SelectImplE0EE10Policy1000EPmPS5_S9_S9_NS0_13ScanTileStateIiLb1EEES5_N4cuda3std3__48equal_toIvEEiNS2_19streaming_context_tIlLb1EEELS6_0EEEvT0_T1_T2_T3_T4_T5_T6_T7_iT8_NS1_7vsmem_tEE19static_temp_storage+60], %r1147;
	mov.u32 	%r1152, %r1147;
$L__BB4_383:
	setp.eq.s32 	%p99, %r1156, 0;
	bar.sync 	0;
	ld.shared.u32 	%r450, [_ZZN3cub18CUB_300001_SM_10006detail6select23DeviceSelectSweepKernelINS2_10policy_hubImNS0_8NullTypeEiLb0ELNS0_10SelectImplE0EE10Policy1000EPmPS5_S9_S9_NS0_13ScanTileStateIiLb1EEES5_N4cuda3std3__48equal_toIvEEiNS2_19streaming_context_tIlLb1EEELS6_0EEEvT0_T1_T2_T3_T4_T5_T6_T7_iT8_NS1_7vsmem_tEE19static_temp_storage+60];
	.pragma "used_bytes_mask 65520";
	ld.shared.v4.u32 	{%r451, %r238, %r452, %r239}, [_ZZN3cub18CUB_300001_SM_10006detail6select23DeviceSelectSweepKernelINS2_10policy_hubImNS0_8NullTypeEiLb0ELNS0_10SelectImplE0EE10Policy1000EPmPS5_S9_S9_NS0_13ScanTileStateIiLb1EEES5_N4cuda3std3__48equal_toIvEEiNS2_19streaming_context_tIlLb1EEELS6_0EEEvT0_T1_T2_T3_T4_T5_T6_T7_iT8_NS1_7vsmem_tEE19static_temp_storage+64];
	selp.b32 	%r453, 0, %r450, %p99;
	add.s32 	%r240, %r453, %r1152;
	selp.u32 	%r454, 1, 0, %p18;
	add.s32 	%r241, %r240, %r454;
	selp.u32 	%r455, 1, 0, %p19;
	add.s32 	%r456, %r455, %r454;
	add.s32 	%r242, %r456, %r240;
	selp.u32 	%r457, 1, 0, %p20;
	add.s32 	%r243, %r242, %r457;
	selp.u32 	%r458, 1, 0, %p21;
	add.s32 	%r244, %r243, %r458;
	selp.u32 	%r459, 1, 0, %p22;
	add.s32 	%r245, %r244, %r459;
	selp.u32 	%r460, 1, 0, %p23;
	add.s32 	%r246, %r245, %r460;
	selp.u32 	%r461, 1, 0, %p24;
	add.s32 	%r247, %r246, %r461;
	selp.u32 	%r462, 1, 0, %p25;
	add.s32 	%r248, %r247, %r462;
	selp.u32 	%r463, 1, 0, %p26;
	add.s32 	%r249, %r248, %r463;
	selp.u32 	%r464, 1, 0, %p27;
	add.s32 	%r250, %r249, %r464;
	sub.s32 	%r465, 4224, %r140;
	sub.s32 	%r1160, %r452, %r465;
	sub.s32 	%r252, %r239, %r465;
	setp.gt.s32 	%p100, %r252, 384;
	@%p100 bra 	$L__BB4_428;
	ld.param.u8 	%rs7, [%rd1];
	ld.param.u64 	%rd330, [%rd1+24];
	cvta.to.global.u64 	%rd252, %rd330;
	setp.lt.s32 	%p101, %r240, %r1160;
	and.pred  	%p102, %p18, %p101;
	@%p102 bra 	$L__BB4_385;
	bra.uni 	$L__BB4_388;
$L__BB4_385:
	setp.ne.s16 	%p103, %rs7, 0;
	mov.b64 	%rd837, 0;
	@%p103 bra 	$L__BB4_387;
	ld.global.u64 	%rd837, [%rd252];
$L__BB4_387:
	cvt.s64.s32 	%rd332, %r240;
	add.s64 	%rd333, %rd837, %rd332;
	shl.b64 	%rd334, %rd333, 3;
	add.s64 	%rd335, %rd2, %rd334;
	st.global.u64 	[%rd335], %rd233;
$L__BB4_388:
	setp.ge.s32 	%p104, %r241, %r1160;
	not.pred 	%p105, %p19;
	or.pred  	%p106, %p105, %p104;
	@%p106 bra 	$L__BB4_392;
	setp.ne.s16 	%p107, %rs7, 0;
	mov.b64 	%rd838, 0;
	@%p107 bra 	$L__BB4_391;
	ld.global.u64 	%rd838, [%rd252];
$L__BB4_391:
	cvt.s64.s32 	%rd337, %r241;
	add.s64 	%rd338, %rd838, %rd337;
	shl.b64 	%rd339, %rd338, 3;
	add.s64 	%rd340, %rd2, %rd339;
	st.global.u64 	[%rd340], %rd234;
$L__BB4_392:
	setp.ge.s32 	%p108, %r242, %r1160;
	not.pred 	%p109, %p20;
	or.pred  	%p110, %p109, %p108;
	@%p110 bra 	$L__BB4_396;
	setp.ne.s16 	%p111, %rs7, 0;
	mov.b64 	%rd839, 0;
	@%p111 bra 	$L__BB4_395;
	ld.global.u64 	%rd839, [%rd252];
$L__BB4_395:
	cvt.s64.s32 	%rd342, %r242;
	add.s64 	%rd343, %rd839, %rd342;
	shl.b64 	%rd344, %rd343, 3;
	add.s64 	%rd345, %rd2, %rd344;
	st.global.u64 	[%rd345], %rd235;
$L__BB4_396:
	setp.ge.s32 	%p112, %r243, %r1160;
	not.pred 	%p113, %p21;
	or.pred  	%p114, %p113, %p112;
	@%p114 bra 	$L__BB4_400;
	setp.ne.s16 	%p115, %rs7, 0;
	mov.b64 	%rd840, 0;
	@%p115 bra 	$L__BB4_399;
	ld.global.u64 	%rd840, [%rd252];
$L__BB4_399:
	cvt.s64.s32 	%rd347, %r243;
	add.s64 	%rd348, %rd840, %rd347;
	shl.b64 	%rd349, %rd348, 3;
	add.s64 	%rd350, %rd2, %rd349;
	st.global.u64 	[%rd350], %rd236;
$L__BB4_400:
	setp.ge.s32 	%p116, %r244, %r1160;
	not.pred 	%p117, %p22;
	or.pred  	%p118, %p117, %p116;
	@%p118 bra 	$L__BB4_404;
	setp.ne.s16 	%p119, %rs7, 0;
	mov.b64 	%rd841, 0;
	@%p119 bra 	$L__BB4_403;
	ld.global.u64 	%rd841, [%rd252];
$L__BB4_403:
	cvt.s64.s32 	%rd352, %r244;
	add.s64 	%rd353, %rd841, %rd352;
	shl.b64 	%rd354, %rd353, 3;
	add.s64 	%rd355, %rd2, %rd354;
	st.global.u64 	[%rd355], %rd237;
$L__BB4_404:
	setp.ge.s32 	%p120, %r245, %r1160;
	not.pred 	%p121, %p23;
	or.pred  	%p122, %p121, %p120;
	@%p122 bra 	$L__BB4_408;
	setp.ne.s16 	%p123, %rs7, 0;
	mov.b64 	%rd842, 0;
	@%p123 bra 	$L__BB4_407;
	ld.global.u64 	%rd842, [%rd252];
$L__BB4_407:
	cvt.s64.s32 	%rd357, %r245;
	add.s64 	%rd358, %rd842, %rd357;
	shl.b64 	%rd359, %rd358, 3;
	add.s64 	%rd360, %rd2, %rd359;
	st.global.u64 	[%rd360], %rd238;
$L__BB4_408:
	setp.ge.s32 	%p124, %r246, %r1160;
	not.pred 	%p125, %p24;
	or.pred  	%p126, %p125, %p124;
	@%p126 bra 	$L__BB4_412;
	setp.ne.s16 	%p127, %rs7, 0;
	mov.b64 	%rd843, 0;
	@%p127 bra 	$L__BB4_411;
	ld.global.u64 	%rd843, [%rd252];
$L__BB4_411:
	cvt.s64.s32 	%rd362, %r246;
	add.s64 	%rd363, %rd843, %rd362;
	shl.b64 	%rd364, %rd363, 3;
	add.s64 	%rd365, %rd2, %rd364;
	st.global.u64 	[%rd365], %rd239;
$L__BB4_412:
	setp.ge.s32 	%p128, %r247, %r1160;
	not.pred 	%p129, %p25;
	or.pred  	%p130, %p129, %p128;
	@%p130 bra 	$L__BB4_416;
	setp.ne.s16 	%p131, %rs7, 0;
	mov.b64 	%rd844, 0;
	@%p131 bra 	$L__BB4_415;
	ld.global.u64 	%rd844, [%rd252];
$L__BB4_415:
	cvt.s64.s32 	%rd367, %r247;
	add.s64 	%rd368, %rd844, %rd367;
	shl.b64 	%rd369, %rd368, 3;
	add.s64 	%rd370, %rd2, %rd369;
	st.global.u64 	[%rd370], %rd240;
$L__BB4_416:
	setp.ge.s32 	%p132, %r248, %r1160;
	not.pred 	%p133, %p26;
	or.pred  	%p134, %p133, %p132;
	@%p134 bra 	$L__BB4_420;
	setp.ne.s16 	%p135, %rs7, 0;
	mov.b64 	%rd845, 0;
	@%p135 bra 	$L__BB4_419;
	ld.global.u64 	%rd845, [%rd252];
$L__BB4_419:
	cvt.s64.s32 	%rd372, %r248;
	add.s64 	%rd373, %rd845, %rd372;
	shl.b64 	%rd374, %rd373, 3;
	add.s64 	%rd375, %rd2, %rd374;
	st.global.u64 	[%rd375], %rd241;
$L__BB4_420:
	setp.ge.s32 	%p136, %r249, %r1160;
	not.pred 	%p137, %p27;
	or.pred  	%p138, %p137, %p136;
	@%p138 bra 	$L__BB4_424;
	setp.ne.s16 	%p139, %rs7, 0;
	mov.b64 	%rd846, 0;
	@%p139 bra 	$L__BB4_423;
	ld.global.u64 	%rd846, [%rd252];
$L__BB4_423:
	cvt.s64.s32 	%rd377, %r249;
	add.s64 	%rd378, %rd846, %rd377;
	shl.b64 	%rd379, %rd378, 3;
	add.s64 	%rd380, %rd2, %rd379;
	st.global.u64 	[%rd380], %rd242;
$L__BB4_424:
	setp.ge.s32 	%p140, %r250, %r1160;
	not.pred 	%p141, %p28;
	or.pred  	%p142, %p141, %p140;
	@%p142 bra 	$L__BB4_467;
	setp.ne.s16 	%p143, %rs7, 0;
	mov.b64 	%rd847, 0;
	@%p143 bra 	$L__BB4_427;
	ld.global.u64 	%rd847, [%rd252];
$L__BB4_427:
	cvt.s64.s32 	%rd382, %r250;
	add.s64 	%rd383, %rd847, %rd382;
	shl.b64 	%rd384, %rd383, 3;
	add.s64 	%rd385, %rd2, %rd384;
	st.global.u64 	[%rd385], %rd243;
	bra.uni 	$L__BB4_467;
$L__BB4_428:
	bar.sync 	0;
	not.pred 	%p144, %p18;
	@%p144 bra 	$L__BB4_430;
	sub.s32 	%r466, %r240, %r238;
	shl.b32 	%r467, %r466, 3;
	mov.u32 	%r468, _ZZN3cub18CUB_300001_SM_10006detail6select23DeviceSelectSweepKernelINS2_10policy_hubImNS0_8NullTypeEiLb0ELNS0_10SelectImplE0EE10Policy1000EPmPS5_S9_S9_NS0_13ScanTileStateIiLb1EEES5_N4cuda3std3__48equal_toIvEEiNS2_19streaming_context_tIlLb1EEELS6_0EEEvT0_T1_T2_T3_T4_T5_T6_T7_iT8_NS1_7vsmem_tEE19static_temp_storage;
	add.s32 	%r469, %r468, %r467;
	st.shared.u64 	[%r469], %rd233;
$L__BB4_430:
	not.pred 	%p145, %p19;
	@%p145 bra 	$L__BB4_432;
	sub.s32 	%r470, %r241, %r238;
	shl.b32 	%r471, %r470, 3;
	mov.u32 	%r472, _ZZN3cub18CUB_300001_SM_10006detail6select23DeviceSelectSweepKernelINS2_10policy_hubImNS0_8NullTypeEiLb0ELNS0_10SelectImplE0EE10Policy1000EPmPS5_S9_S9_NS0_13ScanTileStateIiLb1EEES5_N4cuda3std3__48equal_toIvEEiNS2_19streaming_context_tIlLb1EEELS6_0EEEvT0_T1_T2_T3_T4_T5_T6_T7_iT8_NS1_7vsmem_tEE19static_temp_storage;
	add.s32 	%r473, %r472, %r471;
	st.shared.u64 	[%r473], %rd234;
$L__BB4_432:
	not.pred 	%p146, %p20;
	@%p146 bra 	$L__BB4_434;
	sub.s32 	%r474, %r242, %r238;
	shl.b32 	%r475, %r474, 3;
	mov.u32 	%r476, _ZZN3cub18CUB_300001_SM_10006detail6select23DeviceSelectSweepKernelINS2_10policy_hubImNS0_8NullTypeEiLb0ELNS0_10SelectImplE0EE10Policy1000EPmPS5_S9_S9_NS0_13ScanTileStateIiLb1EEES5_N4cuda3std3__48equal_toIvEEiNS2_19streaming_context_tIlLb1EEELS6_0EEEvT0_T1_T2_T3_T4_T5_T6_T7_iT8_NS1_7vsmem_tEE19static_temp_storage;
	add.s32 	%r477, %r476, %r475;
	st.shared.u64 	[%r477], %rd235;
$L__BB4_434:
	not.pred 	%p147, %p21;
	@%p147 bra 	$L__BB4_436;
	sub.s32 	%r478, %r243, %r238;
	shl.b32 	%r479, %r478, 3;
	mov.u32 	%r480, _ZZN3cub18CUB_300001_SM_10006detail6select23DeviceSelectSweepKernelINS2_10policy_hubImNS0_8NullTypeEiLb0ELNS0_10SelectImplE0EE10Policy1000EPmPS5_S9_S9_NS0_13ScanTileStateIiLb1EEES5_N4cuda3std3__48equal_toIvEEiNS2_19streaming_context_tIlLb1EEELS6_0EEEvT0_T1_T2_T3_T4_T5_T6_T7_iT8_NS1_7vsmem_tEE19static_temp_storage;
	add.s32 	%r481, %r480, %r479;
	st.shared.u64 	[%r481], %rd236;
$L__BB4_436:
	not.pred 	%p148, %p22;
	@%p148 bra 	$L__BB4_438;
	sub.s32 	%r482, %r244, %r238;
	shl.b32 	%r483, %r482, 3;
	mov.u32 	%r484, _ZZN3cub18CUB_300001_SM_10006detail6select23DeviceSelectSweepKernelINS2_10policy_hubImNS0_8NullTypeEiLb0ELNS0_10SelectImplE0EE10Policy1000EPmPS5_S9_S9_NS0_13ScanTileStateIiLb1EEES5_N4cuda3std3__48equal_toIvEEiNS2_19streaming_context_tIlLb1EEELS6_0EEEvT0_T1_T2_T3_T4_T5_T6_T7_iT8_NS1_7vsmem_tEE19static_temp_storage;
	add.s32 	%r485, %r484, %r483;
	st.shared.u64 	[%r485], %rd237;
$L__BB4_438:
	not.pred 	%p149, %p23;
	@%p149 bra 	$L__BB4_440;
	sub.s32 	%r486, %r245, %r238;
	shl.b32 	%r487, %r486, 3;
	mov.u32 	%r488, _ZZN3cub18CUB_300001_SM_10006detail6select23DeviceSelectSweepKernelINS2_10policy_hubImNS0_8NullTypeEiLb0ELNS0_10SelectImplE0EE10Policy1000EPmPS5_S9_S9_NS0_13ScanTileStateIiLb1EEES5_N4cuda3std3__48equal_toIvEEiNS2_19streaming_context_tIlLb1EEELS6_0EEEvT0_T1_T2_T3_T4_T5_T6_T7_iT8_NS1_7vsmem_tEE19static_temp_storage;
	add.s32 	%r489, %r488, %r487;
	st.shared.u64 	[%r489], %rd238;
$L__BB4_440:
	not.pred 	%p150, %p24;
	@%p150 bra 	$L__BB4_442;
	sub.s32 	%r490, %r246, %r238;
	shl.b32 	%r491, %r490, 3;
	mov.u32 	%r492, _ZZN3cub18CUB_300001_SM_10006detail6select23DeviceSelectSweepKernelINS2_10policy_hubImNS0_8NullTypeEiLb0ELNS0_10SelectImplE0EE10Policy1000EPmPS5_S9_S9_NS0_13ScanTileStateIiLb1EEES5_N4cuda3std3__48equal_toIvEEiNS2_19streaming_context_tIlLb1EEELS6_0EEEvT0_T1_T2_T3_T4_T5_T6_T7_iT8_NS1_7vsmem_tEE19static_temp_storage;
	add.s32 	%r493, %r492, %r491;
	st.shared.u64 	[%r493], %rd239;
$L__BB4_442:
	not.pred 	%p151, %p25;
	@%p151 bra 	$L__BB4_444;
	sub.s32 	%r494, %r247, %r238;
	shl.b32 	%r495, %r494, 3;
	mov.u32 	%r496, _ZZN3cub18CUB_300001_SM_10006detail6select23DeviceSelectSweepKernelINS2_10policy_hubImNS0_8NullTypeEiLb0ELNS0_10SelectImplE0EE10Policy1000EPmPS5_S9_S9_NS0_13ScanTileStateIiLb1EEES5_N4cuda3std3__48equal_toIvEEiNS2_19streaming_context_tIlLb1EEELS6_0EEEvT0_T1_T2_T3_T4_T5_T6_T7_iT8_NS1_7vsmem_tEE19static_temp_storage;
	add.s32 	%r497, %r496, %r495;
	st.shared.u64 	[%r497], %rd240;
$L__BB4_444:
	not.pred 	%p152, %p26;
	@%p152 bra 	$L__BB4_446;
	sub.s32 	%r498, %r248, %r238;
	shl.b32 	%r499, %r498, 3;
	mov.u32 	%r500, _ZZN3cub18CUB_300001_SM_10006detail6select23DeviceSelectSweepKernelINS2_10policy_hubImNS0_8NullTypeEiLb0ELNS0_10SelectImplE0EE10Policy1000EPmPS5_S9_S9_NS0_13ScanTileStateIiLb1EEES5_N4cuda3std3__48equal_toIvEEiNS2_19streaming_context_tIlLb1EEELS6_0EEEvT0_T1_T2_T3_T4_T5_T6_T7_iT8_NS1_7vsmem_tEE19static_temp_storage;
	add.s32 	%r501, %r500, %r499;
	st.shared.u64 	[%r501], %rd241;
$L__BB4_446:
	not.pred 	%p153, %p27;
	@%p153 bra 	$L__BB4_448;
	sub.s32 	%r502, %r249, %r238;
	shl.b32 	%r503, %r502, 3;
	mov.u32 	%r504, _ZZN3cub18CUB_300001_SM_10006detail6select23DeviceSelectSweepKernelINS2_10policy_hubImNS0_8NullTypeEiLb0ELNS0_10SelectImplE0EE10Policy1000EPmPS5_S9_S9_NS0_13ScanTileStateIiLb1EEES5_N4cuda3std3__48equal_toIvEEiNS2_19streaming_context_tIlLb1EEELS6_0EEEvT0_T1_T2_T3_T4_T5_T6_T7_iT8_NS1_7vsmem_tEE19static_temp_storage;
	add.s32 	%r505, %r504, %r503;
	st.shared.u64 	[%r505], %rd242;
$L__BB4_448:
	not.pred 	%p154, %p28;
	@%p154 bra 	$L__BB4_450;
	sub.s32 	%r506, %r250, %r238;
	shl.b32 	%r507, %r506, 3;
	mov.u32 	%r508, _ZZN3cub18CUB_300001_SM_10006detail6select23DeviceSelectSweepKernelINS2_10policy_hubImNS0_8NullTypeEiLb0ELNS0_10SelectImplE0EE10Policy1000EPmPS5_S9_S9_NS0_13ScanTileStateIiLb1EEES5_N4cuda3std3__48equal_toIvEEiNS2_19streaming_context_tIlLb1EEELS6_0EEEvT0_T1_T2_T3_T4_T5_T6_T7_iT8_NS1_7vsmem_tEE19static_temp_storage;
	add.s32 	%r509, %r508, %r507;
	st.shared.u64 	[%r509], %rd243;
$L__BB4_450:
	bar.sync 	0;
	setp.ge.s32 	%p155, %r1156, %r252;
	@%p155 bra 	$L__BB4_467;
	ld.param.u32 	%r1118, [_ZN3cub18CUB_300001_SM_10006detail6select23DeviceSelectSweepKernelINS2_10policy_hubImNS0_8NullTypeEiLb0ELNS0_10SelectImplE0EE10Policy1000EPmPS5_S9_S9_NS0_13ScanTileStateIiLb1EEES5_N4cuda3std3__48equal_toIvEEiNS2_19streaming_context_tIlLb1EEELS6_0EEEvT0_T1_T2_T3_T4_T5_T6_T7_iT8_NS1_7vsmem_tE_param_7];
	ld.param.u8 	%rs8, [%rd1];
	ld.param.u64 	%rd386, [%rd1+24];
	cvta.to.global.u64 	%rd253, %rd386;
	add.s32 	%r510, %r239, %r1118;
	add.s32 	%r511, %r1156, %r2;
	sub.s32 	%r512, %r510, %r511;
	add.s32 	%r253, %r512, -4225;
	mul.hi.u32 	%r513, %r253, -1431655765;
	shr.u32 	%r514, %r513, 8;
	add.s32 	%r254, %r514, 1;
	and.b32  	%r515, %r514, 3;
	setp.eq.s32 	%p156, %r515, 3;
	@%p156 bra 	$L__BB4_456;
	and.b32  	%r516, %r254, 3;
	add.s32 	%r1155, %r238, %r1156;
	shl.b32 	%r517, %r1156, 3;
	mov.u32 	%r518, _ZZN3cub18CUB_300001_SM_10006detail6select23DeviceSelectSweepKernelINS2_10policy_hubImNS0_8NullTypeEiLb0ELNS0_10SelectImplE0EE10Policy1000EPmPS5_S9_S9_NS0_13ScanTileStateIiLb1EEES5_N4cuda3std3__48equal_toIvEEiNS2_19streaming_context_tIlLb1EEELS6_0EEEvT0_T1_T2_T3_T4_T5_T6_T7_iT8_NS1_7vsmem_tEE19static_temp_storage;
	add.s32 	%r1154, %r518, %r517;
	neg.s32 	%r1153, %r516;
	mad.lo.s32 	%r1156, %r516, 384, %r1156;
$L__BB4_453:
	.pragma "nounroll";
	setp.ne.s16 	%p157, %rs8, 0;
	ld.shared.u64 	%rd254, [%r1154];
	mov.b64 	%rd832, 0;
	@%p157 bra 	$L__BB4_455;
	ld.global.u64 	%rd832, [%rd253];
$L__BB4_455:
	cvt.s64.s32 	%rd388, %r1155;
	add.s64 	%rd389, %rd832, %rd388;
	shl.b64 	%rd390, %rd389, 3;
	add.s64 	%rd391, %rd2, %rd390;
	st.global.u64 	[%rd391], %rd254;
	add.s32 	%r1155, %r1155, 384;
	add.s32 	%r1154, %r1154, 3072;
	add.s32 	%r1153, %r1153, 1;
	setp.ne.s32 	%p158, %r1153, 0;
	@%p158 bra 	$L__BB4_453;
$L__BB4_456:
	setp.lt.u32 	%p159, %r253, 1152;
	@%p159 bra 	$L__BB4_467;
	add.s32 	%r1158, %r238, %r1156;
	shl.b32 	%r519, %r1156, 3;
	mov.u32 	%r520, _ZZN3cub18CUB_300001_SM_10006detail6select23DeviceSelectSweepKernelINS2_10policy_hubImNS0_8NullTypeEiLb0ELNS0_10SelectImplE0EE10Policy1000EPmPS5_S9_S9_NS0_13ScanTileStateIiLb1EEES5_N4cuda3std3__48equal_toIvEEiNS2_19streaming_context_tIlLb1EEELS6_0EEEvT0_T1_T2_T3_T4_T5_T6_T7_iT8_NS1_7vsmem_tEE19static_temp_storage;
	add.s32 	%r521, %r519, %r520;
	add.s32 	%r1157, %r521, 6144;
$L__BB4_458:
	setp.ne.s16 	%p160, %rs8, 0;
	cvt.s64.s32 	%rd257, %r1158;
	ld.shared.u64 	%rd258, [%r1157+-6144];
	mov.b64 	%rd833, 0;
	@%p160 bra 	$L__BB4_460;
	ld.global.u64 	%rd833, [%rd253];
$L__BB4_460:
	setp.ne.s16 	%p161, %rs8, 0;
	add.s64 	%rd394, %rd833, %rd257;
	shl.b64 	%rd395, %rd394, 3;
	add.s64 	%rd396, %rd2, %rd395;
	st.global.u64 	[%rd396], %rd258;
	ld.shared.u64 	%rd261, [%r1157+-3072];
	mov.b64 	%rd834, 0;
	@%p161 bra 	$L__BB4_462;
	ld.global.u64 	%rd834, [%rd253];
$L__BB4_462:
	setp.ne.s16 	%p162, %rs8, 0;
	add.s64 	%rd398, %rd834, %rd257;
	shl.b64 	%rd399, %rd398, 3;
	add.s64 	%rd400, %rd2, %rd399;
	st.global.u64 	[%rd400+3072], %rd261;
	ld.shared.u64 	%rd264, [%r1157];
	mov.b64 	%rd835, 0;
	@%p162 bra 	$L__BB4_464;
	ld.global.u64 	%rd835, [%rd253];
$L__BB4_464:
	setp.ne.s16 	%p163, %rs8, 0;
	add.s64 	%rd402, %rd835, %rd257;
	shl.b64 	%rd403, %rd402, 3;
	add.s64 	%rd404, %rd2, %rd403;
	st.global.u64 	[%rd404+6144], %rd264;
	ld.shared.u64 	%rd267, [%r1157+3072];
	mov.b64 	%rd836, 0;
	@%p163 bra 	$L__BB4_466;
	ld.global.u64 	%rd836, [%rd253];
$L__BB4_466:
	cvt.u32.u64 	%r522, %rd257;
	add.s64 	%rd405, %rd836, %rd257;
	shl.b64 	%rd406, %rd405, 3;
	add.s64 	%rd407, %rd2, %rd406;
	st.global.u64 	[%rd407+9216], %rd267;
	add.s32 	%r1156, %r1156, 1536;
	add.s32 	%r1158, %r522, 1536;
	add.s32 	%r1157, %r1157, 12288;
	setp.lt.s32 	%p164, %r1156, %r252;
	@%p164 bra 	$L__BB4_458;
$L__BB4_467:
	mov.u32 	%r729, %tid.x;
	setp.ne.s32 	%p293, %r729, 0;
	@%p293 bra 	$L__BB4_475;
	mov.u64 	%rd292, %rd298;
	ld.param.u8 	%rs45, [%rd292+1];
	setp.eq.s16 	%p294, %rs45, 0;
	@%p294 bra 	$L__BB4_472;
	ld.param.u8 	%rs46, [%rd292];
	setp.ne.s16 	%p295, %rs46, 0;
	mov.b64 	%rd848, 0;
	@%p295 bra 	$L__BB4_471;
	ld.param.u64 	%rd518, [%rd292+24];
	cvta.to.global.u64 	%rd519, %rd518;
	ld.global.u64 	%rd848, [%rd519];
$L__BB4_471:
	ld.param.u64 	%rd749, [_ZN3cub18CUB_300001_SM_10006detail6select23DeviceSelectSweepKernelINS2_10policy_hubImNS0_8NullTypeEiLb0ELNS0_10SelectImplE0EE10Policy1000EPmPS5_S9_S9_NS0_13ScanTileStateIiLb1EEES5_N4cuda3std3__48equal_toIvEEiNS2_19streaming_context_tIlLb1EEELS6_0EEEvT0_T1_T2_T3_T4_T5_T6_T7_iT8_NS1_7vsmem_tE_param_3];
	cvt.s64.s32 	%rd520, %r1160;
	add.s64 	%rd521, %rd848, %rd520;
	cvta.to.global.u64 	%rd522, %rd749;
	st.global.u64 	[%rd522], %rd521;
	bra.uni 	$L__BB4_475;
$L__BB4_472:
	ld.param.u8 	%rs47, [%rd292];
	setp.ne.s16 	%p296, %rs47, 0;
	mov.b64 	%rd849, 0;
	@%p296 bra 	$L__BB4_474;
	ld.param.u64 	%rd524, [%rd292+24];
	cvta.to.global.u64 	%rd525, %rd524;
	ld.global.u64 	%rd849, [%rd525];
$L__BB4_474:
	cvt.s64.s32 	%rd526, %r1160;
	add.s64 	%rd527, %rd849, %rd526;
	ld.param.u64 	%rd528, [%rd292+32];
	cvta.to.global.u64 	%rd529, %rd528;
	st.global.u64 	[%rd529], %rd527;
$L__BB4_475:
	ret;

}
	// .globl	_ZN3cub18CUB_300001_SM_10006detail6select23DeviceSelectSweepKernelINS2_10policy_hubIlNS0_8NullTypeEiLb0ELNS0_10SelectImplE0EE10Policy1000EPlPS5_S9_PmNS0_13ScanTileStateIiLb1EEES5_N4cuda3std3__48equal_toIvEEiNS2_19streaming_context_tIlLb1EEELS6_0EEEvT0_T1_T2_T3_T4_T5_T6_T7_iT8_NS1_7vsmem_tE
.visible .entry _ZN3cub18CUB_300001_SM_10006detail6select23DeviceSelectSweepKernelINS2_10policy_hubIlNS0_8NullTypeEiLb0ELNS0_10SelectImplE0EE10Policy1000EPlPS5_S9_PmNS0_13ScanTileStateIiLb1EEES5_N4cuda3std3__48equal_toIvEEiNS2_19streaming_context_tIlLb1EEELS6_0EEEvT0_T1_T2_T3_T4_T5_T6_T7_iT8_NS1_7vsmem_tE(
	.param .u64 .ptr .align 1 _ZN3cub18CUB_300001_SM_10006detail6select23DeviceSelectSweepKernelINS2_10policy_hubIlNS0_8NullTypeEiLb0ELNS0_10SelectImplE0EE10Policy1000EPlPS5_S9_PmNS0_13ScanTileStateIiLb1EEES5_N4cuda3std3__48equal_toIvEEiNS2_19streaming_context_tIlLb1EEELS6_0EEEvT0_T1_T2_T3_T4_T5_T6_T7_iT8_NS1_7vsmem_tE_param_0,
	.param .u64 .ptr .align 1 _ZN3cub18CUB_300001_SM_10006detail6select23DeviceSelectSweepKernelINS2_10policy_hubIlNS0_8NullTypeEiLb0ELNS0_10SelectImplE0EE10Policy1000EPlPS5_S9_PmNS0_13ScanTileStateIiLb1EEES5_N4cuda3std3__48equal_toIvEEiNS2_19streaming_context_tIlLb1EEELS6_0EEEvT0_T1_T2_T3_T4_T5_T6_T7_iT8_NS1_7vsmem_tE_param_1,
	.param .u64 .ptr .align 1 _ZN3cub18CUB_300001_SM_10006detail6select23DeviceSelectSweepKernelINS2_10policy_hubIlNS0_8NullTypeEiLb0ELNS0_10SelectImplE0EE10Policy1000EPlPS5_S9_PmNS0_13ScanTileStateIiLb1EEES5_N4cuda3std3__48equal_toIvEEiNS2_19streaming_context_tIlLb1EEELS6_0EEEvT0_T1_T2_T3_T4_T5_T6_T7_iT8_NS1_7vsmem_tE_param_2,
	.param .u64 .ptr .align 1 _ZN3cub18CUB_300001_SM_10006detail6select23DeviceSelectSweepKernelINS2_10policy_hubIlNS0_8NullTypeEiLb0ELNS0_10SelectImplE0EE10Policy1000EPlPS5_S9_PmNS0_13ScanTileStateIiLb1EEES5_N4cuda3std3__48equal_toIvEEiNS2_19streaming_context_tIlLb1EEELS6_0EEEvT0_T1_T2_T3_T4_T5_T6_T7_iT8_NS1_7vsmem_tE_param_3,
	.param .align 8 .b8 _ZN3cub18CUB_300001_SM_10006detail6select23DeviceSelectSweepKernelINS2_10policy_hubIlNS0_8NullTypeEiLb0ELNS0_10SelectImplE0EE10Policy1000EPlPS5_S9_PmNS0_13ScanTileStateIiLb1EEES5_N4cuda3std3__48equal_toIvEEiNS2_19streaming_context_tIlLb1EEELS6_0EEEvT0_T1_T2_T3_T4_T5_T6_T7_iT8_NS1_7vsmem_tE_param_4[8],
	.param .align 1 .b8 _ZN3cub18CUB_300001_SM_10006detail6select23DeviceSelectSweepKernelINS2_10policy_hubIlNS0_8NullTypeEiLb0ELNS0_10SelectImplE0EE10Policy1000EPlPS5_S9_PmNS0_13ScanTileStateIiLb1EEES5_N4cuda3std3__48equal_toIvEEiNS2_19streaming_context_tIlLb1EEELS6_0EEEvT0_T1_T2_T3_T4_T5_T6_T7_iT8_NS1_7vsmem_tE_param_5[1],
	.param .align 1 .b8 _ZN3cub18CUB_300001_SM_10006detail6select23DeviceSelectSweepKernelINS2_10policy_hubIlNS0_8NullTypeEiLb0ELNS0_10SelectImplE0EE10Policy1000EPlPS5_S9_PmNS0_13ScanTileStateIiLb1EEES5_N4cuda3std3__48equal_toIvEEiNS2_19streaming_context_tIlLb1EEELS6_0EEEvT0_T1_T2_T3_T4_T5_T6_T7_iT8_NS1_7vsmem_tE_param_6[1],
	.param .u32 _ZN3cub18CUB_300001_SM_10006detail6select23DeviceSelectSweepKernelINS2_10policy_hubIlNS0_8NullTypeEiLb0ELNS0_10SelectImplE0EE10Policy1000EPlPS5_S9_PmNS0_13ScanTileStateIiLb1EEES5_N4cuda3std3__48equal_toIvEEiNS2_19streaming_context_tIlLb1EEELS6_0EEEvT0_T1_T2_T3_T4_T5_T6_T7_iT8_NS1_7vsmem_tE_param_7,
	.param .u32 _ZN3cub18CUB_300001_SM_10006detail6select23DeviceSelectSweepKernelINS2_10policy_hubIlNS0_8NullTypeEiLb0ELNS0_10SelectImplE0EE10Policy1000EPlPS5_S9_PmNS0_13ScanTileStateIiLb1EEES5_N4cuda3std3__48equal_toIvEEiNS2_19streaming_context_tIlLb1EEELS6_0EEEvT0_T1_T2_T3_T4_T5_T6_T7_iT8_NS1_7vsmem_tE_param_8,
	.param .align 8 .b8 _ZN3cub18CUB_300001_SM_10006detail6select23DeviceSelectSweepKernelINS2_10policy_hubIlNS0_8NullTypeEiLb0ELNS0_10SelectImplE0EE10Policy1000EPlPS5_S9_PmNS0_13ScanTileStateIiLb1EEES5_N4cuda3std3__48equal_toIvEEiNS2_19streaming_context_tIlLb1EEELS6_0EEEvT0_T1_T2_T3_T4_T5_T6_T7_iT8_NS1_7vsmem_tE_param_9[40],
	.param .align 8 .b8 _ZN3cub18CUB_300001_SM_10006detail6select23DeviceSelectSweepKernelINS2_10policy_hubIlNS0_8NullTypeEiLb0ELNS0_10SelectImplE0EE10Policy1000EPlPS5_S9_PmNS0_13ScanTileStateIiLb1EEES5_N4cuda3std3__48equal_toIvEEiNS2_19streaming_context_tIlLb1EEELS6_0EEEvT0_T1_T2_T3_T4_T5_T6_T7_iT8_NS1_7vsmem_tE_param_10[8]
)
.maxntid 384
{
	.reg .pred 	%p<476>;
	.reg .b16 	%rs<83>;
	.reg .b32 	%r<1161>;
	.reg .b64 	%rd<850>;
	// demoted variable
	.shared .align 16 .b8 _ZZN3cub18CUB_300001_SM_10006detail6select23DeviceSelectSweepKernelINS2_10policy_hubIlNS0_8NullTypeEiLb0ELNS0_10SelectImplE0EE10Policy1000EPlPS5_S9_PmNS0_13ScanTileStateIiLb1EEES5_N4cuda3std3__48equal_toIvEEiNS2_19streaming_context_tIlLb1EEELS6_0EEEvT0_T1_T2_T3_T4_T5_T6_T7_iT8_NS1_7vsmem_tEE19static_temp_storage[33792];
	ld.param.u64 	%rd4, [_ZN3cub18CUB_300001_SM_10006detail6select23DeviceSelectSweepKernelINS2_10policy_hubIlNS0_8NullTypeEiLb0ELNS0_10SelectImplE0EE10Policy1000EPlPS5_S9_PmNS0_13ScanTileStateIiLb1EEES5_N4cuda3std3__48equal_toIvEEiNS2_19streaming_context_tIlLb1EEELS6_0EEEvT0_T1_T2_T3_T4_T5_T6_T7_iT8_NS1_7vsmem_tE_param_4];
	ld.param.u64 	%rd299, [_ZN3cub18CUB_300001_SM_10006detail6select23DeviceSelectSweepKernelINS2_10policy_hubIlNS0_8NullTypeEiLb0ELNS0_10SelectImplE0EE10Policy1000EPlPS5_S9_PmNS0_13ScanTileStateIiLb1EEES5_N4cuda3std3__48equal_toIvEEiNS2_19streaming_context_tIlLb1EEELS6_0EEEvT0_T1_T2_T3_T4_T5_T6_T7_iT8_NS1_7vsmem_tE_param_0];
	ld.param.u64 	%rd300, [_ZN3cub18CUB_300001_SM_10006detail6select23DeviceSelectSweepKernelINS2_10policy_hubIlNS0_8NullTypeEiLb0ELNS0_10SelectImplE0EE10Policy1000EPlPS5_S9_PmNS0_13ScanTileStateIiLb1EEES5_N4cuda3std3__48equal_toIvEEiNS2_19streaming_context_tIlLb1EEELS6_0EEEvT0_T1_T2_T3_T4_T5_T6_T7_iT8_NS1_7vsmem_tE_param_2];
	ld.param.u32 	%r276, [_ZN3cub18CUB_300001_SM_10006detail6select23DeviceSelectSweepKernelINS2_10policy_hubIlNS0_8NullTypeEiLb0ELNS0_10SelectImplE0EE10Policy1000EPlPS5_S9_PmNS0_13ScanTileStateIiLb1EEES5_N4cuda3std3__48equal_toIvEEiNS2_19streaming_context_tIlLb1EEELS6_0EEEvT0_T1_T2_T3_T4_T5_T6_T7_iT8_NS1_7vsmem_tE_param_8];
	mov.b64 	%rd298, _ZN3cub18CUB_300001_SM_10006detail6select23DeviceSelectSweepKernelINS2_10policy_hubIlNS0_8NullTypeEiLb0ELNS0_10SelectImplE0EE10Policy1000EPlPS5_S9_PmNS0_13ScanTileStateIiLb1EEES5_N4cuda3std3__48equal_toIvEEiNS2_19streaming_context_tIlLb1EEELS6_0EEEvT0_T1_T2_T3_T4_T5_T6_T7_iT8_NS1_7vsmem_tE_param_9;
	mov.u64 	%rd1, %rd298;
	cvta.to.global.u64 	%rd2, %rd300;
	cvta.to.global.u64 	%rd3, %rd299;
	mov.u32 	%r277, %ctaid.x;
	mov.u32 	%r278, %nctaid.y;
	mov.u32 	%r279, %ctaid.y;
	mad.lo.s32 	%r1, %r277, %r278, %r279;
	mul.lo.s32 	%r2, %r1, 4224;
	add.s32 	%r280, %r276, -1;
	setp.ge.s32 	%p29, %r1, %r280;
	@%p29 bra 	$L__BB5_213;
	setp.ne.s32 	%p297, %r1, 0;
	@%p297 bra 	$L__BB5_98;
	ld.param.u8 	%rs66, [%rd1];
	setp.eq.s16 	%p402, %rs66, 0;
	ld.param.u64 	%rd643, [%rd1+16];
	selp.b64 	%rd644, %rd643, 0, %p402;
	cvt.u64.u32 	%rd645, %r2;
	add.s64 	%rd646, %rd644, %rd645;
	mov.u32 	%r1122, %tid.x;
	and.b32  	%r980, %r1122, 31;
	and.b32  	%r981, %r1122, 992;
	mul.lo.s32 	%r982, %r981, 11;
	or.b32  	%r983, %r982, %r980;
	cvt.u64.u32 	%rd647, %r983;
	add.s64 	%rd648, %rd646, %rd647;
	shl.b64 	%rd649, %rd648, 3;
	add.s64 	%rd650, %rd3, %rd649;
	ld.global.u64 	%rd651, [%rd650];
	ld.global.u64 	%rd652, [%rd650+256];
	ld.global.u64 	%rd653, [%rd650+512];
	ld.global.u64 	%rd654, [%rd650+768];
	ld.global.u64 	%rd655, [%rd650+1024];
	ld.global.u64 	%rd656, [%rd650+1280];
	ld.global.u64 	%rd657, [%rd650+1536];
	ld.global.u64 	%rd658, [%rd650+1792];
	ld.global.u64 	%rd659, [%rd650+2048];
	ld.global.u64 	%rd660, [%rd650+2304];
	ld.global.u64 	%rd661, [%rd650+2560];
	// begin inline asm
	mov.u32 %r979, %laneid;
	// end inline asm
	shr.u32 	%r5, %r1122, 5;
	mad.lo.s32 	%r984, %r5, 352, %r979;
	shl.b32 	%r985, %r984, 3;
	mov.u32 	%r986, _ZZN3cub18CUB_300001_SM_10006detail6select23DeviceSelectSweepKernelINS2_10policy_hubIlNS0_8NullTypeEiLb0ELNS0_10SelectImplE0EE10Policy1000EPlPS5_S9_PmNS0_13ScanTileStateIiLb1EEES5_N4cuda3std3__48equal_toIvEEiNS2_19streaming_context_tIlLb1EEELS6_0EEEvT0_T1_T2_T3_T4_T5_T6_T7_iT8_NS1_7vsmem_tEE19static_temp_storage;
	add.s32 	%r987, %r986, %r985;
	st.shared.u64 	[%r987], %rd651;
	st.shared.u64 	[%r987+256], %rd652;
	st.shared.u64 	[%r987+512], %rd653;
	st.shared.u64 	[%r987+768], %rd654;
	st.shared.u64 	[%r987+1024], %rd655;
	st.shared.u64 	[%r987+1280], %rd656;
	st.shared.u64 	[%r987+1536], %rd657;
	st.shared.u64 	[%r987+1792], %rd658;
	st.shared.u64 	[%r987+2048], %rd659;
	st.shared.u64 	[%r987+2304], %rd660;
	st.shared.u64 	[%r987+2560], %rd661;
	bar.warp.sync 	-1;
	mad.lo.s32 	%r988, %r979, 80, %r987;
	ld.shared.u64 	%rd5, [%r988];
	ld.shared.u64 	%rd6, [%r988+8];
	ld.shared.u64 	%rd7, [%r988+16];
	ld.shared.u64 	%rd8, [%r988+24];
	ld.shared.u64 	%rd9, [%r988+32];
	ld.shared.u64 	%rd10, [%r988+40];
	ld.shared.u64 	%rd11, [%r988+48];
	ld.shared.u64 	%rd12, [%r988+56];
	ld.shared.u64 	%rd13, [%r988+64];
	ld.shared.u64 	%rd14, [%r988+72];
	ld.shared.u64 	%rd15, [%r988+80];
	@%p402 bra 	$L__BB5_5;
	bar.sync 	0;
	shl.b32 	%r989, %r1122, 3;
	add.s32 	%r991, %r986, %r989;
	add.s32 	%r6, %r991, 3152;
	st.shared.u64 	[%r991+3152], %rd15;
	bar.sync 	0;
	setp.eq.s32 	%p404, %r1122, 0;
	mov.pred 	%p474, -1;
	@%p404 bra 	$L__BB5_10;
	ld.shared.u64 	%rd662, [%r6+-8];
	setp.ne.s64 	%p474, %rd662, %rd5;
	bra.uni 	$L__BB5_10;
$L__BB5_5:
	setp.ne.s32 	%p405, %r1122, 0;
	@%p405 bra 	$L__BB5_7;
	shl.b64 	%rd665, %rd643, 3;
	add.s64 	%rd666, %rd665, %rd3;
	ld.global.u64 	%rd751, [%rd666+-8];
$L__BB5_7:
	setp.eq.s32 	%p406, %r1122, 0;
	bar.sync 	0;
	shl.b32 	%r992, %r1122, 3;
	add.s32 	%r994, %r986, %r992;
	add.s32 	%r7, %r994, 3152;
	st.shared.u64 	[%r994+3152], %rd15;
	bar.sync 	0;
	@%p406 bra 	$L__BB5_9;
	ld.shared.u64 	%rd751, [%r7+-8];
$L__BB5_9:
	setp.ne.s64 	%p474, %rd751, %rd5;
$L__BB5_10:
	selp.u32 	%r8, 1, 0, %p474;
	setp.ne.s64 	%p407, %rd5, %rd6;
	selp.u32 	%r1025, 1, 0, %p407;
	setp.ne.s64 	%p408, %rd6, %rd7;
	selp.u32 	%r1026, 1, 0, %p408;
	setp.ne.s64 	%p409, %rd7, %rd8;
	selp.u32 	%r1027, 1, 0, %p409;
	setp.ne.s64 	%p410, %rd8, %rd9;
	selp.u32 	%r1028, 1, 0, %p410;
	setp.ne.s64 	%p411, %rd9, %rd10;
	selp.u32 	%r1029, 1, 0, %p411;
	setp.ne.s64 	%p412, %rd10, %rd11;
	selp.u32 	%r1030, 1, 0, %p412;
	setp.ne.s64 	%p413, %rd11, %rd12;
	selp.u32 	%r1031, 1, 0, %p413;
	setp.ne.s64 	%p414, %rd12, %rd13;
	selp.u32 	%r1032, 1, 0, %p414;
	setp.ne.s64 	%p415, %rd13, %rd14;
	selp.u32 	%r1033, 1, 0, %p415;
	setp.ne.s64 	%p416, %rd14, %rd15;
	selp.u32 	%r1034, 1, 0, %p416;
	bar.sync 	0;
	add.s32 	%r9, %r8, %r1025;
	add.s32 	%r10, %r9, %r1026;
	add.s32 	%r11, %r10, %r1027;
	add.s32 	%r12, %r11, %r1028;
	add.s32 	%r13, %r12, %r1029;
	add.s32 	%r14, %r13, %r1030;
	add.s32 	%r15, %r14, %r1031;
	add.s32 	%r16, %r15, %r1032;
	add.s32 	%r17, %r16, %r1033;
	add.s32 	%r999, %r17, %r1034;
	mov.b32 	%r997, 1;
	mov.b32 	%r1022, 0;
	mov.b32 	%r1024, -1;
	// begin inline asm
	{  .reg .s32 r0;  .reg .pred p;  shfl.sync.up.b32 r0|p, %r999, %r997, %r1022, %r1024;  @p add.s32 r0, r0, %r999;  mov.s32 %r995, r0;}
	// end inline asm
	mov.b32 	%r1003, 2;
	// begin inline asm
	{  .reg .s32 r0;  .reg .pred p;  shfl.sync.up.b32 r0|p, %r995, %r1003, %r1022, %r1024;  @p add.s32 r0, r0, %r995;  mov.s32 %r1001, r0;}
	// end inline asm
	mov.b32 	%r1009, 4;
	// begin inline asm
	{  .reg .s32 r0;  .reg .pred p;  shfl.sync.up.b32 r0|p, %r1001, %r1009, %r1022, %r1024;  @p add.s32 r0, r0, %r1001;  mov.s32 %r1007, r0;}
	// end inline asm
	mov.b32 	%r1015, 8;
	// begin inline asm
	{  .reg .s32 r0;  .reg .pred p;  shfl.sync.up.b32 r0|p, %r1007, %r1015, %r1022, %r1024;  @p add.s32 r0, r0, %r1007;  mov.s32 %r1013, r0;}
	// end inline asm
	mov.b32 	%r1021, 16;
	// begin inline asm
	{  .reg .s32 r0;  .reg .pred p;  shfl.sync.up.b32 r0|p, %r1013, %r1021, %r1022, %r1024;  @p add.s32 r0, r0, %r1013;  mov.s32 %r1019, r0;}
	// end inline asm
	setp.ne.s32 	%p417, %r979, 31;
	@%p417 bra 	$L__BB5_12;
	shl.b32 	%r1035, %r5, 2;
	add.s32 	%r1037, %r986, %r1035;
	st.shared.u32 	[%r1037], %r1019;
$L__BB5_12:
	bar.sync 	0;
	ld.shared.v4.u32 	{%r20, %r21, %r22, %r23}, [_ZZN3cub18CUB_300001_SM_10006detail6select23DeviceSelectSweepKernelINS2_10policy_hubIlNS0_8NullTypeEiLb0ELNS0_10SelectImplE0EE10Policy1000EPlPS5_S9_PmNS0_13ScanTileStateIiLb1EEES5_N4cuda3std3__48equal_toIvEEiNS2_19streaming_context_tIlLb1EEELS6_0EEEvT0_T1_T2_T3_T4_T5_T6_T7_iT8_NS1_7vsmem_tEE19static_temp_storage];
	add.s32 	%r1038, %r21, %r20;
	setp.eq.s32 	%p418, %r5, 2;
	selp.b32 	%r1039, %r1038, %r20, %p418;
	add.s32 	%r1040, %r1038, %r22;
	setp.eq.s32 	%p419, %r5, 3;
	selp.b32 	%r1041, %r1040, %r1039, %p419;
	add.s32 	%r1042, %r1040, %r23;
	setp.eq.s32 	%p420, %r5, 4;
	selp.b32 	%r1043, %r1042, %r1041, %p420;
	ld.shared.v4.u32 	{%r24, %r25, %r26, %r27}, [_ZZN3cub18CUB_300001_SM_10006detail6select23DeviceSelectSweepKernelINS2_10policy_hubIlNS0_8NullTypeEiLb0ELNS0_10SelectImplE0EE10Policy1000EPlPS5_S9_PmNS0_13ScanTileStateIiLb1EEES5_N4cuda3std3__48equal_toIvEEiNS2_19streaming_context_tIlLb1EEELS6_0EEEvT0_T1_T2_T3_T4_T5_T6_T7_iT8_NS1_7vsmem_tEE19static_temp_storage+16];
	add.s32 	%r1044, %r1042, %r24;
	setp.eq.s32 	%p421, %r5, 5;
	selp.b32 	%r1045, %r1044, %r1043, %p421;
	add.s32 	%r1046, %r1044, %r25;
	setp.eq.s32 	%p422, %r5, 6;
	selp.b32 	%r1047, %r1046, %r1045, %p422;
	add.s32 	%r1048, %r1046, %r26;
	setp.eq.s32 	%p423, %r5, 7;
	selp.b32 	%r1049, %r1048, %r1047, %p423;
	add.s32 	%r1050, %r1048, %r27;
	setp.eq.s32 	%p424, %r5, 8;
	selp.b32 	%r1051, %r1050, %r1049, %p424;
	ld.shared.v4.u32 	{%r28, %r29, %r30, %r31}, [_ZZN3cub18CUB_300001_SM_10006detail6select23DeviceSelectSweepKernelINS2_10policy_hubIlNS0_8NullTypeEiLb0ELNS0_10SelectImplE0EE10Policy1000EPlPS5_S9_PmNS0_13ScanTileStateIiLb1EEES5_N4cuda3std3__48equal_toIvEEiNS2_19streaming_context_tIlLb1EEELS6_0EEEvT0_T1_T2_T3_T4_T5_T6_T7_iT8_NS1_7vsmem_tEE19static_temp_storage+32];
	add.s32 	%r1052, %r1050, %r28;
	setp.eq.s32 	%p425, %r5, 9;
	selp.b32 	%r1053, %r1052, %r1051, %p425;
	add.s32 	%r1054, %r1052, %r29;
	setp.eq.s32 	%p426, %r5, 10;
	selp.b32 	%r1055, %r1054, %r1053, %p426;
	add.s32 	%r1056, %r1054, %r30;
	setp.eq.s32 	%p427, %r5, 11;
	selp.b32 	%r1057, %r1056, %r1055, %p427;
	add.s32 	%r32, %r1056, %r31;
	setp.lt.u32 	%p428, %r1122, 32;
	selp.b32 	%r1058, 0, %r1057, %p428;
	setp.eq.s32 	%p429, %r979, 0;
	sub.s32 	%r1059, %r1019, %r999;
	selp.b32 	%r1060, 0, %r1059, %p429;
	add.s32 	%r33, %r1058, %r1060;
	add.s32 	%r34, %r33, %r8;
	add.s32 	%r35, %r9, %r33;
	add.s32 	%r36, %r10, %r33;
	add.s32 	%r37, %r11, %r33;
	add.s32 	%r38, %r12, %r33;
	add.s32 	%r39, %r13, %r33;
	add.s32 	%r40, %r14, %r33;
	add.s32 	%r41, %r15, %r33;
	add.s32 	%r42, %r16, %r33;
	add.s32 	%r43, %r17, %r33;
	setp.ne.s32 	%p430, %r1122, 0;
	@%p430 bra 	$L__BB5_14;
	add.s64 	%rd667, %rd4, 256;
	mov.b32 	%r1061, 101;
	// begin inline asm
	st.relaxed.gpu.v2.u32 [%rd667], {%r1061, %r32};
	// end inline asm
$L__BB5_14:
	setp.gt.s32 	%p431, %r32, 384;
	@%p431 bra 	$L__BB5_59;
	mov.u64 	%rd668, %rd298;
	ld.param.u8 	%rs1, [%rd668];
	ld.param.u64 	%rd669, [%rd668+24];
	cvta.to.global.u64 	%rd20, %rd669;
	@%p474 bra 	$L__BB5_16;
	bra.uni 	$L__BB5_19;
$L__BB5_16:
	setp.ne.s16 	%p432, %rs1, 0;
	mov.b64 	%rd759, 0;
	@%p432 bra 	$L__BB5_18;
	ld.global.u64 	%rd759, [%rd20];
$L__BB5_18:
	cvt.s64.s32 	%rd671, %r33;
	add.s64 	%rd672, %rd759, %rd671;
	shl.b64 	%rd673, %rd672, 3;
	add.s64 	%rd674, %rd2, %rd673;
	st.global.u64 	[%rd674], %rd5;
$L__BB5_19:
	setp.eq.s64 	%p433, %rd5, %rd6;
	@%p433 bra 	$L__BB5_23;
	setp.ne.s16 	%p434, %rs1, 0;
	mov.b64 	%rd760, 0;
	@%p434 bra 	$L__BB5_22;
	ld.global.u64 	%rd760, [%rd20];
$L__BB5_22:
	cvt.s64.s32 	%rd676, %r34;
	add.s64 	%rd677, %rd760, %rd676;
	shl.b64 	%rd678, %rd677, 3;
	add.s64 	%rd679, %rd2, %rd678;
	st.global.u64 	[%rd679], %rd6;
$L__BB5_23:
	setp.eq.s64 	%p435, %rd6, %rd7;
	@%p435 bra 	$L__BB5_27;
	setp.ne.s16 	%p436, %rs1, 0;
	mov.b64 	%rd761, 0;
	@%p436 bra 	$L__BB5_26;
	ld.global.u64 	%rd761, [%rd20];
$L__BB5_26:
	cvt.s64.s32 	%rd681, %r35;
	add.s64 	%rd682, %rd761, %rd681;
	shl.b64 	%rd683, %rd682, 3;
	add.s64 	%rd684, %rd2, %rd683;
	st.global.u64 	[%rd684], %rd7;
$L__BB5_27:
	setp.eq.s64 	%p437, %rd7, %rd8;
	@%p437 bra 	$L__BB5_31;
	setp.ne.s16 	%p438, %rs1, 0;
	mov.b64 	%rd762, 0;
	@%p438 bra 	$L__BB5_30;
	ld.global.u64 	%rd762, [%rd20];
$L__BB5_30:
	cvt.s64.s32 	%rd686, %r36;
	add.s64 	%rd687, %rd762, %rd686;
	shl.b64 	%rd688, %rd687, 3;
	add.s64 	%rd689, %rd2, %rd688;
	st.global.u64 	[%rd689], %rd8;
$L__BB5_31:
	setp.eq.s64 	%p439, %rd8, %rd9;
	@%p439 bra 	$L__BB5_35;
	setp.ne.s16 	%p440, %rs1, 0;
	mov.b64 	%rd763, 0;
	@%p440 bra 	$L__BB5_34;
	ld.global.u64 	%rd763, [%rd20];
$L__BB5_34:
	cvt.s64.s32 	%rd691, %r37;
	add.s64 	%rd692, %rd763, %rd691;
	shl.b64 	%rd693, %rd692, 3;
	add.s64 	%rd694, %rd2, %rd693;
	st.global.u64 	[%rd694], %rd9;
$L__BB5_35:
	setp.eq.s64 	%p441, %rd9, %rd10;
	@%p441 bra 	$L__BB5_39;
	setp.ne.s16 	%p442, %rs1, 0;
	mov.b64 	%rd764, 0;
	@%p442 bra 	$L__BB5_38;
	ld.global.u64 	%rd764, [%rd20];
$L__BB5_38:
	cvt.s64.s32 	%rd696, %r38;
	add.s64 	%rd697, %rd764, %rd696;
	shl.b64 	%rd698, %rd697, 3;
	add.s64 	%rd699, %rd2, %rd698;
	st.global.u64 	[%rd699], %rd10;
$L__BB5_39:
	setp.eq.s64 	%p443, %rd10, %rd11;
	@%p443 bra 	$L__BB5_43;
	setp.ne.s16 	%p444, %rs1, 0;
	mov.b64 	%rd765, 0;
	@%p444 bra 	$L__BB5_42;
	ld.global.u64 	%rd765, [%rd20];
$L__BB5_42:
	cvt.s64.s32 	%rd701, %r39;
	add.s64 	%rd702, %rd765, %rd701;
	shl.b64 	%rd703, %rd702, 3;
	add.s64 	%rd704, %rd2, %rd703;
	st.global.u64 	[%rd704], %rd11;
$L__BB5_43:
	setp.eq.s64 	%p445, %rd11, %rd12;
	@%p445 bra 	$L__BB5_47;
	setp.ne.s16 	%p446, %rs1, 0;
	mov.b64 	%rd766, 0;
	@%p446 bra 	$L__BB5_46;
	ld.global.u64 	%rd766, [%rd20];
$L__BB5_46:
	cvt.s64.s32 	%rd706, %r40;
	add.s64 	%rd707, %rd766, %rd706;
	shl.b64 	%rd708, %rd707, 3;
	add.s64 	%rd709, %rd2, %rd708;
	st.global.u64 	[%rd709], %rd12;
$L__BB5_47:
	setp.eq.s64 	%p447, %rd12, %rd13;
	@%p447 bra 	$L__BB5_51;
	setp.ne.s16 	%p448, %rs1, 0;
	mov.b64 	%rd767, 0;
	@%p448 bra 	$L__BB5_50;
	ld.global.u64 	%rd767, [%rd20];
$L__BB5_50:
	cvt.s64.s32 	%rd711, %r41;
	add.s64 	%rd712, %rd767, %rd711;
	shl.b64 	%rd713, %rd712, 3;
	add.s64 	%rd714, %rd2, %rd713;
	st.global.u64 	[%rd714], %rd13;
$L__BB5_51:
	setp.eq.s64 	%p449, %rd13, %rd14;
	@%p449 bra 	$L__BB5_55;
	setp.ne.s16 	%p450, %rs1, 0;
	mov.b64 	%rd768, 0;
	@%p450 bra 	$L__BB5_54;
	ld.global.u64 	%rd768, [%rd20];
$L__BB5_54:
	cvt.s64.s32 	%rd716, %r42;
	add.s64 	%rd717, %rd768, %rd716;
	shl.b64 	%rd718, %rd717, 3;
	add.s64 	%rd719, %rd2, %rd718;
	st.global.u64 	[%rd719], %rd14;
$L__BB5_55:
	setp.eq.s64 	%p451, %rd14, %rd15;
	@%p451 bra 	$L__BB5_475;
	setp.ne.s16 	%p452, %rs1, 0;
	mov.b64 	%rd769, 0;
	@%p452 bra 	$L__BB5_58;
	ld.global.u64 	%rd769, [%rd20];
$L__BB5_58:
	cvt.s64.s32 	%rd721, %r43;
	add.s64 	%rd722, %rd769, %rd721;
	shl.b64 	%rd723, %rd722, 3;
	add.s64 	%rd724, %rd2, %rd723;
	st.global.u64 	[%rd724], %rd15;
	bra.uni 	$L__BB5_475;
$L__BB5_59:
	bar.sync 	0;
	not.pred 	%p453, %p474;
	@%p453 bra 	$L__BB5_61;
	shl.b32 	%r1063, %r33, 3;
	mov.u32 	%r1064, _ZZN3cub18CUB_300001_SM_10006detail6select23DeviceSelectSweepKernelINS2_10policy_hubIlNS0_8NullTypeEiLb0ELNS0_10SelectImplE0EE10Policy1000EPlPS5_S9_PmNS0_13ScanTileStateIiLb1EEES5_N4cuda3std3__48equal_toIvEEiNS2_19streaming_context_tIlLb1EEELS6_0EEEvT0_T1_T2_T3_T4_T5_T6_T7_iT8_NS1_7vsmem_tEE19static_temp_storage;
	add.s32 	%r1065, %r1064, %r1063;
	st.shared.u64 	[%r1065], %rd5;
$L__BB5_61:
	setp.eq.s64 	%p454, %rd5, %rd6;
	@%p454 bra 	$L__BB5_63;
	shl.b32 	%r1066, %r34, 3;
	mov.u32 	%r1067, _ZZN3cub18CUB_300001_SM_10006detail6select23DeviceSelectSweepKernelINS2_10policy_hubIlNS0_8NullTypeEiLb0ELNS0_10SelectImplE0EE10Policy1000EPlPS5_S9_PmNS0_13ScanTileStateIiLb1EEES5_N4cuda3std3__48equal_toIvEEiNS2_19streaming_context_tIlLb1EEELS6_0EEEvT0_T1_T2_T3_T4_T5_T6_T7_iT8_NS1_7vsmem_tEE19static_temp_storage;
	add.s32 	%r1068, %r1067, %r1066;
	st.shared.u64 	[%r1068], %rd6;
$L__BB5_63:
	setp.eq.s64 	%p455, %rd6, %rd7;
	@%p455 bra 	$L__BB5_65;
	shl.b32 	%r1069, %r35, 3;
	mov.u32 	%r1070, _ZZN3cub18CUB_300001_SM_10006detail6select23DeviceSelectSweepKernelINS2_10policy_hubIlNS0_8NullTypeEiLb0ELNS0_10SelectImplE0EE10Policy1000EPlPS5_S9_PmNS0_13ScanTileStateIiLb1EEES5_N4cuda3std3__48equal_toIvEEiNS2_19streaming_context_tIlLb1EEELS6_0EEEvT0_T1_T2_T3_T4_T5_T6_T7_iT8_NS1_7vsmem_tEE19static_temp_storage;
	add.s32 	%r1071, %r1070, %r1069;
	st.shared.u64 	[%r1071], %rd7;
$L__BB5_65:
	setp.eq.s64 	%p456, %rd7, %rd8;
	@%p456 bra 	$L__BB5_67;
	shl.b32 	%r1072, %r36, 3;
	mov.u32 	%r1073, _ZZN3cub18CUB_300001_SM_10006detail6select23DeviceSelectSweepKernelINS2_10policy_hubIlNS0_8NullTypeEiLb0ELNS0_10SelectImplE0EE10Policy1000EPlPS5_S9_PmNS0_13ScanTileStateIiLb1EEES5_N4cuda3std3__48equal_toIvEEiNS2_19streaming_context_tIlLb1EEELS6_0EEEvT0_T1_T2_T3_T4_T5_T6_T7_iT8_NS1_7vsmem_tEE19static_temp_storage;
	add.s32 	%r1074, %r1073, %r1072;
	st.shared.u64 	[%r1074], %rd8;
$L__BB5_67:
	setp.eq.s64 	%p457, %rd8, %rd9;
	@%p457 bra 	$L__BB5_69;
	shl.b32 	%r1075, %r37, 3;
	mov.u32 	%r1076, _ZZN3cub18CUB_300001_SM_10006detail6select23DeviceSelectSweepKernelINS2_10policy_hubIlNS0_8NullTypeEiLb0ELNS0_10SelectImplE0EE10Policy1000EPlPS5_S9_PmNS0_13ScanTileStateIiLb1EEES5_N4cuda3std3__48equal_toIvEEiNS2_19streaming_context_tIlLb1EEELS6_0EEEvT0_T1_T2_T3_T4_T5_T6_T7_iT8_NS1_7vsmem_tEE19static_temp_storage;
	add.s32 	%r1077, %r1076, %r1075;
	st.shared.u64 	[%r1077], %rd9;
$L__BB5_69:
	setp.eq.s64 	%p458, %rd9, %rd10;
	@%p458 bra 	$L__BB5_71;
	shl.b32 	%r1078, %r38, 3;
	mov.u32 	%r1079, _ZZN3cub18CUB_300001_SM_10006detail6select23DeviceSelectSweepKernelINS2_10policy_hubIlNS0_8NullTypeEiLb0ELNS0_10SelectImplE0EE10Policy1000EPlPS5_S9_PmNS0_13ScanTileStateIiLb1EEES5_N4cuda3std3__48equal_toIvEEiNS2_19streaming_context_tIlLb1EEELS6_0EEEvT0_T1_T2_T3_T4_T5_T6_T7_iT8_NS1_7vsmem_tEE19static_temp_storage;
	add.s32 	%r1080, %r1079, %r1078;
	st.shared.u64 	[%r1080], %rd10;
$L__BB5_71:
	setp.eq.s64 	%p459, %rd10, %rd11;
	@%p459 bra 	$L__BB5_73;
	shl.b32 	%r1081, %r39, 3;
	mov.u32 	%r1082, _ZZN3cub18CUB_300001_SM_10006detail6select23DeviceSelectSweepKernelINS2_10policy_hubIlNS0_8NullTypeEiLb0ELNS0_10SelectImplE0EE10Policy1000EPlPS5_S9_PmNS0_13ScanTileStateIiLb1EEES5_N4cuda3std3__48equal_toIvEEiNS2_19streaming_context_tIlLb1EEELS6_0EEEvT0_T1_T2_T3_T4_T5_T6_T7_iT8_NS1_7vsmem_tEE19static_temp_storage;
	add.s32 	%r1083, %r1082, %r1081;
	st.shared.u64 	[%r1083], %rd11;
$L__BB5_73:
	setp.eq.s64 	%p460, %rd11, %rd12;
	@%p460 bra 	$L__BB5_75;
	shl.b32 	%r1084, %r40, 3;
	mov.u32 	%r1085, _ZZN3cub18CUB_300001_SM_10006detail6select23DeviceSelectSweepKernelINS2_10policy_hubIlNS0_8NullTypeEiLb0ELNS0_10SelectImplE0EE10Policy1000EPlPS5_S9_PmNS0_13ScanTileStateIiLb1EEES5_N4cuda3std3__48equal_toIvEEiNS2_19streaming_context_tIlLb1EEELS6_0EEEvT0_T1_T2_T3_T4_T5_T6_T7_iT8_NS1_7vsmem_tEE19static_temp_storage;
	add.s32 	%r1086, %r1085, %r1084;
	st.shared.u64 	[%r1086], %rd12;
$L__BB5_75:
	setp.eq.s64 	%p461, %rd12, %rd13;
	@%p461 bra 	$L__BB5_77;
	shl.b32 	%r1087, %r41, 3;
	mov.u32 	%r1088, _ZZN3cub18CUB_300001_SM_10006detail6select23DeviceSelectSweepKernelINS2_10policy_hubIlNS0_8NullTypeEiLb0ELNS0_10SelectImplE0EE10Policy1000EPlPS5_S9_PmNS0_13ScanTileStateIiLb1EEES5_N4cuda3std3__48equal_toIvEEiNS2_19streaming_context_tIlLb1EEELS6_0EEEvT0_T1_T2_T3_T4_T5_T6_T7_iT8_NS1_7vsmem_tEE19static_temp_storage;
	add.s32 	%r1089, %r1088, %r1087;
	st.shared.u64 	[%r1089], %rd13;
$L__BB5_77:
	setp.eq.s64 	%p462, %rd13, %rd14;
	@%p462 bra 	$L__BB5_79;
	shl.b32 	%r1090, %r42, 3;
	mov.u32 	%r1091, _ZZN3cub18CUB_300001_SM_10006detail6select23DeviceSelectSweepKernelINS2_10policy_hubIlNS0_8NullTypeEiLb0ELNS0_10SelectImplE0EE10Policy1000EPlPS5_S9_PmNS0_13ScanTileStateIiLb1EEES5_N4cuda3std3__48equal_toIvEEiNS2_19streaming_context_tIlLb1EEELS6_0EEEvT0_T1_T2_T3_T4_T5_T6_T7_iT8_NS1_7vsmem_tEE19static_temp_storage;
	add.s32 	%r1092, %r1091, %r1090;
	st.shared.u64 	[%r1092], %rd14;
$L__BB5_79:
	setp.eq.s64 	%p463, %rd14, %rd15;
	@%p463 bra 	$L__BB5_81;
	shl.b32 	%r1093, %r43, 3;
	mov.u32 	%r1094, _ZZN3cub18CUB_300001_SM_10006detail6select23DeviceSelectSweepKernelINS2_10policy_hubIlNS0_8NullTypeEiLb0ELNS0_10SelectImplE0EE10Policy1000EPlPS5_S9_PmNS0_13ScanTileStateIiLb1EEES5_N4cuda3std3__48equal_toIvEEiNS2_19streaming_context_tIlLb1EEELS6_0EEEvT0_T1_T2_T3_T4_T5_T6_T7_iT8_NS1_7vsmem_tEE19static_temp_storage;
	add.s32 	%r1095, %r1094, %r1093;
	st.shared.u64 	[%r1095], %rd15;
$L__BB5_81:
	bar.sync 	0;
	setp.ge.u32 	%p464, %r1122, %r32;
	@%p464 bra 	$L__BB5_475;
	mov.u64 	%rd725, %rd298;
	ld.param.u8 	%rs2, [%rd725];
	ld.param.u64 	%rd726, [%rd725+24];
	cvta.to.global.u64 	%rd21, %rd726;
	add.s32 	%r1096, %r21, %r22;
	add.s32 	%r1097, %r1096, %r23;
	add.s32 	%r1098, %r1097, %r24;
	add.s32 	%r1099, %r1098, %r25;
	add.s32 	%r1100, %r1099, %r26;
	add.s32 	%r1101, %r1100, %r27;
	add.s32 	%r1102, %r1101, %r28;
	add.s32 	%r1103, %r1102, %r29;
	add.s32 	%r1104, %r1103, %r30;
	add.s32 	%r1105, %r1104, %r31;
	add.s32 	%r1106, %r1105, %r20;
	not.b32 	%r1107, %r1122;
	add.s32 	%r44, %r1106, %r1107;
	mul.hi.u32 	%r1108, %r44, -1431655765;
	shr.u32 	%r1109, %r1108, 8;
	add.s32 	%r45, %r1109, 1;
	and.b32  	%r1110, %r1109, 3;
	setp.eq.s32 	%p465, %r1110, 3;
	@%p465 bra 	$L__BB5_87;
	cvt.u64.u32 	%rd752, %r1122;
	shl.b32 	%r1111, %r1122, 3;
	mov.u32 	%r1112, _ZZN3cub18CUB_300001_SM_10006detail6select23DeviceSelectSweepKernelINS2_10policy_hubIlNS0_8NullTypeEiLb0ELNS0_10SelectImplE0EE10Policy1000EPlPS5_S9_PmNS0_13ScanTileStateIiLb1EEES5_N4cuda3std3__48equal_toIvEEiNS2_19streaming_context_tIlLb1EEELS6_0EEEvT0_T1_T2_T3_T4_T5_T6_T7_iT8_NS1_7vsmem_tEE19static_temp_storage;
	add.s32 	%r1121, %r1112, %r1111;
	and.b32  	%r1113, %r45, 3;
	neg.s32 	%r1120, %r1113;
$L__BB5_84:
	.pragma "nounroll";
	setp.ne.s16 	%p466, %rs2, 0;
	ld.shared.u64 	%rd24, [%r1121];
	mov.b64 	%rd753, 0;
	@%p466 bra 	$L__BB5_86;
	ld.global.u64 	%rd753, [%rd21];
$L__BB5_86:
	add.s64 	%rd728, %rd753, %rd752;
	shl.b64 	%rd729, %rd728, 3;
	add.s64 	%rd730, %rd2, %rd729;
	st.global.u64 	[%rd730], %rd24;
	add.s64 	%rd752, %rd752, 384;
	cvt.u32.u64 	%r1122, %rd752;
	add.s32 	%r1121, %r1121, 3072;
	add.s32 	%r1120, %r1120, 1;
	setp.ne.s32 	%p467, %r1120, 0;
	@%p467 bra 	$L__BB5_84;
$L__BB5_87:
	setp.lt.u32 	%p468, %r44, 1152;
	@%p468 bra 	$L__BB5_475;
	mul.wide.u32 	%rd732, %r1122, 8;
	add.s64 	%rd28, %rd2, %rd732;
	shl.b32 	%r1114, %r1122, 3;
	mov.u32 	%r1115, _ZZN3cub18CUB_300001_SM_10006detail6select23DeviceSelectSweepKernelINS2_10policy_hubIlNS0_8NullTypeEiLb0ELNS0_10SelectImplE0EE10Policy1000EPlPS5_S9_PmNS0_13ScanTileStateIiLb1EEES5_N4cuda3std3__48equal_toIvEEiNS2_19streaming_context_tIlLb1EEELS6_0EEEvT0_T1_T2_T3_T4_T5_T6_T7_iT8_NS1_7vsmem_tEE19static_temp_storage;
	add.s32 	%r1116, %r1114, %r1115;
	add.s32 	%r1123, %r1116, 6144;
	mov.b64 	%rd754, 0;
$L__BB5_89:
	setp.ne.s16 	%p469, %rs2, 0;
	ld.shared.u64 	%rd30, [%r1123+-6144];
	mov.b64 	%rd755, 0;
	@%p469 bra 	$L__BB5_91;
	ld.global.u64 	%rd755, [%rd21];
$L__BB5_91:
	setp.ne.s16 	%p470, %rs2, 0;
	shl.b64 	%rd735, %rd755, 3;
	add.s64 	%rd736, %rd754, %rd735;
	add.s64 	%rd737, %rd28, %rd736;
	st.global.u64 	[%rd737], %rd30;
	ld.shared.u64 	%rd33, [%r1123+-3072];
	mov.b64 	%rd756, 0;
	@%p470 bra 	$L__BB5_93;
	ld.global.u64 	%rd756, [%rd21];
$L__BB5_93:
	setp.ne.s16 	%p471, %rs2, 0;
	shl.b64 	%rd739, %rd756, 3;
	add.s64 	%rd740, %rd754, %rd739;
	add.s64 	%rd741, %rd28, %rd740;
	st.global.u64 	[%rd741+3072], %rd33;
	ld.shared.u64 	%rd36, [%r1123];
	mov.b64 	%rd757, 0;
	@%p471 bra 	$L__BB5_95;
	ld.global.u64 	%rd757, [%rd21];
$L__BB5_95:
	setp.ne.s16 	%p472, %rs2, 0;
	shl.b64 	%rd743, %rd757, 3;
	add.s64 	%rd744, %rd754, %rd743;
	add.s64 	%rd745, %rd28, %rd744;
	st.global.u64 	[%rd745+6144], %rd36;
	ld.shared.u64 	%rd39, [%r1123+3072];
	mov.b64 	%rd758, 0;
	@%p472 bra 	$L__BB5_97;
	ld.global.u64 	%rd758, [%rd21];
$L__BB5_97:
	shl.b64 	%rd746, %rd758, 3;
	add.s64 	%rd747, %rd754, %rd746;
	add.s64 	%rd748, %rd28, %rd747;
	st.global.u64 	[%rd748+9216], %rd39;
	add.s32 	%r1122, %r1122, 1536;
	add.s64 	%rd754, %rd754, 12288;
	add.s32 	%r1123, %r1123, 12288;
	setp.lt.s32 	%p473, %r1122, %r32;
	@%p473 bra 	$L__BB5_89;
	bra.uni 	$L__BB5_475;
$L__BB5_98:
	ld.param.u8 	%rs48, [%rd1];
	setp.eq.s16 	%p298, %rs48, 0;
	ld.param.u64 	%rd531, [%rd1+16];
	selp.b64 	%rd532, %rd531, 0, %p298;
	cvt.s64.s32 	%rd65, %r2;
	add.s64 	%rd533, %rd532, %rd65;
	mov.u32 	%r1136, %tid.x;
	and.b32  	%r731, %r1136, 31;
	and.b32  	%r732, %r1136, 992;
	mul.lo.s32 	%r733, %r732, 11;
	or.b32  	%r734, %r733, %r731;
	cvt.u64.u32 	%rd534, %r734;
	add.s64 	%rd535, %rd533, %rd534;
	shl.b64 	%rd536, %rd535, 3;
	add.s64 	%rd537, %rd3, %rd536;
	ld.global.u64 	%rd538, [%rd537];
	ld.global.u64 	%rd539, [%rd537+256];
	ld.global.u64 	%rd540, [%rd537+512];
	ld.global.u64 	%rd541, [%rd537+768];
	ld.global.u64 	%rd542, [%rd537+1024];
	ld.global.u64 	%rd543, [%rd537+1280];
	ld.global.u64 	%rd544, [%rd537+1536];
	ld.global.u64 	%rd545, [%rd537+1792];
	ld.global.u64 	%rd546, [%rd537+2048];
	ld.global.u64 	%rd547, [%rd537+2304];
	ld.global.u64 	%rd548, [%rd537+2560];
	// begin inline asm
	mov.u32 %r730, %laneid;
	// end inline asm
	shr.u32 	%r61, %r1136, 5;
	mad.lo.s32 	%r735, %r61, 352, %r730;
	shl.b32 	%r736, %r735, 3;
	mov.u32 	%r737, _ZZN3cub18CUB_300001_SM_10006detail6select23DeviceSelectSweepKernelINS2_10policy_hubIlNS0_8NullTypeEiLb0ELNS0_10SelectImplE0EE10Policy1000EPlPS5_S9_PmNS0_13ScanTileStateIiLb1EEES5_N4cuda3std3__48equal_toIvEEiNS2_19streaming_context_tIlLb1EEELS6_0EEEvT0_T1_T2_T3_T4_T5_T6_T7_iT8_NS1_7vsmem_tEE19static_temp_storage;
	add.s32 	%r738, %r737, %r736;
	st.shared.u64 	[%r738], %rd538;
	st.shared.u64 	[%r738+256], %rd539;
	st.shared.u64 	[%r738+512], %rd540;
	st.shared.u64 	[%r738+768], %rd541;
	st.shared.u64 	[%r738+1024], %rd542;
	st.shared.u64 	[%r738+1280], %rd543;
	st.shared.u64 	[%r738+1536], %rd544;
	st.shared.u64 	[%r738+1792], %rd545;
	st.shared.u64 	[%r738+2048], %rd546;
	st.shared.u64 	[%r738+2304], %rd547;
	st.shared.u64 	[%r738+2560], %rd548;
	bar.warp.sync 	-1;
	mad.lo.s32 	%r739, %r730, 80, %r738;
	ld.shared.u64 	%rd66, [%r739];
	ld.shared.u64 	%rd67, [%r739+8];
	ld.shared.u64 	%rd68, [%r739+16];
	ld.shared.u64 	%rd69, [%r739+24];
	ld.shared.u64 	%rd70, [%r739+32];
	ld.shared.u64 	%rd71, [%r739+40];
	ld.shared.u64 	%rd72, [%r739+48];
	ld.shared.u64 	%rd73, [%r739+56];
	ld.shared.u64 	%rd74, [%r739+64];
	ld.shared.u64 	%rd75, [%r739+72];
	ld.shared.u64 	%rd76, [%r739+80];
	setp.ne.s32 	%p299, %r1136, 0;
	@%p299 bra 	$L__BB5_100;
	setp.eq.s16 	%p300, %rs48, 0;
	selp.b64 	%rd550, %rd531, 0, %p300;
	add.s64 	%rd551, %rd550, %rd65;
	shl.b64 	%rd552, %rd551, 3;
	add.s64 	%rd553, %rd3, %rd552;
	ld.global.u64 	%rd771, [%rd553+-8];
$L__BB5_100:
	setp.eq.s32 	%p301, %r1136, 0;
	bar.sync 	0;
	shl.b32 	%r740, %r1136, 3;
	add.s32 	%r742, %r737, %r740;
	add.s32 	%r62, %r742, 3152;
	st.shared.u64 	[%r742+3152], %rd76;
	bar.sync 	0;
	@%p301 bra 	$L__BB5_102;
	ld.shared.u64 	%rd771, [%r62+-8];
$L__BB5_102:
	setp.ne.s64 	%p302, %rd771, %rd66;
	selp.u32 	%r773, 1, 0, %p302;
	setp.ne.s64 	%p303, %rd66, %rd67;
	selp.u32 	%r774, 1, 0, %p303;
	setp.ne.s64 	%p304, %rd67, %rd68;
	selp.u32 	%r775, 1, 0, %p304;
	setp.ne.s64 	%p305, %rd68, %rd69;
	selp.u32 	%r776, 1, 0, %p305;
	setp.ne.s64 	%p306, %rd69, %rd70;
	selp.u32 	%r777, 1, 0, %p306;
	setp.ne.s64 	%p307, %rd70, %rd71;
	selp.u32 	%r778, 1, 0, %p307;
	setp.ne.s64 	%p308, %rd71, %rd72;
	selp.u32 	%r779, 1, 0, %p308;
	setp.ne.s64 	%p309, %rd72, %rd73;
	selp.u32 	%r780, 1, 0, %p309;
	setp.ne.s64 	%p310, %rd73, %rd74;
	selp.u32 	%r781, 1, 0, %p310;
	setp.ne.s64 	%p311, %rd74, %rd75;
	selp.u32 	%r782, 1, 0, %p311;
	setp.ne.s64 	%p312, %rd75, %rd76;
	selp.u32 	%r783, 1, 0, %p312;
	bar.sync 	0;
	add.s32 	%r63, %r774, %r773;
	add.s32 	%r64, %r63, %r775;
	add.s32 	%r65, %r64, %r776;
	add.s32 	%r66, %r65, %r777;
	add.s32 	%r67, %r66, %r778;
	add.s32 	%r68, %r67, %r779;
	add.s32 	%r69, %r68, %r780;
	add.s32 	%r70, %r69, %r781;
	add.s32 	%r71, %r70, %r782;
	add.s32 	%r747, %r71, %r783;
	mov.b32 	%r745, 1;
	mov.b32 	%r770, 0;
	mov.b32 	%r772, -1;
	// begin inline asm
	{  .reg .s32 r0;  .reg .pred p;  shfl.sync.up.b32 r0|p, %r747, %r745, %r770, %r772;  @p add.s32 r0, r0, %r747;  mov.s32 %r743, r0;}
	// end inline asm
	mov.b32 	%r751, 2;
	// begin inline asm
	{  .reg .s32 r0;  .reg .pred p;  shfl.sync.up.b32 r0|p, %r743, %r751, %r770, %r772;  @p add.s32 r0, r0, %r743;  mov.s32 %r749, r0;}
	// end inline asm
	mov.b32 	%r757, 4;
	// begin inline asm
	{  .reg .s32 r0;  .reg .pred p;  shfl.sync.up.b32 r0|p, %r749, %r757, %r770, %r772;  @p add.s32 r0, r0, %r749;  mov.s32 %r755, r0;}
	// end inline asm
	mov.b32 	%r763, 8;
	// begin inline asm
	{  .reg .s32 r0;  .reg .pred p;  shfl.sync.up.b32 r0|p, %r755, %r763, %r770, %r772;  @p add.s32 r0, r0, %r755;  mov.s32 %r761, r0;}
	// end inline asm
	mov.b32 	%r769, 16;
	// begin inline asm
	{  .reg .s32 r0;  .reg .pred p;  shfl.sync.up.b32 r0|p, %r761, %r769, %r770, %r772;  @p add.s32 r0, r0, %r761;  mov.s32 %r767, r0;}
	// end inline asm
	setp.ne.s32 	%p313, %r730, 31;
	@%p313 bra 	$L__BB5_104;
	shl.b32 	%r784, %r61, 2;
	add.s32 	%r786, %r737, %r784;
	st.shared.u32 	[%r786], %r767;
$L__BB5_104:
	sub.s32 	%r787, %r767, %r747;
	bar.sync 	0;
	ld.shared.v4.u32 	{%r788, %r789, %r790, %r791}, [_ZZN3cub18CUB_300001_SM_10006detail6select23DeviceSelectSweepKernelINS2_10policy_hubIlNS0_8NullTypeEiLb0ELNS0_10SelectImplE0EE10Policy1000EPlPS5_S9_PmNS0_13ScanTileStateIiLb1EEES5_N4cuda3std3__48equal_toIvEEiNS2_19streaming_context_tIlLb1EEELS6_0EEEvT0_T1_T2_T3_T4_T5_T6_T7_iT8_NS1_7vsmem_tEE19static_temp_storage];
	add.s32 	%r792, %r789, %r788;
	setp.eq.s32 	%p314, %r61, 2;
	selp.b32 	%r793, %r792, %r788, %p314;
	add.s32 	%r794, %r792, %r790;
	setp.eq.s32 	%p315, %r61, 3;
	selp.b32 	%r795, %r794, %r793, %p315;
	add.s32 	%r796, %r794, %r791;
	setp.eq.s32 	%p316, %r61, 4;
	selp.b32 	%r797, %r796, %r795, %p316;
	ld.shared.v4.u32 	{%r798, %r799, %r800, %r801}, [_ZZN3cub18CUB_300001_SM_10006detail6select23DeviceSelectSweepKernelINS2_10policy_hubIlNS0_8NullTypeEiLb0ELNS0_10SelectImplE0EE10Policy1000EPlPS5_S9_PmNS0_13ScanTileStateIiLb1EEES5_N4cuda3std3__48equal_toIvEEiNS2_19streaming_context_tIlLb1EEELS6_0EEEvT0_T1_T2_T3_T4_T5_T6_T7_iT8_NS1_7vsmem_tEE19static_temp_storage+16];
	add.s32 	%r802, %r796, %r798;
	setp.eq.s32 	%p317, %r61, 5;
	selp.b32 	%r803, %r802, %r797, %p317;
	add.s32 	%r804, %r802, %r799;
	setp.eq.s32 	%p318, %r61, 6;
	selp.b32 	%r805, %r804, %r803, %p318;
	add.s32 	%r806, %r804, %r800;
	setp.eq.s32 	%p319, %r61, 7;
	selp.b32 	%r807, %r806, %r805, %p319;
	add.s32 	%r808, %r806, %r801;
	setp.eq.s32 	%p320, %r61, 8;
	selp.b32 	%r809, %r808, %r807, %p320;
	ld.shared.v4.u32 	{%r810, %r811, %r812, %r813}, [_ZZN3cub18CUB_300001_SM_10006detail6select23DeviceSelectSweepKernelINS2_10policy_hubIlNS0_8NullTypeEiLb0ELNS0_10SelectImplE0EE10Policy1000EPlPS5_S9_PmNS0_13ScanTileStateIiLb1EEES5_N4cuda3std3__48equal_toIvEEiNS2_19streaming_context_tIlLb1EEELS6_0EEEvT0_T1_T2_T3_T4_T5_T6_T7_iT8_NS1_7vsmem_tEE19static_temp_storage+32];
	add.s32 	%r814, %r808, %r810;
	setp.eq.s32 	%p321, %r61, 9;
	selp.b32 	%r815, %r814, %r809, %p321;
	add.s32 	%r816, %r814, %r811;
	setp.eq.s32 	%p322, %r61, 10;
	selp.b32 	%r817, %r816, %r815, %p322;
	add.s32 	%r818, %r816, %r812;
	setp.eq.s32 	%p323, %r61, 11;
	selp.b32 	%r819, %r818, %r817, %p323;
	add.s32 	%r74, %r818, %r813;
	setp.gt.u32 	%p324, %r1136, 31;
	setp.lt.u32 	%p325, %r1136, 32;
	setp.eq.s32 	%p326, %r730, 0;
	selp.b32 	%r820, 0, %r787, %p326;
	add.s32 	%r1132, %r819, %r820;
	selp.b32 	%r76, %r787, %r1132, %p325;
	@%p324 bra 	$L__BB5_129;
	setp.ne.s32 	%p327, %r1136, 0;
	mul.wide.s32 	%rd554, %r1, 8;
	add.s64 	%rd81, %rd4, %rd554;
	@%p327 bra 	$L__BB5_107;
	st.shared.u32 	[_ZZN3cub18CUB_300001_SM_10006detail6select23DeviceSelectSweepKernelINS2_10policy_hubIlNS0_8NullTypeEiLb0ELNS0_10SelectImplE0EE10Policy1000EPlPS5_S9_PmNS0_13ScanTileStateIiLb1EEES5_N4cuda3std3__48equal_toIvEEiNS2_19streaming_context_tIlLb1EEELS6_0EEEvT0_T1_T2_T3_T4_T5_T6_T7_iT8_NS1_7vsmem_tEE19static_temp_storage+76], %r74;
	add.s64 	%rd555, %rd81, 256;
	mov.b32 	%r821, 100;
	// begin inline asm
	st.relaxed.gpu.v2.u32 [%rd555], {%r821, %r74};
	// end inline asm
$L__BB5_107:
	not.b32 	%r823, %r1136;
	add.s32 	%r1129, %r1, %r823;
	mov.u32 	%r78, %nctaid.x;
	setp.gt.u32 	%p328, %r78, 499;
	@%p328 bra 	$L__BB5_109;
	membar.cta;
	bra.uni 	$L__BB5_110;
$L__BB5_109:
	mov.b32 	%r824, 1140;
	// begin inline asm
	nanosleep.u32 %r824;
	// end inline asm
$L__BB5_110:
	mul.wide.s32 	%rd557, %r1129, 8;
	add.s64 	%rd558, %rd4, %rd557;
	add.s64 	%rd556, %rd558, 256;
	// begin inline asm
	ld.relaxed.gpu.v2.u32 {%r1130, %r1126}, [%rd556];
	// end inline asm
$L__BB5_111:
	setp.eq.s32 	%p329, %r1130, 99;
	mov.b32 	%r827, -1;
	vote.sync.any.pred 	%p330, %p329, %r827;
	not.pred 	%p331, %p330;
	@%p331 bra 	$L__BB5_116;
	@%p328 bra 	$L__BB5_114;
	membar.cta;
	bra.uni 	$L__BB5_115;
$L__BB5_114:
	mov.b32 	%r976, 380;
	// begin inline asm
	nanosleep.u32 %r976;
	// end inline asm
$L__BB5_115:
	// begin inline asm
	ld.relaxed.gpu.v2.u32 {%r1130, %r1126}, [%rd556];
	// end inline asm
	bra.uni 	$L__BB5_111;
$L__BB5_116:
	setp.eq.s32 	%p332, %r1130, 101;
	mov.b32 	%r854, -1;
	vote.sync.ballot.b32 	%r855, %p332, %r854;
	// begin inline asm
	mov.u32 %r829, %lanemask_ge;
	// end inline asm
	and.b32  	%r856, %r855, %r829;
	or.b32  	%r857, %r856, -2147483648;
	add.s32 	%r858, %r857, -1;
	not.b32 	%r859, %r857;
	and.b32  	%r860, %r859, %r858;
	popc.b32 	%r833, %r860;
	mov.b32 	%r832, 1;
	// begin inline asm
	shfl.sync.down.b32 %r830, %r1126, %r832, %r833, %r854;
	// end inline asm
	setp.lt.s32 	%p334, %r730, %r833;
	selp.b32 	%r861, %r830, 0, %p334;
	add.s32 	%r836, %r861, %r1126;
	mov.b32 	%r837, 2;
	// begin inline asm
	shfl.sync.down.b32 %r835, %r836, %r837, %r833, %r854;
	// end inline asm
	add.s32 	%r862, %r730, 2;
	setp.gt.s32 	%p335, %r862, %r833;
	selp.b32 	%r863, 0, %r835, %p335;
	add.s32 	%r841, %r836, %r863;
	mov.b32 	%r842, 4;
	// begin inline asm
	shfl.sync.down.b32 %r840, %r841, %r842, %r833, %r854;
	// end inline asm
	add.s32 	%r88, %r730, 4;
	setp.gt.s32 	%p336, %r88, %r833;
	selp.b32 	%r864, 0, %r840, %p336;
	add.s32 	%r846, %r841, %r864;
	mov.b32 	%r847, 8;
	// begin inline asm
	shfl.sync.down.b32 %r845, %r846, %r847, %r833, %r854;
	// end inline asm
	add.s32 	%r89, %r730, 8;
	setp.gt.s32 	%p337, %r89, %r833;
	selp.b32 	%r865, 0, %r845, %p337;
	add.s32 	%r851, %r846, %r865;
	mov.b32 	%r852, 16;
	// begin inline asm
	shfl.sync.down.b32 %r850, %r851, %r852, %r833, %r854;
	// end inline asm
	add.s32 	%r90, %r730, 16;
	setp.gt.s32 	%p338, %r90, %r833;
	selp.b32 	%r866, 0, %r850, %p338;
	add.s32 	%r1127, %r851, %r866;
	add.s64 	%rd83, %rd4, 256;
$L__BB5_117:
	setp.ne.s32 	%p339, %r1130, 101;
	mov.b32 	%r867, -1;
	vote.sync.all.pred 	%p340, %p339, %r867;
	not.pred 	%p341, %p340;
	@%p341 bra 	$L__BB5_125;
	mul.wide.s32 	%rd639, %r1129, 8;
	add.s64 	%rd640, %rd83, %rd639;
	add.s64 	%rd638, %rd640, -256;
	// begin inline asm
	ld.relaxed.gpu.v2.u32 {%r1130, %r1131}, [%rd638];
	// end inline asm
$L__BB5_119:
	setp.eq.s32 	%p390, %r1130, 99;
	mov.b32 	%r933, -1;
	vote.sync.any.pred 	%p391, %p390, %r933;
	not.pred 	%p392, %p391;
	@%p392 bra 	$L__BB5_124;
	@%p328 bra 	$L__BB5_122;
	membar.cta;
	bra.uni 	$L__BB5_123;
$L__BB5_122:
	mov.b32 	%r973, 380;
	// begin inline asm
	nanosleep.u32 %r973;
	// end inline asm
$L__BB5_123:
	// begin inline asm
	ld.relaxed.gpu.v2.u32 {%r1130, %r1131}, [%rd638];
	// end inline asm
	bra.uni 	$L__BB5_119;
$L__BB5_124:
	setp.eq.s32 	%p393, %r1130, 101;
	mov.b32 	%r959, -1;
	vote.sync.ballot.b32 	%r960, %p393, %r959;
	and.b32  	%r961, %r960, %r829;
	or.b32  	%r962, %r961, -2147483648;
	add.s32 	%r963, %r962, -1;
	not.b32 	%r964, %r962;
	and.b32  	%r965, %r964, %r963;
	popc.b32 	%r938, %r965;
	mov.b32 	%r937, 1;
	// begin inline asm
	shfl.sync.down.b32 %r935, %r1131, %r937, %r938, %r959;
	// end inline asm
	setp.lt.s32 	%p395, %r730, %r938;
	selp.b32 	%r966, %r935, 0, %p395;
	add.s32 	%r941, %r966, %r1131;
	mov.b32 	%r942, 2;
	// begin inline asm
	shfl.sync.down.b32 %r940, %r941, %r942, %r938, %r959;
	// end inline asm
	add.s32 	%r967, %r730, 2;
	setp.gt.s32 	%p396, %r967, %r938;
	selp.b32 	%r968, 0, %r940, %p396;
	add.s32 	%r946, %r941, %r968;
	mov.b32 	%r947, 4;
	// begin inline asm
	shfl.sync.down.b32 %r945, %r946, %r947, %r938, %r959;
	// end inline asm
	setp.gt.s32 	%p397, %r88, %r938;
	selp.b32 	%r969, 0, %r945, %p397;
	add.s32 	%r951, %r946, %r969;
	mov.b32 	%r952, 8;
	// begin inline asm
	shfl.sync.down.b32 %r950, %r951, %r952, %r938, %r959;
	// end inline asm
	setp.gt.s32 	%p398, %r89, %r938;
	selp.b32 	%r970, 0, %r950, %p398;
	add.s32 	%r956, %r951, %r970;
	mov.b32 	%r957, 16;
	// begin inline asm
	shfl.sync.down.b32 %r955, %r956, %r957, %r938, %r959;
	// end inline asm
	setp.gt.s32 	%p399, %r90, %r938;
	selp.b32 	%r971, 0, %r955, %p399;
	add.s32 	%r972, %r971, %r1127;
	add.s32 	%r1127, %r972, %r956;
	add.s32 	%r1129, %r1129, -32;
	bra.uni 	$L__BB5_117;
$L__BB5_125:
	setp.ne.s32 	%p342, %r1136, 0;
	@%p342 bra 	$L__BB5_127;
	add.s32 	%r870, %r1127, %r74;
	add.s64 	%rd559, %rd81, 256;
	mov.b32 	%r869, 101;
	// begin inline asm
	st.relaxed.gpu.v2.u32 [%rd559], {%r869, %r870};
	// end inline asm
	st.shared.u32 	[_ZZN3cub18CUB_300001_SM_10006detail6select23DeviceSelectSweepKernelINS2_10policy_hubIlNS0_8NullTypeEiLb0ELNS0_10SelectImplE0EE10Policy1000EPlPS5_S9_PmNS0_13ScanTileStateIiLb1EEES5_N4cuda3std3__48equal_toIvEEiNS2_19streaming_context_tIlLb1EEELS6_0EEEvT0_T1_T2_T3_T4_T5_T6_T7_iT8_NS1_7vsmem_tEE19static_temp_storage+68], %r1127;
	st.shared.u32 	[_ZZN3cub18CUB_300001_SM_10006detail6select23DeviceSelectSweepKernelINS2_10policy_hubIlNS0_8NullTypeEiLb0ELNS0_10SelectImplE0EE10Policy1000EPlPS5_S9_PmNS0_13ScanTileStateIiLb1EEES5_N4cuda3std3__48equal_toIvEEiNS2_19streaming_context_tIlLb1EEELS6_0EEEvT0_T1_T2_T3_T4_T5_T6_T7_iT8_NS1_7vsmem_tEE19static_temp_storage+72], %r870;
$L__BB5_127:
	setp.ne.s32 	%p343, %r730, 0;
	mov.u32 	%r1132, %r76;
	@%p343 bra 	$L__BB5_129;
	st.shared.u32 	[_ZZN3cub18CUB_300001_SM_10006detail6select23DeviceSelectSweepKernelINS2_10policy_hubIlNS0_8NullTypeEiLb0ELNS0_10SelectImplE0EE10Policy1000EPlPS5_S9_PmNS0_13ScanTileStateIiLb1EEES5_N4cuda3std3__48equal_toIvEEiNS2_19streaming_context_tIlLb1EEELS6_0EEEvT0_T1_T2_T3_T4_T5_T6_T7_iT8_NS1_7vsmem_tEE19static_temp_storage+60], %r1127;
	mov.u32 	%r1132, %r1127;
$L__BB5_129:
	mov.u64 	%rd85, %rd298;
	setp.eq.s32 	%p344, %r1136, 0;
	bar.sync 	0;
	ld.shared.u32 	%r871, [_ZZN3cub18CUB_300001_SM_10006detail6select23DeviceSelectSweepKernelINS2_10policy_hubIlNS0_8NullTypeEiLb0ELNS0_10SelectImplE0EE10Policy1000EPlPS5_S9_PmNS0_13ScanTileStateIiLb1EEES5_N4cuda3std3__48equal_toIvEEiNS2_19streaming_context_tIlLb1EEELS6_0EEEvT0_T1_T2_T3_T4_T5_T6_T7_iT8_NS1_7vsmem_tEE19static_temp_storage+60];
	.pragma "used_bytes_mask 61680";
	ld.shared.v4.u32 	{%r872, %r106, %r873, %r107}, [_ZZN3cub18CUB_300001_SM_10006detail6select23DeviceSelectSweepKernelINS2_10policy_hubIlNS0_8NullTypeEiLb0ELNS0_10SelectImplE0EE10Policy1000EPlPS5_S9_PmNS0_13ScanTileStateIiLb1EEES5_N4cuda3std3__48equal_toIvEEiNS2_19streaming_context_tIlLb1EEELS6_0EEEvT0_T1_T2_T3_T4_T5_T6_T7_iT8_NS1_7vsmem_tEE19static_temp_storage+64];
	selp.b32 	%r874, 0, %r871, %p344;
	add.s32 	%r108, %r874, %r1132;
	setp.ne.s64 	%p345, %rd771, %rd66;
	selp.u32 	%r875, 1, 0, %p345;
	add.s32 	%r109, %r108, %r875;
	add.s32 	%r110, %r63, %r108;
	add.s32 	%r111, %r64, %r108;
	add.s32 	%r112, %r65, %r108;
	add.s32 	%r113, %r66, %r108;
	add.s32 	%r114, %r67, %r108;
	add.s32 	%r115, %r68, %r108;
	add.s32 	%r116, %r69, %r108;
	add.s32 	%r117, %r70, %r108;
	add.s32 	%r118, %r71, %r108;
	setp.gt.s32 	%p346, %r107, 384;
	@%p346 bra 	$L__BB5_174;
	setp.ne.s64 	%p347, %rd771, %rd66;
	ld.param.u8 	%rs3, [%rd85];
	ld.param.u64 	%rd560, [%rd85+24];
	cvta.to.global.u64 	%rd86, %rd560;
	@%p347 bra 	$L__BB5_131;
	bra.uni 	$L__BB5_134;
$L__BB5_131:
	setp.ne.s16 	%p348, %rs3, 0;
	mov.b64 	%rd777, 0;
	@%p348 bra 	$L__BB5_133;
	ld.global.u64 	%rd777, [%rd86];
$L__BB5_133:
	cvt.s64.s32 	%rd562, %r108;
	add.s64 	%rd563, %rd777, %rd562;
	shl.b64 	%rd564, %rd563, 3;
	add.s64 	%rd565, %rd2, %rd564;
	st.global.u64 	[%rd565], %rd66;
$L__BB5_134:
	setp.eq.s64 	%p349, %rd66, %rd67;
	@%p349 bra 	$L__BB5_138;
	setp.ne.s16 	%p350, %rs3, 0;
	mov.b64 	%rd778, 0;
	@%p350 bra 	$L__BB5_137;
	ld.global.u64 	%rd778, [%rd86];
$L__BB5_137:
	cvt.s64.s32 	%rd567, %r109;
	add.s64 	%rd568, %rd778, %rd567;
	shl.b64 	%rd569, %rd568, 3;
	add.s64 	%rd570, %rd2, %rd569;
	st.global.u64 	[%rd570], %rd67;
$L__BB5_138:
	setp.eq.s64 	%p351, %rd67, %rd68;
	@%p351 bra 	$L__BB5_142;
	setp.ne.s16 	%p352, %rs3, 0;
	mov.b64 	%rd779, 0;
	@%p352 bra 	$L__BB5_141;
	ld.global.u64 	%rd779, [%rd86];
$L__BB5_141:
	cvt.s64.s32 	%rd572, %r110;
	add.s64 	%rd573, %rd779, %rd572;
	shl.b64 	%rd574, %rd573, 3;
	add.s64 	%rd575, %rd2, %rd574;
	st.global.u64 	[%rd575], %rd68;
$L__BB5_142:
	setp.eq.s64 	%p353, %rd68, %rd69;
	@%p353 bra 	$L__BB5_146;
	setp.ne.s16 	%p354, %rs3, 0;
	mov.b64 	%rd780, 0;
	@%p354 bra 	$L__BB5_145;
	ld.global.u64 	%rd780, [%rd86];
$L__BB5_145:
	cvt.s64.s32 	%rd577, %r111;
	add.s64 	%rd578, %rd780, %rd577;
	shl.b64 	%rd579, %rd578, 3;
	add.s64 	%rd580, %rd2, %rd579;
	st.global.u64 	[%rd580], %rd69;
$L__BB5_146:
	setp.eq.s64 	%p355, %rd69, %rd70;
	@%p355 bra 	$L__BB5_150;
	setp.ne.s16 	%p356, %rs3, 0;
	mov.b64 	%rd781, 0;
	@%p356 bra 	$L__BB5_149;
	ld.global.u64 	%rd781, [%rd86];
$L__BB5_149:
	cvt.s64.s32 	%rd582, %r112;
	add.s64 	%rd583, %rd781, %rd582;
	shl.b64 	%rd584, %rd583, 3;
	add.s64 	%rd585, %rd2, %rd584;
	st.global.u64 	[%rd585], %rd70;
$L__BB5_150:
	setp.eq.s64 	%p357, %rd70, %rd71;
	@%p357 bra 	$L__BB5_154;
	setp.ne.s16 	%p358, %rs3, 0;
	mov.b64 	%rd782, 0;
	@%p358 bra 	$L__BB5_153;
	ld.global.u64 	%rd782, [%rd86];
$L__BB5_153:
	cvt.s64.s32 	%rd587, %r113;
	add.s64 	%rd588, %rd782, %rd587;
	shl.b64 	%rd589, %rd588, 3;
	add.s64 	%rd590, %rd2, %rd589;
	st.global.u64 	[%rd590], %rd71;
$L__BB5_154:
	setp.eq.s64 	%p359, %rd71, %rd72;
	@%p359 bra 	$L__BB5_158;
	setp.ne.s16 	%p360, %rs3, 0;
	mov.b64 	%rd783, 0;
	@%p360 bra 	$L__BB5_157;
	ld.global.u64 	%rd783, [%rd86];
$L__BB5_157:
	cvt.s64.s32 	%rd592, %r114;
	add.s64 	%rd593, %rd783, %rd592;
	shl.b64 	%rd594, %rd593, 3;
	add.s64 	%rd595, %rd2, %rd594;
	st.global.u64 	[%rd595], %rd72;
$L__BB5_158:
	setp.eq.s64 	%p361, %rd72, %rd73;
	@%p361 bra 	$L__BB5_162;
	setp.ne.s16 	%p362, %rs3, 0;
	mov.b64 	%rd784, 0;
	@%p362 bra 	$L__BB5_161;
	ld.global.u64 	%rd784, [%rd86];
$L__BB5_161:
	cvt.s64.s32 	%rd597, %r115;
	add.s64 	%rd598, %rd784, %rd597;
	shl.b64 	%rd599, %rd598, 3;
	add.s64 	%rd600, %rd2, %rd599;
	st.global.u64 	[%rd600], %rd73;
$L__BB5_162:
	setp.eq.s64 	%p363, %rd73, %rd74;
	@%p363 bra 	$L__BB5_166;
	setp.ne.s16 	%p364, %rs3, 0;
	mov.b64 	%rd785, 0;
	@%p364 bra 	$L__BB5_165;
	ld.global.u64 	%rd785, [%rd86];
$L__BB5_165:
	cvt.s64.s32 	%rd602, %r116;
	add.s64 	%rd603, %rd785, %rd602;
	shl.b64 	%rd604, %rd603, 3;
	add.s64 	%rd605, %rd2, %rd604;
	st.global.u64 	[%rd605], %rd74;
$L__BB5_166:
	setp.eq.s64 	%p365, %rd74, %rd75;
	@%p365 bra 	$L__BB5_170;
	setp.ne.s16 	%p366, %rs3, 0;
	mov.b64 	%rd786, 0;
	@%p366 bra 	$L__BB5_169;
	ld.global.u64 	%rd786, [%rd86];
$L__BB5_169:
	cvt.s64.s32 	%rd607, %r117;
	add.s64 	%rd608, %rd786, %rd607;
	shl.b64 	%rd609, %rd608, 3;
	add.s64 	%rd610, %rd2, %rd609;
	st.global.u64 	[%rd610], %rd75;
$L__BB5_170:
	setp.eq.s64 	%p367, %rd75, %rd76;
	@%p367 bra 	$L__BB5_475;
	setp.ne.s16 	%p368, %rs3, 0;
	mov.b64 	%rd787, 0;
	@%p368 bra 	$L__BB5_173;
	ld.global.u64 	%rd787, [%rd86];
$L__BB5_173:
	cvt.s64.s32 	%rd612, %r118;
	add.s64 	%rd613, %rd787, %rd612;
	shl.b64 	%rd614, %rd613, 3;
	add.s64 	%rd615, %rd2, %rd614;
	st.global.u64 	[%rd615], %rd76;
	bra.uni 	$L__BB5_475;
$L__BB5_174:
	setp.eq.s64 	%p369, %rd771, %rd66;
	bar.sync 	0;
	@%p369 bra 	$L__BB5_176;
	sub.s32 	%r876, %r108, %r106;
	shl.b32 	%r877, %r876, 3;
	mov.u32 	%r878, _ZZN3cub18CUB_300001_SM_10006detail6select23DeviceSelectSweepKernelINS2_10policy_hubIlNS0_8NullTypeEiLb0ELNS0_10SelectImplE0EE10Policy1000EPlPS5_S9_PmNS0_13ScanTileStateIiLb1EEES5_N4cuda3std3__48equal_toIvEEiNS2_19streaming_context_tIlLb1EEELS6_0EEEvT0_T1_T2_T3_T4_T5_T6_T7_iT8_NS1_7vsmem_tEE19static_temp_storage;
	add.s32 	%r879, %r878, %r877;
	st.shared.u64 	[%r879], %rd66;
$L__BB5_176:
	setp.eq.s64 	%p370, %rd66, %rd67;
	@%p370 bra 	$L__BB5_178;
	sub.s32 	%r880, %r109, %r106;
	shl.b32 	%r881, %r880, 3;
	mov.u32 	%r882, _ZZN3cub18CUB_300001_SM_10006detail6select23DeviceSelectSweepKernelINS2_10policy_hubIlNS0_8NullTypeEiLb0ELNS0_10SelectImplE0EE10Policy1000EPlPS5_S9_PmNS0_13ScanTileStateIiLb1EEES5_N4cuda3std3__48equal_toIvEEiNS2_19streaming_context_tIlLb1EEELS6_0EEEvT0_T1_T2_T3_T4_T5_T6_T7_iT8_NS1_7vsmem_tEE19static_temp_storage;
	add.s32 	%r883, %r882, %r881;
	st.shared.u64 	[%r883], %rd67;
$L__BB5_178:
	setp.eq.s64 	%p371, %rd67, %rd68;
	@%p371 bra 	$L__BB5_180;
	sub.s32 	%r884, %r110, %r106;
	shl.b32 	%r885, %r884, 3;
	mov.u32 	%r886, _ZZN3cub18CUB_300001_SM_10006detail6select23DeviceSelectSweepKernelINS2_10policy_hubIlNS0_8NullTypeEiLb0ELNS0_10SelectImplE0EE10Policy1000EPlPS5_S9_PmNS0_13ScanTileStateIiLb1EEES5_N4cuda3std3__48equal_toIvEEiNS2_19streaming_context_tIlLb1EEELS6_0EEEvT0_T1_T2_T3_T4_T5_T6_T7_iT8_NS1_7vsmem_tEE19static_temp_storage;
	add.s32 	%r887, %r886, %r885;
	st.shared.u64 	[%r887], %rd68;
$L__BB5_180:
	setp.eq.s64 	%p372, %rd68, %rd69;
	@%p372 bra 	$L__BB5_182;
	sub.s32 	%r888, %r111, %r106;
	shl.b32 	%r889, %r888, 3;
	mov.u32 	%r890, _ZZN3cub18CUB_300001_SM_10006detail6select23DeviceSelectSweepKernelINS2_10policy_hubIlNS0_8NullTypeEiLb0ELNS0_10SelectImplE0EE10Policy1000EPlPS5_S9_PmNS0_13ScanTileStateIiLb1EEES5_N4cuda3std3__48equal_toIvEEiNS2_19streaming_context_tIlLb1EEELS6_0EEEvT0_T1_T2_T3_T4_T5_T6_T7_iT8_NS1_7vsmem_tEE19static_temp_storage;
	add.s32 	%r891, %r890, %r889;
	st.shared.u64 	[%r891], %rd69;
$L__BB5_182:
	setp.eq.s64 	%p373, %rd69, %rd70;
	@%p373 bra 	$L__BB5_184;
	sub.s32 	%r892, %r112, %r106;
	shl.b32 	%r893, %r892, 3;
	mov.u32 	%r894, _ZZN3cub18CUB_300001_SM_10006detail6select23DeviceSelectSweepKernelINS2_10policy_hubIlNS0_8NullTypeEiLb0ELNS0_10SelectImplE0EE10Policy1000EPlPS5_S9_PmNS0_13ScanTileStateIiLb1EEES5_N4cuda3std3__48equal_toIvEEiNS2_19streaming_context_tIlLb1EEELS6_0EEEvT0_T1_T2_T3_T4_T5_T6_T7_iT8_NS1_7vsmem_tEE19static_temp_storage;
	add.s32 	%r895, %r894, %r893;
	st.shared.u64 	[%r895], %rd70;
$L__BB5_184:
	setp.eq.s64 	%p374, %rd70, %rd71;
	@%p374 bra 	$L__BB5_186;
	sub.s32 	%r896, %r113, %r106;
	shl.b32 	%r897, %r896, 3;
	mov.u32 	%r898, _ZZN3cub18CUB_300001_SM_10006detail6select23DeviceSelectSweepKernelINS2_10policy_hubIlNS0_8NullTypeEiLb0ELNS0_10SelectImplE0EE10Policy1000EPlPS5_S9_PmNS0_13ScanTileStateIiLb1EEES5_N4cuda3std3__48equal_toIvEEiNS2_19streaming_context_tIlLb1EEELS6_0EEEvT0_T1_T2_T3_T4_T5_T6_T7_iT8_NS1_7vsmem_tEE19static_temp_storage;
	add.s32 	%r899, %r898, %r897;
	st.shared.u64 	[%r899], %rd71;
$L__BB5_186:
	setp.eq.s64 	%p375, %rd71, %rd72;
	@%p375 bra 	$L__BB5_188;
	sub.s32 	%r900, %r114, %r106;
	shl.b32 	%r901, %r900, 3;
	mov.u32 	%r902, _ZZN3cub18CUB_300001_SM_10006detail6select23DeviceSelectSweepKernelINS2_10policy_hubIlNS0_8NullTypeEiLb0ELNS0_10SelectImplE0EE10Policy1000EPlPS5_S9_PmNS0_13ScanTileStateIiLb1EEES5_N4cuda3std3__48equal_toIvEEiNS2_19streaming_context_tIlLb1EEELS6_0EEEvT0_T1_T2_T3_T4_T5_T6_T7_iT8_NS1_7vsmem_tEE19static_temp_storage;
	add.s32 	%r903, %r902, %r901;
	st.shared.u64 	[%r903], %rd72;
$L__BB5_188:
	setp.eq.s64 	%p376, %rd72, %rd73;
	@%p376 bra 	$L__BB5_190;
	sub.s32 	%r904, %r115, %r106;
	shl.b32 	%r905, %r904, 3;
	mov.u32 	%r906, _ZZN3cub18CUB_300001_SM_10006detail6select23DeviceSelectSweepKernelINS2_10policy_hubIlNS0_8NullTypeEiLb0ELNS0_10SelectImplE0EE10Policy1000EPlPS5_S9_PmNS0_13ScanTileStateIiLb1EEES5_N4cuda3std3__48equal_toIvEEiNS2_19streaming_context_tIlLb1EEELS6_0EEEvT0_T1_T2_T3_T4_T5_T6_T7_iT8_NS1_7vsmem_tEE19static_temp_storage;
	add.s32 	%r907, %r906, %r905;
	st.shared.u64 	[%r907], %rd73;
$L__BB5_190:
	setp.eq.s64 	%p377, %rd73, %rd74;
	@%p377 bra 	$L__BB5_192;
	sub.s32 	%r908, %r116, %r106;
	shl.b32 	%r909, %r908, 3;
	mov.u32 	%r910, _ZZN3cub18CUB_300001_SM_10006detail6select23DeviceSelectSweepKernelINS2_10policy_hubIlNS0_8NullTypeEiLb0ELNS0_10SelectImplE0EE10Policy1000EPlPS5_S9_PmNS0_13ScanTileStateIiLb1EEES5_N4cuda3std3__48equal_toIvEEiNS2_19streaming_context_tIlLb1EEELS6_0EEEvT0_T1_T2_T3_T4_T5_T6_T7_iT8_NS1_7vsmem_tEE19static_temp_storage;
	add.s32 	%r911, %r910, %r909;
	st.shared.u64 	[%r911], %rd74;
$L__BB5_192:
	setp.eq.s64 	%p378, %rd74, %rd75;
	@%p378 bra 	$L__BB5_194;
	sub.s32 	%r912, %r117, %r106;
	shl.b32 	%r913, %r912, 3;
	mov.u32 	%r914, _ZZN3cub18CUB_300001_SM_10006detail6select23DeviceSelectSweepKernelINS2_10policy_hubIlNS0_8NullTypeEiLb0ELNS0_10SelectImplE0EE10Policy1000EPlPS5_S9_PmNS0_13ScanTileStateIiLb1EEES5_N4cuda3std3__48equal_toIvEEiNS2_19streaming_context_tIlLb1EEELS6_0EEEvT0_T1_T2_T3_T4_T5_T6_T7_iT8_NS1_7vsmem_tEE19static_temp_storage;
	add.s32 	%r915, %r914, %r913;
	st.shared.u64 	[%r915], %rd75;
$L__BB5_194:
	setp.eq.s64 	%p379, %rd75, %rd76;
	@%p379 bra 	$L__BB5_196;
	sub.s32 	%r916, %r118, %r106;
	shl.b32 	%r917, %r916, 3;
	mov.u32 	%r918, _ZZN3cub18CUB_300001_SM_10006detail6select23DeviceSelectSweepKernelINS2_10policy_hubIlNS0_8NullTypeEiLb0ELNS0_10SelectImplE0EE10Policy1000EPlPS5_S9_PmNS0_13ScanTileStateIiLb1EEES5_N4cuda3std3__48equal_toIvEEiNS2_19streaming_context_tIlLb1EEELS6_0EEEvT0_T1_T2_T3_T4_T5_T6_T7_iT8_NS1_7vsmem_tEE19static_temp_storage;
	add.s32 	%r919, %r918, %r917;
	st.shared.u64 	[%r919], %rd76;
$L__BB5_196:
	bar.sync 	0;
	setp.ge.s32 	%p380, %r1136, %r107;
	@%p380 bra 	$L__BB5_475;
	ld.param.u8 	%rs4, [%rd85];
	ld.param.u64 	%rd616, [%rd85+24];
	cvta.to.global.u64 	%rd87, %rd616;
	not.b32 	%r920, %r1136;
	add.s32 	%r119, %r107, %r920;
	mul.hi.u32 	%r921, %r119, -1431655765;
	shr.u32 	%r922, %r921, 8;
	add.s32 	%r120, %r922, 1;
	and.b32  	%r923, %r922, 3;
	setp.eq.s32 	%p381, %r923, 3;
	@%p381 bra 	$L__BB5_202;
	and.b32  	%r924, %r120, 3;
	add.s32 	%r1135, %r106, %r1136;
	shl.b32 	%r925, %r1136, 3;
	mov.u32 	%r926, _ZZN3cub18CUB_300001_SM_10006detail6select23DeviceSelectSweepKernelINS2_10policy_hubIlNS0_8NullTypeEiLb0ELNS0_10SelectImplE0EE10Policy1000EPlPS5_S9_PmNS0_13ScanTileStateIiLb1EEES5_N4cuda3std3__48equal_toIvEEiNS2_19streaming_context_tIlLb1EEELS6_0EEEvT0_T1_T2_T3_T4_T5_T6_T7_iT8_NS1_7vsmem_tEE19static_temp_storage;
	add.s32 	%r1134, %r926, %r925;
	neg.s32 	%r1133, %r924;
	mad.lo.s32 	%r1136, %r924, 384, %r1136;
$L__BB5_199:
	.pragma "nounroll";
	setp.ne.s16 	%p382, %rs4, 0;
	ld.shared.u64 	%rd88, [%r1134];
	mov.b64 	%rd772, 0;
	@%p382 bra 	$L__BB5_201;
	ld.global.u64 	%rd772, [%rd87];
$L__BB5_201:
	cvt.s64.s32 	%rd618, %r1135;
	add.s64 	%rd619, %rd772, %rd618;
	shl.b64 	%rd620, %rd619, 3;
	add.s64 	%rd621, %rd2, %rd620;
	st.global.u64 	[%rd621], %rd88;
	add.s32 	%r1135, %r1135, 384;
	add.s32 	%r1134, %r1134, 3072;
	add.s32 	%r1133, %r1133, 1;
	setp.ne.s32 	%p383, %r1133, 0;
	@%p383 bra 	$L__BB5_199;
$L__BB5_202:
	setp.lt.u32 	%p384, %r119, 1152;
	@%p384 bra 	$L__BB5_475;
	add.s32 	%r1138, %r106, %r1136;
	shl.b32 	%r927, %r1136, 3;
	mov.u32 	%r928, _ZZN3cub18CUB_300001_SM_10006detail6select23DeviceSelectSweepKernelINS2_10policy_hubIlNS0_8NullTypeEiLb0ELNS0_10SelectImplE0EE10Policy1000EPlPS5_S9_PmNS0_13ScanTileStateIiLb1EEES5_N4cuda3std3__48equal_toIvEEiNS2_19streaming_context_tIlLb1EEELS6_0EEEvT0_T1_T2_T3_T4_T5_T6_T7_iT8_NS1_7vsmem_tEE19static_temp_storage;
	add.s32 	%r929, %r927, %r928;
	add.s32 	%r1137, %r929, 6144;
$L__BB5_204:
	setp.ne.s16 	%p385, %rs4, 0;
	cvt.s64.s32 	%rd91, %r1138;
	ld.shared.u64 	%rd92, [%r1137+-6144];
	mov.b64 	%rd773, 0;
	@%p385 bra 	$L__BB5_206;
	ld.global.u64 	%rd773, [%rd87];
$L__BB5_206:
	setp.ne.s16 	%p386, %rs4, 0;
	add.s64 	%rd624, %rd773, %rd91;
	shl.b64 	%rd625, %rd624, 3;
	add.s64 	%rd626, %rd2, %rd625;
	st.global.u64 	[%rd626], %rd92;
	ld.shared.u64 	%rd95, [%r1137+-3072];
	mov.b64 	%rd774, 0;
	@%p386 bra 	$L__BB5_208;
	ld.global.u64 	%rd774, [%rd87];
$L__BB5_208:
	setp.ne.s16 	%p387, %rs4, 0;
	add.s64 	%rd628, %rd774, %rd91;
	shl.b64 	%rd629, %rd628, 3;
	add.s64 	%rd630, %rd2, %rd629;
	st.global.u64 	[%rd630+3072], %rd95;
	ld.shared.u64 	%rd98, [%r1137];
	mov.b64 	%rd775, 0;
	@%p387 bra 	$L__BB5_210;
	ld.global.u64 	%rd775, [%rd87];
$L__BB5_210:
	setp.ne.s16 	%p388, %rs4, 0;
	add.s64 	%rd632, %rd775, %rd91;
	shl.b64 	%rd633, %rd632, 3;
	add.s64 	%rd634, %rd2, %rd633;
	st.global.u64 	[%rd634+6144], %rd98;
	ld.shared.u64 	%rd101, [%r1137+3072];
	mov.b64 	%rd776, 0;
	@%p388 bra 	$L__BB5_212;
	ld.global.u64 	%rd776, [%rd87];
$L__BB5_212:
	cvt.u32.u64 	%r930, %rd91;
	add.s64 	%rd635, %rd776, %rd91;
	shl.b64 	%rd636, %rd635, 3;
	add.s64 	%rd637, %rd2, %rd636;
	st.global.u64 	[%rd637+9216], %rd101;
	add.s32 	%r1136, %r1136, 1536;
	add.s32 	%r1138, %r930, 1536;
	add.s32 	%r1137, %r1137, 12288;
	setp.lt.s32 	%p389, %r1136, %r107;
	@%p389 bra 	$L__BB5_204;
	bra.uni 	$L__BB5_475;
$L__BB5_213:
	ld.param.u32 	%r1117, [_ZN3cub18CUB_300001_SM_10006detail6select23DeviceSelectSweepKernelINS2_10policy_hubIlNS0_8NullTypeEiLb0ELNS0_10SelectImplE0EE10Policy1000EPlPS5_S9_PmNS0_13ScanTileStateIiLb1EEES5_N4cuda3std3__48equal_toIvEEiNS2_19streaming_context_tIlLb1EEELS6_0EEEvT0_T1_T2_T3_T4_T5_T6_T7_iT8_NS1_7vsmem_tE_param_7];
	sub.s32 	%r140, %r1117, %r2;
	setp.ne.s32 	%p30, %r1, 0;
	@%p30 bra 	$L__BB5_330;
	ld.param.u8 	%rs27, [%rd1];
	setp.eq.s16 	%p177, %rs27, 0;
	ld.param.u64 	%rd414, [%rd1+16];
	selp.b64 	%rd415, %rd414, 0, %p177;
	cvt.u64.u32 	%rd416, %r2;
	add.s64 	%rd417, %rd415, %rd416;
	mov.u32 	%r1142, %tid.x;
	and.b32  	%r570, %r1142, 31;
	and.b32  	%r571, %r1142, 992;
	mul.lo.s32 	%r572, %r571, 11;
	or.b32  	%r142, %r572, %r570;
	setp.ge.s32 	%p178, %r142, %r140;
	cvt.u64.u32 	%rd418, %r142;
	add.s64 	%rd419, %rd417, %rd418;
	shl.b64 	%rd420, %rd419, 3;
	add.s64 	%rd126, %rd3, %rd420;
	@%p178 bra 	$L__BB5_216;
	ld.global.u64 	%rd788, [%rd126];
$L__BB5_216:
	add.s32 	%r573, %r142, 32;
	setp.ge.s32 	%p179, %r573, %r140;
	@%p179 bra 	$L__BB5_218;
	ld.global.u64 	%rd789, [%rd126+256];
$L__BB5_218:
	add.s32 	%r574, %r142, 64;
	setp.ge.s32 	%p180, %r574, %r140;
	@%p180 bra 	$L__BB5_220;
	ld.global.u64 	%rd790, [%rd126+512];
$L__BB5_220:
	add.s32 	%r575, %r142, 96;
	setp.ge.s32 	%p181, %r575, %r140;
	@%p181 bra 	$L__BB5_222;
	ld.global.u64 	%rd791, [%rd126+768];
$L__BB5_222:
	add.s32 	%r576, %r142, 128;
	setp.ge.s32 	%p182, %r576, %r140;
	@%p182 bra 	$L__BB5_224;
	ld.global.u64 	%rd792, [%rd126+1024];
$L__BB5_224:
	add.s32 	%r577, %r142, 160;
	setp.ge.s32 	%p183, %r577, %r140;
	@%p183 bra 	$L__BB5_226;
	ld.global.u64 	%rd793, [%rd126+1280];
$L__BB5_226:
	add.s32 	%r578, %r142, 192;
	setp.ge.s32 	%p184, %r578, %r140;
	@%p184 bra 	$L__BB5_228;
	ld.global.u64 	%rd794, [%rd126+1536];
$L__BB5_228:
	add.s32 	%r579, %r142, 224;
	setp.ge.s32 	%p185, %r579, %r140;
	@%p185 bra 	$L__BB5_230;
	ld.global.u64 	%rd795, [%rd126+1792];
$L__BB5_230:
	add.s32 	%r580, %r142, 256;
	setp.ge.s32 	%p186, %r580, %r140;
	@%p186 bra 	$L__BB5_232;
	ld.global.u64 	%rd796, [%rd126+2048];
$L__BB5_232:
	add.s32 	%r581, %r142, 288;
	setp.ge.s32 	%p187, %r581, %r140;
	@%p187 bra 	$L__BB5_234;
	ld.global.u64 	%rd797, [%rd126+2304];
$L__BB5_234:
	add.s32 	%r582, %r142, 320;
	setp.ge.s32 	%p188, %r582, %r140;
	@%p188 bra 	$L__BB5_236;
	ld.global.u64 	%rd798, [%rd126+2560];
$L__BB5_236:
	// begin inline asm
	mov.u32 %r583, %laneid;
	// end inline asm
	shr.u32 	%r144, %r1142, 5;
	mad.lo.s32 	%r584, %r144, 352, %r583;
	shl.b32 	%r585, %r584, 3;
	mov.u32 	%r586, _ZZN3cub18CUB_300001_SM_10006detail6select23DeviceSelectSweepKernelINS2_10policy_hubIlNS0_8NullTypeEiLb0ELNS0_10SelectImplE0EE10Policy1000EPlPS5_S9_PmNS0_13ScanTileStateIiLb1EEES5_N4cuda3std3__48equal_toIvEEiNS2_19streaming_context_tIlLb1EEELS6_0EEEvT0_T1_T2_T3_T4_T5_T6_T7_iT8_NS1_7vsmem_tEE19static_temp_storage;
	add.s32 	%r587, %r586, %r585;
	st.shared.u64 	[%r587], %rd788;
	st.shared.u64 	[%r587+256], %rd789;
	st.shared.u64 	[%r587+512], %rd790;
	st.shared.u64 	[%r587+768], %rd791;
	st.shared.u64 	[%r587+1024], %rd792;
	st.shared.u64 	[%r587+1280], %rd793;
	st.shared.u64 	[%r587+1536], %rd794;
	st.shared.u64 	[%r587+1792], %rd795;
	st.shared.u64 	[%r587+2048], %rd796;
	st.shared.u64 	[%r587+2304], %rd797;
	st.shared.u64 	[%r587+2560], %rd798;
	bar.warp.sync 	-1;
	mad.lo.s32 	%r588, %r583, 80, %r587;
	ld.shared.u64 	%rd149, [%r588];
	ld.shared.u64 	%rd150, [%r588+8];
	ld.shared.u64 	%rd151, [%r588+16];
	ld.shared.u64 	%rd152, [%r588+24];
	ld.shared.u64 	%rd153, [%r588+32];
	ld.shared.u64 	%rd154, [%r588+40];
	ld.shared.u64 	%rd155, [%r588+48];
	ld.shared.u64 	%rd156, [%r588+56];
	ld.shared.u64 	%rd157, [%r588+64];
	ld.shared.u64 	%rd158, [%r588+72];
	ld.shared.u64 	%rd159, [%r588+80];
	setp.eq.s16 	%p189, %rs27, 0;
	@%p189 bra 	$L__BB5_239;
	bar.sync 	0;
	shl.b32 	%r589, %r1142, 3;
	add.s32 	%r591, %r586, %r589;
	add.s32 	%r145, %r591, 3152;
	st.shared.u64 	[%r591+3152], %rd159;
	bar.sync 	0;
	setp.eq.s32 	%p191, %r1142, 0;
	mov.pred 	%p475, -1;
	@%p191 bra 	$L__BB5_244;
	ld.shared.u64 	%rd431, [%r145+-8];
	setp.ne.s64 	%p475, %rd431, %rd149;
	bra.uni 	$L__BB5_244;
$L__BB5_239:
	setp.ne.s32 	%p192, %r1142, 0;
	@%p192 bra 	$L__BB5_241;
	shl.b64 	%rd434, %rd414, 3;
	add.s64 	%rd435, %rd434, %rd3;
	ld.global.u64 	%rd800, [%rd435+-8];
$L__BB5_241:
	setp.eq.s32 	%p193, %r1142, 0;
	bar.sync 	0;
	shl.b32 	%r592, %r1142, 3;
	add.s32 	%r594, %r586, %r592;
	add.s32 	%r146, %r594, 3152;
	st.shared.u64 	[%r594+3152], %rd159;
	bar.sync 	0;
	@%p193 bra 	$L__BB5_243;
	ld.shared.u64 	%rd800, [%r146+-8];
$L__BB5_243:
	setp.ne.s64 	%p475, %rd800, %rd149;
$L__BB5_244:
	setp.ne.s64 	%p194, %rd158, %rd159;
	setp.ne.s64 	%p195, %rd157, %rd158;
	setp.ne.s64 	%p196, %rd156, %rd157;
	setp.ne.s64 	%p197, %rd155, %rd156;
	setp.ne.s64 	%p198, %rd154, %rd155;
	setp.ne.s64 	%p199, %rd153, %rd154;
	setp.ne.s64 	%p200, %rd152, %rd153;
	setp.ne.s64 	%p201, %rd151, %rd152;
	setp.ne.s64 	%p202, %rd150, %rd151;
	setp.ne.s64 	%p203, %rd149, %rd150;
	mul.lo.s32 	%r625, %r1142, 11;
	setp.ge.s32 	%p204, %r625, %r140;
	or.pred  	%p7, %p204, %p475;
	selp.u32 	%r147, 1, 0, %p7;
	add.s32 	%r626, %r625, 1;
	setp.ge.s32 	%p205, %r626, %r140;
	or.pred  	%p8, %p205, %p203;
	selp.u32 	%r627, 1, 0, %p8;
	add.s32 	%r628, %r625, 2;
	setp.ge.s32 	%p206, %r628, %r140;
	or.pred  	%p9, %p206, %p202;
	selp.u32 	%r629, 1, 0, %p9;
	add.s32 	%r630, %r625, 3;
	setp.ge.s32 	%p207, %r630, %r140;
	or.pred  	%p10, %p207, %p201;
	selp.u32 	%r631, 1, 0, %p10;
	add.s32 	%r632, %r625, 4;
	setp.ge.s32 	%p208, %r632, %r140;
	or.pred  	%p11, %p208, %p200;
	selp.u32 	%r633, 1, 0, %p11;
	add.s32 	%r634, %r625, 5;
	setp.ge.s32 	%p209, %r634, %r140;
	or.pred  	%p12, %p209, %p199;
	selp.u32 	%r635, 1, 0, %p12;
	add.s32 	%r636, %r625, 6;
	setp.ge.s32 	%p210, %r636, %r140;
	or.pred  	%p13, %p210, %p198;
	selp.u32 	%r637, 1, 0, %p13;
	add.s32 	%r638, %r625, 7;
	setp.ge.s32 	%p211, %r638, %r140;
	or.pred  	%p14, %p211, %p197;
	selp.u32 	%r639, 1, 0, %p14;
	add.s32 	%r640, %r625, 8;
	setp.ge.s32 	%p212, %r640, %r140;
	or.pred  	%p15, %p212, %p196;
	selp.u32 	%r641, 1, 0, %p15;
	add.s32 	%r642, %r625, 9;
	setp.ge.s32 	%p213, %r642, %r140;
	or.pred  	%p16, %p213, %p195;
	selp.u32 	%r643, 1, 0, %p16;
	add.s32 	%r644, %r625, 10;
	setp.ge.s32 	%p214, %r644, %r140;
	or.pred  	%p17, %p214, %p194;
	selp.u32 	%r645, 1, 0, %p17;
	bar.sync 	0;
	add.s32 	%r148, %r627, %r147;
	add.s32 	%r149, %r148, %r629;
	add.s32 	%r150, %r149, %r631;
	add.s32 	%r151, %r150, %r633;
	add.s32 	%r152, %r151, %r635;
	add.s32 	%r153, %r152, %r637;
	add.s32 	%r154, %r153, %r639;
	add.s32 	%r155, %r154, %r641;
	add.s32 	%r156, %r155, %r643;
	add.s32 	%r599, %r156, %r645;
	mov.b32 	%r597, 1;
	mov.b32 	%r622, 0;
	mov.b32 	%r624, -1;
	// begin inline asm
	{  .reg .s32 r0;  .reg .pred p;  shfl.sync.up.b32 r0|p, %r599, %r597, %r622, %r624;  @p add.s32 r0, r0, %r599;  mov.s32 %r595, r0;}
	// end inline asm
	mov.b32 	%r603, 2;
	// begin inline asm
	{  .reg .s32 r0;  .reg .pred p;  shfl.sync.up.b32 r0|p, %r595, %r603, %r622, %r624;  @p add.s32 r0, r0, %r595;  mov.s32 %r601, r0;}
	// end inline asm
	mov.b32 	%r609, 4;
	// begin inline asm
	{  .reg .s32 r0;  .reg .pred p;  shfl.sync.up.b32 r0|p, %r601, %r609, %r622, %r624;  @p add.s32 r0, r0, %r601;  mov.s32 %r607, r0;}
	// end inline asm
	mov.b32 	%r615, 8;
	// begin inline asm
	{  .reg .s32 r0;  .reg .pred p;  shfl.sync.up.b32 r0|p, %r607, %r615, %r622, %r624;  @p add.s32 r0, r0, %r607;  mov.s32 %r613, r0;}
	// end inline asm
	mov.b32 	%r621, 16;
	// begin inline asm
	{  .reg .s32 r0;  .reg .pred p;  shfl.sync.up.b32 r0|p, %r613, %r621, %r622, %r624;  @p add.s32 r0, r0, %r613;  mov.s32 %r619, r0;}
	// end inline asm
	setp.ne.s32 	%p215, %r583, 31;
	@%p215 bra 	$L__BB5_246;
	shl.b32 	%r646, %r144, 2;
	mov.u32 	%r647, _ZZN3cub18CUB_300001_SM_10006detail6select23DeviceSelectSweepKernelINS2_10policy_hubIlNS0_8NullTypeEiLb0ELNS0_10SelectImplE0EE10Policy1000EPlPS5_S9_PmNS0_13ScanTileStateIiLb1EEES5_N4cuda3std3__48equal_toIvEEiNS2_19streaming_context_tIlLb1EEELS6_0EEEvT0_T1_T2_T3_T4_T5_T6_T7_iT8_NS1_7vsmem_tEE19static_temp_storage;
	add.s32 	%r648, %r647, %r646;
	st.shared.u32 	[%r648], %r619;
$L__BB5_246:
	bar.sync 	0;
	ld.shared.v4.u32 	{%r159, %r160, %r161, %r162}, [_ZZN3cub18CUB_300001_SM_10006detail6select23DeviceSelectSweepKernelINS2_10policy_hubIlNS0_8NullTypeEiLb0ELNS0_10SelectImplE0EE10Policy1000EPlPS5_S9_PmNS0_13ScanTileStateIiLb1EEES5_N4cuda3std3__48equal_toIvEEiNS2_19streaming_context_tIlLb1EEELS6_0EEEvT0_T1_T2_T3_T4_T5_T6_T7_iT8_NS1_7vsmem_tEE19static_temp_storage];
	add.s32 	%r649, %r160, %r159;
	setp.eq.s32 	%p216, %r144, 2;
	selp.b32 	%r650, %r649, %r159, %p216;
	add.s32 	%r651, %r649, %r161;
	setp.eq.s32 	%p217, %r144, 3;
	selp.b32 	%r652, %r651, %r650, %p217;
	add.s32 	%r653, %r651, %r162;
	setp.eq.s32 	%p218, %r144, 4;
	selp.b32 	%r654, %r653, %r652, %p218;
	ld.shared.v4.u32 	{%r163, %r164, %r165, %r166}, [_ZZN3cub18CUB_300001_SM_10006detail6select23DeviceSelectSweepKernelINS2_10policy_hubIlNS0_8NullTypeEiLb0ELNS0_10SelectImplE0EE10Policy1000EPlPS5_S9_PmNS0_13ScanTileStateIiLb1EEES5_N4cuda3std3__48equal_toIvEEiNS2_19streaming_context_tIlLb1EEELS6_0EEEvT0_T1_T2_T3_T4_T5_T6_T7_iT8_NS1_7vsmem_tEE19static_temp_storage+16];
	add.s32 	%r655, %r653, %r163;
	setp.eq.s32 	%p219, %r144, 5;
	selp.b32 	%r656, %r655, %r654, %p219;
	add.s32 	%r657, %r655, %r164;
	setp.eq.s32 	%p220, %r144, 6;
	selp.b32 	%r658, %r657, %r656, %p220;
	add.s32 	%r659, %r657, %r165;
	setp.eq.s32 	%p221, %r144, 7;
	selp.b32 	%r660, %r659, %r658, %p221;
	add.s32 	%r661, %r659, %r166;
	setp.eq.s32 	%p222, %r144, 8;
	selp.b32 	%r662, %r661, %r660, %p222;
	ld.shared.v4.u32 	{%r167, %r168, %r169, %r170}, [_ZZN3cub18CUB_300001_SM_10006detail6select23DeviceSelectSweepKernelINS2_10policy_hubIlNS0_8NullTypeEiLb0ELNS0_10SelectImplE0EE10Policy1000EPlPS5_S9_PmNS0_13ScanTileStateIiLb1EEES5_N4cuda3std3__48equal_toIvEEiNS2_19streaming_context_tIlLb1EEELS6_0EEEvT0_T1_T2_T3_T4_T5_T6_T7_iT8_NS1_7vsmem_tEE19static_temp_storage+32];
	add.s32 	%r663, %r661, %r167;
	setp.eq.s32 	%p223, %r144, 9;
	selp.b32 	%r664, %r663, %r662, %p223;
	add.s32 	%r665, %r663, %r168;
	setp.eq.s32 	%p224, %r144, 10;
	selp.b32 	%r666, %r665, %r664, %p224;
	add.s32 	%r667, %r665, %r169;
	setp.eq.s32 	%p225, %r144, 11;
	selp.b32 	%r668, %r667, %r666, %p225;
	setp.lt.u32 	%p226, %r1142, 32;
	selp.b32 	%r669, 0, %r668, %p226;
	setp.eq.s32 	%p227, %r583, 0;
	sub.s32 	%r670, %r619, %r599;
	selp.b32 	%r671, 0, %r670, %p227;
	add.s32 	%r171, %r669, %r671;
	add.s32 	%r172, %r171, %r147;
	add.s32 	%r173, %r148, %r171;
	add.s32 	%r174, %r149, %r171;
	add.s32 	%r175, %r150, %r171;
	add.s32 	%r176, %r151, %r171;
	add.s32 	%r177, %r152, %r171;
	add.s32 	%r178, %r153, %r171;
	add.s32 	%r179, %r154, %r171;
	add.s32 	%r180, %r155, %r171;
	add.s32 	%r181, %r156, %r171;
	add.s32 	%r672, %r140, %r170;
	add.s32 	%r673, %r672, %r667;
	add.s32 	%r1160, %r673, -4224;
	setp.gt.s32 	%p228, %r1160, 384;
	@%p228 bra 	$L__BB5_291;
	mov.u64 	%rd436, %rd298;
	ld.param.u8 	%rs5, [%rd436];
	ld.param.u64 	%rd437, [%rd436+24];
	cvta.to.global.u64 	%rd164, %rd437;
	setp.lt.s32 	%p229, %r171, %r1160;
	and.pred  	%p230, %p7, %p229;
	@%p230 bra 	$L__BB5_248;
	bra.uni 	$L__BB5_251;
$L__BB5_248:
	setp.ne.s16 	%p231, %rs5, 0;
	mov.b64 	%rd808, 0;
	@%p231 bra 	$L__BB5_250;
	ld.global.u64 	%rd808, [%rd164];
$L__BB5_250:
	cvt.s64.s32 	%rd439, %r171;
	add.s64 	%rd440, %rd808, %rd439;
	shl.b64 	%rd441, %rd440, 3;
	add.s64 	%rd442, %rd2, %rd441;
	st.global.u64 	[%rd442], %rd149;
$L__BB5_251:
	setp.ge.s32 	%p232, %r172, %r1160;
	not.pred 	%p233, %p8;
	or.pred  	%p234, %p233, %p232;
	@%p234 bra 	$L__BB5_255;
	setp.ne.s16 	%p235, %rs5, 0;
	mov.b64 	%rd809, 0;
	@%p235 bra 	$L__BB5_254;
	ld.global.u64 	%rd809, [%rd164];
$L__BB5_254:
	cvt.s64.s32 	%rd444, %r172;
	add.s64 	%rd445, %rd809, %rd444;
	shl.b64 	%rd446, %rd445, 3;
	add.s64 	%rd447, %rd2, %rd446;
	st.global.u64 	[%rd447], %rd150;
$L__BB5_255:
	setp.ge.s32 	%p236, %r173, %r1160;
	not.pred 	%p237, %p9;
	or.pred  	%p238, %p237, %p236;
	@%p238 bra 	$L__BB5_259;
	setp.ne.s16 	%p239, %rs5, 0;
	mov.b64 	%rd810, 0;
	@%p239 bra 	$L__BB5_258;
	ld.global.u64 	%rd810, [%rd164];
$L__BB5_258:
	cvt.s64.s32 	%rd449, %r173;
	add.s64 	%rd450, %rd810, %rd449;
	shl.b64 	%rd451, %rd450, 3;
	add.s64 	%rd452, %rd2, %rd451;
	st.global.u64 	[%rd452], %rd151;
$L__BB5_259:
	setp.ge.s32 	%p240, %r174, %r1160;
	not.pred 	%p241, %p10;
	or.pred  	%p242, %p241, %p240;
	@%p242 bra 	$L__BB5_263;
	setp.ne.s16 	%p243, %rs5, 0;
	mov.b64 	%rd811, 0;
	@%p243 bra 	$L__BB5_262;
	ld.global.u64 	%rd811, [%rd164];
$L__BB5_262:
	cvt.s64.s32 	%rd454, %r174;
	add.s64 	%rd455, %rd811, %rd454;
	shl.b64 	%rd456, %rd455, 3;
	add.s64 	%rd457, %rd2, %rd456;
	st.global.u64 	[%rd457], %rd152;
$L__BB5_263:
	setp.ge.s32 	%p244, %r175, %r1160;
	not.pred 	%p245, %p11;
	or.pred  	%p246, %p245, %p244;
	@%p246 bra 	$L__BB5_267;
	setp.ne.s16 	%p247, %rs5, 0;
	mov.b64 	%rd812, 0;
	@%p247 bra 	$L__BB5_266;
	ld.global.u64 	%rd812, [%rd164];
$L__BB5_266:
	cvt.s64.s32 	%rd459, %r175;
	add.s64 	%rd460, %rd812, %rd459;
	shl.b64 	%rd461, %rd460, 3;
	add.s64 	%rd462, %rd2, %rd461;
	st.global.u64 	[%rd462], %rd153;
$L__BB5_267:
	setp.ge.s32 	%p248, %r176, %r1160;
	not.pred 	%p249, %p12;
	or.pred  	%p250, %p249, %p248;
	@%p250 bra 	$L__BB5_271;
	setp.ne.s16 	%p251, %rs5, 0;
	mov.b64 	%rd813, 0;
	@%p251 bra 	$L__BB5_270;
	ld.global.u64 	%rd813, [%rd164];
$L__BB5_270:
	cvt.s64.s32 	%rd464, %r176;
	add.s64 	%rd465, %rd813, %rd464;
	shl.b64 	%rd466, %rd465, 3;
	add.s64 	%rd467, %rd2, %rd466;
	st.global.u64 	[%rd467], %rd154;
$L__BB5_271:
	setp.ge.s32 	%p252, %r177, %r1160;
	not.pred 	%p253, %p13;
	or.pred  	%p254, %p253, %p252;
	@%p254 bra 	$L__BB5_275;
	setp.ne.s16 	%p255, %rs5, 0;
	mov.b64 	%rd814, 0;
	@%p255 bra 	$L__BB5_274;
	ld.global.u64 	%rd814, [%rd164];
$L__BB5_274:
	cvt.s64.s32 	%rd469, %r177;
	add.s64 	%rd470, %rd814, %rd469;
	shl.b64 	%rd471, %rd470, 3;
	add.s64 	%rd472, %rd2, %rd471;
	st.global.u64 	[%rd472], %rd155;
$L__BB5_275:
	setp.ge.s32 	%p256, %r178, %r1160;
	not.pred 	%p257, %p14;
	or.pred  	%p258, %p257, %p256;
	@%p258 bra 	$L__BB5_279;
	setp.ne.s16 	%p259, %rs5, 0;
	mov.b64 	%rd815, 0;
	@%p259 bra 	$L__BB5_278;
	ld.global.u64 	%rd815, [%rd164];
$L__BB5_278:
	cvt.s64.s32 	%rd474, %r178;
	add.s64 	%rd475, %rd815, %rd474;
	shl.b64 	%rd476, %rd475, 3;
	add.s64 	%rd477, %rd2, %rd476;
	st.global.u64 	[%rd477], %rd156;
$L__BB5_279:
	setp.ge.s32 	%p260, %r179, %r1160;
	not.pred 	%p261, %p15;
	or.pred  	%p262, %p261, %p260;
	@%p262 bra 	$L__BB5_283;
	setp.ne.s16 	%p263, %rs5, 0;
	mov.b64 	%rd816, 0;
	@%p263 bra 	$L__BB5_282;
	ld.global.u64 	%rd816, [%rd164];
$L__BB5_282:
	cvt.s64.s32 	%rd479, %r179;
	add.s64 	%rd480, %rd816, %rd479;
	shl.b64 	%rd481, %rd480, 3;
	add.s64 	%rd482, %rd2, %rd481;
	st.global.u64 	[%rd482], %rd157;
$L__BB5_283:
	setp.ge.s32 	%p264, %r180, %r1160;
	not.pred 	%p265, %p16;
	or.pred  	%p266, %p265, %p264;
	@%p266 bra 	$L__BB5_287;
	setp.ne.s16 	%p267, %rs5, 0;
	mov.b64 	%rd817, 0;
	@%p267 bra 	$L__BB5_286;
	ld.global.u64 	%rd817, [%rd164];
$L__BB5_286:
	cvt.s64.s32 	%rd484, %r180;
	add.s64 	%rd485, %rd817, %rd484;
	shl.b64 	%rd486, %rd485, 3;
	add.s64 	%rd487, %rd2, %rd486;
	st.global.u64 	[%rd487], %rd158;
$L__BB5_287:
	setp.ge.s32 	%p268, %r181, %r1160;
	not.pred 	%p269, %p17;
	or.pred  	%p270, %p269, %p268;
	@%p270 bra 	$L__BB5_467;
	setp.ne.s16 	%p271, %rs5, 0;
	mov.b64 	%rd818, 0;
	@%p271 bra 	$L__BB5_290;
	ld.global.u64 	%rd818, [%rd164];
$L__BB5_290:
	cvt.s64.s32 	%rd489, %r181;
	add.s64 	%rd490, %rd818, %rd489;
	shl.b64 	%rd491, %rd490, 3;
	add.s64 	%rd492, %rd2, %rd491;
	st.global.u64 	[%rd492], %rd159;
	bra.uni 	$L__BB5_467;
$L__BB5_291:
	bar.sync 	0;
	not.pred 	%p272, %p7;
	@%p272 bra 	$L__BB5_293;
	shl.b32 	%r674, %r171, 3;
	mov.u32 	%r675, _ZZN3cub18CUB_300001_SM_10006detail6select23DeviceSelectSweepKernelINS2_10policy_hubIlNS0_8NullTypeEiLb0ELNS0_10SelectImplE0EE10Policy1000EPlPS5_S9_PmNS0_13ScanTileStateIiLb1EEES5_N4cuda3std3__48equal_toIvEEiNS2_19streaming_context_tIlLb1EEELS6_0EEEvT0_T1_T2_T3_T4_T5_T6_T7_iT8_NS1_7vsmem_tEE19static_temp_storage;
	add.s32 	%r676, %r675, %r674;
	st.shared.u64 	[%r676], %rd149;
$L__BB5_293:
	not.pred 	%p273, %p8;
	@%p273 bra 	$L__BB5_295;
	shl.b32 	%r677, %r172, 3;
	mov.u32 	%r678, _ZZN3cub18CUB_300001_SM_10006detail6select23DeviceSelectSweepKernelINS2_10policy_hubIlNS0_8NullTypeEiLb0ELNS0_10SelectImplE0EE10Policy1000EPlPS5_S9_PmNS0_13ScanTileStateIiLb1EEES5_N4cuda3std3__48equal_toIvEEiNS2_19streaming_context_tIlLb1EEELS6_0EEEvT0_T1_T2_T3_T4_T5_T6_T7_iT8_NS1_7vsmem_tEE19static_temp_storage;
	add.s32 	%r679, %r678, %r677;
	st.shared.u64 	[%r679], %rd150;
$L__BB5_295:
	not.pred 	%p274, %p9;
	@%p274 bra 	$L__BB5_297;
	shl.b32 	%r680, %r173, 3;
	mov.u32 	%r681, _ZZN3cub18CUB_300001_SM_10006detail6select23DeviceSelectSweepKernelINS2_10policy_hubIlNS0_8NullTypeEiLb0ELNS0_10SelectImplE0EE10Policy1000EPlPS5_S9_PmNS0_13ScanTileStateIiLb1EEES5_N4cuda3std3__48equal_toIvEEiNS2_19streaming_context_tIlLb1EEELS6_0EEEvT0_T1_T2_T3_T4_T5_T6_T7_iT8_NS1_7vsmem_tEE19static_temp_storage;
	add.s32 	%r682, %r681, %r680;
	st.shared.u64 	[%r682], %rd151;
$L__BB5_297:
	not.pred 	%p275, %p10;
	@%p275 bra 	$L__BB5_299;
	shl.b32 	%r683, %r174, 3;
	mov.u32 	%r684, _ZZN3cub18CUB_300001_SM_10006detail6select23DeviceSelectSweepKernelINS2_10policy_hubIlNS0_8NullTypeEiLb0ELNS0_10SelectImplE0EE10Policy1000EPlPS5_S9_PmNS0_13ScanTileStateIiLb1EEES5_N4cuda3std3__48equal_toIvEEiNS2_19streaming_context_tIlLb1EEELS6_0EEEvT0_T1_T2_T3_T4_T5_T6_T7_iT8_NS1_7vsmem_tEE19static_temp_storage;
	add.s32 	%r685, %r684, %r683;
	st.shared.u64 	[%r685], %rd152;
$L__BB5_299:
	not.pred 	%p276, %p11;
	@%p276 bra 	$L__BB5_301;
	shl.b32 	%r686, %r175, 3;
	mov.u32 	%r687, _ZZN3cub18CUB_300001_SM_10006detail6select23DeviceSelectSweepKernelINS2_10policy_hubIlNS0_8NullTypeEiLb0ELNS0_10SelectImplE0EE10Policy1000EPlPS5_S9_PmNS0_13ScanTileStateIiLb1EEES5_N4cuda3std3__48equal_toIvEEiNS2_19streaming_context_tIlLb1EEELS6_0EEEvT0_T1_T2_T3_T4_T5_T6_T7_iT8_NS1_7vsmem_tEE19static_temp_storage;
	add.s32 	%r688, %r687, %r686;
	st.shared.u64 	[%r688], %rd153;
$L__BB5_301:
	not.pred 	%p277, %p12;
	@%p277 bra 	$L__BB5_303;
	shl.b32 	%r689, %r176, 3;
	mov.u32 	%r690, _ZZN3cub18CUB_300001_SM_10006detail6select23DeviceSelectSweepKernelINS2_10policy_hubIlNS0_8NullTypeEiLb0ELNS0_10SelectImplE0EE10Policy1000EPlPS5_S9_PmNS0_13ScanTileStateIiLb1EEES5_N4cuda3std3__48equal_toIvEEiNS2_19streaming_context_tIlLb1EEELS6_0EEEvT0_T1_T2_T3_T4_T5_T6_T7_iT8_NS1_7vsmem_tEE19static_temp_storage;
	add.s32 	%r691, %r690, %r689;
	st.shared.u64 	[%r691], %rd154;
$L__BB5_303:
	not.pred 	%p278, %p13;
	@%p278 bra 	$L__BB5_305;
	shl.b32 	%r692, %r177, 3;
	mov.u32 	%r693, _ZZN3cub18CUB_300001_SM_10006detail6select23DeviceSelectSweepKernelINS2_10policy_hubIlNS0_8NullTypeEiLb0ELNS0_10SelectImplE0EE10Policy1000EPlPS5_S9_PmNS0_13ScanTileStateIiLb1EEES5_N4cuda3std3__48equal_toIvEEiNS2_19streaming_context_tIlLb1EEELS6_0EEEvT0_T1_T2_T3_T4_T5_T6_T7_iT8_NS1_7vsmem_tEE19static_temp_storage;
	add.s32 	%r694, %r693, %r692;
	st.shared.u64 	[%r694], %rd155;
$L__BB5_305:
	not.pred 	%p279, %p14;
	@%p279 bra 	$L__BB5_307;
	shl.b32 	%r695, %r178, 3;
	mov.u32 	%r696, _ZZN3cub18CUB_300001_SM_10006detail6select23DeviceSelectSweepKernelINS2_10policy_hubIlNS0_8NullTypeEiLb0ELNS0_10SelectImplE0EE10Policy1000EPlPS5_S9_PmNS0_13ScanTileStateIiLb1EEES5_N4cuda3std3__48equal_toIvEEiNS2_19streaming_context_tIlLb1EEELS6_0EEEvT0_T1_T2_T3_T4_T5_T6_T7_iT8_NS1_7vsmem_tEE19static_temp_storage;
	add.s32 	%r697, %r696, %r695;
	st.shared.u64 	[%r697], %rd156;
$L__BB5_307:
	not.pred 	%p280, %p15;
	@%p280 bra 	$L__BB5_309;
	shl.b32 	%r698, %r179, 3;
	mov.u32 	%r699, _ZZN3cub18CUB_300001_SM_10006detail6select23DeviceSelectSweepKernelINS2_10policy_hubIlNS0_8NullTypeEiLb0ELNS0_10SelectImplE0EE10Policy1000EPlPS5_S9_PmNS0_13ScanTileStateIiLb1EEES5_N4cuda3std3__48equal_toIvEEiNS2_19streaming_context_tIlLb1EEELS6_0EEEvT0_T1_T2_T3_T4_T5_T6_T7_iT8_NS1_7vsmem_tEE19static_temp_storage;
	add.s32 	%r700, %r699, %r698;
	st.shared.u64 	[%r700], %rd157;
$L__BB5_309:
	not.pred 	%p281, %p16;
	@%p281 bra 	$L__BB5_311;
	shl.b32 	%r701, %r180, 3;
	mov.u32 	%r702, _ZZN3cub18CUB_300001_SM_10006detail6select23DeviceSelectSweepKernelINS2_10policy_hubIlNS0_8NullTypeEiLb0ELNS0_10SelectImplE0EE10Policy1000EPlPS5_S9_PmNS0_13ScanTileStateIiLb1EEES5_N4cuda3std3__48equal_toIvEEiNS2_19streaming_context_tIlLb1EEELS6_0EEEvT0_T1_T2_T3_T4_T5_T6_T7_iT8_NS1_7vsmem_tEE19static_temp_storage;
	add.s32 	%r703, %r702, %r701;
	st.shared.u64 	[%r703], %rd158;
$L__BB5_311:
	not.pred 	%p282, %p17;
	@%p282 bra 	$L__BB5_313;
	shl.b32 	%r704, %r181, 3;
	mov.u32 	%r705, _ZZN3cub18CUB_300001_SM_10006detail6select23DeviceSelectSweepKernelINS2_10policy_hubIlNS0_8NullTypeEiLb0ELNS0_10SelectImplE0EE10Policy1000EPlPS5_S9_PmNS0_13ScanTileStateIiLb1EEES5_N4cuda3std3__48equal_toIvEEiNS2_19streaming_context_tIlLb1EEELS6_0EEEvT0_T1_T2_T3_T4_T5_T6_T7_iT8_NS1_7vsmem_tEE19static_temp_storage;
	add.s32 	%r706, %r705, %r704;
	st.shared.u64 	[%r706], %rd159;
$L__BB5_313:
	bar.sync 	0;
	setp.ge.u32 	%p283, %r1142, %r1160;
	@%p283 bra 	$L__BB5_467;
	ld.param.u32 	%r1119, [_ZN3cub18CUB_300001_SM_10006detail6select23DeviceSelectSweepKernelINS2_10policy_hubIlNS0_8NullTypeEiLb0ELNS0_10SelectImplE0EE10Policy1000EPlPS5_S9_PmNS0_13ScanTileStateIiLb1EEES5_N4cuda3std3__48equal_toIvEEiNS2_19streaming_context_tIlLb1EEELS6_0EEEvT0_T1_T2_T3_T4_T5_T6_T7_iT8_NS1_7vsmem_tE_param_7];
	mov.u64 	%rd493, %rd298;
	ld.param.u8 	%rs6, [%rd493];
	ld.param.u64 	%rd494, [%rd493+24];
	cvta.to.global.u64 	%rd165, %rd494;
	add.s32 	%r707, %r160, %r161;
	add.s32 	%r708, %r707, %r162;
	add.s32 	%r709, %r708, %r163;
	add.s32 	%r710, %r709, %r164;
	add.s32 	%r711, %r710, %r165;
	add.s32 	%r712, %r711, %r166;
	add.s32 	%r713, %r712, %r167;
	add.s32 	%r714, %r713, %r168;
	add.s32 	%r715, %r714, %r169;
	add.s32 	%r716, %r715, %r170;
	add.s32 	%r717, %r716, %r159;
	add.s32 	%r718, %r717, %r1119;
	sub.s32 	%r719, %r718, %r1142;
	add.s32 	%r183, %r719, -4225;
	mul.hi.u32 	%r720, %r183, -1431655765;
	shr.u32 	%r721, %r720, 8;
	add.s32 	%r184, %r721, 1;
	and.b32  	%r722, %r721, 3;
	setp.eq.s32 	%p284, %r722, 3;
	@%p284 bra 	$L__BB5_319;
	cvt.u64.u32 	%rd801, %r1142;
	shl.b32 	%r723, %r1142, 3;
	mov.u32 	%r724, _ZZN3cub18CUB_300001_SM_10006detail6select23DeviceSelectSweepKernelINS2_10policy_hubIlNS0_8NullTypeEiLb0ELNS0_10SelectImplE0EE10Policy1000EPlPS5_S9_PmNS0_13ScanTileStateIiLb1EEES5_N4cuda3std3__48equal_toIvEEiNS2_19streaming_context_tIlLb1EEELS6_0EEEvT0_T1_T2_T3_T4_T5_T6_T7_iT8_NS1_7vsmem_tEE19static_temp_storage;
	add.s32 	%r1141, %r724, %r723;
	and.b32  	%r725, %r184, 3;
	neg.s32 	%r1140, %r725;
$L__BB5_316:
	.pragma "nounroll";
	setp.ne.s16 	%p285, %rs6, 0;
	ld.shared.u64 	%rd168, [%r1141];
	mov.b64 	%rd802, 0;
	@%p285 bra 	$L__BB5_318;
	ld.global.u64 	%rd802, [%rd165];
$L__BB5_318:
	add.s64 	%rd496, %rd802, %rd801;
	shl.b64 	%rd497, %rd496, 3;
	add.s64 	%rd498, %rd2, %rd497;
	st.global.u64 	[%rd498], %rd168;
	add.s64 	%rd801, %rd801, 384;
	cvt.u32.u64 	%r1142, %rd801;
	add.s32 	%r1141, %r1141, 3072;
	add.s32 	%r1140, %r1140, 1;
	setp.ne.s32 	%p286, %r1140, 0;
	@%p286 bra 	$L__BB5_316;
$L__BB5_319:
	setp.lt.u32 	%p287, %r183, 1152;
	@%p287 bra 	$L__BB5_467;
	mul.wide.u32 	%rd500, %r1142, 8;
	add.s64 	%rd172, %rd2, %rd500;
	shl.b32 	%r726, %r1142, 3;
	mov.u32 	%r727, _ZZN3cub18CUB_300001_SM_10006detail6select23DeviceSelectSweepKernelINS2_10policy_hubIlNS0_8NullTypeEiLb0ELNS0_10SelectImplE0EE10Policy1000EPlPS5_S9_PmNS0_13ScanTileStateIiLb1EEES5_N4cuda3std3__48equal_toIvEEiNS2_19streaming_context_tIlLb1EEELS6_0EEEvT0_T1_T2_T3_T4_T5_T6_T7_iT8_NS1_7vsmem_tEE19static_temp_storage;
	add.s32 	%r728, %r726, %r727;
	add.s32 	%r1143, %r728, 6144;
	mov.b64 	%rd803, 0;
$L__BB5_321:
	setp.ne.s16 	%p288, %rs6, 0;
	ld.shared.u64 	%rd174, [%r1143+-6144];
	mov.b64 	%rd804, 0;
	@%p288 bra 	$L__BB5_323;
	ld.global.u64 	%rd804, [%rd165];
$L__BB5_323:
	setp.ne.s16 	%p289, %rs6, 0;
	shl.b64 	%rd503, %rd804, 3;
	add.s64 	%rd504, %rd803, %rd503;
	add.s64 	%rd505, %rd172, %rd504;
	st.global.u64 	[%rd505], %rd174;
	ld.shared.u64 	%rd177, [%r1143+-3072];
	mov.b64 	%rd805, 0;
	@%p289 bra 	$L__BB5_325;
	ld.global.u64 	%rd805, [%rd165];
$L__BB5_325:
	setp.ne.s16 	%p290, %rs6, 0;
	shl.b64 	%rd507, %rd805, 3;
	add.s64 	%rd508, %rd803, %rd507;
	add.s64 	%rd509, %rd172, %rd508;
	st.global.u64 	[%rd509+3072], %rd177;
	ld.shared.u64 	%rd180, [%r1143];
	mov.b64 	%rd806, 0;
	@%p290 bra 	$L__BB5_327;
	ld.global.u64 	%rd806, [%rd165];
$L__BB5_327:
	setp.ne.s16 	%p291, %rs6, 0;
	shl.b64 	%rd511, %rd806, 3;
	add.s64 	%rd512, %rd803, %rd511;
	add.s64 	%rd513, %rd172, %rd512;
	st.global.u64 	[%rd513+6144], %rd180;
	ld.shared.u64 	%rd183, [%r1143+3072];
	mov.b64 	%rd807, 0;
	@%p291 bra 	$L__BB5_329;
	ld.global.u64 	%rd807, [%rd165];
$L__BB5_329:
	shl.b64 	%rd514, %rd807, 3;
	add.s64 	%rd515, %rd803, %rd514;
	add.s64 	%rd516, %rd172, %rd515;
	st.global.u64 	[%rd516+9216], %rd183;
	add.s32 	%r1142, %r1142, 1536;
	add.s64 	%rd803, %rd803, 12288;
	add.s32 	%r1143, %r1143, 12288;
	setp.lt.s32 	%p292, %r1142, %r1160;
	@%p292 bra 	$L__BB5_321;
	bra.uni 	$L__BB5_467;
$L__BB5_330:
	ld.param.u8 	%rs9, [%rd1];
	setp.eq.s16 	%p31, %rs9, 0;
	ld.param.u64 	%rd302, [%rd1+16];
	selp.b64 	%rd303, %rd302, 0, %p31;
	cvt.s64.s32 	%rd209, %r2;
	add.s64 	%rd304, %rd303, %rd209;
	mov.u32 	%r1156, %tid.x;
	and.b32  	%r281, %r1156, 31;
	and.b32  	%r282, %r1156, 992;
	mul.lo.s32 	%r283, %r282, 11;
	or.b32  	%r199, %r283, %r281;
	setp.ge.s32 	%p32, %r199, %r140;
	cvt.u64.u32 	%rd305, %r199;
	add.s64 	%rd306, %rd304, %rd305;
	shl.b64 	%rd307, %rd306, 3;
	add.s64 	%rd210, %rd3, %rd307;
	@%p32 bra 	$L__BB5_332;
	ld.global.u64 	%rd819, [%rd210];
$L__BB5_332:
	add.s32 	%r284, %r199, 32;
	setp.ge.s32 	%p33, %r284, %r140;
	@%p33 bra 	$L__BB5_334;
	ld.global.u64 	%rd820, [%rd210+256];
$L__BB5_334:
	add.s32 	%r285, %r199, 64;
	setp.ge.s32 	%p34, %r285, %r140;
	@%p34 bra 	$L__BB5_336;
	ld.global.u64 	%rd821, [%rd210+512];
$L__BB5_336:
	add.s32 	%r286, %r199, 96;
	setp.ge.s32 	%p35, %r286, %r140;
	@%p35 bra 	$L__BB5_338;
	ld.global.u64 	%rd822, [%rd210+768];
$L__BB5_338:
	add.s32 	%r287, %r199, 128;
	setp.ge.s32 	%p36, %r287, %r140;
	@%p36 bra 	$L__BB5_340;
	ld.global.u64 	%rd823, [%rd210+1024];
$L__BB5_340:
	add.s32 	%r288, %r199, 160;
	setp.ge.s32 	%p37, %r288, %r140;
	@%p37 bra 	$L__BB5_342;
	ld.global.u64 	%rd824, [%rd210+1280];
$L__BB5_342:
	add.s32 	%r289, %r199, 192;
	setp.ge.s32 	%p38, %r289, %r140;
	@%p38 bra 	$L__BB5_344;
	ld.global.u64 	%rd825, [%rd210+1536];
$L__BB5_344:
	add.s32 	%r290, %r199, 224;
	setp.ge.s32 	%p39, %r290, %r140;
	@%p39 bra 	$L__BB5_346;
	ld.global.u64 	%rd826, [%rd210+1792];
$L__BB5_346:
	add.s32 	%r291, %r199, 256;
	setp.ge.s32 	%p40, %r291, %r140;
	@%p40 bra 	$L__BB5_348;
	ld.global.u64 	%rd827, [%rd210+2048];
$L__BB5_348:
	add.s32 	%r292, %r199, 288;
	setp.ge.s32 	%p41, %r292, %r140;
	@%p41 bra 	$L__BB5_350;
	ld.global.u64 	%rd828, [%rd210+2304];
$L__BB5_350:
	add.s32 	%r293, %r199, 320;
	setp.ge.s32 	%p42, %r293, %r140;
	@%p42 bra 	$L__BB5_352;
	ld.global.u64 	%rd829, [%rd210+2560];
$L__BB5_352:
	// begin inline asm
	mov.u32 %r294, %laneid;
	// end inline asm
	shr.u32 	%r201, %r1156, 5;
	mad.lo.s32 	%r295, %r201, 352, %r294;
	shl.b32 	%r296, %r295, 3;
	mov.u32 	%r297, _ZZN3cub18CUB_300001_SM_10006detail6select23DeviceSelectSweepKernelINS2_10policy_hubIlNS0_8NullTypeEiLb0ELNS0_10SelectImplE0EE10Policy1000EPlPS5_S9_PmNS0_13ScanTileStateIiLb1EEES5_N4cuda3std3__48equal_toIvEEiNS2_19streaming_context_tIlLb1EEELS6_0EEEvT0_T1_T2_T3_T4_T5_T6_T7_iT8_NS1_7vsmem_tEE19static_temp_storage;
	add.s32 	%r298, %r297, %r296;
	st.shared.u64 	[%r298], %rd819;
	st.shared.u64 	[%r298+256], %rd820;
	st.shared.u64 	[%r298+512], %rd821;
	st.shared.u64 	[%r298+768], %rd822;
	st.shared.u64 	[%r298+1024], %rd823;
	st.shared.u64 	[%r298+1280], %rd824;
	st.shared.u64 	[%r298+1536], %rd825;
	st.shared.u64 	[%r298+1792], %rd826;
	st.shared.u64 	[%r298+2048], %rd827;
	st.shared.u64 	[%r298+2304], %rd828;
	st.shared.u64 	[%r298+2560], %rd829;
	bar.warp.sync 	-1;
	mad.lo.s32 	%r299, %r294, 80, %r298;
	ld.shared.u64 	%rd233, [%r299];
	ld.shared.u64 	%rd234, [%r299+8];
	ld.shared.u64 	%rd235, [%r299+16];
	ld.shared.u64 	%rd236, [%r299+24];
	ld.shared.u64 	%rd237, [%r299+32];
	ld.shared.u64 	%rd238, [%r299+40];
	ld.shared.u64 	%rd239, [%r299+48];
	ld.shared.u64 	%rd240, [%r299+56];
	ld.shared.u64 	%rd241, [%r299+64];
	ld.shared.u64 	%rd242, [%r299+72];
	ld.shared.u64 	%rd243, [%r299+80];
	setp.ne.s32 	%p43, %r1156, 0;
	@%p43 bra 	$L__BB5_354;
	setp.eq.s16 	%p44, %rs9, 0;
	selp.b64 	%rd320, %rd302, 0, %p44;
	add.s64 	%rd321, %rd320, %rd209;
	shl.b64 	%rd322, %rd321, 3;
	add.s64 	%rd323, %rd3, %rd322;
	ld.global.u64 	%rd831, [%rd323+-8];
$L__BB5_354:
	setp.eq.s32 	%p45, %r1156, 0;
	bar.sync 	0;
	shl.b32 	%r300, %r1156, 3;
	add.s32 	%r302, %r297, %r300;
	add.s32 	%r202, %r302, 3152;
	st.shared.u64 	[%r302+3152], %rd243;
	bar.sync 	0;
	@%p45 bra 	$L__BB5_356;
	ld.shared.u64 	%rd831, [%r202+-8];
$L__BB5_356:
	setp.ne.s64 	%p46, %rd831, %rd233;
	setp.ne.s64 	%p47, %rd233, %rd234;
	setp.ne.s64 	%p48, %rd234, %rd235;
	setp.ne.s64 	%p49, %rd235, %rd236;
	setp.ne.s64 	%p50, %rd236, %rd237;
	setp.ne.s64 	%p51, %rd237, %rd238;
	setp.ne.s64 	%p52, %rd238, %rd239;
	setp.ne.s64 	%p53, %rd239, %rd240;
	setp.ne.s64 	%p54, %rd240, %rd241;
	setp.ne.s64 	%p55, %rd241, %rd242;
	setp.ne.s64 	%p56, %rd242, %rd243;
	mul.lo.s32 	%r333, %r1156, 11;
	setp.ge.s32 	%p57, %r333, %r140;
	or.pred  	%p18, %p57, %p46;
	selp.u32 	%r334, 1, 0, %p18;
	add.s32 	%r335, %r333, 1;
	setp.ge.s32 	%p58, %r335, %r140;
	or.pred  	%p19, %p58, %p47;
	selp.u32 	%r336, 1, 0, %p19;
	add.s32 	%r337, %r333, 2;
	setp.ge.s32 	%p59, %r337, %r140;
	or.pred  	%p20, %p59, %p48;
	selp.u32 	%r338, 1, 0, %p20;
	add.s32 	%r339, %r333, 3;
	setp.ge.s32 	%p60, %r339, %r140;
	or.pred  	%p21, %p60, %p49;
	selp.u32 	%r340, 1, 0, %p21;
	add.s32 	%r341, %r333, 4;
	setp.ge.s32 	%p61, %r341, %r140;
	or.pred  	%p22, %p61, %p50;
	selp.u32 	%r342, 1, 0, %p22;
	add.s32 	%r343, %r333, 5;
	setp.ge.s32 	%p62, %r343, %r140;
	or.pred  	%p23, %p62, %p51;
	selp.u32 	%r344, 1, 0, %p23;
	add.s32 	%r345, %r333, 6;
	setp.ge.s32 	%p63, %r345, %r140;
	or.pred  	%p24, %p63, %p52;
	selp.u32 	%r346, 1, 0, %p24;
	add.s32 	%r347, %r333, 7;
	setp.ge.s32 	%p64, %r347, %r140;
	or.pred  	%p25, %p64, %p53;
	selp.u32 	%r348, 1, 0, %p25;
	add.s32 	%r349, %r333, 8;
	setp.ge.s32 	%p65, %r349, %r140;
	or.pred  	%p26, %p65, %p54;
	selp.u32 	%r350, 1, 0, %p26;
	add.s32 	%r351, %r333, 9;
	setp.ge.s32 	%p66, %r351, %r140;
	or.pred  	%p27, %p66, %p55;
	selp.u32 	%r352, 1, 0, %p27;
	add.s32 	%r353, %r333, 10;
	setp.ge.s32 	%p67, %r353, %r140;
	or.pred  	%p28, %p67, %p56;
	selp.u32 	%r354, 1, 0, %p28;
	bar.sync 	0;
	add.s32 	%r355, %r336, %r334;
	add.s32 	%r356, %r355, %r338;
	add.s32 	%r357, %r356, %r340;
	add.s32 	%r358, %r357, %r342;
	add.s32 	%r359, %r358, %r344;
	add.s32 	%r360, %r359, %r346;
	add.s32 	%r361, %r360, %r348;
	add.s32 	%r362, %r361, %r350;
	add.s32 	%r363, %r362, %r352;
	add.s32 	%r307, %r363, %r354;
	mov.b32 	%r305, 1;
	mov.b32 	%r330, 0;
	mov.b32 	%r332, -1;
	// begin inline asm
	{  .reg .s32 r0;  .reg .pred p;  shfl.sync.up.b32 r0|p, %r307, %r305, %r330, %r332;  @p add.s32 r0, r0, %r307;  mov.s32 %r303, r0;}
	// end inline asm
	mov.b32 	%r311, 2;
	// begin inline asm
	{  .reg .s32 r0;  .reg .pred p;  shfl.sync.up.b32 r0|p, %r303, %r311, %r330, %r332;  @p add.s32 r0, r0, %r303;  mov.s32 %r309, r0;}
	// end inline asm
	mov.b32 	%r317, 4;
	// begin inline asm
	{  .reg .s32 r0;  .reg .pred p;  shfl.sync.up.b32 r0|p, %r309, %r317, %r330, %r332;  @p add.s32 r0, r0, %r309;  mov.s32 %r315, r0;}
	// end inline asm
	mov.b32 	%r323, 8;
	// begin inline asm
	{  .reg .s32 r0;  .reg .pred p;  shfl.sync.up.b32 r0|p, %r315, %r323, %r330, %r332;  @p add.s32 r0, r0, %r315;  mov.s32 %r321, r0;}
	// end inline asm
	mov.b32 	%r329, 16;
	// begin inline asm
	{  .reg .s32 r0;  .reg .pred p;  shfl.sync.up.b32 r0|p, %r321, %r329, %r330, %r332;  @p add.s32 r0, r0, %r321;  mov.s32 %r327, r0;}
	// end inline asm
	setp.ne.s32 	%p68, %r294, 31;
	@%p68 bra 	$L__BB5_358;
	shl.b32 	%r364, %r201, 2;
	mov.u32 	%r365, _ZZN3cub18CUB_300001_SM_10006detail6select23DeviceSelectSweepKernelINS2_10policy_hubIlNS0_8NullTypeEiLb0ELNS0_10SelectImplE0EE10Policy1000EPlPS5_S9_PmNS0_13ScanTileStateIiLb1EEES5_N4cuda3std3__48equal_toIvEEiNS2_19streaming_context_tIlLb1EEELS6_0EEEvT0_T1_T2_T3_T4_T5_T6_T7_iT8_NS1_7vsmem_tEE19static_temp_storage;
	add.s32 	%r366, %r365, %r364;
	st.shared.u32 	[%r366], %r327;
$L__BB5_358:
	sub.s32 	%r367, %r327, %r307;
	bar.sync 	0;
	ld.shared.v4.u32 	{%r368, %r369, %r370, %r371}, [_ZZN3cub18CUB_300001_SM_10006detail6select23DeviceSelectSweepKernelINS2_10policy_hubIlNS0_8NullTypeEiLb0ELNS0_10SelectImplE0EE10Policy1000EPlPS5_S9_PmNS0_13ScanTileStateIiLb1EEES5_N4cuda3std3__48equal_toIvEEiNS2_19streaming_context_tIlLb1EEELS6_0EEEvT0_T1_T2_T3_T4_T5_T6_T7_iT8_NS1_7vsmem_tEE19static_temp_storage];
	add.s32 	%r372, %r369, %r368;
	setp.eq.s32 	%p69, %r201, 2;
	selp.b32 	%r373, %r372, %r368, %p69;
	add.s32 	%r374, %r372, %r370;
	setp.eq.s32 	%p70, %r201, 3;
	selp.b32 	%r375, %r374, %r373, %p70;
	add.s32 	%r376, %r374, %r371;
	setp.eq.s32 	%p71, %r201, 4;
	selp.b32 	%r377, %r376, %r375, %p71;
	ld.shared.v4.u32 	{%r378, %r379, %r380, %r381}, [_ZZN3cub18CUB_300001_SM_10006detail6select23DeviceSelectSweepKernelINS2_10policy_hubIlNS0_8NullTypeEiLb0ELNS0_10SelectImplE0EE10Policy1000EPlPS5_S9_PmNS0_13ScanTileStateIiLb1EEES5_N4cuda3std3__48equal_toIvEEiNS2_19streaming_context_tIlLb1EEELS6_0EEEvT0_T1_T2_T3_T4_T5_T6_T7_iT8_NS1_7vsmem_tEE19static_temp_storage+16];
	add.s32 	%r382, %r376, %r378;
	setp.eq.s32 	%p72, %r201, 5;
	selp.b32 	%r383, %r382, %r377, %p72;
	add.s32 	%r384, %r382, %r379;
	setp.eq.s32 	%p73, %r201, 6;
	selp.b32 	%r385, %r384, %r383, %p73;
	add.s32 	%r386, %r384, %r380;
	setp.eq.s32 	%p74, %r201, 7;
	selp.b32 	%r387, %r386, %r385, %p74;
	add.s32 	%r388, %r386, %r381;
	setp.eq.s32 	%p75, %r201, 8;
	selp.b32 	%r389, %r388, %r387, %p75;
	ld.shared.v4.u32 	{%r390, %r391, %r392, %r393}, [_ZZN3cub18CUB_300001_SM_10006detail6select23DeviceSelectSweepKernelINS2_10policy_hubIlNS0_8NullTypeEiLb0ELNS0_10SelectImplE0EE10Policy1000EPlPS5_S9_PmNS0_13ScanTileStateIiLb1EEES5_N4cuda3std3__48equal_toIvEEiNS2_19streaming_context_tIlLb1EEELS6_0EEEvT0_T1_T2_T3_T4_T5_T6_T7_iT8_NS1_7vsmem_tEE19static_temp_storage+32];
	add.s32 	%r394, %r388, %r390;
	setp.eq.s32 	%p76, %r201, 9;
	selp.b32 	%r395, %r394, %r389, %p76;
	add.s32 	%r396, %r394, %r391;
	setp.eq.s32 	%p77, %r201, 10;
	selp.b32 	%r397, %r396, %r395, %p77;
	add.s32 	%r398, %r396, %r392;
	setp.eq.s32 	%p78, %r201, 11;
	selp.b32 	%r399, %r398, %r397, %p78;
	add.s32 	%r205, %r398, %r393;
	setp.gt.u32 	%p79, %r1156, 31;
	setp.lt.u32 	%p80, %r1156, 32;
	setp.eq.s32 	%p81, %r294, 0;
	selp.b32 	%r400, 0, %r367, %p81;
	add.s32 	%r1152, %r399, %r400;
	selp.b32 	%r207, %r367, %r1152, %p80;
	@%p79 bra 	$L__BB5_383;
	setp.ne.s32 	%p82, %r1156, 0;
	mul.wide.s32 	%rd324, %r1, 8;
	add.s64 	%rd248, %rd4, %rd324;
	@%p82 bra 	$L__BB5_361;
	st.shared.u32 	[_ZZN3cub18CUB_300001_SM_10006detail6select23DeviceSelectSweepKernelINS2_10policy_hubIlNS0_8NullTypeEiLb0ELNS0_10SelectImplE0EE10Policy1000EPlPS5_S9_PmNS0_13ScanTileStateIiLb1EEES5_N4cuda3std3__48equal_toIvEEiNS2_19streaming_context_tIlLb1EEELS6_0EEEvT0_T1_T2_T3_T4_T5_T6_T7_iT8_NS1_7vsmem_tEE19static_temp_storage+76], %r205;
	add.s64 	%rd325, %rd248, 256;
	mov.b32 	%r401, 100;
	// begin inline asm
	st.relaxed.gpu.v2.u32 [%rd325], {%r401, %r205};
	// end inline asm
$L__BB5_361:
	not.b32 	%r403, %r1156;
	add.s32 	%r1149, %r1, %r403;
	mov.u32 	%r209, %nctaid.x;
	setp.gt.u32 	%p83, %r209, 499;
	@%p83 bra 	$L__BB5_363;
	membar.cta;
	bra.uni 	$L__BB5_364;
$L__BB5_363:
	mov.b32 	%r404, 1140;
	// begin inline asm
	nanosleep.u32 %r404;
	// end inline asm
$L__BB5_364:
	mul.wide.s32 	%rd327, %r1149, 8;
	add.s64 	%rd328, %rd4, %rd327;
	add.s64 	%rd326, %rd328, 256;
	// begin inline asm
	ld.relaxed.gpu.v2.u32 {%r1150, %r1146}, [%rd326];
	// end inline asm
$L__BB5_365:
	setp.eq.s32 	%p84, %r1150, 99;
	mov.b32 	%r407, -1;
	vote.sync.any.pred 	%p85, %p84, %r407;
	not.pred 	%p86, %p85;
	@%p86 bra 	$L__BB5_370;
	setp.gt.u32 	%p176, %r209, 499;
	@%p176 bra 	$L__BB5_368;
	membar.cta;
	bra.uni 	$L__BB5_369;
$L__BB5_368:
	mov.b32 	%r567, 380;
	// begin inline asm
	nanosleep.u32 %r567;
	// end inline asm
$L__BB5_369:
	// begin inline asm
	ld.relaxed.gpu.v2.u32 {%r1150, %r1146}, [%rd326];
	// end inline asm
	bra.uni 	$L__BB5_365;
$L__BB5_370:
	setp.eq.s32 	%p87, %r1150, 101;
	mov.b32 	%r434, -1;
	vote.sync.ballot.b32 	%r435, %p87, %r434;
	// begin inline asm
	mov.u32 %r409, %lanemask_ge;
	// end inline asm
	and.b32  	%r436, %r435, %r409;
	or.b32  	%r437, %r436, -2147483648;
	add.s32 	%r438, %r437, -1;
	not.b32 	%r439, %r437;
	and.b32  	%r440, %r439, %r438;
	popc.b32 	%r413, %r440;
	mov.b32 	%r412, 1;
	// begin inline asm
	shfl.sync.down.b32 %r410, %r1146, %r412, %r413, %r434;
	// end inline asm
	setp.lt.s32 	%p89, %r294, %r413;
	selp.b32 	%r441, %r410, 0, %p89;
	add.s32 	%r416, %r441, %r1146;
	mov.b32 	%r417, 2;
	// begin inline asm
	shfl.sync.down.b32 %r415, %r416, %r417, %r413, %r434;
	// end inline asm
	add.s32 	%r219, %r294, 2;
	setp.gt.s32 	%p90, %r219, %r413;
	selp.b32 	%r442, 0, %r415, %p90;
	add.s32 	%r421, %r416, %r442;
	mov.b32 	%r422, 4;
	// begin inline asm
	shfl.sync.down.b32 %r420, %r421, %r422, %r413, %r434;
	// end inline asm
	add.s32 	%r220, %r294, 4;
	setp.gt.s32 	%p91, %r220, %r413;
	selp.b32 	%r443, 0, %r420, %p91;
	add.s32 	%r426, %r421, %r443;
	mov.b32 	%r427, 8;
	// begin inline asm
	shfl.sync.down.b32 %r425, %r426, %r427, %r413, %r434;
	// end inline asm
	add.s32 	%r221, %r294, 8;
	setp.gt.s32 	%p92, %r221, %r413;
	selp.b32 	%r444, 0, %r425, %p92;
	add.s32 	%r431, %r426, %r444;
	mov.b32 	%r432, 16;
	// begin inline asm
	shfl.sync.down.b32 %r430, %r431, %r432, %r413, %r434;
	// end inline asm
	add.s32 	%r222, %r294, 16;
	setp.gt.s32 	%p93, %r222, %r413;
	selp.b32 	%r445, 0, %r430, %p93;
	add.s32 	%r1147, %r431, %r445;
	add.s64 	%rd250, %rd4, 256;
$L__BB5_371:
	setp.ne.s32 	%p94, %r1150, 101;
	mov.b32 	%r446, -1;
	vote.sync.all.pred 	%p95, %p94, %r446;
	not.pred 	%p96, %p95;
	@%p96 bra 	$L__BB5_379;
	mul.wide.s32 	%rd409, %r1149, 8;
	add.s64 	%rd410, %rd250, %rd409;
	add.s64 	%rd408, %rd410, -256;
	// begin inline asm
	ld.relaxed.gpu.v2.u32 {%r1150, %r1151}, [%rd408];
	// end inline asm
$L__BB5_373:
	setp.eq.s32 	%p165, %r1150, 99;
	mov.b32 	%r525, -1;
	vote.sync.any.pred 	%p166, %p165, %r525;
	not.pred 	%p167, %p166;
	@%p167 bra 	$L__BB5_378;
	setp.gt.u32 	%p175, %r209, 499;
	@%p175 bra 	$L__BB5_376;
	membar.cta;
	bra.uni 	$L__BB5_377;
$L__BB5_376:
	mov.b32 	%r564, 380;
	// begin inline asm
	nanosleep.u32 %r564;
	// end inline asm
$L__BB5_377:
	// begin inline asm
	ld.relaxed.gpu.v2.u32 {%r1150, %r1151}, [%rd408];
	// end inline asm
	bra.uni 	$L__BB5_373;
$L__BB5_378:
	setp.eq.s32 	%p168, %r1150, 101;
	mov.b32 	%r551, -1;
	vote.sync.ballot.b32 	%r552, %p168, %r551;
	and.b32  	%r553, %r552, %r409;
	or.b32  	%r554, %r553, -2147483648;
	add.s32 	%r555, %r554, -1;
	not.b32 	%r556, %r554;
	and.b32  	%r557, %r556, %r555;
	popc.b32 	%r530, %r557;
	mov.b32 	%r529, 1;
	// begin inline asm
	shfl.sync.down.b32 %r527, %r1151, %r529, %r530, %r551;
	// end inline asm
	setp.lt.s32 	%p170, %r294, %r530;
	selp.b32 	%r558, %r527, 0, %p170;
	add.s32 	%r533, %r558, %r1151;
	mov.b32 	%r534, 2;
	// begin inline asm
	shfl.sync.down.b32 %r532, %r533, %r534, %r530, %r551;
	// end inline asm
	setp.gt.s32 	%p171, %r219, %r530;
	selp.b32 	%r559, 0, %r532, %p171;
	add.s32 	%r538, %r533, %r559;
	mov.b32 	%r539, 4;
	// begin inline asm
	shfl.sync.down.b32 %r537, %r538, %r539, %r530, %r551;
	// end inline asm
	setp.gt.s32 	%p172, %r220, %r530;
	selp.b32 	%r560, 0, %r537, %p172;
	add.s32 	%r543, %r538, %r560;
	mov.b32 	%r544, 8;
	// begin inline asm
	shfl.sync.down.b32 %r542, %r543, %r544, %r530, %r551;
	// end inline asm
	setp.gt.s32 	%p173, %r221, %r530;
	selp.b32 	%r561, 0, %r542, %p173;
	add.s32 	%r548, %r543, %r561;
	mov.b32 	%r549, 16;
	// begin inline asm
	shfl.sync.down.b32 %r547, %r548, %r549, %r530, %r551;
	// end inline asm
	setp.gt.s32 	%p174, %r222, %r530;
	selp.b32 	%r562, 0, %r547, %p174;
	add.s32 	%r563, %r562, %r1147;
	add.s32 	%r1147, %r563, %r548;
	add.s32 	%r1149, %r1149, -32;
	bra.uni 	$L__BB5_371;
$L__BB5_379:
	setp.ne.s32 	%p97, %r1156, 0;
	@%p97 bra 	$L__BB5_381;
	add.s32 	%r449, %r1147, %r205;
	add.s64 	%rd329, %rd248, 256;
	mov.b32 	%r448, 101;
	// begin inline asm
	st.relaxed.gpu.v2.u32 [%rd329], {%r448, %r449};
	// end inline asm
	st.shared.u32 	[_ZZN3cub18CUB_300001_SM_10006detail6select23DeviceSelectSweepKernelINS2_10policy_hubIlNS0_8NullTypeEiLb0ELNS0_10SelectImplE0EE10Policy1000EPlPS5_S9_PmNS0_13ScanTileStateIiLb1EEES5_N4cuda3std3__48equal_toIvEEiNS2_19streaming_context_tIlLb1EEELS6_0EEEvT0_T1_T2_T3_T4_T5_T6_T7_iT8_NS1_7vsmem_tEE19static_temp_storage+68], %r1147;
	st.shared.u32 	[_ZZN3cub18CUB_300001_SM_10006detail6select23DeviceSelectSweepKernelINS2_10policy_hubIlNS0_8NullTypeEiLb0ELNS0_10SelectImplE0EE10Policy1000EPlPS5_S9_PmNS0_13ScanTileStateIiLb1EEES5_N4cuda3std3__48equal_toIvEEiNS2_19streaming_context_tIlLb1EEELS6_0EEEvT0_T1_T2_T3_T4_T5_T6_T7_iT8_NS1_7vsmem_tEE19static_temp_storage+72], %r449;
$L__BB5_381:
	setp.ne.s32 	%p98, %r294, 0;
	mov.u32 	%r1152, %r207;
	@%p98 bra 	$L__BB5_383;
	st.shared.u32 	[_ZZN3cub18CUB_300001_SM_10006detail6select23DeviceSelectSweepKernelINS2_10policy_hubIlNS0_8NullTypeEiLb0ELNS0_10SelectImplE0EE10Policy1000EPlPS5_S9_PmNS0_13ScanTileStateIiLb1EEES5_N4cuda3std3__48equal_toIvEEiNS2_19streaming_context_tIlLb1EEELS6_0EEEvT0_T1_T2_T3_T4_T5_T6_T7_iT8_NS1_7vsmem_tEE19static_temp_storage+60], %r1147;
	mov.u32 	%r1152, %r1147;
$L__BB5_383:
	setp.eq.s32 	%p99, %r1156, 0;
	bar.sync 	0;
	ld.shared.u32 	%r450, [_ZZN3cub18CUB_300001_SM_10006detail6select23DeviceSelectSweepKernelINS2_10policy_hubIlNS0_8NullTypeEiLb0ELNS0_10SelectImplE0EE10Policy1000EPlPS5_S9_PmNS0_13ScanTileStateIiLb1EEES5_N4cuda3std3__48equal_toIvEEiNS2_19streaming_context_tIlLb1EEELS6_0EEEvT0_T1_T2_T3_T4_T5_T6_T7_iT8_NS1_7vsmem_tEE19static_temp_storage+60];
	.pragma "used_bytes_mask 65520";
	ld.shared.v4.u32 	{%r451, %r238, %r452, %r239}, [_ZZN3cub18CUB_300001_SM_10006detail6select23DeviceSelectSweepKernelINS2_10policy_hubIlNS0_8NullTypeEiLb0ELNS0_10SelectImplE0EE10Policy1000EPlPS5_S9_PmNS0_13ScanTileStateIiLb1EEES5_N4cuda3std3__48equal_toIvEEiNS2_19streaming_context_tIlLb1EEELS6_0EEEvT0_T1_T2_T3_T4_T5_T6_T7_iT8_NS1_7vsmem_tEE19static_temp_storage+64];
	selp.b32 	%r453, 0, %r450, %p99;
	add.s32 	%r240, %r453, %r1152;
	selp.u32 	%r454, 1, 0, %p18;
	add.s32 	%r241, %r240, %r454;
	selp.u32 	%r455, 1, 0, %p19;
	add.s32 	%r456, %r455, %r454;
	add.s32 	%r242, %r456, %r240;
	selp.u32 	%r457, 1, 0, %p20;
	add.s32 	%r243, %r242, %r457;
	selp.u32 	%r458, 1, 0, %p21;
	add.s32 	%r244, %r243, %r458;
	selp.u32 	%r459, 1, 0, %p22;
	add.s32 	%r245, %r244, %r459;
	selp.u32 	%r460, 1, 0, %p23;
	add.s32 	%r246, %r245, %r460;
	selp.u32 	%r461, 1, 0, %p24;
	add.s32 	%r247, %r246, %r461;
	selp.u32 	%r462, 1, 0, %p25;
	add.s32 	%r248, %r247, %r462;
	selp.u32 	%r463, 1, 0, %p26;
	add.s32 	%r249, %r248, %r463;
	selp.u32 	%r464, 1, 0, %p27;
	add.s32 	%r250, %r249, %r464;
	sub.s32 	%r465, 4224, %r140;
	sub.s32 	%r1160, %r452, %r465;
	sub.s32 	%r252, %r239, %r465;
	setp.gt.s32 	%p100, %r252, 384;
	@%p100 bra 	$L__BB5_428;
	ld.param.u8 	%rs7, [%rd1];
	ld.param.u64 	%rd330, [%rd1+24];
	cvta.to.global.u64 	%rd252, %rd330;
	setp.lt.s32 	%p101, %r240, %r1160;
	and.pred  	%p102, %p18, %p101;
	@%p102 bra 	$L__BB5_385;
	bra.uni 	$L__BB5_388;
$L__BB5_385:
	setp.ne.s16 	%p103, %rs7, 0;
	mov.b64 	%rd837, 0;
	@%p103 bra 	$L__BB5_387;
	ld.global.u64 	%rd837, [%rd252];
$L__BB5_387:
	cvt.s64.s32 	%rd332, %r240;
	add.s64 	%rd333, %rd837, %rd332;
	shl.b64 	%rd334, %rd333, 3;
	add.s64 	%rd335, %rd2, %rd334;
	st.global.u64 	[%rd335], %rd233;
$L__BB5_388:
	setp.ge.s32 	%p104, %r241, %r1160;
	not.pred 	%p105, %p19;
	or.pred  	%p106, %p105, %p104;
	@%p106 bra 	$L__BB5_392;
	setp.ne.s16 	%p107, %rs7, 0;
	mov.b64 	%rd838, 0;
	@%p107 bra 	$L__BB5_391;
	ld.global.u64 	%rd838, [%rd252];
$L__BB5_391:
	cvt.s64.s32 	%rd337, %r241;
	add.s64 	%rd338, %rd838, %rd337;
	shl.b64 	%rd339, %rd338, 3;
	add.s64 	%rd340, %rd2, %rd339;
	st.global.u64 	[%rd340], %rd234;
$L__BB5_392:
	setp.ge.s32 	%p108, %r242, %r1160;
	not.pred 	%p109, %p20;
	or.pred  	%p110, %p109, %p108;
	@%p110 bra 	$L__BB5_396;
	setp.ne.s16 	%p111, %rs7, 0;
	mov.b64 	%rd839, 0;
	@%p111 bra 	$L__BB5_395;
	ld.global.u64 	%rd839, [%rd252];
$L__BB5_395:
	cvt.s64.s32 	%rd342, %r242;
	add.s64 	%rd343, %rd839, %rd342;
	shl.b64 	%rd344, %rd343, 3;
	add.s64 	%rd345, %rd2, %rd344;
	st.global.u64 	[%rd345], %rd235;
$L__BB5_396:
	setp.ge.s32 	%p112, %r243, %r1160;
	not.pred 	%p113, %p21;
	or.pred  	%p114, %p113, %p112;
	@%p114 bra 	$L__BB5_400;
	setp.ne.s16 	%p115, %rs7, 0;
	mov.b64 	%rd840, 0;
	@%p115 bra 	$L__BB5_399;
	ld.global.u64 	%rd840, [%rd252];
$L__BB5_399:
	cvt.s64.s32 	%rd347, %r243;
	add.s64 	%rd348, %rd840, %rd347;
	shl.b64 	%rd349, %rd348, 3;
	add.s64 	%rd350, %rd2, %rd349;
	st.global.u64 	[%rd350], %rd236;
$L__BB5_400:
	setp.ge.s32 	%p116, %r244, %r1160;
	not.pred 	%p117, %p22;
	or.pred  	%p118, %p117, %p116;
	@%p118 bra 	$L__BB5_404;
	setp.ne.s16 	%p119, %rs7, 0;
	mov.b64 	%rd841, 0;
	@%p119 bra 	$L__BB5_403;
	ld.global.u64 	%rd841, [%rd252];
$L__BB5_403:
	cvt.s64.s32 	%rd352, %r244;
	add.s64 	%rd353, %rd841, %rd352;
	shl.b64 	%rd354, %rd353, 3;
	add.s64 	%rd355, %rd2, %rd354;
	st.global.u64 	[%rd355], %rd237;
$L__BB5_404:
	setp.ge.s32 	%p120, %r245, %r1160;
	not.pred 	%p121, %p23;
	or.pred  	%p122, %p121, %p120;
	@%p122 bra 	$L__BB5_408;
	setp.ne.s16 	%p123, %rs7, 0;
	mov.b64 	%rd842, 0;
	@%p123 bra 	$L__BB5_407;
	ld.global.u64 	%rd842, [%rd252];
$L__BB5_407:
	cvt.s64.s32 	%rd357, %r245;
	add.s64 	%rd358, %rd842, %rd357;
	shl.b64 	%rd359, %rd358, 3;
	add.s64 	%rd360, %rd2, %rd359;
	st.global.u64 	[%rd360], %rd238;
$L__BB5_408:
	setp.ge.s32 	%p124, %r246, %r1160;
	not.pred 	%p125, %p24;
	or.pred  	%p126, %p125, %p124;
	@%p126 bra 	$L__BB5_412;
	setp.ne.s16 	%p127, %rs7, 0;
	mov.b64 	%rd843, 0;
	@%p127 bra 	$L__BB5_411;
	ld.global.u64 	%rd843, [%rd252];
$L__BB5_411:
	cvt.s64.s32 	%rd362, %r246;
	add.s64 	%rd363, %rd843, %rd362;
	shl.b64 	%rd364, %rd363, 3;
	add.s64 	%rd365, %rd2, %rd364;
	st.global.u64 	[%rd365], %rd239;
$L__BB5_412:
	setp.ge.s32 	%p128, %r247, %r1160;
	not.pred 	%p129, %p25;
	or.pred  	%p130, %p129, %p128;
	@%p130 bra 	$L__BB5_416;
	setp.ne.s16 	%p131, %rs7, 0;
	mov.b64 	%rd844, 0;
	@%p131 bra 	$L__BB5_415;
	ld.global.u64 	%rd844, [%rd252];
$L__BB5_415:
	cvt.s64.s32 	%rd367, %r247;
	add.s64 	%rd368, %rd844, %rd367;
	shl.b64 	%rd369, %rd368, 3;
	add.s64 	%rd370, %rd2, %rd369;
	st.global.u64 	[%rd370], %rd240;
$L__BB5_416:
	setp.ge.s32 	%p132, %r248, %r1160;
	not.pred 	%p133, %p26;
	or.pred  	%p134, %p133, %p132;
	@%p134 bra 	$L__BB5_420;
	setp.ne.s16 	%p135, %rs7, 0;
	mov.b64 	%rd845, 0;
	@%p135 bra 	$L__BB5_419;
	ld.global.u64 	%rd845, [%rd252];
$L__BB5_419:
	cvt.s64.s32 	%rd372, %r248;
	add.s64 	%rd373, %rd845, %rd372;
	shl.b64 	%rd374, %rd373, 3;
	add.s64 	%rd375, %rd2, %rd374;
	st.global.u64 	[%rd375], %rd241;
$L__BB5_420:
	setp.ge.s32 	%p136, %r249, %r1160;
	not.pred 	%p137, %p27;
	or.pred  	%p138, %p137, %p136;
	@%p138 bra 	$L__BB5_424;
	setp.ne.s16 	%p139, %rs7, 0;
	mov.b64 	%rd846, 0;
	@%p139 bra 	$L__BB5_423;
	ld.global.u64 	%rd846, [%rd252];
$L__BB5_423:
	cvt.s64.s32 	%rd377, %r249;
	add.s64 	%rd378, %rd846, %rd377;
	shl.b64 	%rd379, %rd378, 3;
	add.s64 	%rd380, %rd2, %rd379;
	st.global.u64 	[%rd380], %rd242;
$L__BB5_424:
	setp.ge.s32 	%p140, %r250, %r1160;
	not.pred 	%p141, %p28;
	or.pred  	%p142, %p141, %p140;
	@%p142 bra 	$L__BB5_467;
	setp.ne.s16 	%p143, %rs7, 0;
	mov.b64 	%rd847, 0;
	@%p143 bra 	$L__BB5_427;
	ld.global.u64 	%rd847, [%rd252];
$L__BB5_427:
	cvt.s64.s32 	%rd382, %r250;
	add.s64 	%rd383, %rd847, %rd382;
	shl.b64 	%rd384, %rd383, 3;
	add.s64 	%rd385, %rd2, %rd384;
	st.global.u64 	[%rd385], %rd243;
	bra.uni 	$L__BB5_467;
$L__BB5_428:
	bar.sync 	0;
	not.pred 	%p144, %p18;
	@%p144 bra 	$L__BB5_430;
	sub.s32 	%r466, %r240, %r238;
	shl.b32 	%r467, %r466, 3;
	mov.u32 	%r468, _ZZN3cub18CUB_300001_SM_10006detail6select23DeviceSelectSweepKernelINS2_10policy_hubIlNS0_8NullTypeEiLb0ELNS0_10SelectImplE0EE10Policy1000EPlPS5_S9_PmNS0_13ScanTileStateIiLb1EEES5_N4cuda3std3__48equal_toIvEEiNS2_19streaming_context_tIlLb1EEELS6_0EEEvT0_T1_T2_T3_T4_T5_T6_T7_iT8_NS1_7vsmem_tEE19static_temp_storage;
	add.s32 	%r469, %r468, %r467;
	st.shared.u64 	[%r469], %rd233;
$L__BB5_430:
	not.pred 	%p145, %p19;
	@%p145 bra 	$L__BB5_432;
	sub.s32 	%r470, %r241, %r238;
	shl.b32 	%r471, %r470, 3;
	mov.u32 	%r472, _ZZN3cub18CUB_300001_SM_10006detail6select23DeviceSelectSweepKernelINS2_10policy_hubIlNS0_8NullTypeEiLb0ELNS0_10SelectImplE0EE10Policy1000EPlPS5_S9_PmNS0_13ScanTileStateIiLb1EEES5_N4cuda3std3__48equal_toIvEEiNS2_19streaming_context_tIlLb1EEELS6_0EEEvT0_T1_T2_T3_T4_T5_T6_T7_iT8_NS1_7vsmem_tEE19static_temp_storage;
	add.s32 	%r473, %r472, %r471;
	st.shared.u64 	[%r473], %rd234;
$L__BB5_432:
	not.pred 	%p146, %p20;
	@%p146 bra 	$L__BB5_434;
	sub.s32 	%r474, %r242, %r238;
	shl.b32 	%r475, %r474, 3;
	mov.u32 	%r476, _ZZN3cub18CUB_300001_SM_10006detail6select23DeviceSelectSweepKernelINS2_10policy_hubIlNS0_8NullTypeEiLb0ELNS0_10SelectImplE0EE10Policy1000EPlPS5_S9_PmNS0_13ScanTileStateIiLb1EEES5_N4cuda3std3__48equal_toIvEEiNS2_19streaming_context_tIlLb1EEELS6_0EEEvT0_T1_T2_T3_T4_T5_T6_T7_iT8_NS1_7vsmem_tEE19static_temp_storage;
	add.s32 	%r477, %r476, %r475;
	st.shared.u64 	[%r477], %rd235;
$L__BB5_434:
	not.pred 	%p147, %p21;
	@%p147 bra 	$L__BB5_436;
	sub.s32 	%r478, %r243, %r238;
	shl.b32 	%r479, %r478, 3;
	mov.u32 	%r480, _ZZN3cub18CUB_300001_SM_10006detail6select23DeviceSelectSweepKernelINS2_10policy_hubIlNS0_8NullTypeEiLb0ELNS0_10SelectImplE0EE10Policy1000EPlPS5_S9_PmNS0_13ScanTileStateIiLb1EEES5_N4cuda3std3__48equal_toIvEEiNS2_19streaming_context_tIlLb1EEELS6_0EEEvT0_T1_T2_T3_T4_T5_T6_T7_iT8_NS1_7vsmem_tEE19static_temp_storage;
	add.s32 	%r481, %r480, %r479;
	st.shared.u64 	[%r481], %rd236;
$L__BB5_436:
	not.pred 	%p148, %p22;
	@%p148 bra 	$L__BB5_438;
	sub.s32 	%r482, %r244, %r238;
	shl.b32 	%r483, %r482, 3;
	mov.u32 	%r484, _ZZN3cub18CUB_300001_SM_10006detail6select23DeviceSelectSweepKernelINS2_10policy_hubIlNS0_8NullTypeEiLb0ELNS0_10SelectImplE0EE10Policy1000EPlPS5_S9_PmNS0_13ScanTileStateIiLb1EEES5_N4cuda3std3__48equal_toIvEEiNS2_19streaming_context_tIlLb1EEELS6_0EEEvT0_T1_T2_T3_T4_T5_T6_T7_iT8_NS1_7vsmem_tEE19static_temp_storage;
	add.s32 	%r485, %r484, %r483;
	st.shared.u64 	[%r485], %rd237;
$L__BB5_438:
	not.pred 	%p149, %p23;
	@%p149 bra 	$L__BB5_440;
	sub.s32 	%r486, %r245, %r238;
	shl.b32 	%r487, %r486, 3;
	mov.u32 	%r488, _ZZN3cub18CUB_300001_SM_10006detail6select23DeviceSelectSweepKernelINS2_10policy_hubIlNS0_8NullTypeEiLb0ELNS0_10SelectImplE0EE10Policy1000EPlPS5_S9_PmNS0_13ScanTileStateIiLb1EEES5_N4cuda3std3__48equal_toIvEEiNS2_19streaming_context_tIlLb1EEELS6_0EEEvT0_T1_T2_T3_T4_T5_T6_T7_iT8_NS1_7vsmem_tEE19static_temp_storage;
	add.s32 	%r489, %r488, %r487;
	st.shared.u64 	[%r489], %rd238;
$L__BB5_440:
	not.pred 	%p150, %p24;
	@%p150 bra 	$L__BB5_442;
	sub.s32 	%r490, %r246, %r238;
	shl.b32 	%r491, %r490, 3;
	mov.u32 	%r492, _ZZN3cub18CUB_300001_SM_10006detail6select23DeviceSelectSweepKernelINS2_10policy_hubIlNS0_8NullTypeEiLb0ELNS0_10SelectImplE0EE10Policy1000EPlPS5_S9_PmNS0_13ScanTileStateIiLb1EEES5_N4cuda3std3__48equal_toIvEEiNS2_19streaming_context_tIlLb1EEELS6_0EEEvT0_T1_T2_T3_T4_T5_T6_T7_iT8_NS1_7vsmem_tEE19static_temp_storage;
	add.s32 	%r493, %r492, %r491;
	st.shared.u64 	[%r493], %rd239;
$L__BB5_442:
	not.pred 	%p151, %p25;
	@%p151 bra 	$L__BB5_444;
	sub.s32 	%r494, %r247, %r238;
	shl.b32 	%r495, %r494, 3;
	mov.u32 	%r496, _ZZN3cub18CUB_300001_SM_10006detail6select23DeviceSelectSweepKernelINS2_10policy_hubIlNS0_8NullTypeEiLb0ELNS0_10SelectImplE0EE10Policy1000EPlPS5_S9_PmNS0_13ScanTileStateIiLb1EEES5_N4cuda3std3__48equal_toIvEEiNS2_19streaming_context_tIlLb1EEELS6_0EEEvT0_T1_T2_T3_T4_T5_T6_T7_iT8_NS1_7vsmem_tEE19static_temp_storage;
	add.s32 	%r497, %r496, %r495;
	st.shared.u64 	[%r497], %rd240;
$L__BB5_444:
	not.pred 	%p152, %p26;
	@%p152 bra 	$L__BB5_446;
	sub.s32 	%r498, %r248, %r238;
	shl.b32 	%r499, %r498, 3;
	mov.u32 	%r500, _ZZN3cub18CUB_300001_SM_10006detail6select23DeviceSelectSweepKernelINS2_10policy_hubIlNS0_8NullTypeEiLb0ELNS0_10SelectImplE0EE10Policy1000EPlPS5_S9_PmNS0_13ScanTileStateIiLb1EEES5_N4cuda3std3__48equal_toIvEEiNS2_19streaming_context_tIlLb1EEELS6_0EEEvT0_T1_T2_T3_T4_T5_T6_T7_iT8_NS1_7vsmem_tEE19static_temp_storage;
	add.s32 	%r501, %r500, %r499;
	st.shared.u64 	[%r501], %rd241;
$L__BB5_446:
	not.pred 	%p153, %p27;
	@%p153 bra 	$L__BB5_448;
	sub.s32 	%r502, %r249, %r238;
	shl.b32 	%r503, %r502, 3;
	mov.u32 	%r504, _ZZN3cub18CUB_300001_SM_10006detail6select23DeviceSelectSweepKernelINS2_10policy_hubIlNS0_8NullTypeEiLb0ELNS0_10SelectImplE0EE10Policy1000EPlPS5_S9_PmNS0_13ScanTileStateIiLb1EEES5_N4cuda3std3__48equal_toIvEEiNS2_19streaming_context_tIlLb1EEELS6_0EEEvT0_T1_T2_T3_T4_T5_T6_T7_iT8_NS1_7vsmem_tEE19static_temp_storage;
	add.s32 	%r505, %r504, %r503;
	st.shared.u64 	[%r505], %rd242;
$L__BB5_448:
	not.pred 	%p154, %p28;
	@%p154 bra 	$L__BB5_450;
	sub.s32 	%r506, %r250, %r238;
	shl.b32 	%r507, %r506, 3;
	mov.u32 	%r508, _ZZN3cub18CUB_300001_SM_10006detail6select23DeviceSelectSweepKernelINS2_10policy_hubIlNS0_8NullTypeEiLb0ELNS0_10SelectImplE0EE10Policy1000EPlPS5_S9_PmNS0_13ScanTileStateIiLb1EEES5_N4cuda3std3__48equal_toIvEEiNS2_19streaming_context_tIlLb1EEELS6_0EEEvT0_T1_T2_T3_T4_T5_T6_T7_iT8_NS1_7vsmem_tEE19static_temp_storage;
	add.s32 	%r509, %r508, %r507;
	st.shared.u64 	[%r509], %rd243;
$L__BB5_450:
	bar.sync 	0;
	setp.ge.s32 	%p155, %r1156, %r252;
	@%p155 bra 	$L__BB5_467;
	ld.param.u32 	%r1118, [_ZN3cub18CUB_300001_SM_10006detail6select23DeviceSelectSweepKernelINS2_10policy_hubIlNS0_8NullTypeEiLb0ELNS0_10SelectImplE0EE10Policy1000EPlPS5_S9_PmNS0_13ScanTileStateIiLb1EEES5_N4cuda3std3__48equal_toIvEEiNS2_19streaming_context_tIlLb1EEELS6_0EEEvT0_T1_T2_T3_T4_T5_T6_T7_iT8_NS1_7vsmem_tE_param_7];
	ld.param.u8 	%rs8, [%rd1];
	ld.param.u64 	%rd386, [%rd1+24];
	cvta.to.global.u64 	%rd253, %rd386;
	add.s32 	%r510, %r239, %r1118;
	add.s32 	%r511, %r1156, %r2;
	sub.s32 	%r512, %r510, %r511;
	add.s32 	%r253, %r512, -4225;
	mul.hi.u32 	%r513, %r253, -1431655765;
	shr.u32 	%r514, %r513, 8;
	add.s32 	%r254, %r514, 1;
	and.b32  	%r515, %r514, 3;
	setp.eq.s32 	%p156, %r515, 3;
	@%p156 bra 	$L__BB5_456;
	and.b32  	%r516, %r254, 3;
	add.s32 	%r1155, %r238, %r1156;
	shl.b32 	%r517, %r1156, 3;
	mov.u32 	%r518, _ZZN3cub18CUB_300001_SM_10006detail6select23DeviceSelectSweepKernelINS2_10policy_hubIlNS0_8NullTypeEiLb0ELNS0_10SelectImplE0EE10Policy1000EPlPS5_S9_PmNS0_13ScanTileStateIiLb1EEES5_N4cuda3std3__48equal_toIvEEiNS2_19streaming_context_tIlLb1EEELS6_0EEEvT0_T1_T2_T3_T4_T5_T6_T7_iT8_NS1_7vsmem_tEE19static_temp_storage;
	add.s32 	%r1154, %r518, %r517;
	neg.s32 	%r1153, %r516;
	mad.lo.s32 	%r1156, %r516, 384, %r1156;
$L__BB5_453:
	.pragma "nounroll";
	setp.ne.s16 	%p157, %rs8, 0;
	ld.shared.u64 	%rd254, [%r1154];
	mov.b64 	%rd832, 0;
	@%p157 bra 	$L__BB5_455;
	ld.global.u64 	%rd832, [%rd253];
$L__BB5_455:
	cvt.s64.s32 	%rd388, %r1155;
	add.s64 	%rd389, %rd832, %rd388;
	shl.b64 	%rd390, %rd389, 3;
	add.s64 	%rd391, %rd2, %rd390;
	st.global.u64 	[%rd391], %rd254;
	add.s32 	%r1155, %r1155, 384;
	add.s32 	%r1154, %r1154, 3072;
	add.s32 	%r1153, %r1153, 1;
	setp.ne.s32 	%p158, %r1153, 0;
	@%p158 bra 	$L__BB5_453;
$L__BB5_456:
	setp.lt.u32 	%p159, %r253, 1152;
	@%p159 bra 	$L__BB5_467;
	add.s32 	%r1158, %r238, %r1156;
	shl.b32 	%r519, %r1156, 3;
	mov.u32 	%r520, _ZZN3cub18CUB_300001_SM_10006detail6select23DeviceSelectSweepKernelINS2_10policy_hubIlNS0_8NullTypeEiLb0ELNS0_10SelectImplE0EE10Policy1000EPlPS5_S9_PmNS0_13ScanTileStateIiLb1EEES5_N4cuda3std3__48equal_toIvEEiNS2_19streaming_context_tIlLb1EEELS6_0EEEvT0_T1_T2_T3_T4_T5_T6_T7_iT8_NS1_7vsmem_tEE19static_temp_storage;
	add.s32 	%r521, %r519, %r520;
	add.s32 	%r1157, %r521, 6144;
$L__BB5_458:
	setp.ne.s16 	%p160, %rs8, 0;
	cvt.s64.s32 	%rd257, %r1158;
	ld.shared.u64 	%rd258, [%r1157+-6144];
	mov.b64 	%rd833, 0;
	@%p160 bra 	$L__BB5_460;
	ld.global.u64 	%rd833, [%rd253];
$L__BB5_460:
	setp.ne.s16 	%p161, %rs8, 0;
	add.s64 	%rd394, %rd833, %rd257;
	shl.b64 	%rd395, %rd394, 3;
	add.s64 	%rd396, %rd2, %rd395;
	st.global.u64 	[%rd396], %rd258;
	ld.shared.u64 	%rd261, [%r1157+-3072];
	mov.b64 	%rd834, 0;
	@%p161 bra 	$L__BB5_462;
	ld.global.u64 	%rd834, [%rd253];
$L__BB5_462:
	setp.ne.s16 	%p162, %rs8, 0;
	add.s64 	%rd398, %rd834, %rd257;
	shl.b64 	%rd399, %rd398, 3;
	add.s64 	%rd400, %rd2, %rd399;
	st.global.u64 	[%rd400+3072], %rd261;
	ld.shared.u64 	%rd264, [%r1157];
	mov.b64 	%rd835, 0;
	@%p162 bra 	$L__BB5_464;
	ld.global.u64 	%rd835, [%rd253];
$L__BB5_464:
	setp.ne.s16 	%p163, %rs8, 0;
	add.s64 	%rd402, %rd835, %rd257;
	shl.b64 	%rd403, %rd402, 3;
	add.s64 	%rd404, %rd2, %rd403;
	st.global.u64 	[%rd404+6144], %rd264;
	ld.shared.u64 	%rd267, [%r1157+3072];
	mov.b64 	%rd836, 0;
	@%p163 bra 	$L__BB5_466;
	ld.global.u64 	%rd836, [%rd253];
$L__BB5_466:
	cvt.u32.u64 	%r522, %rd257;
	add.s64 	%rd405, %rd836, %rd257;
	shl.b64 	%rd406, %rd405, 3;
	add.s64 	%rd407, %rd2, %rd406;
	st.global.u64 	[%rd407+9216], %rd267;
	add.s32 	%r1156, %r1156, 1536;
	add.s32 	%r1158, %r522, 1536;
	add.s32 	%r1157, %r1157, 12288;
	setp.lt.s32 	%p164, %r1156, %r252;
	@%p164 bra 	$L__BB5_458;
$L__BB5_467:
	mov.u32 	%r729, %tid.x;
	setp.ne.s32 	%p293, %r729, 0;
	@%p293 bra 	$L__BB5_475;
	mov.u64 	%rd292, %rd298;
	ld.param.u8 	%rs45, [%rd292+1];
	setp.eq.s16 	%p294, %rs45, 0;
	@%p294 bra 	$L__BB5_472;
	ld.param.u8 	%rs46, [%rd292];
	setp.ne.s16 	%p295, %rs46, 0;
	mov.b64 	%rd848, 0;
	@%p295 bra 	$L__BB5_471;
	ld.param.u64 	%rd518, [%rd292+24];
	cvta.to.global.u64 	%rd519, %rd518;
	ld.global.u64 	%rd848, [%rd519];
$L__BB5_471:
	ld.param.u64 	%rd749, [_ZN3cub18CUB_300001_SM_10006detail6select23DeviceSelectSweepKernelINS2_10policy_hubIlNS0_8NullTypeEiLb0ELNS0_10SelectImplE0EE10Policy1000EPlPS5_S9_PmNS0_13ScanTileStateIiLb1EEES5_N4cuda3std3__48equal_toIvEEiNS2_19streaming_context_tIlLb1EEELS6_0EEEvT0_T1_T2_T3_T4_T5_T6_T7_iT8_NS1_7vsmem_tE_param_3];
	cvt.s64.s32 	%rd520, %r1160;
	add.s64 	%rd521, %rd848, %rd520;
	cvta.to.global.u64 	%rd522, %rd749;
	st.global.u64 	[%rd522], %rd521;
	bra.uni 	$L__BB5_475;
$L__BB5_472:
	ld.param.u8 	%rs47, [%rd292];
	setp.ne.s16 	%p296, %rs47, 0;
	mov.b64 	%rd849, 0;
	@%p296 bra 	$L__BB5_474;
	ld.param.u64 	%rd524, [%rd292+24];
	cvta.to.global.u64 	%rd525, %rd524;
	ld.global.u64 	%rd849, [%rd525];
$L__BB5_474:
	cvt.s64.s32 	%rd526, %r1160;
	add.s64 	%rd527, %rd849, %rd526;
	ld.param.u64 	%rd528, [%rd292+32];
	cvta.to.global.u64 	%rd529, %rd528;
	st.global.u64 	[%rd529], %rd527;
$L__BB5_475:
	ret;

}
	// .globl	_ZN3cub18CUB_300001_SM_10006detail4scan23DeviceCompactInitKernelINS0_13ScanTileStateIiLb1EEEPmEEvT_iT0_
.visible .entry _ZN3cub18CUB_300001_SM_10006detail4scan23DeviceCompactInitKernelINS0_13ScanTileStateIiLb1EEEPmEEvT_iT0_(
	.param .align 8 .b8 _ZN3cub18CUB_300001_SM_10006detail4scan23DeviceCompactInitKernelINS0_13ScanTileStateIiLb1EEEPmEEvT_iT0__param_0[8],
	.param .u32 _ZN3cub18CUB_300001_SM_10006detail4scan23DeviceCompactInitKernelINS0_13ScanTileStateIiLb1EEEPmEEvT_iT0__param_1,
	.param .u64 .ptr .align 1 _ZN3cub18CUB_300001_SM_10006detail4scan23DeviceCompactInitKernelINS0_13ScanTileStateIiLb1EEEPmEEvT_iT0__param_2
)
{
	.reg .pred 	%p<6>;
	.reg .b32 	%r<11>;
	.reg .b64 	%rd<10>;

	ld.param.u64 	%rd3, [_ZN3cub18CUB_300001_SM_10006detail4scan23DeviceCompactInitKernelINS0_13ScanTileStateIiLb1EEEPmEEvT_iT0__param_0];
	ld.param.u32 	%r4, [_ZN3cub18CUB_300001_SM_10006detail4scan23DeviceCompactInitKernelINS0_13ScanTileStateIiLb1EEEPmEEvT_iT0__param_1];
	ld.param.u64 	%rd2, [_ZN3cub18CUB_300001_SM_10006detail4scan23DeviceCompactInitKernelINS0_13ScanTileStateIiLb1EEEPmEEvT_iT0__param_2];
	cvta.to.global.u64 	%rd1, %rd3;
	mov.u32 	%r1, %ctaid.x;
	mov.u32 	%r5, %ntid.x;
	mov.u32 	%r2, %tid.x;
	mad.lo.s32 	%r3, %r1, %r5, %r2;
	setp.ge.s32 	%p1, %r3, %r4;
	@%p1 bra 	$L__BB6_2;
	mul.wide.s32 	%rd4, %r3, 8;
	add.s64 	%rd5, %rd1, %rd4;
	mov.b32 	%r6, 0;
	mov.b32 	%r7, 99;
	st.global.v2.u32 	[%rd5+256], {%r7, %r6};
$L__BB6_2:
	setp.ne.s32 	%p2, %r1, 0;
	setp.gt.u32 	%p3, %r2, 31;
	or.pred  	%p4, %p2, %p3;
	@%p4 bra 	$L__BB6_4;
	mul.wide.u32 	%rd6, %r2, 8;
	add.s64 	%rd7, %rd1, %rd6;
	mov.b32 	%r9, 0;
	st.global.v2.u32 	[%rd7], {%r9, %r9};
$L__BB6_4:
	or.b32  	%r10, %r1, %r2;
	setp.ne.s32 	%p5, %r10, 0;
	@%p5 bra 	$L__BB6_6;
	cvta.to.global.u64 	%rd8, %rd2;
	mov.b64 	%rd9, 0;
	st.global.u64 	[%rd8], %rd9;
$L__BB6_6:
	ret;

}
	// .globl	_ZN3cub18CUB_300001_SM_10006detail10radix_sort31DeviceRadixSortSingleTileKernelINS1_5radix10policy_hubIjNS0_8NullTypeEyE10Policy1000ELNS0_9SortOrderE0EjS6_yNS1_21identity_decomposer_tEEEvPKT1_PSB_PKT2_PSF_T3_iiT4_
.visible .entry _ZN3cub18CUB_300001_SM_10006detail10radix_sort31DeviceRadixSortSingleTileKernelINS1_5radix10policy_hubIjNS0_8NullTypeEyE10Policy1000ELNS0_9SortOrderE0EjS6_yNS1_21identity_decomposer_tEEEvPKT1_PSB_PKT2_PSF_T3_iiT4_(
	.param .u64 .ptr .align 1 _ZN3cub18CUB_300001_SM_10006detail10radix_sort31DeviceRadixSortSingleTileKernelINS1_5radix10policy_hubIjNS0_8NullTypeEyE10Policy1000ELNS0_9SortOrderE0EjS6_yNS1_21identity_decomposer_tEEEvPKT1_PSB_PKT2_PSF_T3_iiT4__param_0,
	.param .u64 .ptr .align 1 _ZN3cub18CUB_300001_SM_10006detail10radix_sort31DeviceRadixSortSingleTileKernelINS1_5radix10policy_hubIjNS0_8NullTypeEyE10Policy1000ELNS0_9SortOrderE0EjS6_yNS1_21identity_decomposer_tEEEvPKT1_PSB_PKT2_PSF_T3_iiT4__param_1,
	.param .u64 .ptr .align 1 _ZN3cub18CUB_300001_SM_10006detail10radix_sort31DeviceRadixSortSingleTileKernelINS1_5radix10policy_hubIjNS0_8NullTypeEyE10Policy1000ELNS0_9SortOrderE0EjS6_yNS1_21identity_decomposer_tEEEvPKT1_PSB_PKT2_PSF_T3_iiT4__param_2,
	.param .u64 .ptr .align 1 _ZN3cub18CUB_300001_SM_10006detail10radix_sort31DeviceRadixSortSingleTileKernelINS1_5radix10policy_hubIjNS0_8NullTypeEyE10Policy1000ELNS0_9SortOrderE0EjS6_yNS1_21identity_decomposer_tEEEvPKT1_PSB_PKT2_PSF_T3_iiT4__param_3,
	.param .u64 _ZN3cub18CUB_300001_SM_10006detail10radix_sort31DeviceRadixSortSingleTileKernelINS1_5radix10policy_hubIjNS0_8NullTypeEyE10Policy1000ELNS0_9SortOrderE0EjS6_yNS1_21identity_decomposer_tEEEvPKT1_PSB_PKT2_PSF_T3_iiT4__param_4,
	.param .u32 _ZN3cub18CUB_300001_SM_10006detail10radix_sort31DeviceRadixSortSingleTileKernelINS1_5radix10policy_hubIjNS0_8NullTypeEyE10Policy1000ELNS0_9SortOrderE0EjS6_yNS1_21identity_decomposer_tEEEvPKT1_PSB_PKT2_PSF_T3_iiT4__param_5,
	.param .u32 _ZN3cub18CUB_300001_SM_10006detail10radix_sort31DeviceRadixSortSingleTileKernelINS1_5radix10policy_hubIjNS0_8NullTypeEyE10Policy1000ELNS0_9SortOrderE0EjS6_yNS1_21identity_decomposer_tEEEvPKT1_PSB_PKT2_PSF_T3_iiT4__param_6,
	.param .align 1 .b8 _ZN3cub18CUB_300001_SM_10006detail10radix_sort31DeviceRadixSortSingleTileKernelINS1_5radix10policy_hubIjNS0_8NullTypeEyE10Policy1000ELNS0_9SortOrderE0EjS6_yNS1_21identity_decomposer_tEEEvPKT1_PSB_PKT2_PSF_T3_iiT4__param_7[1]
)
.maxntid 256
.minnctapersm 1
{
	.reg .pred 	%p<52>;
	.reg .b16 	%rs<39>;
	.reg .b32 	%r<706>;
	.reg .b64 	%rd<29>;
	// demoted variable
	.shared .align 16 .b8 _ZZN3cub18CUB_300001_SM_10006detail10radix_sort31DeviceRadixSortSingleTileKernelINS1_5radix10policy_hubIjNS0_8NullTypeEyE10Policy1000ELNS0_9SortOrderE0EjS6_yNS1_21identity_decomposer_tEEEvPKT1_PSB_PKT2_PSF_T3_iiT4_E12temp_storage[33856];
	ld.param.u64 	%rd5, [_ZN3cub18CUB_300001_SM_10006detail10radix_sort31DeviceRadixSortSingleTileKernelINS1_5radix10policy_hubIjNS0_8NullTypeEyE10Policy1000ELNS0_9SortOrderE0EjS6_yNS1_21identity_decomposer_tEEEvPKT1_PSB_PKT2_PSF_T3_iiT4__param_0];
	ld.param.u64 	%rd3, [_ZN3cub18CUB_300001_SM_10006detail10radix_sort31DeviceRadixSortSingleTileKernelINS1_5radix10policy_hubIjNS0_8NullTypeEyE10Policy1000ELNS0_9SortOrderE0EjS6_yNS1_21identity_decomposer_tEEEvPKT1_PSB_PKT2_PSF_T3_iiT4__param_1];
	ld.param.u64 	%rd4, [_ZN3cub18CUB_300001_SM_10006detail10radix_sort31DeviceRadixSortSingleTileKernelINS1_5radix10policy_hubIjNS0_8NullTypeEyE10Policy1000ELNS0_9SortOrderE0EjS6_yNS1_21identity_decomposer_tEEEvPKT1_PSB_PKT2_PSF_T3_iiT4__param_4];
	ld.param.u32 	%r189, [_ZN3cub18CUB_300001_SM_10006detail10radix_sort31DeviceRadixSortSingleTileKernelINS1_5radix10policy_hubIjNS0_8NullTypeEyE10Policy1000ELNS0_9SortOrderE0EjS6_yNS1_21identity_decomposer_tEEEvPKT1_PSB_PKT2_PSF_T3_iiT4__param_5];
	ld.param.u32 	%r190, [_ZN3cub18CUB_300001_SM_10006detail10radix_sort31DeviceRadixSortSingleTileKernelINS1_5radix10policy_hubIjNS0_8NullTypeEyE10Policy1000ELNS0_9SortOrderE0EjS6_yNS1_21identity_decomposer_tEEEvPKT1_PSB_PKT2_PSF_T3_iiT4__param_6];
	cvta.to.global.u64 	%rd6, %rd5;
	cvt.u32.u64 	%r1, %rd4;
	mov.u32 	%r2, %tid.x;
	mul.lo.s32 	%r3, %r2, 19;
	setp.ge.s32 	%p1, %r3, %r1;
	mul.wide.u32 	%rd7, %r3, 4;
	add.s64 	%rd1, %rd6, %rd7;
	mov.b32 	%r703, -1;
	@%p1 bra 	$L__BB7_2;
	ld.global.u32 	%r703, [%rd1];
$L__BB7_2:
	add.s32 	%r193, %r3, 1;
	setp.ge.s32 	%p2, %r193, %r1;
	mov.b32 	%r702, -1;
	@%p2 bra 	$L__BB7_4;
	ld.global.u32 	%r702, [%rd1+4];
$L__BB7_4:
	add.s32 	%r195, %r3, 2;
	setp.ge.s32 	%p3, %r195, %r1;
	mov.b32 	%r701, -1;
	@%p3 bra 	$L__BB7_6;
	ld.global.u32 	%r701, [%rd1+8];
$L__BB7_6:
	add.s32 	%r197, %r3, 3;
	setp.ge.s32 	%p4, %r197, %r1;
	mov.b32 	%r700, -1;
	@%p4 bra 	$L__BB7_8;
	ld.global.u32 	%r700, [%rd1+12];
$L__BB7_8:
	add.s32 	%r199, %r3, 4;
	setp.ge.s32 	%p5, %r199, %r1;
	mov.b32 	%r699, -1;
	@%p5 bra 	$L__BB7_10;
	ld.global.u32 	%r699, [%rd1+16];
$L__BB7_10:
	add.s32 	%r201, %r3, 5;
	setp.ge.s32 	%p6, %r201, %r1;
	mov.b32 	%r698, -1;
	@%p6 bra 	$L__BB7_12;
	ld.global.u32 	%r698, [%rd1+20];
$L__BB7_12:
	add.s32 	%r203, %r3, 6;
	setp.ge.s32 	%p7, %r203, %r1;
	mov.b32 	%r697, -1;
	@%p7 bra 	$L__BB7_14;
	ld.global.u32 	%r697, [%rd1+24];
$L__BB7_14:
	add.s32 	%r205, %r3, 7;
	setp.ge.s32 	%p8, %r205, %r1;
	mov.b32 	%r696, -1;
	@%p8 bra 	$L__BB7_16;
	ld.global.u32 	%r696, [%rd1+28];
$L__BB7_16:
	add.s32 	%r207, %r3, 8;
	setp.ge.s32 	%p9, %r207, %r1;
	mov.b32 	%r695, -1;
	@%p9 bra 	$L__BB7_18;
	ld.global.u32 	%r695, [%rd1+32];
$L__BB7_18:
	add.s32 	%r209, %r3, 9;
	setp.ge.s32 	%p10, %r209, %r1;
	mov.b32 	%r694, -1;
	@%p10 bra 	$L__BB7_20;
	ld.global.u32 	%r694, [%rd1+36];
$L__BB7_20:
	add.s32 	%r211, %r3, 10;
	setp.ge.s32 	%p11, %r211, %r1;
	mov.b32 	%r693, -1;
	@%p11 bra 	$L__BB7_22;
	ld.global.u32 	%r693, [%rd1+40];
$L__BB7_22:
	add.s32 	%r213, %r3, 11;
	setp.ge.s32 	%p12, %r213, %r1;
	mov.b32 	%r692, -1;
	@%p12 bra 	$L__BB7_24;
	ld.global.u32 	%r692, [%rd1+44];
$L__BB7_24:
	add.s32 	%r215, %r3, 12;
	setp.ge.s32 	%p13, %r215, %r1;
	mov.b32 	%r691, -1;
	@%p13 bra 	$L__BB7_26;
	ld.global.u32 	%r691, [%rd1+48];
$L__BB7_26:
	add.s32 	%r217, %r3, 13;
	setp.ge.s32 	%p14, %r217, %r1;
	mov.b32 	%r690, -1;
	@%p14 bra 	$L__BB7_28;
	ld.global.u32 	%r690, [%rd1+52];
$L__BB7_28:
	add.s32 	%r219, %r3, 14;
	setp.ge.s32 	%p15, %r219, %r1;
	mov.b32 	%r689, -1;
	@%p15 bra 	$L__BB7_30;
	ld.global.u32 	%r689, [%rd1+56];
$L__BB7_30:
	add.s32 	%r221, %r3, 15;
	setp.ge.s32 	%p16, %r221, %r1;
	mov.b32 	%r688, -1;
	@%p16 bra 	$L__BB7_32;
	ld.global.u32 	%r688, [%rd1+60];
$L__BB7_32:
	add.s32 	%r223, %r3, 16;
	setp.ge.s32 	%p17, %r223, %r1;
	mov.b32 	%r687, -1;
	@%p17 bra 	$L__BB7_34;
	ld.global.u32 	%r687, [%rd1+64];
$L__BB7_34:
	add.s32 	%r225, %r3, 17;
	setp.ge.s32 	%p18, %r225, %r1;
	mov.b32 	%r686, -1;
	@%p18 bra 	$L__BB7_36;
	ld.global.u32 	%r686, [%rd1+68];
$L__BB7_36:
	add.s32 	%r227, %r3, 18;
	setp.ge.s32 	%p19, %r227, %r1;
	mov.b32 	%r685, -1;
	@%p19 bra 	$L__BB7_38;
	ld.global.u32 	%r685, [%rd1+72];
$L__BB7_38:
	bar.sync 	0;
	shr.u32 	%r42, %r2, 5;
	shl.b32 	%r229, %r2, 2;
	mov.u32 	%r230, _ZZN3cub18CUB_300001_SM_10006detail10radix_sort31DeviceRadixSortSingleTileKernelINS1_5radix10policy_hubIjNS0_8NullTypeEyE10Policy1000ELNS0_9SortOrderE0EjS6_yNS1_21identity_decomposer_tEEEvPKT1_PSB_PKT2_PSF_T3_iiT4_E12temp_storage;
	add.s32 	%r43, %r230, %r229;
	shl.b32 	%r231, %r2, 7;
	add.s32 	%r44, %r43, %r231;
	shl.b32 	%r232, %r42, 2;
	add.s32 	%r233, %r230, %r232;
	add.s32 	%r45, %r233, 33792;
	mad.lo.s32 	%r46, %r2, -56, %r44;
	add.s32 	%r684, %r189, 6;
	sub.s32 	%r683, %r190, %r189;
$L__BB7_39:
	add.s32 	%r293, %r684, -6;
	min.s32 	%r236, %r683, 6;
	mov.b32 	%r322, 0;
	st.shared.u32 	[%r43], %r322;
	st.shared.u32 	[%r43+1024], %r322;
	st.shared.u32 	[%r43+2048], %r322;
	st.shared.u32 	[%r43+3072], %r322;
	st.shared.u32 	[%r43+4096], %r322;
	st.shared.u32 	[%r43+5120], %r322;
	st.shared.u32 	[%r43+6144], %r322;
	st.shared.u32 	[%r43+7168], %r322;
	st.shared.u32 	[%r43+8192], %r322;
	st.shared.u32 	[%r43+9216], %r322;
	st.shared.u32 	[%r43+10240], %r322;
	st.shared.u32 	[%r43+11264], %r322;
	st.shared.u32 	[%r43+12288], %r322;
	st.shared.u32 	[%r43+13312], %r322;
	st.shared.u32 	[%r43+14336], %r322;
	st.shared.u32 	[%r43+15360], %r322;
	st.shared.u32 	[%r43+16384], %r322;
	st.shared.u32 	[%r43+17408], %r322;
	st.shared.u32 	[%r43+18432], %r322;
	st.shared.u32 	[%r43+19456], %r322;
	st.shared.u32 	[%r43+20480], %r322;
	st.shared.u32 	[%r43+21504], %r322;
	st.shared.u32 	[%r43+22528], %r322;
	st.shared.u32 	[%r43+23552], %r322;
	st.shared.u32 	[%r43+24576], %r322;
	st.shared.u32 	[%r43+25600], %r322;
	st.shared.u32 	[%r43+26624], %r322;
	st.shared.u32 	[%r43+27648], %r322;
	st.shared.u32 	[%r43+28672], %r322;
	st.shared.u32 	[%r43+29696], %r322;
	st.shared.u32 	[%r43+30720], %r322;
	st.shared.u32 	[%r43+31744], %r322;
	st.shared.u32 	[%r43+32768], %r322;
	// begin inline asm
	bmsk.clamp.b32 %r234, %r322, %r236;
	// end inline asm
	// begin inline asm
	shr.b32 %r237, %r703, %r293;
	// end inline asm
	and.b32  	%r325, %r234, %r237;
	shl.b32 	%r326, %r325, 10;
	and.b32  	%r327, %r326, 31744;
	add.s32 	%r328, %r43, %r327;
	shr.u32 	%r329, %r325, 4;
	and.b32  	%r330, %r329, 268435454;
	add.s32 	%r71, %r328, %r330;
	ld.shared.u16 	%rs1, [%r71];
	add.s16 	%rs20, %rs1, 1;
	st.shared.u16 	[%r71], %rs20;
	// begin inline asm
	shr.b32 %r240, %r702, %r293;
	// end inline asm
	and.b32  	%r331, %r234, %r240;
	shl.b32 	%r332, %r331, 10;
	and.b32  	%r333, %r332, 31744;
	add.s32 	%r334, %r43, %r333;
	shr.u32 	%r335, %r331, 4;
	and.b32  	%r336, %r335, 268435454;
	add.s32 	%r72, %r334, %r336;
	ld.shared.u16 	%rs2, [%r72];
	add.s16 	%rs21, %rs2, 1;
	st.shared.u16 	[%r72], %rs21;
	// begin inline asm
	shr.b32 %r243, %r701, %r293;
	// end inline asm
	and.b32  	%r337, %r234, %r243;
	shl.b32 	%r338, %r337, 10;
	and.b32  	%r339, %r338, 31744;
	add.s32 	%r340, %r43, %r339;
	shr.u32 	%r341, %r337, 4;
	and.b32  	%r342, %r341, 268435454;
	add.s32 	%r73, %r340, %r342;
	ld.shared.u16 	%rs3, [%r73];
	add.s16 	%rs22, %rs3, 1;
	st.shared.u16 	[%r73], %rs22;
	// begin inline asm
	shr.b32 %r246, %r700, %r293;
	// end inline asm
	and.b32  	%r343, %r234, %r246;
	shl.b32 	%r344, %r343, 10;
	and.b32  	%r345, %r344, 31744;
	add.s32 	%r346, %r43, %r345;
	shr.u32 	%r347, %r343, 4;
	and.b32  	%r348, %r347, 268435454;
	add.s32 	%r74, %r346, %r348;
	ld.shared.u16 	%rs4, [%r74];
	add.s16 	%rs23, %rs4, 1;
	st.shared.u16 	[%r74], %rs23;
	// begin inline asm
	shr.b32 %r249, %r699, %r293;
	// end inline asm
	and.b32  	%r349, %r234, %r249;
	shl.b32 	%r350, %r349, 10;
	and.b32  	%r351, %r350, 31744;
	add.s32 	%r352, %r43, %r351;
	shr.u32 	%r353, %r349, 4;
	and.b32  	%r354, %r353, 268435454;
	add.s32 	%r75, %r352, %r354;
	ld.shared.u16 	%rs5, [%r75];
	add.s16 	%rs24, %rs5, 1;
	st.shared.u16 	[%r75], %rs24;
	// begin inline asm
	shr.b32 %r252, %r698, %r293;
	// end inline asm
	and.b32  	%r355, %r234, %r252;
	shl.b32 	%r356, %r355, 10;
	and.b32  	%r357, %r356, 31744;
	add.s32 	%r358, %r43, %r357;
	shr.u32 	%r359, %r355, 4;
	and.b32  	%r360, %r359, 268435454;
	add.s32 	%r76, %r358, %r360;
	ld.shared.u16 	%rs6, [%r76];
	add.s16 	%rs25, %rs6, 1;
	st.shared.u16 	[%r76], %rs25;
	// begin inline asm
	shr.b32 %r255, %r697, %r293;
	// end inline asm
	and.b32  	%r361, %r234, %r255;
	shl.b32 	%r362, %r361, 10;
	and.b32  	%r363, %r362, 31744;
	add.s32 	%r364, %r43, %r363;
	shr.u32 	%r365, %r361, 4;
	and.b32  	%r366, %r365, 268435454;
	add.s32 	%r77, %r364, %r366;
	ld.shared.u16 	%rs7, [%r77];
	add.s16 	%rs26, %rs7, 1;
	st.shared.u16 	[%r77], %rs26;
	// begin inline asm
	shr.b32 %r258, %r696, %r293;
	// end inline asm
	and.b32  	%r367, %r234, %r258;
	shl.b32 	%r368, %r367, 10;
	and.b32  	%r369, %r368, 31744;
	add.s32 	%r370, %r43, %r369;
	shr.u32 	%r371, %r367, 4;
	and.b32  	%r372, %r371, 268435454;
	add.s32 	%r78, %r370, %r372;
	ld.shared.u16 	%rs8, [%r78];
	add.s16 	%rs27, %rs8, 1;
	st.shared.u16 	[%r78], %rs27;
	// begin inline asm
	shr.b32 %r261, %r695, %r293;
	// end inline asm
	and.b32  	%r373, %r234, %r261;
	shl.b32 	%r374, %r373, 10;
	and.b32  	%r375, %r374, 31744;
	add.s32 	%r376, %r43, %r375;
	shr.u32 	%r377, %r373, 4;
	and.b32  	%r378, %r377, 268435454;
	add.s32 	%r79, %r376, %r378;
	ld.shared.u16 	%rs9, [%r79];
	add.s16 	%rs28, %rs9, 1;
	st.shared.u16 	[%r79], %rs28;
	// begin inline asm
	shr.b32 %r264, %r694, %r293;
	// end inline asm
	and.b32  	%r379, %r234, %r264;
	shl.b32 	%r380, %r379, 10;
	and.b32  	%r381, %r380, 31744;
	add.s32 	%r382, %r43, %r381;
	shr.u32 	%r383, %r379, 4;
	and.b32  	%r384, %r383, 268435454;
	add.s32 	%r80, %r382, %r384;
	ld.shared.u16 	%rs10, [%r80];
	add.s16 	%rs29, %rs10, 1;
	st.shared.u16 	[%r80], %rs29;
	// begin inline asm
	shr.b32 %r267, %r693, %r293;
	// end inline asm
	and.b32  	%r385, %r234, %r267;
	shl.b32 	%r386, %r385, 10;
	and.b32  	%r387, %r386, 31744;
	add.s32 	%r388, %r43, %r387;
	shr.u32 	%r389, %r385, 4;
	and.b32  	%r390, %r389, 268435454;
	add.s32 	%r81, %r388, %r390;
	ld.shared.u16 	%rs11, [%r81];
	add.s16 	%rs30, %rs11, 1;
	st.shared.u16 	[%r81], %rs30;
	// begin inline asm
	shr.b32 %r270, %r692, %r293;
	// end inline asm
	and.b32  	%r391, %r234, %r270;
	shl.b32 	%r392, %r391, 10;
	and.b32  	%r393, %r392, 31744;
	add.s32 	%r394, %r43, %r393;
	shr.u32 	%r395, %r391, 4;
	and.b32  	%r396, %r395, 268435454;
	add.s32 	%r82, %r394, %r396;
	ld.shared.u16 	%rs12, [%r82];
	add.s16 	%rs31, %rs12, 1;
	st.shared.u16 	[%r82], %rs31;
	// begin inline asm
	shr.b32 %r273, %r691, %r293;
	// end inline asm
	and.b32  	%r397, %r234, %r273;
	shl.b32 	%r398, %r397, 10;
	and.b32  	%r399, %r398, 31744;
	add.s32 	%r400, %r43, %r399;
	shr.u32 	%r401, %r397, 4;
	and.b32  	%r402, %r401, 268435454;
	add.s32 	%r83, %r400, %r402;
	ld.shared.u16 	%rs13, [%r83];
	add.s16 	%rs32, %rs13, 1;
	st.shared.u16 	[%r83], %rs32;
	// begin inline asm
	shr.b32 %r276, %r690, %r293;
	// end inline asm
	and.b32  	%r403, %r234, %r276;
	shl.b32 	%r404, %r403, 10;
	and.b32  	%r405, %r404, 31744;
	add.s32 	%r406, %r43, %r405;
	shr.u32 	%r407, %r403, 4;
	and.b32  	%r408, %r407, 268435454;
	add.s32 	%r84, %r406, %r408;
	ld.shared.u16 	%rs14, [%r84];
	add.s16 	%rs33, %rs14, 1;
	st.shared.u16 	[%r84], %rs33;
	// begin inline asm
	shr.b32 %r279, %r689, %r293;
	// end inline asm
	and.b32  	%r409, %r234, %r279;
	shl.b32 	%r410, %r409, 10;
	and.b32  	%r411, %r410, 31744;
	add.s32 	%r412, %r43, %r411;
	shr.u32 	%r413, %r409, 4;
	and.b32  	%r414, %r413, 268435454;
	add.s32 	%r85, %r412, %r414;
	ld.shared.u16 	%rs15, [%r85];
	add.s16 	%rs34, %rs15, 1;
	st.shared.u16 	[%r85], %rs34;
	// begin inline asm
	shr.b32 %r282, %r688, %r293;
	// end inline asm
	and.b32  	%r415, %r234, %r282;
	shl.b32 	%r416, %r415, 10;
	and.b32  	%r417, %r416, 31744;
	add.s32 	%r418, %r43, %r417;
	shr.u32 	%r419, %r415, 4;
	and.b32  	%r420, %r419, 268435454;
	add.s32 	%r86, %r418, %r420;
	ld.shared.u16 	%rs16, [%r86];
	add.s16 	%rs35, %rs16, 1;
	st.shared.u16 	[%r86], %rs35;
	// begin inline asm
	shr.b32 %r285, %r687, %r293;
	// end inline asm
	and.b32  	%r421, %r234, %r285;
	shl.b32 	%r422, %r421, 10;
	and.b32  	%r423, %r422, 31744;
	add.s32 	%r424, %r43, %r423;
	shr.u32 	%r425, %r421, 4;
	and.b32  	%r426, %r425, 268435454;
	add.s32 	%r87, %r424, %r426;
	ld.shared.u16 	%rs17, [%r87];
	add.s16 	%rs36, %rs17, 1;
	st.shared.u16 	[%r87], %rs36;
	// begin inline asm
	shr.b32 %r288, %r686, %r293;
	// end inline asm
	and.b32  	%r427, %r234, %r288;
	shl.b32 	%r428, %r427, 10;
	and.b32  	%r429, %r428, 31744;
	add.s32 	%r430, %r43, %r429;
	shr.u32 	%r431, %r427, 4;
	and.b32  	%r432, %r431, 268435454;
	add.s32 	%r88, %r430, %r432;
	ld.shared.u16 	%rs18, [%r88];
	add.s16 	%rs37, %rs18, 1;
	st.shared.u16 	[%r88], %rs37;
	// begin inline asm
	shr.b32 %r291, %r685, %r293;
	// end inline asm
	and.b32  	%r433, %r234, %r291;
	shl.b32 	%r434, %r433, 10;
	and.b32  	%r435, %r434, 31744;
	add.s32 	%r436, %r43, %r435;
	shr.u32 	%r437, %r433, 4;
	and.b32  	%r438, %r437, 268435454;
	add.s32 	%r89, %r436, %r438;
	ld.shared.u16 	%rs19, [%r89];
	add.s16 	%rs38, %rs19, 1;
	st.shared.u16 	[%r89], %rs38;
	bar.sync 	0;
	ld.shared.u32 	%r90, [%r44];
	ld.shared.u32 	%r439, [%r44+4];
	ld.shared.u32 	%r440, [%r44+8];
	ld.shared.u32 	%r441, [%r44+12];
	ld.shared.u32 	%r442, [%r44+16];
	ld.shared.u32 	%r443, [%r44+20];
	ld.shared.u32 	%r444, [%r44+24];
	ld.shared.u32 	%r445, [%r44+28];
	ld.shared.u32 	%r446, [%r44+32];
	ld.shared.u32 	%r447, [%r44+36];
	ld.shared.u32 	%r448, [%r44+40];
	ld.shared.u32 	%r449, [%r44+44];
	ld.shared.u32 	%r450, [%r44+48];
	ld.shared.u32 	%r451, [%r44+52];
	ld.shared.u32 	%r452, [%r44+56];
	ld.shared.u32 	%r453, [%r44+60];
	ld.shared.u32 	%r454, [%r44+64];
	ld.shared.u32 	%r455, [%r44+68];
	ld.shared.u32 	%r456, [%r44+72];
	ld.shared.u32 	%r457, [%r44+76];
	ld.shared.u32 	%r458, [%r44+80];
	ld.shared.u32 	%r459, [%r44+84];
	ld.shared.u32 	%r460, [%r44+88];
	ld.shared.u32 	%r461, [%r44+92];
	ld.shared.u32 	%r462, [%r44+96];
	ld.shared.u32 	%r463, [%r44+100];
	ld.shared.u32 	%r464, [%r44+104];
	ld.shared.u32 	%r465, [%r44+108];
	ld.shared.u32 	%r466, [%r44+112];
	ld.shared.u32 	%r467, [%r44+116];
	ld.shared.u32 	%r468, [%r44+120];
	ld.shared.u32 	%r469, [%r44+124];
	ld.shared.u32 	%r470, [%r44+128];
	add.s32 	%r91, %r439, %r90;
	add.s32 	%r92, %r440, %r91;
	add.s32 	%r93, %r441, %r92;
	add.s32 	%r94, %r442, %r93;
	add.s32 	%r95, %r443, %r94;
	add.s32 	%r96, %r444, %r95;
	add.s32 	%r97, %r445, %r96;
	add.s32 	%r98, %r446, %r97;
	add.s32 	%r99, %r447, %r98;
	add.s32 	%r100, %r448, %r99;
	add.s32 	%r101, %r449, %r100;
	add.s32 	%r102, %r450, %r101;
	add.s32 	%r103, %r451, %r102;
	add.s32 	%r104, %r452, %r103;
	add.s32 	%r105, %r453, %r104;
	add.s32 	%r106, %r454, %r105;
	add.s32 	%r107, %r455, %r106;
	add.s32 	%r108, %r456, %r107;
	add.s32 	%r109, %r457, %r108;
	add.s32 	%r110, %r458, %r109;
	add.s32 	%r111, %r459, %r110;
	add.s32 	%r112, %r460, %r111;
	add.s32 	%r113, %r461, %r112;
	add.s32 	%r114, %r462, %r113;
	add.s32 	%r115, %r463, %r114;
	add.s32 	%r116, %r464, %r115;
	add.s32 	%r117, %r465, %r116;
	add.s32 	%r118, %r466, %r117;
	add.s32 	%r119, %r467, %r118;
	add.s32 	%r120, %r468, %r119;
	add.s32 	%r121, %r469, %r120;
	add.s32 	%r299, %r470, %r121;
	// begin inline asm
	mov.u32 %r294, %laneid;
	// end inline asm
	mov.b32 	%r297, 1;
	mov.b32 	%r324, -1;
	// begin inline asm
	{  .reg .u32 r0;  .reg .pred p;  shfl.sync.up.b32 r0|p, %r299, %r297, %r322, %r324;  @p add.u32 r0, r0, %r299;  mov.u32 %r295, r0;}
	// end inline asm
	mov.b32 	%r303, 2;
	// begin inline asm
	{  .reg .u32 r0;  .reg .pred p;  shfl.sync.up.b32 r0|p, %r295, %r303, %r322, %r324;  @p add.u32 r0, r0, %r295;  mov.u32 %r301, r0;}
	// end inline asm
	mov.b32 	%r309, 4;
	// begin inline asm
	{  .reg .u32 r0;  .reg .pred p;  shfl.sync.up.b32 r0|p, %r301, %r309, %r322, %r324;  @p add.u32 r0, r0, %r301;  mov.u32 %r307, r0;}
	// end inline asm
	mov.b32 	%r315, 8;
	// begin inline asm
	{  .reg .u32 r0;  .reg .pred p;  shfl.sync.up.b32 r0|p, %r307, %r315, %r322, %r324;  @p add.u32 r0, r0, %r307;  mov.u32 %r313, r0;}
	// end inline asm
	mov.b32 	%r321, 16;
	// begin inline asm
	{  .reg .u32 r0;  .reg .pred p;  shfl.sync.up.b32 r0|p, %r313, %r321, %r322, %r324;  @p add.u32 r0, r0, %r313;  mov.u32 %r319, r0;}
	// end inline asm
	setp.ne.s32 	%p20, %r294, 31;
	@%p20 bra 	$L__BB7_41;
	st.shared.u32 	[%r45], %r319;
$L__BB7_41:
	sub.s32 	%r471, %r319, %r299;
	setp.gt.u32 	%p21, %r2, 31;
	setp.eq.s32 	%p22, %r42, 7;
	setp.eq.s32 	%p23, %r42, 6;
	setp.eq.s32 	%p24, %r42, 5;
	setp.eq.s32 	%p25, %r42, 4;
	setp.eq.s32 	%p26, %r42, 3;
	setp.eq.s32 	%p27, %r42, 2;
	setp.eq.s32 	%p28, %r42, 1;
	bar.sync 	0;
	ld.shared.v4.u32 	{%r472, %r473, %r474, %r475}, [_ZZN3cub18CUB_300001_SM_10006detail10radix_sort31DeviceRadixSortSingleTileKernelINS1_5radix10policy_hubIjNS0_8NullTypeEyE10Policy1000ELNS0_9SortOrderE0EjS6_yNS1_21identity_decomposer_tEEEvPKT1_PSB_PKT2_PSF_T3_iiT4_E12temp_storage+33792];
	selp.b32 	%r476, %r472, %r704, %p28;
	add.s32 	%r477, %r473, %r472;
	selp.b32 	%r478, %r477, %r476, %p27;
	add.s32 	%r479, %r477, %r474;
	selp.b32 	%r480, %r479, %r478, %p26;
	add.s32 	%r481, %r479, %r475;
	selp.b32 	%r482, %r481, %r480, %p25;
	ld.shared.v4.u32 	{%r483, %r484, %r485, %r486}, [_ZZN3cub18CUB_300001_SM_10006detail10radix_sort31DeviceRadixSortSingleTileKernelINS1_5radix10policy_hubIjNS0_8NullTypeEyE10Policy1000ELNS0_9SortOrderE0EjS6_yNS1_21identity_decomposer_tEEEvPKT1_PSB_PKT2_PSF_T3_iiT4_E12temp_storage+33808];
	add.s32 	%r487, %r481, %r483;
	selp.b32 	%r488, %r487, %r482, %p24;
	add.s32 	%r489, %r487, %r484;
	selp.b32 	%r490, %r489, %r488, %p23;
	add.s32 	%r491, %r489, %r485;
	selp.b32 	%r704, %r491, %r490, %p22;
	add.s32 	%r126, %r491, %r486;
	setp.ne.s32 	%p29, %r294, 0;
	selp.b32 	%r492, %r471, 0, %p29;
	add.s32 	%r493, %r704, %r492;
	or.pred  	%p30, %p21, %p29;
	selp.b32 	%r705, %r493, %r471, %p21;
	@%p30 bra 	$L__BB7_43;
	shl.b32 	%r705, %r126, 16;
	st.shared.u32 	[_ZZN3cub18CUB_300001_SM_10006detail10radix_sort31DeviceRadixSortSingleTileKernelINS1_5radix10policy_hubIjNS0_8NullTypeEyE10Policy1000ELNS0_9SortOrderE0EjS6_yNS1_21identity_decomposer_tEEEvPKT1_PSB_PKT2_PSF_T3_iiT4_E12temp_storage+33832], %r705;
$L__BB7_43:
	setp.eq.s32 	%p31, %r2, 0;
	bar.sync 	0;
	ld.shared.u32 	%r494, [_ZZN3cub18CUB_300001_SM_10006detail10radix_sort31DeviceRadixSortSingleTileKernelINS1_5radix10policy_hubIjNS0_8NullTypeEyE10Policy1000ELNS0_9SortOrderE0EjS6_yNS1_21identity_decomposer_tEEEvPKT1_PSB_PKT2_PSF_T3_iiT4_E12temp_storage+33832];
	selp.b32 	%r495, 0, %r494, %p31;
	add.s32 	%r496, %r705, %r495;
	add.s32 	%r497, %r90, %r496;
	add.s32 	%r498, %r91, %r496;
	add.s32 	%r499, %r92, %r496;
	add.s32 	%r500, %r93, %r496;
	add.s32 	%r501, %r94, %r496;
	add.s32 	%r502, %r95, %r496;
	add.s32 	%r503, %r96, %r496;
	add.s32 	%r504, %r97, %r496;
	add.s32 	%r505, %r98, %r496;
	add.s32 	%r506, %r99, %r496;
	add.s32 	%r507, %r100, %r496;
	add.s32 	%r508, %r101, %r496;
	add.s32 	%r509, %r102, %r496;
	add.s32 	%r510, %r103, %r496;
	add.s32 	%r511, %r104, %r496;
	add.s32 	%r512, %r105, %r496;
	add.s32 	%r513, %r106, %r496;
	add.s32 	%r514, %r107, %r496;
	add.s32 	%r515, %r108, %r496;
	add.s32 	%r516, %r109, %r496;
	add.s32 	%r517, %r110, %r496;
	add.s32 	%r518, %r111, %r496;
	add.s32 	%r519, %r112, %r496;
	add.s32 	%r520, %r113, %r496;
	add.s32 	%r521, %r114, %r496;
	add.s32 	%r522, %r115, %r496;
	add.s32 	%r523, %r116, %r496;
	add.s32 	%r524, %r117, %r496;
	add.s32 	%r525, %r118, %r496;
	add.s32 	%r526, %r119, %r496;
	add.s32 	%r527, %r120, %r496;
	add.s32 	%r528, %r121, %r496;
	st.shared.u32 	[%r44], %r496;
	st.shared.u32 	[%r44+4], %r497;
	st.shared.u32 	[%r44+8], %r498;
	st.shared.u32 	[%r44+12], %r499;
	st.shared.u32 	[%r44+16], %r500;
	st.shared.u32 	[%r44+20], %r501;
	st.shared.u32 	[%r44+24], %r502;
	st.shared.u32 	[%r44+28], %r503;
	st.shared.u32 	[%r44+32], %r504;
	st.shared.u32 	[%r44+36], %r505;
	st.shared.u32 	[%r44+40], %r506;
	st.shared.u32 	[%r44+44], %r507;
	st.shared.u32 	[%r44+48], %r508;
	st.shared.u32 	[%r44+52], %r509;
	st.shared.u32 	[%r44+56], %r510;
	st.shared.u32 	[%r44+60], %r511;
	st.shared.u32 	[%r44+64], %r512;
	st.shared.u32 	[%r44+68], %r513;
	st.shared.u32 	[%r44+72], %r514;
	st.shared.u32 	[%r44+76], %r515;
	st.shared.u32 	[%r44+80], %r516;
	st.shared.u32 	[%r44+84], %r517;
	st.shared.u32 	[%r44+88], %r518;
	st.shared.u32 	[%r44+92], %r519;
	st.shared.u32 	[%r44+96], %r520;
	st.shared.u32 	[%r44+100], %r521;
	st.shared.u32 	[%r44+104], %r522;
	st.shared.u32 	[%r44+108], %r523;
	st.shared.u32 	[%r44+112], %r524;
	st.shared.u32 	[%r44+116], %r525;
	st.shared.u32 	[%r44+120], %r526;
	st.shared.u32 	[%r44+124], %r527;
	st.shared.u32 	[%r44+128], %r528;
	bar.sync 	0;
	cvt.u32.u16 	%r529, %rs1;
	ld.shared.u16 	%r530, [%r71];
	add.s32 	%r130, %r530, %r529;
	cvt.u32.u16 	%r531, %rs2;
	ld.shared.u16 	%r532, [%r72];
	add.s32 	%r131, %r532, %r531;
	cvt.u32.u16 	%r533, %rs3;
	ld.shared.u16 	%r534, [%r73];
	add.s32 	%r132, %r534, %r533;
	cvt.u32.u16 	%r535, %rs4;
	ld.shared.u16 	%r536, [%r74];
	add.s32 	%r133, %r536, %r535;
	cvt.u32.u16 	%r537, %rs5;
	ld.shared.u16 	%r538, [%r75];
	add.s32 	%r134, %r538, %r537;
	cvt.u32.u16 	%r539, %rs6;
	ld.shared.u16 	%r540, [%r76];
	add.s32 	%r135, %r540, %r539;
	cvt.u32.u16 	%r541, %rs7;
	ld.shared.u16 	%r542, [%r77];
	add.s32 	%r136, %r542, %r541;
	cvt.u32.u16 	%r543, %rs8;
	ld.shared.u16 	%r544, [%r78];
	add.s32 	%r137, %r544, %r543;
	cvt.u32.u16 	%r545, %rs9;
	ld.shared.u16 	%r546, [%r79];
	add.s32 	%r138, %r546, %r545;
	cvt.u32.u16 	%r547, %rs10;
	ld.shared.u16 	%r548, [%r80];
	add.s32 	%r139, %r548, %r547;
	cvt.u32.u16 	%r549, %rs11;
	ld.shared.u16 	%r550, [%r81];
	add.s32 	%r140, %r550, %r549;
	cvt.u32.u16 	%r551, %rs12;
	ld.shared.u16 	%r552, [%r82];
	add.s32 	%r141, %r552, %r551;
	cvt.u32.u16 	%r553, %rs13;
	ld.shared.u16 	%r554, [%r83];
	add.s32 	%r142, %r554, %r553;
	cvt.u32.u16 	%r555, %rs14;
	ld.shared.u16 	%r556, [%r84];
	add.s32 	%r143, %r556, %r555;
	cvt.u32.u16 	%r557, %rs15;
	ld.shared.u16 	%r558, [%r85];
	add.s32 	%r144, %r558, %r557;
	cvt.u32.u16 	%r559, %rs16;
	ld.shared.u16 	%r560, [%r86];
	add.s32 	%r145, %r560, %r559;
	cvt.u32.u16 	%r561, %rs17;
	ld.shared.u16 	%r562, [%r87];
	add.s32 	%r146, %r562, %r561;
	cvt.u32.u16 	%r563, %rs18;
	ld.shared.u16 	%r564, [%r88];
	add.s32 	%r147, %r564, %r563;
	cvt.u32.u16 	%r565, %rs19;
	ld.shared.u16 	%r566, [%r89];
	add.s32 	%r148, %r566, %r565;
	bar.sync 	0;
	setp.lt.s32 	%p32, %r684, %r190;
	@%p32 bra 	$L__BB7_83;
	cvt.u64.u32 	%rd8, %r2;
	shl.b32 	%r567, %r130, 2;
	mov.u32 	%r568, _ZZN3cub18CUB_300001_SM_10006detail10radix_sort31DeviceRadixSortSingleTileKernelINS1_5radix10policy_hubIjNS0_8NullTypeEyE10Policy1000ELNS0_9SortOrderE0EjS6_yNS1_21identity_decomposer_tEEEvPKT1_PSB_PKT2_PSF_T3_iiT4_E12temp_storage;
	add.s32 	%r569, %r568, %r567;
	st.shared.u32 	[%r569], %r703;
	shl.b32 	%r570, %r131, 2;
	add.s32 	%r571, %r568, %r570;
	st.shared.u32 	[%r571], %r702;
	shl.b32 	%r572, %r132, 2;
	add.s32 	%r573, %r568, %r572;
	st.shared.u32 	[%r573], %r701;
	shl.b32 	%r574, %r133, 2;
	add.s32 	%r575, %r568, %r574;
	st.shared.u32 	[%r575], %r700;
	shl.b32 	%r576, %r134, 2;
	add.s32 	%r577, %r568, %r576;
	st.shared.u32 	[%r577], %r699;
	shl.b32 	%r578, %r135, 2;
	add.s32 	%r579, %r568, %r578;
	st.shared.u32 	[%r579], %r698;
	shl.b32 	%r580, %r136, 2;
	add.s32 	%r581, %r568, %r580;
	st.shared.u32 	[%r581], %r697;
	shl.b32 	%r582, %r137, 2;
	add.s32 	%r583, %r568, %r582;
	st.shared.u32 	[%r583], %r696;
	shl.b32 	%r584, %r138, 2;
	add.s32 	%r585, %r568, %r584;
	st.shared.u32 	[%r585], %r695;
	shl.b32 	%r586, %r139, 2;
	add.s32 	%r587, %r568, %r586;
	st.shared.u32 	[%r587], %r694;
	shl.b32 	%r588, %r140, 2;
	add.s32 	%r589, %r568, %r588;
	st.shared.u32 	[%r589], %r693;
	shl.b32 	%r590, %r141, 2;
	add.s32 	%r591, %r568, %r590;
	st.shared.u32 	[%r591], %r692;
	shl.b32 	%r592, %r142, 2;
	add.s32 	%r593, %r568, %r592;
	st.shared.u32 	[%r593], %r691;
	shl.b32 	%r594, %r143, 2;
	add.s32 	%r595, %r568, %r594;
	st.shared.u32 	[%r595], %r690;
	shl.b32 	%r596, %r144, 2;
	add.s32 	%r597, %r568, %r596;
	st.shared.u32 	[%r597], %r689;
	shl.b32 	%r598, %r145, 2;
	add.s32 	%r599, %r568, %r598;
	st.shared.u32 	[%r599], %r688;
	shl.b32 	%r600, %r146, 2;
	add.s32 	%r601, %r568, %r600;
	st.shared.u32 	[%r601], %r687;
	shl.b32 	%r602, %r147, 2;
	add.s32 	%r603, %r568, %r602;
	st.shared.u32 	[%r603], %r686;
	shl.b32 	%r604, %r148, 2;
	add.s32 	%r605, %r568, %r604;
	st.shared.u32 	[%r605], %r685;
	bar.sync 	0;
	mad.lo.s32 	%r149, %r2, -72, %r46;
	ld.shared.u32 	%r150, [%r149+1024];
	ld.shared.u32 	%r151, [%r149+2048];
	ld.shared.u32 	%r152, [%r149+3072];
	ld.shared.u32 	%r153, [%r149+4096];
	ld.shared.u32 	%r154, [%r149+5120];
	ld.shared.u32 	%r155, [%r149+6144];
	ld.shared.u32 	%r156, [%r149+7168];
	ld.shared.u32 	%r157, [%r149+8192];
	ld.shared.u32 	%r158, [%r149+9216];
	ld.shared.u32 	%r159, [%r149+10240];
	ld.shared.u32 	%r160, [%r149+11264];
	ld.shared.u32 	%r161, [%r149+12288];
	ld.shared.u32 	%r162, [%r149+13312];
	ld.shared.u32 	%r163, [%r149+14336];
	ld.shared.u32 	%r164, [%r149+15360];
	ld.shared.u32 	%r165, [%r149+16384];
	ld.shared.u32 	%r166, [%r149+17408];
	ld.shared.u32 	%r167, [%r149+18432];
	setp.gt.u64 	%p33, %rd4, %rd8;
	cvta.to.global.u64 	%rd9, %rd3;
	mul.wide.u32 	%rd10, %r2, 4;
	add.s64 	%rd2, %rd9, %rd10;
	@%p33 bra 	$L__BB7_45;
	bra.uni 	$L__BB7_46;
$L__BB7_45:
	ld.shared.u32 	%r606, [%r149];
	st.global.u32 	[%rd2], %r606;
$L__BB7_46:
	add.s32 	%r607, %r2, 256;
	cvt.u64.u32 	%rd11, %r607;
	setp.le.u64 	%p34, %rd4, %rd11;
	@%p34 bra 	$L__BB7_48;
	st.global.u32 	[%rd2+1024], %r150;
$L__BB7_48:
	add.s32 	%r608, %r2, 512;
	cvt.u64.u32 	%rd12, %r608;
	setp.le.u64 	%p35, %rd4, %rd12;
	@%p35 bra 	$L__BB7_50;
	st.global.u32 	[%rd2+2048], %r151;
$L__BB7_50:
	add.s32 	%r609, %r2, 768;
	cvt.u64.u32 	%rd13, %r609;
	setp.le.u64 	%p36, %rd4, %rd13;
	@%p36 bra 	$L__BB7_52;
	st.global.u32 	[%rd2+3072], %r152;
$L__BB7_52:
	or.b32  	%r610, %r2, 1024;
	cvt.u64.u32 	%rd14, %r610;
	setp.le.u64 	%p37, %rd4, %rd14;
	@%p37 bra 	$L__BB7_54;
	st.global.u32 	[%rd2+4096], %r153;
$L__BB7_54:
	add.s32 	%r611, %r2, 1280;
	cvt.u64.u32 	%rd15, %r611;
	setp.le.u64 	%p38, %rd4, %rd15;
	@%p38 bra 	$L__BB7_56;
	st.global.u32 	[%rd2+5120], %r154;
$L__BB7_56:
	add.s32 	%r612, %r2, 1536;
	cvt.u64.u32 	%rd16, %r612;
	setp.le.u64 	%p39, %rd4, %rd16;
	@%p39 bra 	$L__BB7_58;
	st.global.u32 	[%rd2+6144], %r155;
$L__BB7_58:
	add.s32 	%r613, %r2, 1792;
	cvt.u64.u32 	%rd17, %r613;
	setp.le.u64 	%p40, %rd4, %rd17;
	@%p40 bra 	$L__BB7_60;
	st.global.u32 	[%rd2+7168], %r156;
$L__BB7_60:
	or.b32  	%r614, %r2, 2048;
	cvt.u64.u32 	%rd18, %r614;
	setp.le.u64 	%p41, %rd4, %rd18;
	@%p41 bra 	$L__BB7_62;
	st.global.u32 	[%rd2+8192], %r157;
$L__BB7_62:
	add.s32 	%r615, %r2, 2304;
	cvt.u64.u32 	%rd19, %r615;
	setp.le.u64 	%p42, %rd4, %rd19;
	@%p42 bra 	$L__BB7_64;
	st.global.u32 	[%rd2+9216], %r158;
$L__BB7_64:
	add.s32 	%r616, %r2, 2560;
	cvt.u64.u32 	%rd20, %r616;
	setp.le.u64 	%p43, %rd4, %rd20;
	@%p43 bra 	$L__BB7_66;
	st.global.u32 	[%rd2+10240], %r159;
$L__BB7_66:
	add.s32 	%r617, %r2, 2816;
	cvt.u64.u32 	%rd21, %r617;
	setp.le.u64 	%p44, %rd4, %rd21;
	@%p44 bra 	$L__BB7_68;
	st.global.u32 	[%rd2+11264], %r160;
$L__BB7_68:
	or.b32  	%r618, %r2, 3072;
	cvt.u64.u32 	%rd22, %r618;
	setp.le.u64 	%p45, %rd4, %rd22;
	@%p45 bra 	$L__BB7_70;
	st.global.u32 	[%rd2+12288], %r161;
$L__BB7_70:
	add.s32 	%r619, %r2, 3328;
	cvt.u64.u32 	%rd23, %r619;
	setp.le.u64 	%p46, %rd4, %rd23;
	@%p46 bra 	$L__BB7_72;
	st.global.u32 	[%rd2+13312], %r162;
$L__BB7_72:
	add.s32 	%r620, %r2, 3584;
	cvt.u64.u32 	%rd24, %r620;
	setp.le.u64 	%p47, %rd4, %rd24;
	@%p47 bra 	$L__BB7_74;
	st.global.u32 	[%rd2+14336], %r163;
$L__BB7_74:
	add.s32 	%r621, %r2, 3840;
	cvt.u64.u32 	%rd25, %r621;
	setp.le.u64 	%p48, %rd4, %rd25;
	@%p48 bra 	$L__BB7_76;
	st.global.u32 	[%rd2+15360], %r164;
$L__BB7_76:
	or.b32  	%r622, %r2, 4096;
	cvt.u64.u32 	%rd26, %r622;
	setp.le.u64 	%p49, %rd4, %rd26;
	@%p49 bra 	$L__BB7_78;
	st.global.u32 	[%rd2+16384], %r165;
$L__BB7_78:
	add.s32 	%r623, %r2, 4352;
	cvt.u64.u32 	%rd27, %r623;
	setp.le.u64 	%p50, %rd4, %rd27;
	@%p50 bra 	$L__BB7_80;
	st.global.u32 	[%rd2+17408], %r166;
$L__BB7_80:
	add.s32 	%r624, %r2, 4608;
	cvt.u64.u32 	%rd28, %r624;
	setp.le.u64 	%p51, %rd4, %rd28;
	@%p51 bra 	$L__BB7_82;
	st.global.u32 	[%rd2+18432], %r167;
$L__BB7_82:
	ret;
$L__BB7_83:
	shl.b32 	%r625, %r130, 2;
	mov.u32 	%r626, _ZZN3cub18CUB_300001_SM_10006detail10radix_sort31DeviceRadixSortSingleTileKernelINS1_5radix10policy_hubIjNS0_8NullTypeEyE10Policy1000ELNS0_9SortOrderE0EjS6_yNS1_21identity_decomposer_tEEEvPKT1_PSB_PKT2_PSF_T3_iiT4_E12temp_storage;
	add.s32 	%r627, %r626, %r625;
	st.shared.u32 	[%r627], %r703;
	shl.b32 	%r628, %r131, 2;
	add.s32 	%r629, %r626, %r628;
	st.shared.u32 	[%r629], %r702;
	shl.b32 	%r630, %r132, 2;
	add.s32 	%r631, %r626, %r630;
	st.shared.u32 	[%r631], %r701;
	shl.b32 	%r632, %r133, 2;
	add.s32 	%r633, %r626, %r632;
	st.shared.u32 	[%r633], %r700;
	shl.b32 	%r634, %r134, 2;
	add.s32 	%r635, %r626, %r634;
	st.shared.u32 	[%r635], %r699;
	shl.b32 	%r636, %r135, 2;
	add.s32 	%r637, %r626, %r636;
	st.shared.u32 	[%r637], %r698;
	shl.b32 	%r638, %r136, 2;
	add.s32 	%r639, %r626, %r638;
	st.shared.u32 	[%r639], %r697;
	shl.b32 	%r640, %r137, 2;
	add.s32 	%r641, %r626, %r640;
	st.shared.u32 	[%r641], %r696;
	shl.b32 	%r642, %r138, 2;
	add.s32 	%r643, %r626, %r642;
	st.shared.u32 	[%r643], %r695;
	shl.b32 	%r644, %r139, 2;
	add.s32 	%r645, %r626, %r644;
	st.shared.u32 	[%r645], %r694;
	shl.b32 	%r646, %r140, 2;
	add.s32 	%r647, %r626, %r646;
	st.shared.u32 	[%r647], %r693;
	shl.b32 	%r648, %r141, 2;
	add.s32 	%r649, %r626, %r648;
	st.shared.u32 	[%r649], %r692;
	shl.b32 	%r650, %r142, 2;
	add.s32 	%r651, %r626, %r650;
	st.shared.u32 	[%r651], %r691;
	shl.b32 	%r652, %r143, 2;
	add.s32 	%r653, %r626, %r652;
	st.shared.u32 	[%r653], %r690;
	shl.b32 	%r654, %r144, 2;
	add.s32 	%r655, %r626, %r654;
	st.shared.u32 	[%r655], %r689;
	shl.b32 	%r656, %r145, 2;
	add.s32 	%r657, %r626, %r656;
	st.shared.u32 	[%r657], %r688;
	shl.b32 	%r658, %r146, 2;
	add.s32 	%r659, %r626, %r658;
	st.shared.u32 	[%r659], %r687;
	shl.b32 	%r660, %r147, 2;
	add.s32 	%r661, %r626, %r660;
	st.shared.u32 	[%r661], %r686;
	shl.b32 	%r662, %r148, 2;
	add.s32 	%r663, %r626, %r662;
	st.shared.u32 	[%r663], %r685;
	bar.sync 	0;
	ld.shared.u32 	%r703, [%r46];
	ld.shared.u32 	%r702, [%r46+4];
	ld.shared.u32 	%r701, [%r46+8];
	ld.shared.u32 	%r700, [%r46+12];
	ld.shared.u32 	%r699, [%r46+16];
	ld.shared.u32 	%r698, [%r46+20];
	ld.shared.u32 	%r697, [%r46+24];
	ld.shared.u32 	%r696, [%r46+28];
	ld.shared.u32 	%r695, [%r46+32];
	ld.shared.u32 	%r694, [%r46+36];
	ld.shared.u32 	%r693, [%r46+40];
	ld.shared.u32 	%r692, [%r46+44];
	ld.shared.u32 	%r691, [%r46+48];
	ld.shared.u32 	%r690, [%r46+52];
	ld.shared.u32 	%r689, [%r46+56];
	ld.shared.u32 	%r688, [%r46+60];
	ld.shared.u32 	%r687, [%r46+64];
	ld.shared.u32 	%r686, [%r46+68];
	ld.shared.u32 	%r685, [%r46+72];
	bar.sync 	0;
	add.s32 	%r684, %r684, 6;
	add.s32 	%r683, %r683, -6;
	bra.uni 	$L__BB7_39;

}
	// .globl	_ZN3cub18CUB_300001_SM_10006detail10radix_sort30DeviceRadixSortHistogramKernelINS1_5radix10policy_hubIjNS0_8NullTypeEyE10Policy1000ELNS0_9SortOrderE0EjyNS1_21identity_decomposer_tEEEvPT2_PKT1_SB_iiT3_
.visible .entry _ZN3cub18CUB_300001_SM_10006detail10radix_sort30DeviceRadixSortHistogramKernelINS1_5radix10policy_hubIjNS0_8NullTypeEyE10Policy1000ELNS0_9SortOrderE0EjyNS1_21identity_decomposer_tEEEvPT2_PKT1_SB_iiT3_(
	.param .u64 .ptr .align 1 _ZN3cub18CUB_300001_SM_10006detail10radix_sort30DeviceRadixSortHistogramKernelINS1_5radix10policy_hubIjNS0_8NullTypeEyE10Policy1000ELNS0_9SortOrderE0EjyNS1_21identity_decomposer_tEEEvPT2_PKT1_SB_iiT3__param_0,
	.param .u64 .ptr .align 1 _ZN3cub18CUB_300001_SM_10006detail10radix_sort30DeviceRadixSortHistogramKernelINS1_5radix10policy_hubIjNS0_8NullTypeEyE10Policy1000ELNS0_9SortOrderE0EjyNS1_21identity_decomposer_tEEEvPT2_PKT1_SB_iiT3__param_1,
	.param .u64 _ZN3cub18CUB_300001_SM_10006detail10radix_sort30DeviceRadixSortHistogramKernelINS1_5radix10policy_hubIjNS0_8NullTypeEyE10Policy1000ELNS0_9SortOrderE0EjyNS1_21identity_decomposer_tEEEvPT2_PKT1_SB_iiT3__param_2,
	.param .u32 _ZN3cub18CUB_300001_SM_10006detail10radix_sort30DeviceRadixSortHistogramKernelINS1_5radix10policy_hubIjNS0_8NullTypeEyE10Policy1000ELNS0_9SortOrderE0EjyNS1_21identity_decomposer_tEEEvPT2_PKT1_SB_iiT3__param_3,
	.param .u32 _ZN3cub18CUB_300001_SM_10006detail10radix_sort30DeviceRadixSortHistogramKernelINS1_5radix10policy_hubIjNS0_8NullTypeEyE10Policy1000ELNS0_9SortOrderE0EjyNS1_21identity_decomposer_tEEEvPT2_PKT1_SB_iiT3__param_4,
	.param .align 1 .b8 _ZN3cub18CUB_300001_SM_10006detail10radix_sort30DeviceRadixSortHistogramKernelINS1_5radix10policy_hubIjNS0_8NullTypeEyE10Policy1000ELNS0_9SortOrderE0EjyNS1_21identity_decomposer_tEEEvPT2_PKT1_SB_iiT3__param_5[1]
)
.maxntid 128
{
	.reg .pred 	%p<91>;
	.reg .b32 	%r<470>;
	.reg .b64 	%rd<137>;
	// demoted variable
	.shared .align 4 .b8 _ZZN3cub18CUB_300001_SM_10006detail10radix_sort30DeviceRadixSortHistogramKernelINS1_5radix10policy_hubIjNS0_8NullTypeEyE10Policy1000ELNS0_9SortOrderE0EjyNS1_21identity_decomposer_tEEEvPT2_PKT1_SB_iiT3_E12temp_storage[4096];
	ld.param.u64 	%rd18, [_ZN3cub18CUB_300001_SM_10006detail10radix_sort30DeviceRadixSortHistogramKernelINS1_5radix10policy_hubIjNS0_8NullTypeEyE10Policy1000ELNS0_9SortOrderE0EjyNS1_21identity_decomposer_tEEEvPT2_PKT1_SB_iiT3__param_0];
	ld.param.u64 	%rd19, [_ZN3cub18CUB_300001_SM_10006detail10radix_sort30DeviceRadixSortHistogramKernelINS1_5radix10policy_hubIjNS0_8NullTypeEyE10Policy1000ELNS0_9SortOrderE0EjyNS1_21identity_decomposer_tEEEvPT2_PKT1_SB_iiT3__param_1];
	ld.param.u64 	%rd17, [_ZN3cub18CUB_300001_SM_10006detail10radix_sort30DeviceRadixSortHistogramKernelINS1_5radix10policy_hubIjNS0_8NullTypeEyE10Policy1000ELNS0_9SortOrderE0EjyNS1_21identity_decomposer_tEEEvPT2_PKT1_SB_iiT3__param_2];
	ld.param.u32 	%r158, [_ZN3cub18CUB_300001_SM_10006detail10radix_sort30DeviceRadixSortHistogramKernelINS1_5radix10policy_hubIjNS0_8NullTypeEyE10Policy1000ELNS0_9SortOrderE0EjyNS1_21identity_decomposer_tEEEvPT2_PKT1_SB_iiT3__param_3];
	ld.param.u32 	%r159, [_ZN3cub18CUB_300001_SM_10006detail10radix_sort30DeviceRadixSortHistogramKernelINS1_5radix10policy_hubIjNS0_8NullTypeEyE10Policy1000ELNS0_9SortOrderE0EjyNS1_21identity_decomposer_tEEEvPT2_PKT1_SB_iiT3__param_4];
	cvta.to.global.u64 	%rd1, %rd19;
	cvta.to.global.u64 	%rd2, %rd18;
	setp.eq.s64 	%p2, %rd17, 0;
	@%p2 bra 	$L__BB8_153;
	sub.s32 	%r160, %r159, %r158;
	add.s32 	%r161, %r160, 7;
	shr.s32 	%r162, %r161, 31;
	shr.u32 	%r163, %r162, 29;
	add.s32 	%r164, %r161, %r163;
	shr.s32 	%r165, %r164, 3;
	mov.u32 	%r166, %tid.x;
	setp.gt.u32 	%p3, %r166, 255;
	setp.lt.s32 	%p4, %r161, 8;
	mov.u32 	%r167, %ctaid.x;
	shl.b32 	%r168, %r167, 11;
	cvt.u64.u32 	%rd3, %r168;
	mov.u32 	%r169, %nctaid.x;
	shl.b32 	%r170, %r169, 11;
	cvt.u64.u32 	%rd4, %r170;
	add.s32 	%r1, %r165, -1;
	and.b32  	%r2, %r165, 15;
	and.b32  	%r3, %r165, 7;
	add.s32 	%r4, %r3, -1;
	and.b32  	%r5, %r165, 3;
	or.pred  	%p1, %p3, %p4;
	shl.b32 	%r171, %r166, 2;
	mov.u32 	%r172, _ZZN3cub18CUB_300001_SM_10006detail10radix_sort30DeviceRadixSortHistogramKernelINS1_5radix10policy_hubIjNS0_8NullTypeEyE10Policy1000ELNS0_9SortOrderE0EjyNS1_21identity_decomposer_tEEEvPT2_PKT1_SB_iiT3_E12temp_storage;
	add.s32 	%r6, %r172, %r171;
	and.b32  	%r7, %r165, 268435440;
	cvt.u64.u32 	%rd5, %r166;
	add.s32 	%r8, %r166, 128;
	add.s32 	%r9, %r166, 256;
	add.s32 	%r10, %r166, 384;
	add.s32 	%r11, %r166, 512;
	add.s32 	%r12, %r166, 640;
	add.s32 	%r13, %r166, 768;
	add.s32 	%r14, %r166, 1280;
	add.s32 	%r15, %r166, 1920;
	and.b32  	%r16, %r165, 268435448;
	and.b32  	%r17, %r165, 1;
	neg.s32 	%r18, %r7;
	add.s32 	%r19, %r6, 8192;
	add.s64 	%rd21, %rd17, -1;
	shr.u64 	%rd22, %rd21, 30;
	add.s64 	%rd23, %rd22, 1;
	min.u64 	%rd6, %rd23, %rd17;
	mov.b64 	%rd135, 0;
$L__BB8_2:
	@%p1 bra 	$L__BB8_30;
	setp.lt.u32 	%p5, %r1, 15;
	mov.b32 	%r423, 0;
	@%p5 bra 	$L__BB8_6;
	mov.u32 	%r420, %r19;
	mov.u32 	%r421, %r18;
$L__BB8_5:
	.pragma "nounroll";
	mov.b32 	%r174, 0;
	st.shared.u32 	[%r420+-8192], %r174;
	st.shared.u32 	[%r420+-7168], %r174;
	st.shared.u32 	[%r420+-6144], %r174;
	st.shared.u32 	[%r420+-5120], %r174;
	st.shared.u32 	[%r420+-4096], %r174;
	st.shared.u32 	[%r420+-3072], %r174;
	st.shared.u32 	[%r420+-2048], %r174;
	st.shared.u32 	[%r420+-1024], %r174;
	st.shared.u32 	[%r420], %r174;
	st.shared.u32 	[%r420+1024], %r174;
	st.shared.u32 	[%r420+2048], %r174;
	st.shared.u32 	[%r420+3072], %r174;
	st.shared.u32 	[%r420+4096], %r174;
	st.shared.u32 	[%r420+5120], %r174;
	st.shared.u32 	[%r420+6144], %r174;
	st.shared.u32 	[%r420+7168], %r174;
	add.s32 	%r421, %r421, 16;
	add.s32 	%r420, %r420, 16384;
	setp.ne.s32 	%p6, %r421, 0;
	mov.u32 	%r423, %r7;
	@%p6 bra 	$L__BB8_5;
$L__BB8_6:
	add.s32 	%r25, %r2, -1;
	setp.eq.s32 	%p7, %r2, 0;
	@%p7 bra 	$L__BB8_16;
	setp.lt.u32 	%p8, %r25, 7;
	@%p8 bra 	$L__BB8_9;
	shl.b32 	%r175, %r423, 10;
	add.s32 	%r176, %r6, %r175;
	mov.b32 	%r177, 0;
	st.shared.u32 	[%r176], %r177;
	st.shared.u32 	[%r176+1024], %r177;
	st.shared.u32 	[%r176+2048], %r177;
	st.shared.u32 	[%r176+3072], %r177;
	st.shared.u32 	[%r176+4096], %r177;
	st.shared.u32 	[%r176+5120], %r177;
	st.shared.u32 	[%r176+6144], %r177;
	st.shared.u32 	[%r176+7168], %r177;
	add.s32 	%r423, %r423, 8;
$L__BB8_9:
	setp.eq.s32 	%p9, %r3, 0;
	@%p9 bra 	$L__BB8_16;
	setp.lt.u32 	%p10, %r4, 3;
	@%p10 bra 	$L__BB8_12;
	shl.b32 	%r178, %r423, 10;
	add.s32 	%r179, %r6, %r178;
	mov.b32 	%r180, 0;
	st.shared.u32 	[%r179], %r180;
	st.shared.u32 	[%r179+1024], %r180;
	st.shared.u32 	[%r179+2048], %r180;
	st.shared.u32 	[%r179+3072], %r180;
	add.s32 	%r423, %r423, 4;
$L__BB8_12:
	setp.eq.s32 	%p11, %r5, 0;
	@%p11 bra 	$L__BB8_16;
	setp.eq.s32 	%p12, %r5, 1;
	shl.b32 	%r181, %r423, 10;
	add.s32 	%r30, %r6, %r181;
	mov.b32 	%r182, 0;
	st.shared.u32 	[%r30], %r182;
	@%p12 bra 	$L__BB8_16;
	setp.eq.s32 	%p13, %r5, 2;
	mov.b32 	%r183, 0;
	st.shared.u32 	[%r30+1024], %r183;
	@%p13 bra 	$L__BB8_16;
	mov.b32 	%r184, 0;
	st.shared.u32 	[%r30+2048], %r184;
$L__BB8_16:
	cvt.u32.u64 	%r185, %rd5;
	setp.gt.u32 	%p14, %r185, 127;
	@%p14 bra 	$L__BB8_30;
	setp.lt.u32 	%p15, %r1, 15;
	mov.b32 	%r427, 0;
	@%p15 bra 	$L__BB8_20;
	mov.b32 	%r425, 0;
$L__BB8_19:
	.pragma "nounroll";
	shl.b32 	%r188, %r425, 10;
	add.s32 	%r189, %r6, %r188;
	mov.b32 	%r190, 0;
	st.shared.u32 	[%r189+512], %r190;
	st.shared.u32 	[%r189+1536], %r190;
	st.shared.u32 	[%r189+2560], %r190;
	st.shared.u32 	[%r189+3584], %r190;
	st.shared.u32 	[%r189+4608], %r190;
	st.shared.u32 	[%r189+5632], %r190;
	st.shared.u32 	[%r189+6656], %r190;
	st.shared.u32 	[%r189+7680], %r190;
	st.shared.u32 	[%r189+8704], %r190;
	st.shared.u32 	[%r189+9728], %r190;
	st.shared.u32 	[%r189+10752], %r190;
	st.shared.u32 	[%r189+11776], %r190;
	st.shared.u32 	[%r189+12800], %r190;
	st.shared.u32 	[%r189+13824], %r190;
	st.shared.u32 	[%r189+14848], %r190;
	st.shared.u32 	[%r189+15872], %r190;
	add.s32 	%r425, %r425, 16;
	setp.ne.s32 	%p16, %r425, %r7;
	mov.u32 	%r427, %r7;
	@%p16 bra 	$L__BB8_19;
$L__BB8_20:
	setp.eq.s32 	%p17, %r2, 0;
	@%p17 bra 	$L__BB8_30;
	setp.lt.u32 	%p18, %r25, 7;
	@%p18 bra 	$L__BB8_23;
	shl.b32 	%r191, %r427, 10;
	add.s32 	%r192, %r6, %r191;
	mov.b32 	%r193, 0;
	st.shared.u32 	[%r192+512], %r193;
	st.shared.u32 	[%r192+1536], %r193;
	st.shared.u32 	[%r192+2560], %r193;
	st.shared.u32 	[%r192+3584], %r193;
	st.shared.u32 	[%r192+4608], %r193;
	st.shared.u32 	[%r192+5632], %r193;
	st.shared.u32 	[%r192+6656], %r193;
	st.shared.u32 	[%r192+7680], %r193;
	add.s32 	%r427, %r427, 8;
$L__BB8_23:
	setp.eq.s32 	%p19, %r3, 0;
	@%p19 bra 	$L__BB8_30;
	setp.lt.u32 	%p20, %r4, 3;
	@%p20 bra 	$L__BB8_26;
	shl.b32 	%r194, %r427, 10;
	add.s32 	%r195, %r6, %r194;
	mov.b32 	%r196, 0;
	st.shared.u32 	[%r195+512], %r196;
	st.shared.u32 	[%r195+1536], %r196;
	st.shared.u32 	[%r195+2560], %r196;
	st.shared.u32 	[%r195+3584], %r196;
	add.s32 	%r427, %r427, 4;
$L__BB8_26:
	setp.eq.s32 	%p21, %r5, 0;
	@%p21 bra 	$L__BB8_30;
	setp.eq.s32 	%p22, %r5, 1;
	shl.b32 	%r197, %r427, 10;
	add.s32 	%r38, %r6, %r197;
	mov.b32 	%r198, 0;
	st.shared.u32 	[%r38+512], %r198;
	@%p22 bra 	$L__BB8_30;
	setp.eq.s32 	%p23, %r5, 2;
	mov.b32 	%r199, 0;
	st.shared.u32 	[%r38+1536], %r199;
	@%p23 bra 	$L__BB8_30;
	mov.b32 	%r200, 0;
	st.shared.u32 	[%r38+2560], %r200;
$L__BB8_30:
	bar.sync 	0;
	bar.sync 	0;
	shl.b64 	%rd8, %rd135, 30;
	sub.s64 	%rd24, %rd17, %rd8;
	min.u64 	%rd9, %rd24, 1073741824;
	setp.le.u64 	%p24, %rd9, %rd3;
	@%p24 bra 	$L__BB8_70;
	mov.u64 	%rd136, %rd3;
$L__BB8_32:
	add.s64 	%rd11, %rd136, %rd8;
	sub.s64 	%rd12, %rd17, %rd11;
	setp.lt.u64 	%p25, %rd12, 2048;
	@%p25 bra 	$L__BB8_34;
	add.s64 	%rd27, %rd11, %rd5;
	shl.b64 	%rd28, %rd27, 2;
	add.s64 	%rd29, %rd1, %rd28;
	ld.global.u32 	%r459, [%rd29];
	ld.global.u32 	%r458, [%rd29+512];
	ld.global.u32 	%r457, [%rd29+1024];
	ld.global.u32 	%r456, [%rd29+1536];
	ld.global.u32 	%r455, [%rd29+2048];
	ld.global.u32 	%r454, [%rd29+2560];
	ld.global.u32 	%r453, [%rd29+3072];
	ld.global.u32 	%r452, [%rd29+3584];
	ld.global.u32 	%r451, [%rd29+4096];
	ld.global.u32 	%r450, [%rd29+4608];
	ld.global.u32 	%r449, [%rd29+5120];
	ld.global.u32 	%r448, [%rd29+5632];
	ld.global.u32 	%r447, [%rd29+6144];
	ld.global.u32 	%r446, [%rd29+6656];
	ld.global.u32 	%r445, [%rd29+7168];
	ld.global.u32 	%r444, [%rd29+7680];
	bra.uni 	$L__BB8_66;
$L__BB8_34:
	cvt.u32.u64 	%r202, %rd5;
	cvt.u32.u64 	%r55, %rd12;
	setp.ge.s32 	%p26, %r202, %r55;
	add.s64 	%rd25, %rd11, %rd5;
	shl.b64 	%rd26, %rd25, 2;
	add.s64 	%rd13, %rd1, %rd26;
	mov.b32 	%r459, -1;
	@%p26 bra 	$L__BB8_36;
	ld.global.u32 	%r459, [%rd13];
$L__BB8_36:
	setp.ge.s32 	%p27, %r8, %r55;
	mov.b32 	%r458, -1;
	@%p27 bra 	$L__BB8_38;
	ld.global.u32 	%r458, [%rd13+512];
$L__BB8_38:
	setp.ge.s32 	%p28, %r9, %r55;
	mov.b32 	%r457, -1;
	@%p28 bra 	$L__BB8_40;
	ld.global.u32 	%r457, [%rd13+1024];
$L__BB8_40:
	setp.ge.s32 	%p29, %r10, %r55;
	mov.b32 	%r456, -1;
	@%p29 bra 	$L__BB8_42;
	ld.global.u32 	%r456, [%rd13+1536];
$L__BB8_42:
	setp.ge.s32 	%p30, %r11, %r55;
	mov.b32 	%r455, -1;
	@%p30 bra 	$L__BB8_44;
	ld.global.u32 	%r455, [%rd13+2048];
$L__BB8_44:
	setp.ge.s32 	%p31, %r12, %r55;
	mov.b32 	%r454, -1;
	@%p31 bra 	$L__BB8_46;
	ld.global.u32 	%r454, [%rd13+2560];
$L__BB8_46:
	setp.ge.s32 	%p32, %r13, %r55;
	mov.b32 	%r453, -1;
	@%p32 bra 	$L__BB8_48;
	ld.global.u32 	%r453, [%rd13+3072];
$L__BB8_48:
	mov.u32 	%r210, %tid.x;
	add.s32 	%r211, %r210, 896;
	setp.ge.s32 	%p33, %r211, %r55;
	mov.b32 	%r452, -1;
	@%p33 bra 	$L__BB8_50;
	ld.global.u32 	%r452, [%rd13+3584];
$L__BB8_50:
	or.b32  	%r214, %r210, 1024;
	setp.ge.s32 	%p34, %r214, %r55;
	mov.b32 	%r451, -1;
	@%p34 bra 	$L__BB8_52;
	ld.global.u32 	%r451, [%rd13+4096];
$L__BB8_52:
	add.s32 	%r217, %r210, 1152;
	setp.ge.s32 	%p35, %r217, %r55;
	mov.b32 	%r450, -1;
	@%p35 bra 	$L__BB8_54;
	ld.global.u32 	%r450, [%rd13+4608];
$L__BB8_54:
	setp.ge.s32 	%p36, %r14, %r55;
	mov.b32 	%r449, -1;
	@%p36 bra 	$L__BB8_56;
	ld.global.u32 	%r449, [%rd13+5120];
$L__BB8_56:
	add.s32 	%r221, %r210, 1408;
	setp.ge.s32 	%p37, %r221, %r55;
	mov.b32 	%r448, -1;
	@%p37 bra 	$L__BB8_58;
	ld.global.u32 	%r448, [%rd13+5632];
$L__BB8_58:
	add.s32 	%r224, %r210, 1536;
	setp.ge.s32 	%p38, %r224, %r55;
	mov.b32 	%r447, -1;
	@%p38 bra 	$L__BB8_60;
	ld.global.u32 	%r447, [%rd13+6144];
$L__BB8_60:
	add.s32 	%r227, %r210, 1664;
	setp.ge.s32 	%p39, %r227, %r55;
	mov.b32 	%r446, -1;
	@%p39 bra 	$L__BB8_62;
	ld.global.u32 	%r446, [%rd13+6656];
$L__BB8_62:
	add.s32 	%r230, %r210, 1792;
	setp.ge.s32 	%p40, %r230, %r55;
	mov.b32 	%r445, -1;
	@%p40 bra 	$L__BB8_64;
	ld.global.u32 	%r445, [%rd13+7168];
$L__BB8_64:
	setp.ge.s32 	%p41, %r15, %r55;
	mov.b32 	%r444, -1;
	@%p41 bra 	$L__BB8_66;
	ld.global.u32 	%r444, [%rd13+7680];
$L__BB8_66:
	setp.le.s32 	%p42, %r159, %r158;
	@%p42 bra 	$L__BB8_69;
	mov.b32 	%r460, 0;
	mov.u32 	%r461, %r158;
$L__BB8_68:
	sub.s32 	%r233, %r159, %r461;
	shl.b32 	%r234, %r460, 10;
	mov.u32 	%r235, _ZZN3cub18CUB_300001_SM_10006detail10radix_sort30DeviceRadixSortHistogramKernelINS1_5radix10policy_hubIjNS0_8NullTypeEyE10Policy1000ELNS0_9SortOrderE0EjyNS1_21identity_decomposer_tEEEvPT2_PKT1_SB_iiT3_E12temp_storage;
	add.s32 	%r236, %r235, %r234;
	min.s32 	%r237, %r233, 8;
	mov.b32 	%r238, -1;
	shl.b32 	%r239, %r238, %r237;
	not.b32 	%r240, %r239;
	shr.u32 	%r241, %r459, %r461;
	and.b32  	%r242, %r241, %r240;
	shl.b32 	%r243, %r242, 2;
	add.s32 	%r244, %r236, %r243;
	atom.shared.add.u32 	%r245, [%r244], 1;
	shr.u32 	%r246, %r458, %r461;
	and.b32  	%r247, %r246, %r240;
	shl.b32 	%r248, %r247, 2;
	add.s32 	%r249, %r236, %r248;
	atom.shared.add.u32 	%r250, [%r249], 1;
	shr.u32 	%r251, %r457, %r461;
	and.b32  	%r252, %r251, %r240;
	shl.b32 	%r253, %r252, 2;
	add.s32 	%r254, %r236, %r253;
	atom.shared.add.u32 	%r255, [%r254], 1;
	shr.u32 	%r256, %r456, %r461;
	and.b32  	%r257, %r256, %r240;
	shl.b32 	%r258, %r257, 2;
	add.s32 	%r259, %r236, %r258;
	atom.shared.add.u32 	%r260, [%r259], 1;
	shr.u32 	%r261, %r455, %r461;
	and.b32  	%r262, %r261, %r240;
	shl.b32 	%r263, %r262, 2;
	add.s32 	%r264, %r236, %r263;
	atom.shared.add.u32 	%r265, [%r264], 1;
	shr.u32 	%r266, %r454, %r461;
	and.b32  	%r267, %r266, %r240;
	shl.b32 	%r268, %r267, 2;
	add.s32 	%r269, %r236, %r268;
	atom.shared.add.u32 	%r270, [%r269], 1;
	shr.u32 	%r271, %r453, %r461;
	and.b32  	%r272, %r271, %r240;
	shl.b32 	%r273, %r272, 2;
	add.s32 	%r274, %r236, %r273;
	atom.shared.add.u32 	%r275, [%r274], 1;
	shr.u32 	%r276, %r452, %r461;
	and.b32  	%r277, %r276, %r240;
	shl.b32 	%r278, %r277, 2;
	add.s32 	%r279, %r236, %r278;
	atom.shared.add.u32 	%r280, [%r279], 1;
	shr.u32 	%r281, %r451, %r461;
	and.b32  	%r282, %r281, %r240;
	shl.b32 	%r283, %r282, 2;
	add.s32 	%r284, %r236, %r283;
	atom.shared.add.u32 	%r285, [%r284], 1;
	shr.u32 	%r286, %r450, %r461;
	and.b32  	%r287, %r286, %r240;
	shl.b32 	%r288, %r287, 2;
	add.s32 	%r289, %r236, %r288;
	atom.shared.add.u32 	%r290, [%r289], 1;
	shr.u32 	%r291, %r449, %r461;
	and.b32  	%r292, %r291, %r240;
	shl.b32 	%r293, %r292, 2;
	add.s32 	%r294, %r236, %r293;
	atom.shared.add.u32 	%r295, [%r294], 1;
	shr.u32 	%r296, %r448, %r461;
	and.b32  	%r297, %r296, %r240;
	shl.b32 	%r298, %r297, 2;
	add.s32 	%r299, %r236, %r298;
	atom.shared.add.u32 	%r300, [%r299], 1;
	shr.u32 	%r301, %r447, %r461;
	and.b32  	%r302, %r301, %r240;
	shl.b32 	%r303, %r302, 2;
	add.s32 	%r304, %r236, %r303;
	atom.shared.add.u32 	%r305, [%r304], 1;
	shr.u32 	%r306, %r446, %r461;
	and.b32  	%r307, %r306, %r240;
	shl.b32 	%r308, %r307, 2;
	add.s32 	%r309, %r236, %r308;
	atom.shared.add.u32 	%r310, [%r309], 1;
	shr.u32 	%r311, %r445, %r461;
	and.b32  	%r312, %r311, %r240;
	shl.b32 	%r313, %r312, 2;
	add.s32 	%r314, %r236, %r313;
	atom.shared.add.u32 	%r315, [%r314], 1;
	shr.u32 	%r316, %r444, %r461;
	and.b32  	%r317, %r316, %r240;
	shl.b32 	%r318, %r317, 2;
	add.s32 	%r319, %r236, %r318;
	atom.shared.add.u32 	%r320, [%r319], 1;
	add.s32 	%r461, %r461, 8;
	add.s32 	%r460, %r460, 1;
	setp.lt.s32 	%p43, %r461, %r159;
	@%p43 bra 	$L__BB8_68;
$L__BB8_69:
	add.s64 	%rd136, %rd136, %rd4;
	setp.lt.u64 	%p44, %rd136, %rd9;
	@%p44 bra 	$L__BB8_32;
$L__BB8_70:
	bar.sync 	0;
	@%p1 bra 	$L__BB8_152;
	setp.lt.u32 	%p45, %r1, 7;
	mov.b32 	%r464, 0;
	@%p45 bra 	$L__BB8_90;
	mov.b32 	%r462, 0;
$L__BB8_73:
	.pragma "nounroll";
	shl.b32 	%r323, %r462, 10;
	add.s32 	%r108, %r6, %r323;
	ld.shared.u32 	%r109, [%r108];
	setp.eq.s32 	%p46, %r109, 0;
	@%p46 bra 	$L__BB8_75;
	cvt.u32.u64 	%r324, %rd5;
	shl.b32 	%r325, %r462, 8;
	add.s32 	%r326, %r325, %r324;
	mul.wide.u32 	%rd30, %r326, 8;
	add.s64 	%rd31, %rd2, %rd30;
	cvt.u64.u32 	%rd32, %r109;
	atom.global.add.u64 	%rd33, [%rd31], %rd32;
$L__BB8_75:
	ld.shared.u32 	%r110, [%r108+1024];
	setp.eq.s32 	%p47, %r110, 0;
	@%p47 bra 	$L__BB8_77;
	cvt.u32.u64 	%r327, %rd5;
	shl.b32 	%r328, %r462, 8;
	add.s32 	%r329, %r328, %r327;
	add.s32 	%r330, %r329, 256;
	mul.wide.u32 	%rd34, %r330, 8;
	add.s64 	%rd35, %rd2, %rd34;
	cvt.u64.u32 	%rd36, %r110;
	atom.global.add.u64 	%rd37, [%rd35], %rd36;
$L__BB8_77:
	ld.shared.u32 	%r111, [%r108+2048];
	setp.eq.s32 	%p48, %r111, 0;
	@%p48 bra 	$L__BB8_79;
	cvt.u32.u64 	%r331, %rd5;
	shl.b32 	%r332, %r462, 8;
	add.s32 	%r333, %r332, %r331;
	add.s32 	%r334, %r333, 512;
	mul.wide.u32 	%rd38, %r334, 8;
	add.s64 	%rd39, %rd2, %rd38;
	cvt.u64.u32 	%rd40, %r111;
	atom.global.add.u64 	%rd41, [%rd39], %rd40;
$L__BB8_79:
	ld.shared.u32 	%r112, [%r108+3072];
	setp.eq.s32 	%p49, %r112, 0;
	@%p49 bra 	$L__BB8_81;
	cvt.u32.u64 	%r335, %rd5;
	shl.b32 	%r336, %r462, 8;
	add.s32 	%r337, %r336, %r335;
	add.s32 	%r338, %r337, 768;
	mul.wide.u32 	%rd42, %r338, 8;
	add.s64 	%rd43, %rd2, %rd42;
	cvt.u64.u32 	%rd44, %r112;
	atom.global.add.u64 	%rd45, [%rd43], %rd44;
$L__BB8_81:
	ld.shared.u32 	%r113, [%r108+4096];
	setp.eq.s32 	%p50, %r113, 0;
	@%p50 bra 	$L__BB8_83;
	cvt.u32.u64 	%r339, %rd5;
	shl.b32 	%r340, %r462, 8;
	add.s32 	%r341, %r340, %r339;
	add.s32 	%r342, %r341, 1024;
	mul.wide.u32 	%rd46, %r342, 8;
	add.s64 	%rd47, %rd2, %rd46;
	cvt.u64.u32 	%rd48, %r113;
	atom.global.add.u64 	%rd49, [%rd47], %rd48;
$L__BB8_83:
	ld.shared.u32 	%r114, [%r108+5120];
	setp.eq.s32 	%p51, %r114, 0;
	@%p51 bra 	$L__BB8_85;
	cvt.u32.u64 	%r343, %rd5;
	shl.b32 	%r344, %r462, 8;
	add.s32 	%r345, %r344, %r343;
	add.s32 	%r346, %r345, 1280;
	mul.wide.u32 	%rd50, %r346, 8;
	add.s64 	%rd51, %rd2, %rd50;
	cvt.u64.u32 	%rd52, %r114;
	atom.global.add.u64 	%rd53, [%rd51], %rd52;
$L__BB8_85:
	ld.shared.u32 	%r115, [%r108+6144];
	setp.eq.s32 	%p52, %r115, 0;
	@%p52 bra 	$L__BB8_87;
	cvt.u32.u64 	%r347, %rd5;
	shl.b32 	%r348, %r462, 8;
	add.s32 	%r349, %r348, %r347;
	add.s32 	%r350, %r349, 1536;
	mul.wide.u32 	%rd54, %r350, 8;
	add.s64 	%rd55, %rd2, %rd54;
	cvt.u64.u32 	%rd56, %r115;
	atom.global.add.u64 	%rd57, [%rd55], %rd56;
$L__BB8_87:
	ld.shared.u32 	%r116, [%r108+7168];
	setp.eq.s32 	%p53, %r116, 0;
	@%p53 bra 	$L__BB8_89;
	cvt.u32.u64 	%r351, %rd5;
	shl.b32 	%r352, %r462, 8;
	add.s32 	%r353, %r352, %r351;
	add.s32 	%r354, %r353, 1792;
	mul.wide.u32 	%rd58, %r354, 8;
	add.s64 	%rd59, %rd2, %rd58;
	cvt.u64.u32 	%rd60, %r116;
	atom.global.add.u64 	%rd61, [%rd59], %rd60;
$L__BB8_89:
	add.s32 	%r462, %r462, 8;
	setp.ne.s32 	%p54, %r462, %r16;
	mov.u32 	%r464, %r16;
	@%p54 bra 	$L__BB8_73;
$L__BB8_90:
	add.s32 	%r119, %r5, -1;
	setp.eq.s32 	%p55, %r3, 0;
	@%p55 bra 	$L__BB8_111;
	setp.lt.u32 	%p56, %r4, 3;
	@%p56 bra 	$L__BB8_101;
	shl.b32 	%r355, %r464, 10;
	add.s32 	%r120, %r6, %r355;
	ld.shared.u32 	%r121, [%r120];
	setp.eq.s32 	%p57, %r121, 0;
	@%p57 bra 	$L__BB8_94;
	cvt.u32.u64 	%r356, %rd5;
	shl.b32 	%r357, %r464, 8;
	add.s32 	%r358, %r357, %r356;
	mul.wide.u32 	%rd62, %r358, 8;
	add.s64 	%rd63, %rd2, %rd62;
	cvt.u64.u32 	%rd64, %r121;
	atom.global.add.u64 	%rd65, [%rd63], %rd64;
$L__BB8_94:
	ld.shared.u32 	%r122, [%r120+1024];
	setp.eq.s32 	%p58, %r122, 0;
	@%p58 bra 	$L__BB8_96;
	cvt.u32.u64 	%r359, %rd5;
	shl.b32 	%r360, %r464, 8;
	add.s32 	%r361, %r360, %r359;
	add.s32 	%r362, %r361, 256;
	mul.wide.u32 	%rd66, %r362, 8;
	add.s64 	%rd67, %rd2, %rd66;
	cvt.u64.u32 	%rd68, %r122;
	atom.global.add.u64 	%rd69, [%rd67], %rd68;
$L__BB8_96:
	ld.shared.u32 	%r123, [%r120+2048];
	setp.eq.s32 	%p59, %r123, 0;
	@%p59 bra 	$L__BB8_98;
	cvt.u32.u64 	%r363, %rd5;
	shl.b32 	%r364, %r464, 8;
	add.s32 	%r365, %r364, %r363;
	add.s32 	%r366, %r365, 512;
	mul.wide.u32 	%rd70, %r366, 8;
	add.s64 	%rd71, %rd2, %rd70;
	cvt.u64.u32 	%rd72, %r123;
	atom.global.add.u64 	%rd73, [%rd71], %rd72;
$L__BB8_98:
	ld.shared.u32 	%r124, [%r120+3072];
	setp.eq.s32 	%p60, %r124, 0;
	@%p60 bra 	$L__BB8_100;
	cvt.u32.u64 	%r367, %rd5;
	shl.b32 	%r368, %r464, 8;
	add.s32 	%r369, %r368, %r367;
	add.s32 	%r370, %r369, 768;
	mul.wide.u32 	%rd74, %r370, 8;
	add.s64 	%rd75, %rd2, %rd74;
	cvt.u64.u32 	%rd76, %r124;
	atom.global.add.u64 	%rd77, [%rd75], %rd76;
$L__BB8_100:
	add.s32 	%r464, %r464, 4;
$L__BB8_101:
	setp.eq.s32 	%p61, %r5, 0;
	@%p61 bra 	$L__BB8_111;
	setp.eq.s32 	%p62, %r119, 0;
	@%p62 bra 	$L__BB8_108;
	shl.b32 	%r371, %r464, 10;
	add.s32 	%r127, %r6, %r371;
	ld.shared.u32 	%r128, [%r127];
	setp.eq.s32 	%p63, %r128, 0;
	@%p63 bra 	$L__BB8_105;
	cvt.u32.u64 	%r372, %rd5;
	shl.b32 	%r373, %r464, 8;
	add.s32 	%r374, %r373, %r372;
	mul.wide.u32 	%rd78, %r374, 8;
	add.s64 	%rd79, %rd2, %rd78;
	cvt.u64.u32 	%rd80, %r128;
	atom.global.add.u64 	%rd81, [%rd79], %rd80;
$L__BB8_105:
	ld.shared.u32 	%r129, [%r127+1024];
	setp.eq.s32 	%p64, %r129, 0;
	@%p64 bra 	$L__BB8_107;
	cvt.u32.u64 	%r375, %rd5;
	shl.b32 	%r376, %r464, 8;
	add.s32 	%r377, %r376, %r375;
	add.s32 	%r378, %r377, 256;
	mul.wide.u32 	%rd82, %r378, 8;
	add.s64 	%rd83, %rd2, %rd82;
	cvt.u64.u32 	%rd84, %r129;
	atom.global.add.u64 	%rd85, [%rd83], %rd84;
$L__BB8_107:
	add.s32 	%r464, %r464, 2;
$L__BB8_108:
	setp.eq.s32 	%p65, %r17, 0;
	@%p65 bra 	$L__BB8_111;
	shl.b32 	%r379, %r464, 10;
	add.s32 	%r380, %r6, %r379;
	ld.shared.u32 	%r132, [%r380];
	setp.eq.s32 	%p66, %r132, 0;
	@%p66 bra 	$L__BB8_111;
	cvt.u32.u64 	%r381, %rd5;
	shl.b32 	%r382, %r464, 8;
	add.s32 	%r383, %r382, %r381;
	mul.wide.u32 	%rd86, %r383, 8;
	add.s64 	%rd87, %rd2, %rd86;
	cvt.u64.u32 	%rd88, %r132;
	atom.global.add.u64 	%rd89, [%rd87], %rd88;
$L__BB8_111:
	cvt.u32.u64 	%r384, %rd5;
	setp.gt.u32 	%p67, %r384, 127;
	@%p67 bra 	$L__BB8_152;
	setp.lt.u32 	%p68, %r1, 7;
	mov.b32 	%r468, 0;
	@%p68 bra 	$L__BB8_131;
	mov.b32 	%r466, 0;
$L__BB8_114:
	.pragma "nounroll";
	shl.b32 	%r388, %r466, 10;
	add.s32 	%r134, %r6, %r388;
	ld.shared.u32 	%r135, [%r134+512];
	setp.eq.s32 	%p69, %r135, 0;
	shl.b32 	%r389, %r466, 8;
	add.s32 	%r390, %r389, %r384;
	mul.wide.u32 	%rd90, %r390, 8;
	add.s64 	%rd15, %rd2, %rd90;
	@%p69 bra 	$L__BB8_116;
	cvt.u64.u32 	%rd91, %r135;
	atom.global.add.u64 	%rd92, [%rd15+1024], %rd91;
$L__BB8_116:
	ld.shared.u32 	%r136, [%r134+1536];
	setp.eq.s32 	%p70, %r136, 0;
	@%p70 bra 	$L__BB8_118;
	cvt.u64.u32 	%rd93, %r136;
	atom.global.add.u64 	%rd94, [%rd15+3072], %rd93;
$L__BB8_118:
	ld.shared.u32 	%r137, [%r134+2560];
	setp.eq.s32 	%p71, %r137, 0;
	@%p71 bra 	$L__BB8_120;
	cvt.u64.u32 	%rd95, %r137;
	atom.global.add.u64 	%rd96, [%rd15+5120], %rd95;
$L__BB8_120:
	ld.shared.u32 	%r138, [%r134+3584];
	setp.eq.s32 	%p72, %r138, 0;
	@%p72 bra 	$L__BB8_122;
	cvt.u64.u32 	%rd97, %r138;
	atom.global.add.u64 	%rd98, [%rd15+7168], %rd97;
$L__BB8_122:
	ld.shared.u32 	%r139, [%r134+4608];
	setp.eq.s32 	%p73, %r139, 0;
	@%p73 bra 	$L__BB8_124;
	cvt.u64.u32 	%rd99, %r139;
	atom.global.add.u64 	%rd100, [%rd15+9216], %rd99;
$L__BB8_124:
	ld.shared.u32 	%r140, [%r134+5632];
	setp.eq.s32 	%p74, %r140, 0;
	@%p74 bra 	$L__BB8_126;
	cvt.u64.u32 	%rd101, %r140;
	atom.global.add.u64 	%rd102, [%rd15+11264], %rd101;
$L__BB8_126:
	ld.shared.u32 	%r141, [%r134+6656];
	setp.eq.s32 	%p75, %r141, 0;
	@%p75 bra 	$L__BB8_128;
	cvt.u64.u32 	%rd103, %r141;
	atom.global.add.u64 	%rd104, [%rd15+13312], %rd103;
$L__BB8_128:
	ld.shared.u32 	%r142, [%r134+7680];
	setp.eq.s32 	%p76, %r142, 0;
	@%p76 bra 	$L__BB8_130;
	cvt.u64.u32 	%rd105, %r142;
	atom.global.add.u64 	%rd106, [%rd15+15360], %rd105;
$L__BB8_130:
	add.s32 	%r466, %r466, 8;
	setp.ne.s32 	%p77, %r466, %r16;
	mov.u32 	%r468, %r16;
	@%p77 bra 	$L__BB8_114;
$L__BB8_131:
	setp.eq.s32 	%p78, %r3, 0;
	@%p78 bra 	$L__BB8_152;
	setp.lt.u32 	%p79, %r4, 3;
	@%p79 bra 	$L__BB8_142;
	shl.b32 	%r391, %r468, 10;
	add.s32 	%r145, %r6, %r391;
	ld.shared.u32 	%r146, [%r145+512];
	setp.eq.s32 	%p80, %r146, 0;
	@%p80 bra 	$L__BB8_135;
	shl.b32 	%r393, %r468, 8;
	add.s32 	%r394, %r393, %r384;
	mul.wide.u32 	%rd107, %r394, 8;
	add.s64 	%rd108, %rd2, %rd107;
	cvt.u64.u32 	%rd109, %r146;
	atom.global.add.u64 	%rd110, [%rd108+1024], %rd109;
$L__BB8_135:
	ld.shared.u32 	%r147, [%r145+1536];
	setp.eq.s32 	%p81, %r147, 0;
	@%p81 bra 	$L__BB8_137;
	shl.b32 	%r396, %r468, 8;
	add.s32 	%r397, %r396, %r384;
	add.s32 	%r398, %r397, 256;
	mul.wide.u32 	%rd111, %r398, 8;
	add.s64 	%rd112, %rd2, %rd111;
	cvt.u64.u32 	%rd113, %r147;
	atom.global.add.u64 	%rd114, [%rd112+1024], %rd113;
$L__BB8_137:
	ld.shared.u32 	%r148, [%r145+2560];
	setp.eq.s32 	%p82, %r148, 0;
	@%p82 bra 	$L__BB8_139;
	shl.b32 	%r400, %r468, 8;
	add.s32 	%r401, %r400, %r384;
	add.s32 	%r402, %r401, 512;
	mul.wide.u32 	%rd115, %r402, 8;
	add.s64 	%rd116, %rd2, %rd115;
	cvt.u64.u32 	%rd117, %r148;
	atom.global.add.u64 	%rd118, [%rd116+1024], %rd117;
$L__BB8_139:
	ld.shared.u32 	%r149, [%r145+3584];
	setp.eq.s32 	%p83, %r149, 0;
	@%p83 bra 	$L__BB8_141;
	shl.b32 	%r404, %r468, 8;
	add.s32 	%r405, %r404, %r384;
	add.s32 	%r406, %r405, 768;
	mul.wide.u32 	%rd119, %r406, 8;
	add.s64 	%rd120, %rd2, %rd119;
	cvt.u64.u32 	%rd121, %r149;
	atom.global.add.u64 	%rd122, [%rd120+1024], %rd121;
$L__BB8_141:
	add.s32 	%r468, %r468, 4;
$L__BB8_142:
	setp.eq.s32 	%p84, %r5, 0;
	@%p84 bra 	$L__BB8_152;
	setp.eq.s32 	%p85, %r119, 0;
	@%p85 bra 	$L__BB8_149;
	shl.b32 	%r407, %r468, 10;
	add.s32 	%r152, %r6, %r407;
	ld.shared.u32 	%r153, [%r152+512];
	setp.eq.s32 	%p86, %r153, 0;
	@%p86 bra 	$L__BB8_146;
	shl.b32 	%r409, %r468, 8;
	add.s32 	%r410, %r409, %r384;
	mul.wide.u32 	%rd123, %r410, 8;
	add.s64 	%rd124, %rd2, %rd123;
	cvt.u64.u32 	%rd125, %r153;
	atom.global.add.u64 	%rd126, [%rd124+1024], %rd125;
$L__BB8_146:
	ld.shared.u32 	%r154, [%r152+1536];
	setp.eq.s32 	%p87, %r154, 0;
	@%p87 bra 	$L__BB8_148;
	shl.b32 	%r412, %r468, 8;
	add.s32 	%r413, %r412, %r384;
	add.s32 	%r414, %r413, 256;
	mul.wide.u32 	%rd127, %r414, 8;
	add.s64 	%rd128, %rd2, %rd127;
	cvt.u64.u32 	%rd129, %r154;
	atom.global.add.u64 	%rd130, [%rd128+1024], %rd129;
$L__BB8_148:
	add.s32 	%r468, %r468, 2;
$L__BB8_149:
	setp.eq.s32 	%p88, %r17, 0;
	@%p88 bra 	$L__BB8_152;
	shl.b32 	%r415, %r468, 10;
	add.s32 	%r416, %r6, %r415;
	ld.shared.u32 	%r157, [%r416+512];
	setp.eq.s32 	%p89, %r157, 0;
	@%p89 bra 	$L__BB8_152;
	shl.b32 	%r418, %r468, 8;
	add.s32 	%r419, %r418, %r384;
	mul.wide.u32 	%rd131, %r419, 8;
	add.s64 	%rd132, %rd2, %rd131;
	cvt.u64.u32 	%rd133, %r157;
	atom.global.add.u64 	%rd134, [%rd132+1024], %rd133;
$L__BB8_152:
	bar.sync 	0;
	add.s64 	%rd135, %rd135, 1;
	setp.ne.s64 	%p90, %rd135, %rd6;
	@%p90 bra 	$L__BB8_2;
$L__BB8_153:
	ret;

}
	// .globl	_ZN3cub18CUB_300001_SM_10006detail10radix_sort33DeviceRadixSortExclusiveSumKernelINS1_5radix10policy_hubIjNS0_8NullTypeEyE10Policy1000EyEEvPT0_
.visible .entry _ZN3cub18CUB_300001_SM_10006detail10radix_sort33DeviceRadixSortExclusiveSumKernelINS1_5radix10policy_hubIjNS0_8NullTypeEyE10Policy1000EyEEvPT0_(
	.param .u64 .ptr .align 1 _ZN3cub18CUB_300001_SM_10006detail10radix_sort33DeviceRadixSortExclusiveSumKernelINS1_5radix10policy_hubIjNS0_8NullTypeEyE10Policy1000EyEEvPT0__param_0
)
{
	.reg .pred 	%p<4>;
	.reg .b32 	%r<28>;
	.reg .b64 	%rd<54>;
	// demoted variable
	.shared .align 16 .b8 _ZZN3cub18CUB_300001_SM_10006detail10radix_sort33DeviceRadixSortExclusiveSumKernelINS1_5radix10policy_hubIjNS0_8NullTypeEyE10Policy1000EyEEvPT0_E12temp_storage[2336];
	ld.param.u64 	%rd5, [_ZN3cub18CUB_300001_SM_10006detail10radix_sort33DeviceRadixSortExclusiveSumKernelINS1_5radix10policy_hubIjNS0_8NullTypeEyE10Policy1000EyEEvPT0__param_0];
	cvta.to.global.u64 	%rd6, %rd5;
	mov.u32 	%r3, %ctaid.x;
	shl.b32 	%r4, %r3, 8;
	mov.u32 	%r1, %tid.x;
	setp.gt.u32 	%p1, %r1, 255;
	add.s32 	%r5, %r4, %r1;
	mul.wide.s32 	%rd7, %r5, 8;
	add.s64 	%rd1, %rd6, %rd7;
	@%p1 bra 	$L__BB9_2;
	ld.global.u64 	%rd53, [%rd1];
$L__BB9_2:
	shr.u32 	%r6, %r1, 3;
	add.s32 	%r7, %r6, %r1;
	shl.b32 	%r8, %r7, 3;
	mov.u32 	%r9, _ZZN3cub18CUB_300001_SM_10006detail10radix_sort33DeviceRadixSortExclusiveSumKernelINS1_5radix10policy_hubIjNS0_8NullTypeEyE10Policy1000EyEEvPT0_E12temp_storage;
	add.s32 	%r10, %r9, %r8;
	add.s32 	%r2, %r10, 16;
	st.shared.u64 	[%r10+16], %rd53;
	bar.sync 	0;
	setp.gt.u32 	%p2, %r1, 31;
	@%p2 bra 	$L__BB9_4;
	mad.lo.s32 	%r27, %r1, 72, %r9;
	ld.shared.u64 	%rd23, [%r27+16];
	ld.shared.u64 	%rd24, [%r27+24];
	ld.shared.u64 	%rd25, [%r27+32];
	ld.shared.u64 	%rd26, [%r27+40];
	ld.shared.u64 	%rd27, [%r27+48];
	ld.shared.u64 	%rd28, [%r27+56];
	ld.shared.u64 	%rd29, [%r27+64];
	ld.shared.u64 	%rd30, [%r27+72];
	add.s64 	%rd31, %rd24, %rd23;
	add.s64 	%rd32, %rd31, %rd25;
	add.s64 	%rd33, %rd32, %rd26;
	add.s64 	%rd34, %rd33, %rd27;
	add.s64 	%rd35, %rd34, %rd28;
	add.s64 	%rd36, %rd35, %rd29;
	add.s64 	%rd10, %rd36, %rd30;
	mov.b32 	%r11, 1;
	mov.b32 	%r24, 0;
	mov.b32 	%r25, -1;
	// begin inline asm
	{  .reg .u64 r0;  .reg .u32 lo;  .reg .u32 hi;  .reg .pred p;  mov.b64 {lo, hi}, %rd10;  shfl.sync.up.b32 lo|p, lo, %r11, %r24, %r25;  shfl.sync.up.b32 hi|p, hi, %r11, %r24, %r25;  mov.b64 r0, {lo, hi};  @p add.u64 r0, r0, %rd10;  mov.u64 %rd8, r0;}
	// end inline asm
	mov.b32 	%r14, 2;
	// begin inline asm
	{  .reg .u64 r0;  .reg .u32 lo;  .reg .u32 hi;  .reg .pred p;  mov.b64 {lo, hi}, %rd8;  shfl.sync.up.b32 lo|p, lo, %r14, %r24, %r25;  shfl.sync.up.b32 hi|p, hi, %r14, %r24, %r25;  mov.b64 r0, {lo, hi};  @p add.u64 r0, r0, %rd8;  mov.u64 %rd11, r0;}
	// end inline asm
	mov.b32 	%r17, 4;
	// begin inline asm
	{  .reg .u64 r0;  .reg .u32 lo;  .reg .u32 hi;  .reg .pred p;  mov.b64 {lo, hi}, %rd11;  shfl.sync.up.b32 lo|p, lo, %r17, %r24, %r25;  shfl.sync.up.b32 hi|p, hi, %r17, %r24, %r25;  mov.b64 r0, {lo, hi};  @p add.u64 r0, r0, %rd11;  mov.u64 %rd14, r0;}
	// end inline asm
	mov.b32 	%r20, 8;
	// begin inline asm
	{  .reg .u64 r0;  .reg .u32 lo;  .reg .u32 hi;  .reg .pred p;  mov.b64 {lo, hi}, %rd14;  shfl.sync.up.b32 lo|p, lo, %r20, %r24, %r25;  shfl.sync.up.b32 hi|p, hi, %r20, %r24, %r25;  mov.b64 r0, {lo, hi};  @p add.u64 r0, r0, %rd14;  mov.u64 %rd17, r0;}
	// end inline asm
	mov.b32 	%r23, 16;
	// begin inline asm
	{  .reg .u64 r0;  .reg .u32 lo;  .reg .u32 hi;  .reg .pred p;  mov.b64 {lo, hi}, %rd17;  shfl.sync.up.b32 lo|p, lo, %r23, %r24, %r25;  shfl.sync.up.b32 hi|p, hi, %r23, %r24, %r25;  mov.b64 r0, {lo, hi};  @p add.u64 r0, r0, %rd17;  mov.u64 %rd20, r0;}
	// end inline asm
	sub.s64 	%rd37, %rd20, %rd10;
	ld.shared.u64 	%rd38, [%r27+16];
	ld.shared.u64 	%rd39, [%r27+24];
	ld.shared.u64 	%rd40, [%r27+32];
	ld.shared.u64 	%rd41, [%r27+40];
	ld.shared.u64 	%rd42, [%r27+48];
	ld.shared.u64 	%rd43, [%r27+56];
	ld.shared.u64 	%rd44, [%r27+64];
	add.s64 	%rd45, %rd38, %rd37;
	add.s64 	%rd46, %rd39, %rd45;
	add.s64 	%rd47, %rd40, %rd46;
	add.s64 	%rd48, %rd41, %rd47;
	add.s64 	%rd49, %rd42, %rd48;
	add.s64 	%rd50, %rd43, %rd49;
	add.s64 	%rd51, %rd44, %rd50;
	st.shared.u64 	[%r27+16], %rd37;
	st.shared.u64 	[%r27+24], %rd45;
	st.shared.u64 	[%r27+32], %rd46;
	st.shared.u64 	[%r27+40], %rd47;
	st.shared.u64 	[%r27+48], %rd48;
	st.shared.u64 	[%r27+56], %rd49;
	st.shared.u64 	[%r27+64], %rd50;
	st.shared.u64 	[%r27+72], %rd51;
$L__BB9_4:
	setp.gt.u32 	%p3, %r1, 255;
	bar.sync 	0;
	@%p3 bra 	$L__BB9_6;
	ld.shared.u64 	%rd52, [%r2];
	st.global.u64 	[%rd1], %rd52;
$L__BB9_6:
	ret;

}
	// .globl	_ZN3cub18CUB_300001_SM_10006detail10radix_sort29DeviceRadixSortOnesweepKernelINS1_5radix10policy_hubIjNS0_8NullTypeEyE10Policy1000ELNS0_9SortOrderE0EjS6_yiiNS1_21identity_decomposer_tEEEvPT5_SC_PT3_PKSD_PT1_PKSH_PT2_PKSL_T4_iiT6_
.visible .entry _ZN3cub18CUB_300001_SM_10006detail10radix_sort29DeviceRadixSortOnesweepKernelINS1_5radix10policy_hubIjNS0_8NullTypeEyE10Policy1000ELNS0_9SortOrderE0EjS6_yiiNS1_21identity_decomposer_tEEEvPT5_SC_PT3_PKSD_PT1_PKSH_PT2_PKSL_T4_iiT6_(
	.param .u64 .ptr .align 1 _ZN3cub18CUB_300001_SM_10006detail10radix_sort29DeviceRadixSortOnesweepKernelINS1_5radix10policy_hubIjNS0_8NullTypeEyE10Policy1000ELNS0_9SortOrderE0EjS6_yiiNS1_21identity_decomposer_tEEEvPT5_SC_PT3_PKSD_PT1_PKSH_PT2_PKSL_T4_iiT6__param_0,
	.param .u64 .ptr .align 1 _ZN3cub18CUB_300001_SM_10006detail10radix_sort29DeviceRadixSortOnesweepKernelINS1_5radix10policy_hubIjNS0_8NullTypeEyE10Policy1000ELNS0_9SortOrderE0EjS6_yiiNS1_21identity_decomposer_tEEEvPT5_SC_PT3_PKSD_PT1_PKSH_PT2_PKSL_T4_iiT6__param_1,
	.param .u64 .ptr .align 1 _ZN3cub18CUB_300001_SM_10006detail10radix_sort29DeviceRadixSortOnesweepKernelINS1_5radix10policy_hubIjNS0_8NullTypeEyE10Policy1000ELNS0_9SortOrderE0EjS6_yiiNS1_21identity_decomposer_tEEEvPT5_SC_PT3_PKSD_PT1_PKSH_PT2_PKSL_T4_iiT6__param_2,
	.param .u64 .ptr .align 1 _ZN3cub18CUB_300001_SM_10006detail10radix_sort29DeviceRadixSortOnesweepKernelINS1_5radix10policy_hubIjNS0_8NullTypeEyE10Policy1000ELNS0_9SortOrderE0EjS6_yiiNS1_21identity_decomposer_tEEEvPT5_SC_PT3_PKSD_PT1_PKSH_PT2_PKSL_T4_iiT6__param_3,
	.param .u64 .ptr .align 1 _ZN3cub18CUB_300001_SM_10006detail10radix_sort29DeviceRadixSortOnesweepKernelINS1_5radix10policy_hubIjNS0_8NullTypeEyE10Policy1000ELNS0_9SortOrderE0EjS6_yiiNS1_21identity_decomposer_tEEEvPT5_SC_PT3_PKSD_PT1_PKSH_PT2_PKSL_T4_iiT6__param_4,
	.param .u64 .ptr .align 1 _ZN3cub18CUB_300001_SM_10006detail10radix_sort29DeviceRadixSortOnesweepKernelINS1_5radix10policy_hubIjNS0_8NullTypeEyE10Policy1000ELNS0_9SortOrderE0EjS6_yiiNS1_21identity_decomposer_tEEEvPT5_SC_PT3_PKSD_PT1_PKSH_PT2_PKSL_T4_iiT6__param_5,
	.param .u64 .ptr .align 1 _ZN3cub18CUB_300001_SM_10006detail10radix_sort29DeviceRadixSortOnesweepKernelINS1_5radix10policy_hubIjNS0_8NullTypeEyE10Policy1000ELNS0_9SortOrderE0EjS6_yiiNS1_21identity_decomposer_tEEEvPT5_SC_PT3_PKSD_PT1_PKSH_PT2_PKSL_T4_iiT6__param_6,
	.param .u64 .ptr .align 1 _ZN3cub18CUB_300001_SM_10006detail10radix_sort29DeviceRadixSortOnesweepKernelINS1_5radix10policy_hubIjNS0_8NullTypeEyE10Policy1000ELNS0_9SortOrderE0EjS6_yiiNS1_21identity_decomposer_tEEEvPT5_SC_PT3_PKSD_PT1_PKSH_PT2_PKSL_T4_iiT6__param_7,
	.param .u32 _ZN3cub18CUB_300001_SM_10006detail10radix_sort29DeviceRadixSortOnesweepKernelINS1_5radix10policy_hubIjNS0_8NullTypeEyE10Policy1000ELNS0_9SortOrderE0EjS6_yiiNS1_21identity_decomposer_tEEEvPT5_SC_PT3_PKSD_PT1_PKSH_PT2_PKSL_T4_iiT6__param_8,
	.param .u32 _ZN3cub18CUB_300001_SM_10006detail10radix_sort29DeviceRadixSortOnesweepKernelINS1_5radix10policy_hubIjNS0_8NullTypeEyE10Policy1000ELNS0_9SortOrderE0EjS6_yiiNS1_21identity_decomposer_tEEEvPT5_SC_PT3_PKSD_PT1_PKSH_PT2_PKSL_T4_iiT6__param_9,
	.param .u32 _ZN3cub18CUB_300001_SM_10006detail10radix_sort29DeviceRadixSortOnesweepKernelINS1_5radix10policy_hubIjNS0_8NullTypeEyE10Policy1000ELNS0_9SortOrderE0EjS6_yiiNS1_21identity_decomposer_tEEEvPT5_SC_PT3_PKSD_PT1_PKSH_PT2_PKSL_T4_iiT6__param_10,
	.param .align 1 .b8 _ZN3cub18CUB_300001_SM_10006detail10radix_sort29DeviceRadixSortOnesweepKernelINS1_5radix10policy_hubIjNS0_8NullTypeEyE10Policy1000ELNS0_9SortOrderE0EjS6_yiiNS1_21identity_decomposer_tEEEvPT5_SC_PT3_PKSD_PT1_PKSH_PT2_PKSL_T4_iiT6__param_11[1]
)
.maxntid 384
{
	.reg .pred 	%p<143>;
	.reg .b32 	%r<1708>;
	.reg .b64 	%rd<242>;
	// demoted variable
	.shared .align 16 .b8 _ZZN3cub18CUB_300001_SM_10006detail10radix_sort29DeviceRadixSortOnesweepKernelINS1_5radix10policy_hubIjNS0_8NullTypeEyE10Policy1000ELNS0_9SortOrderE0EjS6_yiiNS1_21identity_decomposer_tEEEvPT5_SC_PT3_PKSD_PT1_PKSH_PT2_PKSL_T4_iiT6_E1s[31232];
	ld.param.u64 	%rd18, [_ZN3cub18CUB_300001_SM_10006detail10radix_sort29DeviceRadixSortOnesweepKernelINS1_5radix10policy_hubIjNS0_8NullTypeEyE10Policy1000ELNS0_9SortOrderE0EjS6_yiiNS1_21identity_decomposer_tEEEvPT5_SC_PT3_PKSD_PT1_PKSH_PT2_PKSL_T4_iiT6__param_1];
	ld.param.u64 	%rd22, [_ZN3cub18CUB_300001_SM_10006detail10radix_sort29DeviceRadixSortOnesweepKernelINS1_5radix10policy_hubIjNS0_8NullTypeEyE10Policy1000ELNS0_9SortOrderE0EjS6_yiiNS1_21identity_decomposer_tEEEvPT5_SC_PT3_PKSD_PT1_PKSH_PT2_PKSL_T4_iiT6__param_5];
	ld.param.u32 	%r247, [_ZN3cub18CUB_300001_SM_10006detail10radix_sort29DeviceRadixSortOnesweepKernelINS1_5radix10policy_hubIjNS0_8NullTypeEyE10Policy1000ELNS0_9SortOrderE0EjS6_yiiNS1_21identity_decomposer_tEEEvPT5_SC_PT3_PKSD_PT1_PKSH_PT2_PKSL_T4_iiT6__param_10];
	cvta.to.global.u64 	%rd1, %rd22;
	mov.u32 	%r1, %tid.x;
	shr.u32 	%r2, %r1, 5;
	// begin inline asm
	mov.u32 %r248, %laneid;
	// end inline asm
	setp.ne.s32 	%p1, %r1, 0;
	@%p1 bra 	$L__BB10_2;
	cvta.to.global.u64 	%rd23, %rd18;
	atom.global.add.u32 	%r249, [%rd23], 1;
	st.shared.u32 	[_ZZN3cub18CUB_300001_SM_10006detail10radix_sort29DeviceRadixSortOnesweepKernelINS1_5radix10policy_hubIjNS0_8NullTypeEyE10Policy1000ELNS0_9SortOrderE0EjS6_yiiNS1_21identity_decomposer_tEEEvPT5_SC_PT3_PKSD_PT1_PKSH_PT2_PKSL_T4_iiT6_E1s+29184], %r249;
$L__BB10_2:
	ld.param.u32 	%r1582, [_ZN3cub18CUB_300001_SM_10006detail10radix_sort29DeviceRadixSortOnesweepKernelINS1_5radix10policy_hubIjNS0_8NullTypeEyE10Policy1000ELNS0_9SortOrderE0EjS6_yiiNS1_21identity_decomposer_tEEEvPT5_SC_PT3_PKSD_PT1_PKSH_PT2_PKSL_T4_iiT6__param_8];
	bar.sync 	0;
	ld.shared.u32 	%r4, [_ZZN3cub18CUB_300001_SM_10006detail10radix_sort29DeviceRadixSortOnesweepKernelINS1_5radix10policy_hubIjNS0_8NullTypeEyE10Policy1000ELNS0_9SortOrderE0EjS6_yiiNS1_21identity_decomposer_tEEEvPT5_SC_PT3_PKSD_PT1_PKSH_PT2_PKSL_T4_iiT6_E1s+29184];
	mul.lo.s32 	%r250, %r4, 7296;
	add.s32 	%r251, %r250, 7296;
	setp.gt.s32 	%p2, %r251, %r1582;
	cvt.s64.s32 	%rd2, %r250;
	@%p2 bra 	$L__BB10_4;
	and.b32  	%r252, %r1, 31;
	and.b32  	%r253, %r1, 992;
	mul.lo.s32 	%r254, %r253, 19;
	or.b32  	%r255, %r254, %r252;
	cvt.u64.u32 	%rd24, %r255;
	add.s64 	%rd25, %rd24, %rd2;
	shl.b64 	%rd26, %rd25, 2;
	add.s64 	%rd27, %rd1, %rd26;
	ld.global.u32 	%r1653, [%rd27];
	ld.global.u32 	%r1654, [%rd27+128];
	ld.global.u32 	%r1655, [%rd27+256];
	ld.global.u32 	%r1656, [%rd27+384];
	ld.global.u32 	%r1657, [%rd27+512];
	ld.global.u32 	%r1658, [%rd27+640];
	ld.global.u32 	%r1659, [%rd27+768];
	ld.global.u32 	%r1660, [%rd27+896];
	ld.global.u32 	%r1661, [%rd27+1024];
	ld.global.u32 	%r1662, [%rd27+1152];
	ld.global.u32 	%r1663, [%rd27+1280];
	ld.global.u32 	%r1664, [%rd27+1408];
	ld.global.u32 	%r1665, [%rd27+1536];
	ld.global.u32 	%r1666, [%rd27+1664];
	ld.global.u32 	%r1667, [%rd27+1792];
	ld.global.u32 	%r1668, [%rd27+1920];
	ld.global.u32 	%r1669, [%rd27+2048];
	ld.global.u32 	%r1670, [%rd27+2176];
	ld.global.u32 	%r1671, [%rd27+2304];
	bra.uni 	$L__BB10_42;
$L__BB10_4:
	ld.param.u32 	%r1583, [_ZN3cub18CUB_300001_SM_10006detail10radix_sort29DeviceRadixSortOnesweepKernelINS1_5radix10policy_hubIjNS0_8NullTypeEyE10Policy1000ELNS0_9SortOrderE0EjS6_yiiNS1_21identity_decomposer_tEEEvPT5_SC_PT3_PKSD_PT1_PKSH_PT2_PKSL_T4_iiT6__param_8];
	cvt.u32.u64 	%r257, %rd2;
	sub.s32 	%r24, %r1583, %r257;
	and.b32  	%r258, %r1, 31;
	and.b32  	%r259, %r1, 992;
	mul.lo.s32 	%r260, %r259, 19;
	or.b32  	%r25, %r260, %r258;
	setp.ge.s32 	%p3, %r25, %r24;
	cvt.u64.u32 	%rd28, %r25;
	add.s64 	%rd29, %rd28, %rd2;
	shl.b64 	%rd30, %rd29, 2;
	add.s64 	%rd3, %rd1, %rd30;
	mov.b32 	%r1653, -1;
	@%p3 bra 	$L__BB10_6;
	ld.global.u32 	%r1653, [%rd3];
$L__BB10_6:
	add.s32 	%r262, %r25, 32;
	setp.ge.s32 	%p4, %r262, %r24;
	mov.b32 	%r1654, -1;
	@%p4 bra 	$L__BB10_8;
	ld.global.u32 	%r1654, [%rd3+128];
$L__BB10_8:
	add.s32 	%r264, %r25, 64;
	setp.ge.s32 	%p5, %r264, %r24;
	mov.b32 	%r1655, -1;
	@%p5 bra 	$L__BB10_10;
	ld.global.u32 	%r1655, [%rd3+256];
$L__BB10_10:
	add.s32 	%r266, %r25, 96;
	setp.ge.s32 	%p6, %r266, %r24;
	mov.b32 	%r1656, -1;
	@%p6 bra 	$L__BB10_12;
	ld.global.u32 	%r1656, [%rd3+384];
$L__BB10_12:
	add.s32 	%r268, %r25, 128;
	setp.ge.s32 	%p7, %r268, %r24;
	mov.b32 	%r1657, -1;
	@%p7 bra 	$L__BB10_14;
	ld.global.u32 	%r1657, [%rd3+512];
$L__BB10_14:
	add.s32 	%r270, %r25, 160;
	setp.ge.s32 	%p8, %r270, %r24;
	mov.b32 	%r1658, -1;
	@%p8 bra 	$L__BB10_16;
	ld.global.u32 	%r1658, [%rd3+640];
$L__BB10_16:
	add.s32 	%r272, %r25, 192;
	setp.ge.s32 	%p9, %r272, %r24;
	mov.b32 	%r1659, -1;
	@%p9 bra 	$L__BB10_18;
	ld.global.u32 	%r1659, [%rd3+768];
$L__BB10_18:
	add.s32 	%r274, %r25, 224;
	setp.ge.s32 	%p10, %r274, %r24;
	mov.b32 	%r1660, -1;
	@%p10 bra 	$L__BB10_20;
	ld.global.u32 	%r1660, [%rd3+896];
$L__BB10_20:
	add.s32 	%r276, %r25, 256;
	setp.ge.s32 	%p11, %r276, %r24;
	mov.b32 	%r1661, -1;
	@%p11 bra 	$L__BB10_22;
	ld.global.u32 	%r1661, [%rd3+1024];
$L__BB10_22:
	add.s32 	%r278, %r25, 288;
	setp.ge.s32 	%p12, %r278, %r24;
	mov.b32 	%r1662, -1;
	@%p12 bra 	$L__BB10_24;
	ld.global.u32 	%r1662, [%rd3+1152];
$L__BB10_24:
	add.s32 	%r280, %r25, 320;
	setp.ge.s32 	%p13, %r280, %r24;
	mov.b32 	%r1663, -1;
	@%p13 bra 	$L__BB10_26;
	ld.global.u32 	%r1663, [%rd3+1280];
$L__BB10_26:
	add.s32 	%r282, %r25, 352;
	setp.ge.s32 	%p14, %r282, %r24;
	mov.b32 	%r1664, -1;
	@%p14 bra 	$L__BB10_28;
	ld.global.u32 	%r1664, [%rd3+1408];
$L__BB10_28:
	add.s32 	%r284, %r25, 384;
	setp.ge.s32 	%p15, %r284, %r24;
	mov.b32 	%r1665, -1;
	@%p15 bra 	$L__BB10_30;
	ld.global.u32 	%r1665, [%rd3+1536];
$L__BB10_30:
	add.s32 	%r286, %r25, 416;
	setp.ge.s32 	%p16, %r286, %r24;
	mov.b32 	%r1666, -1;
	@%p16 bra 	$L__BB10_32;
	ld.global.u32 	%r1666, [%rd3+1664];
$L__BB10_32:
	add.s32 	%r288, %r25, 448;
	setp.ge.s32 	%p17, %r288, %r24;
	mov.b32 	%r1667, -1;
	@%p17 bra 	$L__BB10_34;
	ld.global.u32 	%r1667, [%rd3+1792];
$L__BB10_34:
	add.s32 	%r290, %r25, 480;
	setp.ge.s32 	%p18, %r290, %r24;
	mov.b32 	%r1668, -1;
	@%p18 bra 	$L__BB10_36;
	ld.global.u32 	%r1668, [%rd3+1920];
$L__BB10_36:
	add.s32 	%r292, %r25, 512;
	setp.ge.s32 	%p19, %r292, %r24;
	mov.b32 	%r1669, -1;
	@%p19 bra 	$L__BB10_38;
	ld.global.u32 	%r1669, [%rd3+2048];
$L__BB10_38:
	add.s32 	%r294, %r25, 544;
	setp.ge.s32 	%p20, %r294, %r24;
	mov.b32 	%r1670, -1;
	@%p20 bra 	$L__BB10_40;
	ld.global.u32 	%r1670, [%rd3+2176];
$L__BB10_40:
	add.s32 	%r296, %r25, 576;
	setp.ge.s32 	%p21, %r296, %r24;
	mov.b32 	%r1671, -1;
	@%p21 bra 	$L__BB10_42;
	ld.global.u32 	%r1671, [%rd3+2304];
$L__BB10_42:
	mov.b32 	%r297, -1;
	shl.b32 	%r298, %r297, %r247;
	not.b32 	%r82, %r298;
	shl.b32 	%r299, %r2, 10;
	mov.u32 	%r300, _ZZN3cub18CUB_300001_SM_10006detail10radix_sort29DeviceRadixSortOnesweepKernelINS1_5radix10policy_hubIjNS0_8NullTypeEyE10Policy1000ELNS0_9SortOrderE0EjS6_yiiNS1_21identity_decomposer_tEEEvPT5_SC_PT3_PKSD_PT1_PKSH_PT2_PKSL_T4_iiT6_E1s;
	add.s32 	%r83, %r300, %r299;
	setp.gt.s32 	%p22, %r248, 255;
	@%p22 bra 	$L__BB10_55;
	max.s32 	%r301, %r248, 224;
	sub.s32 	%r302, %r301, %r248;
	add.s32 	%r303, %r302, 31;
	shr.u32 	%r304, %r303, 5;
	add.s32 	%r84, %r304, 1;
	and.b32  	%r85, %r84, 15;
	setp.lt.u32 	%p23, %r303, 480;
	mov.u32 	%r1675, %r248;
	@%p23 bra 	$L__BB10_46;
	and.b32  	%r305, %r84, 268435440;
	neg.s32 	%r1673, %r305;
	shl.b32 	%r307, %r248, 2;
	add.s32 	%r308, %r299, %r307;
	add.s32 	%r310, %r308, %r300;
	add.s32 	%r1672, %r310, 1024;
	mov.u32 	%r1675, %r248;
$L__BB10_45:
	.pragma "nounroll";
	mov.b32 	%r311, 0;
	st.shared.u32 	[%r1672+-1024], %r311;
	st.shared.u32 	[%r1672+-896], %r311;
	st.shared.u32 	[%r1672+-768], %r311;
	st.shared.u32 	[%r1672+-640], %r311;
	st.shared.u32 	[%r1672+-512], %r311;
	st.shared.u32 	[%r1672+-384], %r311;
	st.shared.u32 	[%r1672+-256], %r311;
	st.shared.u32 	[%r1672+-128], %r311;
	st.shared.u32 	[%r1672], %r311;
	st.shared.u32 	[%r1672+128], %r311;
	st.shared.u32 	[%r1672+256], %r311;
	st.shared.u32 	[%r1672+384], %r311;
	st.shared.u32 	[%r1672+512], %r311;
	st.shared.u32 	[%r1672+640], %r311;
	st.shared.u32 	[%r1672+768], %r311;
	st.shared.u32 	[%r1672+896], %r311;
	add.s32 	%r1675, %r1675, 512;
	add.s32 	%r1673, %r1673, 16;
	add.s32 	%r1672, %r1672, 2048;
	setp.ne.s32 	%p24, %r1673, 0;
	@%p24 bra 	$L__BB10_45;
$L__BB10_46:
	setp.eq.s32 	%p25, %r85, 0;
	@%p25 bra 	$L__BB10_55;
	and.b32  	%r95, %r84, 7;
	setp.lt.u32 	%p26, %r85, 8;
	@%p26 bra 	$L__BB10_49;
	shl.b32 	%r312, %r1675, 2;
	add.s32 	%r313, %r83, %r312;
	mov.b32 	%r314, 0;
	st.shared.u32 	[%r313], %r314;
	st.shared.u32 	[%r313+128], %r314;
	st.shared.u32 	[%r313+256], %r314;
	st.shared.u32 	[%r313+384], %r314;
	st.shared.u32 	[%r313+512], %r314;
	st.shared.u32 	[%r313+640], %r314;
	st.shared.u32 	[%r313+768], %r314;
	st.shared.u32 	[%r313+896], %r314;
	add.s32 	%r1675, %r1675, 256;
$L__BB10_49:
	setp.eq.s32 	%p27, %r95, 0;
	@%p27 bra 	$L__BB10_55;
	and.b32  	%r98, %r84, 3;
	setp.lt.u32 	%p28, %r95, 4;
	@%p28 bra 	$L__BB10_52;
	shl.b32 	%r315, %r1675, 2;
	add.s32 	%r316, %r83, %r315;
	mov.b32 	%r317, 0;
	st.shared.u32 	[%r316], %r317;
	st.shared.u32 	[%r316+128], %r317;
	st.shared.u32 	[%r316+256], %r317;
	st.shared.u32 	[%r316+384], %r317;
	add.s32 	%r1675, %r1675, 128;
$L__BB10_52:
	setp.eq.s32 	%p29, %r98, 0;
	@%p29 bra 	$L__BB10_55;
	shl.b32 	%r319, %r1675, 2;
	add.s32 	%r320, %r299, %r319;
	add.s32 	%r1679, %r300, %r320;
	neg.s32 	%r1678, %r98;
$L__BB10_54:
	.pragma "nounroll";
	mov.b32 	%r322, 0;
	st.shared.u32 	[%r1679], %r322;
	add.s32 	%r1679, %r1679, 128;
	add.s32 	%r1678, %r1678, 1;
	setp.ne.s32 	%p30, %r1678, 0;
	@%p30 bra 	$L__BB10_54;
$L__BB10_55:
	ld.param.u32 	%r1590, [_ZN3cub18CUB_300001_SM_10006detail10radix_sort29DeviceRadixSortOnesweepKernelINS1_5radix10policy_hubIjNS0_8NullTypeEyE10Policy1000ELNS0_9SortOrderE0EjS6_yiiNS1_21identity_decomposer_tEEEvPT5_SC_PT3_PKSD_PT1_PKSH_PT2_PKSL_T4_iiT6__param_9];
	bar.warp.sync 	-1;
	shr.u32 	%r324, %r1653, %r1590;
	and.b32  	%r107, %r324, %r82;
	shl.b32 	%r325, %r1, 5;
	and.b32  	%r326, %r325, 31744;
	mov.u32 	%r327, _ZZN3cub18CUB_300001_SM_10006detail10radix_sort29DeviceRadixSortOnesweepKernelINS1_5radix10policy_hubIjNS0_8NullTypeEyE10Policy1000ELNS0_9SortOrderE0EjS6_yiiNS1_21identity_decomposer_tEEEvPT5_SC_PT3_PKSD_PT1_PKSH_PT2_PKSL_T4_iiT6_E1s;
	add.s32 	%r328, %r327, %r326;
	shl.b32 	%r329, %r107, 2;
	add.s32 	%r108, %r328, %r329;
	atom.shared.add.u32 	%r330, [%r108], 1;
	shr.u32 	%r331, %r1654, %r1590;
	and.b32  	%r332, %r331, %r82;
	shl.b32 	%r333, %r332, 2;
	add.s32 	%r109, %r328, %r333;
	atom.shared.add.u32 	%r334, [%r109], 1;
	shr.u32 	%r335, %r1655, %r1590;
	and.b32  	%r336, %r335, %r82;
	shl.b32 	%r337, %r336, 2;
	add.s32 	%r110, %r328, %r337;
	atom.shared.add.u32 	%r338, [%r110], 1;
	shr.u32 	%r339, %r1656, %r1590;
	and.b32  	%r340, %r339, %r82;
	shl.b32 	%r341, %r340, 2;
	add.s32 	%r111, %r328, %r341;
	atom.shared.add.u32 	%r342, [%r111], 1;
	shr.u32 	%r343, %r1657, %r1590;
	and.b32  	%r344, %r343, %r82;
	shl.b32 	%r345, %r344, 2;
	add.s32 	%r112, %r328, %r345;
	atom.shared.add.u32 	%r346, [%r112], 1;
	shr.u32 	%r347, %r1658, %r1590;
	and.b32  	%r348, %r347, %r82;
	shl.b32 	%r349, %r348, 2;
	add.s32 	%r113, %r328, %r349;
	atom.shared.add.u32 	%r350, [%r113], 1;
	shr.u32 	%r351, %r1659, %r1590;
	and.b32  	%r352, %r351, %r82;
	shl.b32 	%r353, %r352, 2;
	add.s32 	%r114, %r328, %r353;
	atom.shared.add.u32 	%r354, [%r114], 1;
	shr.u32 	%r355, %r1660, %r1590;
	and.b32  	%r356, %r355, %r82;
	shl.b32 	%r357, %r356, 2;
	add.s32 	%r358, %r328, %r357;
	atom.shared.add.u32 	%r359, [%r358], 1;
	shr.u32 	%r360, %r1661, %r1590;
	and.b32  	%r361, %r360, %r82;
	shl.b32 	%r362, %r361, 2;
	add.s32 	%r363, %r328, %r362;
	atom.shared.add.u32 	%r364, [%r363], 1;
	shr.u32 	%r365, %r1662, %r1590;
	and.b32  	%r366, %r365, %r82;
	shl.b32 	%r367, %r366, 2;
	add.s32 	%r115, %r328, %r367;
	atom.shared.add.u32 	%r368, [%r115], 1;
	shr.u32 	%r369, %r1663, %r1590;
	and.b32  	%r370, %r369, %r82;
	shl.b32 	%r371, %r370, 2;
	add.s32 	%r116, %r328, %r371;
	atom.shared.add.u32 	%r372, [%r116], 1;
	shr.u32 	%r373, %r1664, %r1590;
	and.b32  	%r374, %r373, %r82;
	shl.b32 	%r375, %r374, 2;
	add.s32 	%r117, %r328, %r375;
	atom.shared.add.u32 	%r376, [%r117], 1;
	shr.u32 	%r377, %r1665, %r1590;
	and.b32  	%r378, %r377, %r82;
	shl.b32 	%r379, %r378, 2;
	add.s32 	%r118, %r328, %r379;
	atom.shared.add.u32 	%r380, [%r118], 1;
	shr.u32 	%r381, %r1666, %r1590;
	and.b32  	%r382, %r381, %r82;
	shl.b32 	%r383, %r382, 2;
	add.s32 	%r119, %r328, %r383;
	atom.shared.add.u32 	%r384, [%r119], 1;
	shr.u32 	%r385, %r1667, %r1590;
	and.b32  	%r386, %r385, %r82;
	shl.b32 	%r387, %r386, 2;
	add.s32 	%r120, %r328, %r387;
	atom.shared.add.u32 	%r388, [%r120], 1;
	shr.u32 	%r389, %r1668, %r1590;
	and.b32  	%r390, %r389, %r82;
	shl.b32 	%r391, %r390, 2;
	add.s32 	%r392, %r328, %r391;
	atom.shared.add.u32 	%r393, [%r392], 1;
	shr.u32 	%r394, %r1669, %r1590;
	and.b32  	%r395, %r394, %r82;
	shl.b32 	%r396, %r395, 2;
	add.s32 	%r397, %r328, %r396;
	atom.shared.add.u32 	%r398, [%r397], 1;
	shr.u32 	%r399, %r1670, %r1590;
	and.b32  	%r400, %r399, %r82;
	shl.b32 	%r401, %r400, 2;
	add.s32 	%r402, %r328, %r401;
	atom.shared.add.u32 	%r403, [%r402], 1;
	shr.u32 	%r404, %r1671, %r1590;
	and.b32  	%r405, %r404, %r82;
	shl.b32 	%r406, %r405, 2;
	add.s32 	%r407, %r328, %r406;
	atom.shared.add.u32 	%r408, [%r407], 1;
	bar.sync 	0;
	setp.gt.u32 	%p31, %r1, 255;
	shl.b32 	%r409, %r1, 2;
	add.s32 	%r121, %r327, %r409;
	mov.b32 	%r1680, 0;
	@%p31 bra 	$L__BB10_57;
	ld.shared.u32 	%r410, [%r121];
	mov.b32 	%r411, 0;
	st.shared.u32 	[%r121], %r411;
	ld.shared.u32 	%r412, [%r121+1024];
	st.shared.u32 	[%r121+1024], %r410;
	add.s32 	%r413, %r412, %r410;
	ld.shared.u32 	%r414, [%r121+2048];
	st.shared.u32 	[%r121+2048], %r413;
	add.s32 	%r415, %r414, %r413;
	ld.shared.u32 	%r416, [%r121+3072];
	st.shared.u32 	[%r121+3072], %r415;
	add.s32 	%r417, %r416, %r415;
	ld.shared.u32 	%r418, [%r121+4096];
	st.shared.u32 	[%r121+4096], %r417;
	add.s32 	%r419, %r418, %r417;
	ld.shared.u32 	%r420, [%r121+5120];
	st.shared.u32 	[%r121+5120], %r419;
	add.s32 	%r421, %r420, %r419;
	ld.shared.u32 	%r422, [%r121+6144];
	st.shared.u32 	[%r121+6144], %r421;
	add.s32 	%r423, %r422, %r421;
	ld.shared.u32 	%r424, [%r121+7168];
	st.shared.u32 	[%r121+7168], %r423;
	add.s32 	%r425, %r424, %r423;
	ld.shared.u32 	%r426, [%r121+8192];
	st.shared.u32 	[%r121+8192], %r425;
	add.s32 	%r427, %r426, %r425;
	ld.shared.u32 	%r428, [%r121+9216];
	st.shared.u32 	[%r121+9216], %r427;
	add.s32 	%r429, %r428, %r427;
	ld.shared.u32 	%r430, [%r121+10240];
	st.shared.u32 	[%r121+10240], %r429;
	add.s32 	%r431, %r430, %r429;
	ld.shared.u32 	%r432, [%r121+11264];
	st.shared.u32 	[%r121+11264], %r431;
	add.s32 	%r1680, %r432, %r431;
$L__BB10_57:
	ld.param.u64 	%rd230, [_ZN3cub18CUB_300001_SM_10006detail10radix_sort29DeviceRadixSortOnesweepKernelINS1_5radix10policy_hubIjNS0_8NullTypeEyE10Policy1000ELNS0_9SortOrderE0EjS6_yiiNS1_21identity_decomposer_tEEEvPT5_SC_PT3_PKSD_PT1_PKSH_PT2_PKSL_T4_iiT6__param_0];
	cvta.to.global.u64 	%rd4, %rd230;
	setp.gt.u32 	%p32, %r1, 255;
	@%p32 bra 	$L__BB10_59;
	or.b32  	%r433, %r1680, 1073741824;
	shl.b32 	%r434, %r4, 8;
	add.s32 	%r435, %r434, %r1;
	mul.wide.s32 	%rd31, %r435, 4;
	add.s64 	%rd32, %rd4, %rd31;
	st.volatile.global.u32 	[%rd32], %r433;
$L__BB10_59:
	ld.param.u64 	%rd239, [_ZN3cub18CUB_300001_SM_10006detail10radix_sort29DeviceRadixSortOnesweepKernelINS1_5radix10policy_hubIjNS0_8NullTypeEyE10Policy1000ELNS0_9SortOrderE0EjS6_yiiNS1_21identity_decomposer_tEEEvPT5_SC_PT3_PKSD_PT1_PKSH_PT2_PKSL_T4_iiT6__param_4];
	cvta.to.global.u64 	%rd5, %rd239;
	setp.lt.u32 	%p33, %r1, 256;
	setp.eq.s32 	%p34, %r1680, 7296;
	and.pred  	%p35, %p33, %p34;
	selp.u32 	%r436, 1, 0, %p35;
	{ 
	.reg .pred 	%p1; 
	.reg .pred 	%p2; 
	setp.ne.u32 	%p1, %r436, 0; 
	bar.red.or.pred 	%p2, 0, %p1; 
	selp.u32 	%r437, 1, 0, %p2; 
	}
	setp.eq.s32 	%p36, %r437, 0;
	cvt.u64.u32 	%rd6, %r1;
	@%p36 bra 	$L__BB10_111;
	shl.b32 	%r438, %r1, 3;
	add.s32 	%r440, %r327, %r438;
	add.s32 	%r124, %r440, 29184;
	@%p32 bra 	$L__BB10_68;
	ld.param.u64 	%rd237, [_ZN3cub18CUB_300001_SM_10006detail10radix_sort29DeviceRadixSortOnesweepKernelINS1_5radix10policy_hubIjNS0_8NullTypeEyE10Policy1000ELNS0_9SortOrderE0EjS6_yiiNS1_21identity_decomposer_tEEEvPT5_SC_PT3_PKSD_PT1_PKSH_PT2_PKSL_T4_iiT6__param_3];
	cvta.to.global.u64 	%rd33, %rd237;
	shl.b64 	%rd34, %rd6, 3;
	add.s64 	%rd35, %rd33, %rd34;
	ld.global.u64 	%rd36, [%rd35];
	setp.gt.u32 	%p38, %r1, %r107;
	selp.b64 	%rd37, 7296, 0, %p38;
	sub.s64 	%rd240, %rd36, %rd37;
	st.shared.u64 	[%r124], %rd240;
	setp.lt.s32 	%p39, %r4, 1;
	mov.u32 	%r1684, %r1680;
	@%p39 bra 	$L__BB10_67;
	mov.b32 	%r1682, -1;
	mov.u32 	%r1681, %r4;
	mov.u32 	%r1684, %r1680;
$L__BB10_63:
	add.s32 	%r128, %r1681, -1;
$L__BB10_64:
	membar.cta;
	shl.b32 	%r442, %r128, 8;
	add.s32 	%r443, %r442, %r1;
	mul.wide.s32 	%rd38, %r443, 4;
	add.s64 	%rd39, %rd4, %rd38;
	ld.volatile.global.u32 	%r129, [%rd39];
	setp.eq.s32 	%p40, %r129, 0;
	@%p40 bra 	$L__BB10_64;
	and.b32  	%r444, %r129, 1073741823;
	add.s32 	%r1684, %r444, %r1684;
	setp.gt.s32 	%p41, %r129, -1;
	vote.sync.ballot.b32 	%r1682, %p41, %r1682;
	setp.gt.u32 	%p43, %r1681, 1;
	and.pred  	%p44, %p41, %p43;
	mov.u32 	%r1681, %r128;
	@%p44 bra 	$L__BB10_63;
	ld.shared.u64 	%rd240, [%r124];
$L__BB10_67:
	or.b32  	%r445, %r1684, -2147483648;
	shl.b32 	%r446, %r4, 8;
	add.s32 	%r447, %r446, %r1;
	mul.wide.s32 	%rd40, %r447, 4;
	add.s64 	%rd41, %rd4, %rd40;
	st.volatile.global.u32 	[%rd41], %r445;
	sub.s32 	%r448, %r1684, %r1680;
	cvt.s64.s32 	%rd42, %r448;
	add.s64 	%rd43, %rd240, %rd42;
	st.shared.u64 	[%r124], %rd43;
$L__BB10_68:
	ld.param.u32 	%r1584, [_ZN3cub18CUB_300001_SM_10006detail10radix_sort29DeviceRadixSortOnesweepKernelINS1_5radix10policy_hubIjNS0_8NullTypeEyE10Policy1000ELNS0_9SortOrderE0EjS6_yiiNS1_21identity_decomposer_tEEEvPT5_SC_PT3_PKSD_PT1_PKSH_PT2_PKSL_T4_iiT6__param_8];
	ld.param.u64 	%rd233, [_ZN3cub18CUB_300001_SM_10006detail10radix_sort29DeviceRadixSortOnesweepKernelINS1_5radix10policy_hubIjNS0_8NullTypeEyE10Policy1000ELNS0_9SortOrderE0EjS6_yiiNS1_21identity_decomposer_tEEEvPT5_SC_PT3_PKSD_PT1_PKSH_PT2_PKSL_T4_iiT6__param_2];
	mad.lo.s32 	%r133, %r4, 7296, 7296;
	setp.lt.s32 	%p46, %r133, %r1584;
	setp.eq.s64 	%p47, %rd233, 0;
	or.pred  	%p48, %p47, %p46;
	or.pred  	%p49, %p32, %p48;
	@%p49 bra 	$L__BB10_70;
	ld.param.u64 	%rd234, [_ZN3cub18CUB_300001_SM_10006detail10radix_sort29DeviceRadixSortOnesweepKernelINS1_5radix10policy_hubIjNS0_8NullTypeEyE10Policy1000ELNS0_9SortOrderE0EjS6_yiiNS1_21identity_decomposer_tEEEvPT5_SC_PT3_PKSD_PT1_PKSH_PT2_PKSL_T4_iiT6__param_2];
	ld.shared.u64 	%rd44, [%r124];
	setp.gt.u32 	%p50, %r1, %r107;
	selp.b64 	%rd45, 7296, 0, %p50;
	cvt.s64.s32 	%rd46, %r1680;
	add.s64 	%rd47, %rd45, %rd46;
	add.s64 	%rd48, %rd47, %rd44;
	cvta.to.global.u64 	%rd49, %rd234;
	shl.b64 	%rd50, %rd6, 3;
	add.s64 	%rd51, %rd49, %rd50;
	st.global.u64 	[%rd51], %rd48;
$L__BB10_70:
	ld.param.u32 	%r1585, [_ZN3cub18CUB_300001_SM_10006detail10radix_sort29DeviceRadixSortOnesweepKernelINS1_5radix10policy_hubIjNS0_8NullTypeEyE10Policy1000ELNS0_9SortOrderE0EjS6_yiiNS1_21identity_decomposer_tEEEvPT5_SC_PT3_PKSD_PT1_PKSH_PT2_PKSL_T4_iiT6__param_8];
	setp.gt.s32 	%p51, %r133, %r1585;
	bar.sync 	0;
	shl.b32 	%r449, %r107, 3;
	add.s32 	%r451, %r327, %r449;
	ld.shared.u64 	%rd10, [%r451+29184];
	@%p51 bra 	$L__BB10_72;
	and.b32  	%r452, %r1, 31;
	and.b32  	%r453, %r1, 992;
	mul.lo.s32 	%r454, %r453, 19;
	or.b32  	%r455, %r454, %r452;
	cvt.u64.u32 	%rd52, %r455;
	add.s64 	%rd53, %rd10, %rd52;
	shl.b64 	%rd54, %rd53, 2;
	add.s64 	%rd55, %rd5, %rd54;
	st.global.u32 	[%rd55], %r1653;
	st.global.u32 	[%rd55+128], %r1654;
	st.global.u32 	[%rd55+256], %r1655;
	st.global.u32 	[%rd55+384], %r1656;
	st.global.u32 	[%rd55+512], %r1657;
	st.global.u32 	[%rd55+640], %r1658;
	st.global.u32 	[%rd55+768], %r1659;
	st.global.u32 	[%rd55+896], %r1660;
	st.global.u32 	[%rd55+1024], %r1661;
	st.global.u32 	[%rd55+1152], %r1662;
	st.global.u32 	[%rd55+1280], %r1663;
	st.global.u32 	[%rd55+1408], %r1664;
	st.global.u32 	[%rd55+1536], %r1665;
	st.global.u32 	[%rd55+1664], %r1666;
	st.global.u32 	[%rd55+1792], %r1667;
	st.global.u32 	[%rd55+1920], %r1668;
	st.global.u32 	[%rd55+2048], %r1669;
	st.global.u32 	[%rd55+2176], %r1670;
	st.global.u32 	[%rd55+2304], %r1671;
	bra.uni 	$L__BB10_110;
$L__BB10_72:
	ld.param.u32 	%r1586, [_ZN3cub18CUB_300001_SM_10006detail10radix_sort29DeviceRadixSortOnesweepKernelINS1_5radix10policy_hubIjNS0_8NullTypeEyE10Policy1000ELNS0_9SortOrderE0EjS6_yiiNS1_21identity_decomposer_tEEEvPT5_SC_PT3_PKSD_PT1_PKSH_PT2_PKSL_T4_iiT6__param_8];
	mad.lo.s32 	%r134, %r4, -7296, %r1586;
	and.b32  	%r456, %r1, 31;
	and.b32  	%r457, %r1, 992;
	mul.lo.s32 	%r458, %r457, 19;
	or.b32  	%r135, %r458, %r456;
	setp.ge.s32 	%p52, %r135, %r134;
	cvt.u64.u32 	%rd56, %r135;
	add.s64 	%rd57, %rd10, %rd56;
	shl.b64 	%rd58, %rd57, 2;
	add.s64 	%rd11, %rd5, %rd58;
	@%p52 bra 	$L__BB10_74;
	st.global.u32 	[%rd11], %r1653;
$L__BB10_74:
	add.s32 	%r459, %r135, 32;
	setp.ge.s32 	%p53, %r459, %r134;
	@%p53 bra 	$L__BB10_76;
	st.global.u32 	[%rd11+128], %r1654;
$L__BB10_76:
	add.s32 	%r460, %r135, 64;
	setp.ge.s32 	%p54, %r460, %r134;
	@%p54 bra 	$L__BB10_78;
	st.global.u32 	[%rd11+256], %r1655;
$L__BB10_78:
	add.s32 	%r461, %r135, 96;
	setp.ge.s32 	%p55, %r461, %r134;
	@%p55 bra 	$L__BB10_80;
	st.global.u32 	[%rd11+384], %r1656;
$L__BB10_80:
	add.s32 	%r462, %r135, 128;
	setp.ge.s32 	%p56, %r462, %r134;
	@%p56 bra 	$L__BB10_82;
	st.global.u32 	[%rd11+512], %r1657;
$L__BB10_82:
	add.s32 	%r463, %r135, 160;
	setp.ge.s32 	%p57, %r463, %r134;
	@%p57 bra 	$L__BB10_84;
	st.global.u32 	[%rd11+640], %r1658;
$L__BB10_84:
	add.s32 	%r464, %r135, 192;
	setp.ge.s32 	%p58, %r464, %r134;
	@%p58 bra 	$L__BB10_86;
	st.global.u32 	[%rd11+768], %r1659;
$L__BB10_86:
	add.s32 	%r465, %r135, 224;
	setp.ge.s32 	%p59, %r465, %r134;
	@%p59 bra 	$L__BB10_88;
	st.global.u32 	[%rd11+896], %r1660;
$L__BB10_88:
	add.s32 	%r466, %r135, 256;
	setp.ge.s32 	%p60, %r466, %r134;
	@%p60 bra 	$L__BB10_90;
	st.global.u32 	[%rd11+1024], %r1661;
$L__BB10_90:
	add.s32 	%r467, %r135, 288;
	setp.ge.s32 	%p61, %r467, %r134;
	@%p61 bra 	$L__BB10_92;
	st.global.u32 	[%rd11+1152], %r1662;
$L__BB10_92:
	add.s32 	%r468, %r135, 320;
	setp.ge.s32 	%p62, %r468, %r134;
	@%p62 bra 	$L__BB10_94;
	st.global.u32 	[%rd11+1280], %r1663;
$L__BB10_94:
	add.s32 	%r469, %r135, 352;
	setp.ge.s32 	%p63, %r469, %r134;
	@%p63 bra 	$L__BB10_96;
	st.global.u32 	[%rd11+1408], %r1664;
$L__BB10_96:
	add.s32 	%r470, %r135, 384;
	setp.ge.s32 	%p64, %r470, %r134;
	@%p64 bra 	$L__BB10_98;
	st.global.u32 	[%rd11+1536], %r1665;
$L__BB10_98:
	add.s32 	%r471, %r135, 416;
	setp.ge.s32 	%p65, %r471, %r134;
	@%p65 bra 	$L__BB10_100;
	st.global.u32 	[%rd11+1664], %r1666;
$L__BB10_100:
	add.s32 	%r472, %r135, 448;
	setp.ge.s32 	%p66, %r472, %r134;
	@%p66 bra 	$L__BB10_102;
	st.global.u32 	[%rd11+1792], %r1667;
$L__BB10_102:
	add.s32 	%r473, %r135, 480;
	setp.ge.s32 	%p67, %r473, %r134;
	@%p67 bra 	$L__BB10_104;
	st.global.u32 	[%rd11+1920], %r1668;
$L__BB10_104:
	add.s32 	%r474, %r135, 512;
	setp.ge.s32 	%p68, %r474, %r134;
	@%p68 bra 	$L__BB10_106;
	st.global.u32 	[%rd11+2048], %r1669;
$L__BB10_106:
	add.s32 	%r475, %r135, 544;
	setp.ge.s32 	%p69, %r475, %r134;
	@%p69 bra 	$L__BB10_108;
	st.global.u32 	[%rd11+2176], %r1670;
$L__BB10_108:
	add.s32 	%r476, %r135, 576;
	setp.ge.s32 	%p70, %r476, %r134;
	@%p70 bra 	$L__BB10_110;
	st.global.u32 	[%rd11+2304], %r1671;
$L__BB10_110:
	// begin inline asm
	exit;
	// end inline asm
$L__BB10_111:
	mul.hi.u32 	%r477, %r1, 357913942;
	add.s32 	%r478, %r477, %r1;
	shl.b32 	%r479, %r478, 2;
	add.s32 	%r481, %r327, %r479;
	add.s32 	%r136, %r481, 13328;
	st.shared.u32 	[%r481+13328], %r1680;
	bar.sync 	0;
	setp.gt.u32 	%p71, %r1, 31;
	@%p71 bra 	$L__BB10_113;
	mov.u32 	%r512, _ZZN3cub18CUB_300001_SM_10006detail10radix_sort29DeviceRadixSortOnesweepKernelINS1_5radix10policy_hubIjNS0_8NullTypeEyE10Policy1000ELNS0_9SortOrderE0EjS6_yiiNS1_21identity_decomposer_tEEEvPT5_SC_PT3_PKSD_PT1_PKSH_PT2_PKSL_T4_iiT6_E1s;
	mad.lo.s32 	%r513, %r1, 52, %r512;
	ld.shared.u32 	%r514, [%r513+13328];
	ld.shared.u32 	%r515, [%r513+13332];
	ld.shared.u32 	%r516, [%r513+13336];
	ld.shared.u32 	%r517, [%r513+13340];
	ld.shared.u32 	%r518, [%r513+13344];
	ld.shared.u32 	%r519, [%r513+13348];
	ld.shared.u32 	%r520, [%r513+13352];
	ld.shared.u32 	%r521, [%r513+13356];
	ld.shared.u32 	%r522, [%r513+13360];
	ld.shared.u32 	%r523, [%r513+13364];
	ld.shared.u32 	%r524, [%r513+13368];
	ld.shared.u32 	%r525, [%r513+13372];
	add.s32 	%r526, %r515, %r514;
	add.s32 	%r527, %r526, %r516;
	add.s32 	%r528, %r527, %r517;
	add.s32 	%r529, %r528, %r518;
	add.s32 	%r530, %r529, %r519;
	add.s32 	%r531, %r530, %r520;
	add.s32 	%r532, %r531, %r521;
	add.s32 	%r533, %r532, %r522;
	add.s32 	%r534, %r533, %r523;
	add.s32 	%r535, %r534, %r524;
	add.s32 	%r486, %r535, %r525;
	mov.b32 	%r484, 1;
	mov.b32 	%r509, 0;
	mov.b32 	%r511, -1;
	// begin inline asm
	{  .reg .s32 r0;  .reg .pred p;  shfl.sync.up.b32 r0|p, %r486, %r484, %r509, %r511;  @p add.s32 r0, r0, %r486;  mov.s32 %r482, r0;}
	// end inline asm
	mov.b32 	%r490, 2;
	// begin inline asm
	{  .reg .s32 r0;  .reg .pred p;  shfl.sync.up.b32 r0|p, %r482, %r490, %r509, %r511;  @p add.s32 r0, r0, %r482;  mov.s32 %r488, r0;}
	// end inline asm
	mov.b32 	%r496, 4;
	// begin inline asm
	{  .reg .s32 r0;  .reg .pred p;  shfl.sync.up.b32 r0|p, %r488, %r496, %r509, %r511;  @p add.s32 r0, r0, %r488;  mov.s32 %r494, r0;}
	// end inline asm
	mov.b32 	%r502, 8;
	// begin inline asm
	{  .reg .s32 r0;  .reg .pred p;  shfl.sync.up.b32 r0|p, %r494, %r502, %r509, %r511;  @p add.s32 r0, r0, %r494;  mov.s32 %r500, r0;}
	// end inline asm
	mov.b32 	%r508, 16;
	// begin inline asm
	{  .reg .s32 r0;  .reg .pred p;  shfl.sync.up.b32 r0|p, %r500, %r508, %r509, %r511;  @p add.s32 r0, r0, %r500;  mov.s32 %r506, r0;}
	// end inline asm
	sub.s32 	%r536, %r506, %r486;
	add.s32 	%r537, %r514, %r536;
	add.s32 	%r538, %r515, %r537;
	add.s32 	%r539, %r516, %r538;
	add.s32 	%r540, %r517, %r539;
	add.s32 	%r541, %r518, %r540;
	add.s32 	%r542, %r519, %r541;
	add.s32 	%r543, %r520, %r542;
	add.s32 	%r544, %r521, %r543;
	add.s32 	%r545, %r522, %r544;
	add.s32 	%r546, %r523, %r545;
	add.s32 	%r547, %r524, %r546;
	st.shared.u32 	[%r513+13328], %r536;
	st.shared.u32 	[%r513+13332], %r537;
	st.shared.u32 	[%r513+13336], %r538;
	st.shared.u32 	[%r513+13340], %r539;
	st.shared.u32 	[%r513+13344], %r540;
	st.shared.u32 	[%r513+13348], %r541;
	st.shared.u32 	[%r513+13352], %r542;
	st.shared.u32 	[%r513+13356], %r543;
	st.shared.u32 	[%r513+13360], %r544;
	st.shared.u32 	[%r513+13364], %r545;
	st.shared.u32 	[%r513+13368], %r546;
	st.shared.u32 	[%r513+13372], %r547;
$L__BB10_113:
	setp.gt.u32 	%p72, %r1, 255;
	bar.sync 	0;
	ld.shared.u32 	%r137, [%r136];
	@%p72 bra 	$L__BB10_115;
	ld.shared.u32 	%r548, [%r121];
	add.s32 	%r549, %r548, %r137;
	st.shared.u32 	[%r121], %r549;
	ld.shared.u32 	%r550, [%r121+1024];
	add.s32 	%r551, %r550, %r137;
	st.shared.u32 	[%r121+1024], %r551;
	ld.shared.u32 	%r552, [%r121+2048];
	add.s32 	%r553, %r552, %r137;
	st.shared.u32 	[%r121+2048], %r553;
	ld.shared.u32 	%r554, [%r121+3072];
	add.s32 	%r555, %r554, %r137;
	st.shared.u32 	[%r121+3072], %r555;
	ld.shared.u32 	%r556, [%r121+4096];
	add.s32 	%r557, %r556, %r137;
	st.shared.u32 	[%r121+4096], %r557;
	ld.shared.u32 	%r558, [%r121+5120];
	add.s32 	%r559, %r558, %r137;
	st.shared.u32 	[%r121+5120], %r559;
	ld.shared.u32 	%r560, [%r121+6144];
	add.s32 	%r561, %r560, %r137;
	st.shared.u32 	[%r121+6144], %r561;
	ld.shared.u32 	%r562, [%r121+7168];
	add.s32 	%r563, %r562, %r137;
	st.shared.u32 	[%r121+7168], %r563;
	ld.shared.u32 	%r564, [%r121+8192];
	add.s32 	%r565, %r564, %r137;
	st.shared.u32 	[%r121+8192], %r565;
	ld.shared.u32 	%r566, [%r121+9216];
	add.s32 	%r567, %r566, %r137;
	st.shared.u32 	[%r121+9216], %r567;
	ld.shared.u32 	%r568, [%r121+10240];
	add.s32 	%r569, %r568, %r137;
	st.shared.u32 	[%r121+10240], %r569;
	ld.shared.u32 	%r570, [%r121+11264];
	add.s32 	%r571, %r570, %r137;
	st.shared.u32 	[%r121+11264], %r571;
$L__BB10_115:
	bar.sync 	0;
	// begin inline asm
	mov.u32 %r572, %lanemask_le;
	// end inline asm
	mov.b32 	%r575, 1;
	// begin inline asm
	{
    .reg .pred p;
    and.b32 %r573, %r107, %r575;    setp.ne.u32 p, %r573, 0;
    vote.ballot.sync.b32 %r573, p, 0xffffffff;
    @!p not.b32 %r573, %r573;
}

	// end inline asm
	mov.b32 	%r578, 2;
	// begin inline asm
	{
    .reg .pred p;
    and.b32 %r576, %r107, %r578;    setp.ne.u32 p, %r576, 0;
    vote.ballot.sync.b32 %r576, p, 0xffffffff;
    @!p not.b32 %r576, %r576;
}

	// end inline asm
	and.b32  	%r598, %r576, %r573;
	mov.b32 	%r581, 4;
	// begin inline asm
	{
    .reg .pred p;
    and.b32 %r579, %r107, %r581;    setp.ne.u32 p, %r579, 0;
    vote.ballot.sync.b32 %r579, p, 0xffffffff;
    @!p not.b32 %r579, %r579;
}

	// end inline asm
	and.b32  	%r599, %r579, %r598;
	mov.b32 	%r584, 8;
	// begin inline asm
	{
    .reg .pred p;
    and.b32 %r582, %r107, %r584;    setp.ne.u32 p, %r582, 0;
    vote.ballot.sync.b32 %r582, p, 0xffffffff;
    @!p not.b32 %r582, %r582;
}

	// end inline asm
	and.b32  	%r600, %r582, %r599;
	mov.b32 	%r587, 16;
	// begin inline asm
	{
    .reg .pred p;
    and.b32 %r585, %r107, %r587;    setp.ne.u32 p, %r585, 0;
    vote.ballot.sync.b32 %r585, p, 0xffffffff;
    @!p not.b32 %r585, %r585;
}

	// end inline asm
	and.b32  	%r601, %r585, %r600;
	mov.b32 	%r590, 32;
	// begin inline asm
	{
    .reg .pred p;
    and.b32 %r588, %r107, %r590;    setp.ne.u32 p, %r588, 0;
    vote.ballot.sync.b32 %r588, p, 0xffffffff;
    @!p not.b32 %r588, %r588;
}

	// end inline asm
	and.b32  	%r602, %r588, %r601;
	mov.b32 	%r593, 64;
	// begin inline asm
	{
    .reg .pred p;
    and.b32 %r591, %r107, %r593;    setp.ne.u32 p, %r591, 0;
    vote.ballot.sync.b32 %r591, p, 0xffffffff;
    @!p not.b32 %r591, %r591;
}

	// end inline asm
	and.b32  	%r603, %r591, %r602;
	mov.b32 	%r596, 128;
	// begin inline asm
	{
    .reg .pred p;
    and.b32 %r594, %r107, %r596;    setp.ne.u32 p, %r594, 0;
    vote.ballot.sync.b32 %r594, p, 0xffffffff;
    @!p not.b32 %r594, %r594;
}

	// end inline asm
	and.b32  	%r604, %r594, %r603;
	clz.b32 	%r605, %r604;
	sub.s32 	%r139, 31, %r605;
	and.b32  	%r606, %r572, %r604;
	popc.b32 	%r140, %r606;
	setp.ne.s32 	%p73, %r248, %r139;
	mov.b32 	%r1685, 0;
	@%p73 bra 	$L__BB10_117;
	atom.shared.add.u32 	%r1685, [%r108], %r140;
$L__BB10_117:
	ld.param.u32 	%r1591, [_ZN3cub18CUB_300001_SM_10006detail10radix_sort29DeviceRadixSortOnesweepKernelINS1_5radix10policy_hubIjNS0_8NullTypeEyE10Policy1000ELNS0_9SortOrderE0EjS6_yiiNS1_21identity_decomposer_tEEEvPT5_SC_PT3_PKSD_PT1_PKSH_PT2_PKSL_T4_iiT6__param_9];
	shfl.sync.idx.b32	%r632|%p74, %r1685, %r139, 31, -1;
	add.s32 	%r143, %r140, %r632;
	shr.u32 	%r633, %r1654, %r1591;
	and.b32  	%r629, %r633, %r82;
	mov.b32 	%r609, 1;
	// begin inline asm
	{
    .reg .pred p;
    and.b32 %r607, %r629, %r609;    setp.ne.u32 p, %r607, 0;
    vote.ballot.sync.b32 %r607, p, 0xffffffff;
    @!p not.b32 %r607, %r607;
}

	// end inline asm
	mov.b32 	%r612, 2;
	// begin inline asm
	{
    .reg .pred p;
    and.b32 %r610, %r629, %r612;    setp.ne.u32 p, %r610, 0;
    vote.ballot.sync.b32 %r610, p, 0xffffffff;
    @!p not.b32 %r610, %r610;
}

	// end inline asm
	and.b32  	%r634, %r610, %r607;
	mov.b32 	%r615, 4;
	// begin inline asm
	{
    .reg .pred p;
    and.b32 %r613, %r629, %r615;    setp.ne.u32 p, %r613, 0;
    vote.ballot.sync.b32 %r613, p, 0xffffffff;
    @!p not.b32 %r613, %r613;
}

	// end inline asm
	and.b32  	%r635, %r613, %r634;
	mov.b32 	%r618, 8;
	// begin inline asm
	{
    .reg .pred p;
    and.b32 %r616, %r629, %r618;    setp.ne.u32 p, %r616, 0;
    vote.ballot.sync.b32 %r616, p, 0xffffffff;
    @!p not.b32 %r616, %r616;
}

	// end inline asm
	and.b32  	%r636, %r616, %r635;
	mov.b32 	%r621, 16;
	// begin inline asm
	{
    .reg .pred p;
    and.b32 %r619, %r629, %r621;    setp.ne.u32 p, %r619, 0;
    vote.ballot.sync.b32 %r619, p, 0xffffffff;
    @!p not.b32 %r619, %r619;
}

	// end inline asm
	and.b32  	%r637, %r619, %r636;
	mov.b32 	%r624, 32;
	// begin inline asm
	{
    .reg .pred p;
    and.b32 %r622, %r629, %r624;    setp.ne.u32 p, %r622, 0;
    vote.ballot.sync.b32 %r622, p, 0xffffffff;
    @!p not.b32 %r622, %r622;
}

	// end inline asm
	and.b32  	%r638, %r622, %r637;
	mov.b32 	%r627, 64;
	// begin inline asm
	{
    .reg .pred p;
    and.b32 %r625, %r629, %r627;    setp.ne.u32 p, %r625, 0;
    vote.ballot.sync.b32 %r625, p, 0xffffffff;
    @!p not.b32 %r625, %r625;
}

	// end inline asm
	and.b32  	%r639, %r625, %r638;
	mov.b32 	%r630, 128;
	// begin inline asm
	{
    .reg .pred p;
    and.b32 %r628, %r629, %r630;    setp.ne.u32 p, %r628, 0;
    vote.ballot.sync.b32 %r628, p, 0xffffffff;
    @!p not.b32 %r628, %r628;
}

	// end inline asm
	and.b32  	%r640, %r628, %r639;
	clz.b32 	%r641, %r640;
	sub.s32 	%r144, 31, %r641;
	and.b32  	%r642, %r572, %r640;
	popc.b32 	%r145, %r642;
	setp.ne.s32 	%p75, %r248, %r144;
	mov.b32 	%r1686, 0;
	@%p75 bra 	$L__BB10_119;
	atom.shared.add.u32 	%r1686, [%r109], %r145;
$L__BB10_119:
	ld.param.u32 	%r1592, [_ZN3cub18CUB_300001_SM_10006detail10radix_sort29DeviceRadixSortOnesweepKernelINS1_5radix10policy_hubIjNS0_8NullTypeEyE10Policy1000ELNS0_9SortOrderE0EjS6_yiiNS1_21identity_decomposer_tEEEvPT5_SC_PT3_PKSD_PT1_PKSH_PT2_PKSL_T4_iiT6__param_9];
	shfl.sync.idx.b32	%r668|%p76, %r1686, %r144, 31, -1;
	add.s32 	%r148, %r145, %r668;
	shr.u32 	%r669, %r1655, %r1592;
	and.b32  	%r665, %r669, %r82;
	mov.b32 	%r645, 1;
	// begin inline asm
	{
    .reg .pred p;
    and.b32 %r643, %r665, %r645;    setp.ne.u32 p, %r643, 0;
    vote.ballot.sync.b32 %r643, p, 0xffffffff;
    @!p not.b32 %r643, %r643;
}

	// end inline asm
	mov.b32 	%r648, 2;
	// begin inline asm
	{
    .reg .pred p;
    and.b32 %r646, %r665, %r648;    setp.ne.u32 p, %r646, 0;
    vote.ballot.sync.b32 %r646, p, 0xffffffff;
    @!p not.b32 %r646, %r646;
}

	// end inline asm
	and.b32  	%r670, %r646, %r643;
	mov.b32 	%r651, 4;
	// begin inline asm
	{
    .reg .pred p;
    and.b32 %r649, %r665, %r651;    setp.ne.u32 p, %r649, 0;
    vote.ballot.sync.b32 %r649, p, 0xffffffff;
    @!p not.b32 %r649, %r649;
}

	// end inline asm
	and.b32  	%r671, %r649, %r670;
	mov.b32 	%r654, 8;
	// begin inline asm
	{
    .reg .pred p;
    and.b32 %r652, %r665, %r654;    setp.ne.u32 p, %r652, 0;
    vote.ballot.sync.b32 %r652, p, 0xffffffff;
    @!p not.b32 %r652, %r652;
}

	// end inline asm
	and.b32  	%r672, %r652, %r671;
	mov.b32 	%r657, 16;
	// begin inline asm
	{
    .reg .pred p;
    and.b32 %r655, %r665, %r657;    setp.ne.u32 p, %r655, 0;
    vote.ballot.sync.b32 %r655, p, 0xffffffff;
    @!p not.b32 %r655, %r655;
}

	// end inline asm
	and.b32  	%r673, %r655, %r672;
	mov.b32 	%r660, 32;
	// begin inline asm
	{
    .reg .pred p;
    and.b32 %r658, %r665, %r660;    setp.ne.u32 p, %r658, 0;
    vote.ballot.sync.b32 %r658, p, 0xffffffff;
    @!p not.b32 %r658, %r658;
}

	// end inline asm
	and.b32  	%r674, %r658, %r673;
	mov.b32 	%r663, 64;
	// begin inline asm
	{
    .reg .pred p;
    and.b32 %r661, %r665, %r663;    setp.ne.u32 p, %r661, 0;
    vote.ballot.sync.b32 %r661, p, 0xffffffff;
    @!p not.b32 %r661, %r661;
}

	// end inline asm
	and.b32  	%r675, %r661, %r674;
	mov.b32 	%r666, 128;
	// begin inline asm
	{
    .reg .pred p;
    and.b32 %r664, %r665, %r666;    setp.ne.u32 p, %r664, 0;
    vote.ballot.sync.b32 %r664, p, 0xffffffff;
    @!p not.b32 %r664, %r664;
}

	// end inline asm
	and.b32  	%r676, %r664, %r675;
	clz.b32 	%r677, %r676;
	sub.s32 	%r149, 31, %r677;
	and.b32  	%r678, %r572, %r676;
	popc.b32 	%r150, %r678;
	setp.ne.s32 	%p77, %r248, %r149;
	mov.b32 	%r1687, 0;
	@%p77 bra 	$L__BB10_121;
	atom.shared.add.u32 	%r1687, [%r110], %r150;
$L__BB10_121:
	ld.param.u32 	%r1593, [_ZN3cub18CUB_300001_SM_10006detail10radix_sort29DeviceRadixSortOnesweepKernelINS1_5radix10policy_hubIjNS0_8NullTypeEyE10Policy1000ELNS0_9SortOrderE0EjS6_yiiNS1_21identity_decomposer_tEEEvPT5_SC_PT3_PKSD_PT1_PKSH_PT2_PKSL_T4_iiT6__param_9];
	shfl.sync.idx.b32	%r704|%p78, %r1687, %r149, 31, -1;
	add.s32 	%r153, %r150, %r704;
	shr.u32 	%r705, %r1656, %r1593;
	and.b32  	%r701, %r705, %r82;
	mov.b32 	%r681, 1;
	// begin inline asm
	{
    .reg .pred p;
    and.b32 %r679, %r701, %r681;    setp.ne.u32 p, %r679, 0;
    vote.ballot.sync.b32 %r679, p, 0xffffffff;
    @!p not.b32 %r679, %r679;
}

	// end inline asm
	mov.b32 	%r684, 2;
	// begin inline asm
	{
    .reg .pred p;
    and.b32 %r682, %r701, %r684;    setp.ne.u32 p, %r682, 0;
    vote.ballot.sync.b32 %r682, p, 0xffffffff;
    @!p not.b32 %r682, %r682;
}

	// end inline asm
	and.b32  	%r706, %r682, %r679;
	mov.b32 	%r687, 4;
	// begin inline asm
	{
    .reg .pred p;
    and.b32 %r685, %r701, %r687;    setp.ne.u32 p, %r685, 0;
    vote.ballot.sync.b32 %r685, p, 0xffffffff;
    @!p not.b32 %r685, %r685;
}

	// end inline asm
	and.b32  	%r707, %r685, %r706;
	mov.b32 	%r690, 8;
	// begin inline asm
	{
    .reg .pred p;
    and.b32 %r688, %r701, %r690;    setp.ne.u32 p, %r688, 0;
    vote.ballot.sync.b32 %r688, p, 0xffffffff;
    @!p not.b32 %r688, %r688;
}

	// end inline asm
	and.b32  	%r708, %r688, %r707;
	mov.b32 	%r693, 16;
	// begin inline asm
	{
    .reg .pred p;
    and.b32 %r691, %r701, %r693;    setp.ne.u32 p, %r691, 0;
    vote.ballot.sync.b32 %r691, p, 0xffffffff;
    @!p not.b32 %r691, %r691;
}

	// end inline asm
	and.b32  	%r709, %r691, %r708;
	mov.b32 	%r696, 32;
	// begin inline asm
	{
    .reg .pred p;
    and.b32 %r694, %r701, %r696;    setp.ne.u32 p, %r694, 0;
    vote.ballot.sync.b32 %r694, p, 0xffffffff;
    @!p not.b32 %r694, %r694;
}

	// end inline asm
	and.b32  	%r710, %r694, %r709;
	mov.b32 	%r699, 64;
	// begin inline asm
	{
    .reg .pred p;
    and.b32 %r697, %r701, %r699;    setp.ne.u32 p, %r697, 0;
    vote.ballot.sync.b32 %r697, p, 0xffffffff;
    @!p not.b32 %r697, %r697;
}

	// end inline asm
	and.b32  	%r711, %r697, %r710;
	mov.b32 	%r702, 128;
	// begin inline asm
	{
    .reg .pred p;
    and.b32 %r700, %r701, %r702;    setp.ne.u32 p, %r700, 0;
    vote.ballot.sync.b32 %r700, p, 0xffffffff;
    @!p not.b32 %r700, %r700;
}

	// end inline asm
	and.b32  	%r712, %r700, %r711;
	clz.b32 	%r713, %r712;
	sub.s32 	%r154, 31, %r713;
	and.b32  	%r714, %r572, %r712;
	popc.b32 	%r155, %r714;
	setp.ne.s32 	%p79, %r248, %r154;
	mov.b32 	%r1688, 0;
	@%p79 bra 	$L__BB10_123;
	atom.shared.add.u32 	%r1688, [%r111], %r155;
$L__BB10_123:
	ld.param.u32 	%r1594, [_ZN3cub18CUB_300001_SM_10006detail10radix_sort29DeviceRadixSortOnesweepKernelINS1_5radix10policy_hubIjNS0_8NullTypeEyE10Policy1000ELNS0_9SortOrderE0EjS6_yiiNS1_21identity_decomposer_tEEEvPT5_SC_PT3_PKSD_PT1_PKSH_PT2_PKSL_T4_iiT6__param_9];
	shfl.sync.idx.b32	%r740|%p80, %r1688, %r154, 31, -1;
	add.s32 	%r158, %r155, %r740;
	shr.u32 	%r741, %r1657, %r1594;
	and.b32  	%r737, %r741, %r82;
	mov.b32 	%r717, 1;
	// begin inline asm
	{
    .reg .pred p;
    and.b32 %r715, %r737, %r717;    setp.ne.u32 p, %r715, 0;
    vote.ballot.sync.b32 %r715, p, 0xffffffff;
    @!p not.b32 %r715, %r715;
}

	// end inline asm
	mov.b32 	%r720, 2;
	// begin inline asm
	{
    .reg .pred p;
    and.b32 %r718, %r737, %r720;    setp.ne.u32 p, %r718, 0;
    vote.ballot.sync.b32 %r718, p, 0xffffffff;
    @!p not.b32 %r718, %r718;
}

	// end inline asm
	and.b32  	%r742, %r718, %r715;
	mov.b32 	%r723, 4;
	// begin inline asm
	{
    .reg .pred p;
    and.b32 %r721, %r737, %r723;    setp.ne.u32 p, %r721, 0;
    vote.ballot.sync.b32 %r721, p, 0xffffffff;
    @!p not.b32 %r721, %r721;
}

	// end inline asm
	and.b32  	%r743, %r721, %r742;
	mov.b32 	%r726, 8;
	// begin inline asm
	{
    .reg .pred p;
    and.b32 %r724, %r737, %r726;    setp.ne.u32 p, %r724, 0;
    vote.ballot.sync.b32 %r724, p, 0xffffffff;
    @!p not.b32 %r724, %r724;
}

	// end inline asm
	and.b32  	%r744, %r724, %r743;
	mov.b32 	%r729, 16;
	// begin inline asm
	{
    .reg .pred p;
    and.b32 %r727, %r737, %r729;    setp.ne.u32 p, %r727, 0;
    vote.ballot.sync.b32 %r727, p, 0xffffffff;
    @!p not.b32 %r727, %r727;
}

	// end inline asm
	and.b32  	%r745, %r727, %r744;
	mov.b32 	%r732, 32;
	// begin inline asm
	{
    .reg .pred p;
    and.b32 %r730, %r737, %r732;    setp.ne.u32 p, %r730, 0;
    vote.ballot.sync.b32 %r730, p, 0xffffffff;
    @!p not.b32 %r730, %r730;
}

	// end inline asm
	and.b32  	%r746, %r730, %r745;
	mov.b32 	%r735, 64;
	// begin inline asm
	{
    .reg .pred p;
    and.b32 %r733, %r737, %r735;    setp.ne.u32 p, %r733, 0;
    vote.ballot.sync.b32 %r733, p, 0xffffffff;
    @!p not.b32 %r733, %r733;
}

	// end inline asm
	and.b32  	%r747, %r733, %r746;
	mov.b32 	%r738, 128;
	// begin inline asm
	{
    .reg .pred p;
    and.b32 %r736, %r737, %r738;    setp.ne.u32 p, %r736, 0;
    vote.ballot.sync.b32 %r736, p, 0xffffffff;
    @!p not.b32 %r736, %r736;
}

	// end inline asm
	and.b32  	%r748, %r736, %r747;
	clz.b32 	%r749, %r748;
	sub.s32 	%r159, 31, %r749;
	and.b32  	%r750, %r572, %r748;
	popc.b32 	%r160, %r750;
	setp.ne.s32 	%p81, %r248, %r159;
	mov.b32 	%r1689, 0;
	@%p81 bra 	$L__BB10_125;
	atom.shared.add.u32 	%r1689, [%r112], %r160;
$L__BB10_125:
	ld.param.u32 	%r1595, [_ZN3cub18CUB_300001_SM_10006detail10radix_sort29DeviceRadixSortOnesweepKernelINS1_5radix10policy_hubIjNS0_8NullTypeEyE10Policy1000ELNS0_9SortOrderE0EjS6_yiiNS1_21identity_decomposer_tEEEvPT5_SC_PT3_PKSD_PT1_PKSH_PT2_PKSL_T4_iiT6__param_9];
	shfl.sync.idx.b32	%r776|%p82, %r1689, %r159, 31, -1;
	add.s32 	%r163, %r160, %r776;
	shr.u32 	%r777, %r1658, %r1595;
	and.b32  	%r773, %r777, %r82;
	mov.b32 	%r753, 1;
	// begin inline asm
	{
    .reg .pred p;
    and.b32 %r751, %r773, %r753;    setp.ne.u32 p, %r751, 0;
    vote.ballot.sync.b32 %r751, p, 0xffffffff;
    @!p not.b32 %r751, %r751;
}

	// end inline asm
	mov.b32 	%r756, 2;
	// begin inline asm
	{
    .reg .pred p;
    and.b32 %r754, %r773, %r756;    setp.ne.u32 p, %r754, 0;
    vote.ballot.sync.b32 %r754, p, 0xffffffff;
    @!p not.b32 %r754, %r754;
}

	// end inline asm
	and.b32  	%r778, %r754, %r751;
	mov.b32 	%r759, 4;
	// begin inline asm
	{
    .reg .pred p;
    and.b32 %r757, %r773, %r759;    setp.ne.u32 p, %r757, 0;
    vote.ballot.sync.b32 %r757, p, 0xffffffff;
    @!p not.b32 %r757, %r757;
}

	// end inline asm
	and.b32  	%r779, %r757, %r778;
	mov.b32 	%r762, 8;
	// begin inline asm
	{
    .reg .pred p;
    and.b32 %r760, %r773, %r762;    setp.ne.u32 p, %r760, 0;
    vote.ballot.sync.b32 %r760, p, 0xffffffff;
    @!p not.b32 %r760, %r760;
}

	// end inline asm
	and.b32  	%r780, %r760, %r779;
	mov.b32 	%r765, 16;
	// begin inline asm
	{
    .reg .pred p;
    and.b32 %r763, %r773, %r765;    setp.ne.u32 p, %r763, 0;
    vote.ballot.sync.b32 %r763, p, 0xffffffff;
    @!p not.b32 %r763, %r763;
}

	// end inline asm
	and.b32  	%r781, %r763, %r780;
	mov.b32 	%r768, 32;
	// begin inline asm
	{
    .reg .pred p;
    and.b32 %r766, %r773, %r768;    setp.ne.u32 p, %r766, 0;
    vote.ballot.sync.b32 %r766, p, 0xffffffff;
    @!p not.b32 %r766, %r766;
}

	// end inline asm
	and.b32  	%r782, %r766, %r781;
	mov.b32 	%r771, 64;
	// begin inline asm
	{
    .reg .pred p;
    and.b32 %r769, %r773, %r771;    setp.ne.u32 p, %r769, 0;
    vote.ballot.sync.b32 %r769, p, 0xffffffff;
    @!p not.b32 %r769, %r769;
}

	// end inline asm
	and.b32  	%r783, %r769, %r782;
	mov.b32 	%r774, 128;
	// begin inline asm
	{
    .reg .pred p;
    and.b32 %r772, %r773, %r774;    setp.ne.u32 p, %r772, 0;
    vote.ballot.sync.b32 %r772, p, 0xffffffff;
    @!p not.b32 %r772, %r772;
}

	// end inline asm
	and.b32  	%r784, %r772, %r783;
	clz.b32 	%r785, %r784;
	sub.s32 	%r164, 31, %r785;
	and.b32  	%r786, %r572, %r784;
	popc.b32 	%r165, %r786;
	setp.ne.s32 	%p83, %r248, %r164;
	mov.b32 	%r1690, 0;
	@%p83 bra 	$L__BB10_127;
	atom.shared.add.u32 	%r1690, [%r113], %r165;
$L__BB10_127:
	ld.param.u32 	%r1596, [_ZN3cub18CUB_300001_SM_10006detail10radix_sort29DeviceRadixSortOnesweepKernelINS1_5radix10policy_hubIjNS0_8NullTypeEyE10Policy1000ELNS0_9SortOrderE0EjS6_yiiNS1_21identity_decomposer_tEEEvPT5_SC_PT3_PKSD_PT1_PKSH_PT2_PKSL_T4_iiT6__param_9];
	shfl.sync.idx.b32	%r812|%p84, %r1690, %r164, 31, -1;
	add.s32 	%r168, %r165, %r812;
	shr.u32 	%r813, %r1659, %r1596;
	and.b32  	%r809, %r813, %r82;
	mov.b32 	%r789, 1;
	// begin inline asm
	{
    .reg .pred p;
    and.b32 %r787, %r809, %r789;    setp.ne.u32 p, %r787, 0;
    vote.ballot.sync.b32 %r787, p, 0xffffffff;
    @!p not.b32 %r787, %r787;
}

	// end inline asm
	mov.b32 	%r792, 2;
	// begin inline asm
	{
    .reg .pred p;
    and.b32 %r790, %r809, %r792;    setp.ne.u32 p, %r790, 0;
    vote.ballot.sync.b32 %r790, p, 0xffffffff;
    @!p not.b32 %r790, %r790;
}

	// end inline asm
	and.b32  	%r814, %r790, %r787;
	mov.b32 	%r795, 4;
	// begin inline asm
	{
    .reg .pred p;
    and.b32 %r793, %r809, %r795;    setp.ne.u32 p, %r793, 0;
    vote.ballot.sync.b32 %r793, p, 0xffffffff;
    @!p not.b32 %r793, %r793;
}

	// end inline asm
	and.b32  	%r815, %r793, %r814;
	mov.b32 	%r798, 8;
	// begin inline asm
	{
    .reg .pred p;
    and.b32 %r796, %r809, %r798;    setp.ne.u32 p, %r796, 0;
    vote.ballot.sync.b32 %r796, p, 0xffffffff;
    @!p not.b32 %r796, %r796;
}

	// end inline asm
	and.b32  	%r816, %r796, %r815;
	mov.b32 	%r801, 16;
	// begin inline asm
	{
    .reg .pred p;
    and.b32 %r799, %r809, %r801;    setp.ne.u32 p, %r799, 0;
    vote.ballot.sync.b32 %r799, p, 0xffffffff;
    @!p not.b32 %r799, %r799;
}

	// end inline asm
	and.b32  	%r817, %r799, %r816;
	mov.b32 	%r804, 32;
	// begin inline asm
	{
    .reg .pred p;
    and.b32 %r802, %r809, %r804;    setp.ne.u32 p, %r802, 0;
    vote.ballot.sync.b32 %r802, p, 0xffffffff;
    @!p not.b32 %r802, %r802;
}

	// end inline asm
	and.b32  	%r818, %r802, %r817;
	mov.b32 	%r807, 64;
	// begin inline asm
	{
    .reg .pred p;
    and.b32 %r805, %r809, %r807;    setp.ne.u32 p, %r805, 0;
    vote.ballot.sync.b32 %r805, p, 0xffffffff;
    @!p not.b32 %r805, %r805;
}

	// end inline asm
	and.b32  	%r819, %r805, %r818;
	mov.b32 	%r810, 128;
	// begin inline asm
	{
    .reg .pred p;
    and.b32 %r808, %r809, %r810;    setp.ne.u32 p, %r808, 0;
    vote.ballot.sync.b32 %r808, p, 0xffffffff;
    @!p not.b32 %r808, %r808;
}

	// end inline asm
	and.b32  	%r820, %r808, %r819;
	clz.b32 	%r821, %r820;
	sub.s32 	%r169, 31, %r821;
	and.b32  	%r822, %r572, %r820;
	popc.b32 	%r170, %r822;
	setp.ne.s32 	%p85, %r248, %r169;
	mov.b32 	%r1691, 0;
	@%p85 bra 	$L__BB10_129;
	atom.shared.add.u32 	%r1691, [%r114], %r170;
$L__BB10_129:
	ld.param.u32 	%r1597, [_ZN3cub18CUB_300001_SM_10006detail10radix_sort29DeviceRadixSortOnesweepKernelINS1_5radix10policy_hubIjNS0_8NullTypeEyE10Policy1000ELNS0_9SortOrderE0EjS6_yiiNS1_21identity_decomposer_tEEEvPT5_SC_PT3_PKSD_PT1_PKSH_PT2_PKSL_T4_iiT6__param_9];
	shfl.sync.idx.b32	%r848|%p86, %r1691, %r169, 31, -1;
	add.s32 	%r173, %r170, %r848;
	shr.u32 	%r849, %r1660, %r1597;
	and.b32  	%r845, %r849, %r82;
	mov.b32 	%r825, 1;
	// begin inline asm
	{
    .reg .pred p;
    and.b32 %r823, %r845, %r825;    setp.ne.u32 p, %r823, 0;
    vote.ballot.sync.b32 %r823, p, 0xffffffff;
    @!p not.b32 %r823, %r823;
}

	// end inline asm
	mov.b32 	%r828, 2;
	// begin inline asm
	{
    .reg .pred p;
    and.b32 %r826, %r845, %r828;    setp.ne.u32 p, %r826, 0;
    vote.ballot.sync.b32 %r826, p, 0xffffffff;
    @!p not.b32 %r826, %r826;
}

	// end inline asm
	and.b32  	%r850, %r826, %r823;
	mov.b32 	%r831, 4;
	// begin inline asm
	{
    .reg .pred p;
    and.b32 %r829, %r845, %r831;    setp.ne.u32 p, %r829, 0;
    vote.ballot.sync.b32 %r829, p, 0xffffffff;
    @!p not.b32 %r829, %r829;
}

	// end inline asm
	and.b32  	%r851, %r829, %r850;
	mov.b32 	%r834, 8;
	// begin inline asm
	{
    .reg .pred p;
    and.b32 %r832, %r845, %r834;    setp.ne.u32 p, %r832, 0;
    vote.ballot.sync.b32 %r832, p, 0xffffffff;
    @!p not.b32 %r832, %r832;
}

	// end inline asm
	and.b32  	%r852, %r832, %r851;
	mov.b32 	%r837, 16;
	// begin inline asm
	{
    .reg .pred p;
    and.b32 %r835, %r845, %r837;    setp.ne.u32 p, %r835, 0;
    vote.ballot.sync.b32 %r835, p, 0xffffffff;
    @!p not.b32 %r835, %r835;
}

	// end inline asm
	and.b32  	%r853, %r835, %r852;
	mov.b32 	%r840, 32;
	// begin inline asm
	{
    .reg .pred p;
    and.b32 %r838, %r845, %r840;    setp.ne.u32 p, %r838, 0;
    vote.ballot.sync.b32 %r838, p, 0xffffffff;
    @!p not.b32 %r838, %r838;
}

	// end inline asm
	and.b32  	%r854, %r838, %r853;
	mov.b32 	%r843, 64;
	// begin inline asm
	{
    .reg .pred p;
    and.b32 %r841, %r845, %r843;    setp.ne.u32 p, %r841, 0;
    vote.ballot.sync.b32 %r841, p, 0xffffffff;
    @!p not.b32 %r841, %r841;
}

	// end inline asm
	and.b32  	%r855, %r841, %r854;
	mov.b32 	%r846, 128;
	// begin inline asm
	{
    .reg .pred p;
    and.b32 %r844, %r845, %r846;    setp.ne.u32 p, %r844, 0;
    vote.ballot.sync.b32 %r844, p, 0xffffffff;
    @!p not.b32 %r844, %r844;
}

	// end inline asm
	and.b32  	%r856, %r844, %r855;
	clz.b32 	%r857, %r856;
	sub.s32 	%r174, 31, %r857;
	and.b32  	%r858, %r572, %r856;
	popc.b32 	%r175, %r858;
	setp.ne.s32 	%p87, %r248, %r174;
	mov.b32 	%r1692, 0;
	@%p87 bra 	$L__BB10_131;
	ld.param.u32 	%r1598, [_ZN3cub18CUB_300001_SM_10006detail10radix_sort29DeviceRadixSortOnesweepKernelINS1_5radix10policy_hubIjNS0_8NullTypeEyE10Policy1000ELNS0_9SortOrderE0EjS6_yiiNS1_21identity_decomposer_tEEEvPT5_SC_PT3_PKSD_PT1_PKSH_PT2_PKSL_T4_iiT6__param_9];
	shl.b32 	%r859, %r1, 5;
	and.b32  	%r860, %r859, 31744;
	mov.u32 	%r861, _ZZN3cub18CUB_300001_SM_10006detail10radix_sort29DeviceRadixSortOnesweepKernelINS1_5radix10policy_hubIjNS0_8NullTypeEyE10Policy1000ELNS0_9SortOrderE0EjS6_yiiNS1_21identity_decomposer_tEEEvPT5_SC_PT3_PKSD_PT1_PKSH_PT2_PKSL_T4_iiT6_E1s;
	add.s32 	%r862, %r861, %r860;
	shr.u32 	%r863, %r1660, %r1598;
	and.b32  	%r864, %r863, %r82;
	shl.b32 	%r865, %r864, 2;
	add.s32 	%r866, %r862, %r865;
	atom.shared.add.u32 	%r1692, [%r866], %r175;
$L__BB10_131:
	ld.param.u32 	%r1599, [_ZN3cub18CUB_300001_SM_10006detail10radix_sort29DeviceRadixSortOnesweepKernelINS1_5radix10policy_hubIjNS0_8NullTypeEyE10Policy1000ELNS0_9SortOrderE0EjS6_yiiNS1_21identity_decomposer_tEEEvPT5_SC_PT3_PKSD_PT1_PKSH_PT2_PKSL_T4_iiT6__param_9];
	shfl.sync.idx.b32	%r892|%p88, %r1692, %r174, 31, -1;
	add.s32 	%r178, %r175, %r892;
	shr.u32 	%r893, %r1661, %r1599;
	and.b32  	%r889, %r893, %r82;
	mov.b32 	%r869, 1;
	// begin inline asm
	{
    .reg .pred p;
    and.b32 %r867, %r889, %r869;    setp.ne.u32 p, %r867, 0;
    vote.ballot.sync.b32 %r867, p, 0xffffffff;
    @!p not.b32 %r867, %r867;
}

	// end inline asm
	mov.b32 	%r872, 2;
	// begin inline asm
	{
    .reg .pred p;
    and.b32 %r870, %r889, %r872;    setp.ne.u32 p, %r870, 0;
    vote.ballot.sync.b32 %r870, p, 0xffffffff;
    @!p not.b32 %r870, %r870;
}

	// end inline asm
	and.b32  	%r894, %r870, %r867;
	mov.b32 	%r875, 4;
	// begin inline asm
	{
    .reg .pred p;
    and.b32 %r873, %r889, %r875;    setp.ne.u32 p, %r873, 0;
    vote.ballot.sync.b32 %r873, p, 0xffffffff;
    @!p not.b32 %r873, %r873;
}

	// end inline asm
	and.b32  	%r895, %r873, %r894;
	mov.b32 	%r878, 8;
	// begin inline asm
	{
    .reg .pred p;
    and.b32 %r876, %r889, %r878;    setp.ne.u32 p, %r876, 0;
    vote.ballot.sync.b32 %r876, p, 0xffffffff;
    @!p not.b32 %r876, %r876;
}

	// end inline asm
	and.b32  	%r896, %r876, %r895;
	mov.b32 	%r881, 16;
	// begin inline asm
	{
    .reg .pred p;
    and.b32 %r879, %r889, %r881;    setp.ne.u32 p, %r879, 0;
    vote.ballot.sync.b32 %r879, p, 0xffffffff;
    @!p not.b32 %r879, %r879;
}

	// end inline asm
	and.b32  	%r897, %r879, %r896;
	mov.b32 	%r884, 32;
	// begin inline asm
	{
    .reg .pred p;
    and.b32 %r882, %r889, %r884;    setp.ne.u32 p, %r882, 0;
    vote.ballot.sync.b32 %r882, p, 0xffffffff;
    @!p not.b32 %r882, %r882;
}

	// end inline asm
	and.b32  	%r898, %r882, %r897;
	mov.b32 	%r887, 64;
	// begin inline asm
	{
    .reg .pred p;
    and.b32 %r885, %r889, %r887;    setp.ne.u32 p, %r885, 0;
    vote.ballot.sync.b32 %r885, p, 0xffffffff;
    @!p not.b32 %r885, %r885;
}

	// end inline asm
	and.b32  	%r899, %r885, %r898;
	mov.b32 	%r890, 128;
	// begin inline asm
	{
    .reg .pred p;
    and.b32 %r888, %r889, %r890;    setp.ne.u32 p, %r888, 0;
    vote.ballot.sync.b32 %r888, p, 0xffffffff;
    @!p not.b32 %r888, %r888;
}

	// end inline asm
	and.b32  	%r900, %r888, %r899;
	clz.b32 	%r901, %r900;
	sub.s32 	%r179, 31, %r901;
	and.b32  	%r902, %r572, %r900;
	popc.b32 	%r180, %r902;
	setp.ne.s32 	%p89, %r248, %r179;
	mov.b32 	%r1693, 0;
	@%p89 bra 	$L__BB10_133;
	ld.param.u32 	%r1600, [_ZN3cub18CUB_300001_SM_10006detail10radix_sort29DeviceRadixSortOnesweepKernelINS1_5radix10policy_hubIjNS0_8NullTypeEyE10Policy1000ELNS0_9SortOrderE0EjS6_yiiNS1_21identity_decomposer_tEEEvPT5_SC_PT3_PKSD_PT1_PKSH_PT2_PKSL_T4_iiT6__param_9];
	shl.b32 	%r903, %r1, 5;
	and.b32  	%r904, %r903, 31744;
	mov.u32 	%r905, _ZZN3cub18CUB_300001_SM_10006detail10radix_sort29DeviceRadixSortOnesweepKernelINS1_5radix10policy_hubIjNS0_8NullTypeEyE10Policy1000ELNS0_9SortOrderE0EjS6_yiiNS1_21identity_decomposer_tEEEvPT5_SC_PT3_PKSD_PT1_PKSH_PT2_PKSL_T4_iiT6_E1s;
	add.s32 	%r906, %r905, %r904;
	shr.u32 	%r907, %r1661, %r1600;
	and.b32  	%r908, %r907, %r82;
	shl.b32 	%r909, %r908, 2;
	add.s32 	%r910, %r906, %r909;
	atom.shared.add.u32 	%r1693, [%r910], %r180;
$L__BB10_133:
	ld.param.u32 	%r1601, [_ZN3cub18CUB_300001_SM_10006detail10radix_sort29DeviceRadixSortOnesweepKernelINS1_5radix10policy_hubIjNS0_8NullTypeEyE10Policy1000ELNS0_9SortOrderE0EjS6_yiiNS1_21identity_decomposer_tEEEvPT5_SC_PT3_PKSD_PT1_PKSH_PT2_PKSL_T4_iiT6__param_9];
	shfl.sync.idx.b32	%r936|%p90, %r1693, %r179, 31, -1;
	add.s32 	%r183, %r180, %r936;
	shr.u32 	%r937, %r1662, %r1601;
	and.b32  	%r933, %r937, %r82;
	mov.b32 	%r913, 1;
	// begin inline asm
	{
    .reg .pred p;
    and.b32 %r911, %r933, %r913;    setp.ne.u32 p, %r911, 0;
    vote.ballot.sync.b32 %r911, p, 0xffffffff;
    @!p not.b32 %r911, %r911;
}

	// end inline asm
	mov.b32 	%r916, 2;
	// begin inline asm
	{
    .reg .pred p;
    and.b32 %r914, %r933, %r916;    setp.ne.u32 p, %r914, 0;
    vote.ballot.sync.b32 %r914, p, 0xffffffff;
    @!p not.b32 %r914, %r914;
}

	// end inline asm
	and.b32  	%r938, %r914, %r911;
	mov.b32 	%r919, 4;
	// begin inline asm
	{
    .reg .pred p;
    and.b32 %r917, %r933, %r919;    setp.ne.u32 p, %r917, 0;
    vote.ballot.sync.b32 %r917, p, 0xffffffff;
    @!p not.b32 %r917, %r917;
}

	// end inline asm
	and.b32  	%r939, %r917, %r938;
	mov.b32 	%r922, 8;
	// begin inline asm
	{
    .reg .pred p;
    and.b32 %r920, %r933, %r922;    setp.ne.u32 p, %r920, 0;
    vote.ballot.sync.b32 %r920, p, 0xffffffff;
    @!p not.b32 %r920, %r920;
}

	// end inline asm
	and.b32  	%r940, %r920, %r939;
	mov.b32 	%r925, 16;
	// begin inline asm
	{
    .reg .pred p;
    and.b32 %r923, %r933, %r925;    setp.ne.u32 p, %r923, 0;
    vote.ballot.sync.b32 %r923, p, 0xffffffff;
    @!p not.b32 %r923, %r923;
}

	// end inline asm
	and.b32  	%r941, %r923, %r940;
	mov.b32 	%r928, 32;
	// begin inline asm
	{
    .reg .pred p;
    and.b32 %r926, %r933, %r928;    setp.ne.u32 p, %r926, 0;
    vote.ballot.sync.b32 %r926, p, 0xffffffff;
    @!p not.b32 %r926, %r926;
}

	// end inline asm
	and.b32  	%r942, %r926, %r941;
	mov.b32 	%r931, 64;
	// begin inline asm
	{
    .reg .pred p;
    and.b32 %r929, %r933, %r931;    setp.ne.u32 p, %r929, 0;
    vote.ballot.sync.b32 %r929, p, 0xffffffff;
    @!p not.b32 %r929, %r929;
}

	// end inline asm
	and.b32  	%r943, %r929, %r942;
	mov.b32 	%r934, 128;
	// begin inline asm
	{
    .reg .pred p;
    and.b32 %r932, %r933, %r934;    setp.ne.u32 p, %r932, 0;
    vote.ballot.sync.b32 %r932, p, 0xffffffff;
    @!p not.b32 %r932, %r932;
}

	// end inline asm
	and.b32  	%r944, %r932, %r943;
	clz.b32 	%r945, %r944;
	sub.s32 	%r184, 31, %r945;
	and.b32  	%r946, %r572, %r944;
	popc.b32 	%r185, %r946;
	setp.ne.s32 	%p91, %r248, %r184;
	mov.b32 	%r1694, 0;
	@%p91 bra 	$L__BB10_135;
	atom.shared.add.u32 	%r1694, [%r115], %r185;
$L__BB10_135:
	ld.param.u32 	%r1602, [_ZN3cub18CUB_300001_SM_10006detail10radix_sort29DeviceRadixSortOnesweepKernelINS1_5radix10policy_hubIjNS0_8NullTypeEyE10Policy1000ELNS0_9SortOrderE0EjS6_yiiNS1_21identity_decomposer_tEEEvPT5_SC_PT3_PKSD_PT1_PKSH_PT2_PKSL_T4_iiT6__param_9];
	shfl.sync.idx.b32	%r972|%p92, %r1694, %r184, 31, -1;
	add.s32 	%r188, %r185, %r972;
	shr.u32 	%r973, %r1663, %r1602;
	and.b32  	%r969, %r973, %r82;
	mov.b32 	%r949, 1;
	// begin inline asm
	{
    .reg .pred p;
    and.b32 %r947, %r969, %r949;    setp.ne.u32 p, %r947, 0;
    vote.ballot.sync.b32 %r947, p, 0xffffffff;
    @!p not.b32 %r947, %r947;
}

	// end inline asm
	mov.b32 	%r952, 2;
	// begin inline asm
	{
    .reg .pred p;
    and.b32 %r950, %r969, %r952;    setp.ne.u32 p, %r950, 0;
    vote.ballot.sync.b32 %r950, p, 0xffffffff;
    @!p not.b32 %r950, %r950;
}

	// end inline asm
	and.b32  	%r974, %r950, %r947;
	mov.b32 	%r955, 4;
	// begin inline asm
	{
    .reg .pred p;
    and.b32 %r953, %r969, %r955;    setp.ne.u32 p, %r953, 0;
    vote.ballot.sync.b32 %r953, p, 0xffffffff;
    @!p not.b32 %r953, %r953;
}

	// end inline asm
	and.b32  	%r975, %r953, %r974;
	mov.b32 	%r958, 8;
	// begin inline asm
	{
    .reg .pred p;
    and.b32 %r956, %r969, %r958;    setp.ne.u32 p, %r956, 0;
    vote.ballot.sync.b32 %r956, p, 0xffffffff;
    @!p not.b32 %r956, %r956;
}

	// end inline asm
	and.b32  	%r976, %r956, %r975;
	mov.b32 	%r961, 16;
	// begin inline asm
	{
    .reg .pred p;
    and.b32 %r959, %r969, %r961;    setp.ne.u32 p, %r959, 0;
    vote.ballot.sync.b32 %r959, p, 0xffffffff;
    @!p not.b32 %r959, %r959;
}

	// end inline asm
	and.b32  	%r977, %r959, %r976;
	mov.b32 	%r964, 32;
	// begin inline asm
	{
    .reg .pred p;
    and.b32 %r962, %r969, %r964;    setp.ne.u32 p, %r962, 0;
    vote.ballot.sync.b32 %r962, p, 0xffffffff;
    @!p not.b32 %r962, %r962;
}

	// end inline asm
	and.b32  	%r978, %r962, %r977;
	mov.b32 	%r967, 64;
	// begin inline asm
	{
    .reg .pred p;
    and.b32 %r965, %r969, %r967;    setp.ne.u32 p, %r965, 0;
    vote.ballot.sync.b32 %r965, p, 0xffffffff;
    @!p not.b32 %r965, %r965;
}

	// end inline asm
	and.b32  	%r979, %r965, %r978;
	mov.b32 	%r970, 128;
	// begin inline asm
	{
    .reg .pred p;
    and.b32 %r968, %r969, %r970;    setp.ne.u32 p, %r968, 0;
    vote.ballot.sync.b32 %r968, p, 0xffffffff;
    @!p not.b32 %r968, %r968;
}

	// end inline asm
	and.b32  	%r980, %r968, %r979;
	clz.b32 	%r981, %r980;
	sub.s32 	%r189, 31, %r981;
	and.b32  	%r982, %r572, %r980;
	popc.b32 	%r190, %r982;
	setp.ne.s32 	%p93, %r248, %r189;
	mov.b32 	%r1695, 0;
	@%p93 bra 	$L__BB10_137;
	atom.shared.add.u32 	%r1695, [%r116], %r190;
$L__BB10_137:
	ld.param.u32 	%r1603, [_ZN3cub18CUB_300001_SM_10006detail10radix_sort29DeviceRadixSortOnesweepKernelINS1_5radix10policy_hubIjNS0_8NullTypeEyE10Policy1000ELNS0_9SortOrderE0EjS6_yiiNS1_21identity_decomposer_tEEEvPT5_SC_PT3_PKSD_PT1_PKSH_PT2_PKSL_T4_iiT6__param_9];
	shfl.sync.idx.b32	%r1008|%p94, %r1695, %r189, 31, -1;
	add.s32 	%r193, %r190, %r1008;
	shr.u32 	%r1009, %r1664, %r1603;
	and.b32  	%r1005, %r1009, %r82;
	mov.b32 	%r985, 1;
	// begin inline asm
	{
    .reg .pred p;
    and.b32 %r983, %r1005, %r985;    setp.ne.u32 p, %r983, 0;
    vote.ballot.sync.b32 %r983, p, 0xffffffff;
    @!p not.b32 %r983, %r983;
}

	// end inline asm
	mov.b32 	%r988, 2;
	// begin inline asm
	{
    .reg .pred p;
    and.b32 %r986, %r1005, %r988;    setp.ne.u32 p, %r986, 0;
    vote.ballot.sync.b32 %r986, p, 0xffffffff;
    @!p not.b32 %r986, %r986;
}

	// end inline asm
	and.b32  	%r1010, %r986, %r983;
	mov.b32 	%r991, 4;
	// begin inline asm
	{
    .reg .pred p;
    and.b32 %r989, %r1005, %r991;    setp.ne.u32 p, %r989, 0;
    vote.ballot.sync.b32 %r989, p, 0xffffffff;
    @!p not.b32 %r989, %r989;
}

	// end inline asm
	and.b32  	%r1011, %r989, %r1010;
	mov.b32 	%r994, 8;
	// begin inline asm
	{
    .reg .pred p;
    and.b32 %r992, %r1005, %r994;    setp.ne.u32 p, %r992, 0;
    vote.ballot.sync.b32 %r992, p, 0xffffffff;
    @!p not.b32 %r992, %r992;
}

	// end inline asm
	and.b32  	%r1012, %r992, %r1011;
	mov.b32 	%r997, 16;
	// begin inline asm
	{
    .reg .pred p;
    and.b32 %r995, %r1005, %r997;    setp.ne.u32 p, %r995, 0;
    vote.ballot.sync.b32 %r995, p, 0xffffffff;
    @!p not.b32 %r995, %r995;
}

	// end inline asm
	and.b32  	%r1013, %r995, %r1012;
	mov.b32 	%r1000, 32;
	// begin inline asm
	{
    .reg .pred p;
    and.b32 %r998, %r1005, %r1000;    setp.ne.u32 p, %r998, 0;
    vote.ballot.sync.b32 %r998, p, 0xffffffff;
    @!p not.b32 %r998, %r998;
}

	// end inline asm
	and.b32  	%r1014, %r998, %r1013;
	mov.b32 	%r1003, 64;
	// begin inline asm
	{
    .reg .pred p;
    and.b32 %r1001, %r1005, %r1003;    setp.ne.u32 p, %r1001, 0;
    vote.ballot.sync.b32 %r1001, p, 0xffffffff;
    @!p not.b32 %r1001, %r1001;
}

	// end inline asm
	and.b32  	%r1015, %r1001, %r1014;
	mov.b32 	%r1006, 128;
	// begin inline asm
	{
    .reg .pred p;
    and.b32 %r1004, %r1005, %r1006;    setp.ne.u32 p, %r1004, 0;
    vote.ballot.sync.b32 %r1004, p, 0xffffffff;
    @!p not.b32 %r1004, %r1004;
}

	// end inline asm
	and.b32  	%r1016, %r1004, %r1015;
	clz.b32 	%r1017, %r1016;
	sub.s32 	%r194, 31, %r1017;
	and.b32  	%r1018, %r572, %r1016;
	popc.b32 	%r195, %r1018;
	setp.ne.s32 	%p95, %r248, %r194;
	mov.b32 	%r1696, 0;
	@%p95 bra 	$L__BB10_139;
	atom.shared.add.u32 	%r1696, [%r117], %r195;
$L__BB10_139:
	ld.param.u32 	%r1604, [_ZN3cub18CUB_300001_SM_10006detail10radix_sort29DeviceRadixSortOnesweepKernelINS1_5radix10policy_hubIjNS0_8NullTypeEyE10Policy1000ELNS0_9SortOrderE0EjS6_yiiNS1_21identity_decomposer_tEEEvPT5_SC_PT3_PKSD_PT1_PKSH_PT2_PKSL_T4_iiT6__param_9];
	shfl.sync.idx.b32	%r1044|%p96, %r1696, %r194, 31, -1;
	add.s32 	%r198, %r195, %r1044;
	shr.u32 	%r1045, %r1665, %r1604;
	and.b32  	%r1041, %r1045, %r82;
	mov.b32 	%r1021, 1;
	// begin inline asm
	{
    .reg .pred p;
    and.b32 %r1019, %r1041, %r1021;    setp.ne.u32 p, %r1019, 0;
    vote.ballot.sync.b32 %r1019, p, 0xffffffff;
    @!p not.b32 %r1019, %r1019;
}

	// end inline asm
	mov.b32 	%r1024, 2;
	// begin inline asm
	{
    .reg .pred p;
    and.b32 %r1022, %r1041, %r1024;    setp.ne.u32 p, %r1022, 0;
    vote.ballot.sync.b32 %r1022, p, 0xffffffff;
    @!p not.b32 %r1022, %r1022;
}

	// end inline asm
	and.b32  	%r1046, %r1022, %r1019;
	mov.b32 	%r1027, 4;
	// begin inline asm
	{
    .reg .pred p;
    and.b32 %r1025, %r1041, %r1027;    setp.ne.u32 p, %r1025, 0;
    vote.ballot.sync.b32 %r1025, p, 0xffffffff;
    @!p not.b32 %r1025, %r1025;
}

	// end inline asm
	and.b32  	%r1047, %r1025, %r1046;
	mov.b32 	%r1030, 8;
	// begin inline asm
	{
    .reg .pred p;
    and.b32 %r1028, %r1041, %r1030;    setp.ne.u32 p, %r1028, 0;
    vote.ballot.sync.b32 %r1028, p, 0xffffffff;
    @!p not.b32 %r1028, %r1028;
}

	// end inline asm
	and.b32  	%r1048, %r1028, %r1047;
	mov.b32 	%r1033, 16;
	// begin inline asm
	{
    .reg .pred p;
    and.b32 %r1031, %r1041, %r1033;    setp.ne.u32 p, %r1031, 0;
    vote.ballot.sync.b32 %r1031, p, 0xffffffff;
    @!p not.b32 %r1031, %r1031;
}

	// end inline asm
	and.b32  	%r1049, %r1031, %r1048;
	mov.b32 	%r1036, 32;
	// begin inline asm
	{
    .reg .pred p;
    and.b32 %r1034, %r1041, %r1036;    setp.ne.u32 p, %r1034, 0;
    vote.ballot.sync.b32 %r1034, p, 0xffffffff;
    @!p not.b32 %r1034, %r1034;
}

	// end inline asm
	and.b32  	%r1050, %r1034, %r1049;
	mov.b32 	%r1039, 64;
	// begin inline asm
	{
    .reg .pred p;
    and.b32 %r1037, %r1041, %r1039;    setp.ne.u32 p, %r1037, 0;
    vote.ballot.sync.b32 %r1037, p, 0xffffffff;
    @!p not.b32 %r1037, %r1037;
}

	// end inline asm
	and.b32  	%r1051, %r1037, %r1050;
	mov.b32 	%r1042, 128;
	// begin inline asm
	{
    .reg .pred p;
    and.b32 %r1040, %r1041, %r1042;    setp.ne.u32 p, %r1040, 0;
    vote.ballot.sync.b32 %r1040, p, 0xffffffff;
    @!p not.b32 %r1040, %r1040;
}

	// end inline asm
	and.b32  	%r1052, %r1040, %r1051;
	clz.b32 	%r1053, %r1052;
	sub.s32 	%r199, 31, %r1053;
	and.b32  	%r1054, %r572, %r1052;
	popc.b32 	%r200, %r1054;
	setp.ne.s32 	%p97, %r248, %r199;
	mov.b32 	%r1697, 0;
	@%p97 bra 	$L__BB10_141;
	atom.shared.add.u32 	%r1697, [%r118], %r200;
$L__BB10_141:
	ld.param.u32 	%r1605, [_ZN3cub18CUB_300001_SM_10006detail10radix_sort29DeviceRadixSortOnesweepKernelINS1_5radix10policy_hubIjNS0_8NullTypeEyE10Policy1000ELNS0_9SortOrderE0EjS6_yiiNS1_21identity_decomposer_tEEEvPT5_SC_PT3_PKSD_PT1_PKSH_PT2_PKSL_T4_iiT6__param_9];
	shfl.sync.idx.b32	%r1080|%p98, %r1697, %r199, 31, -1;
	add.s32 	%r203, %r200, %r1080;
	shr.u32 	%r1081, %r1666, %r1605;
	and.b32  	%r1077, %r1081, %r82;
	mov.b32 	%r1057, 1;
	// begin inline asm
	{
    .reg .pred p;
    and.b32 %r1055, %r1077, %r1057;    setp.ne.u32 p, %r1055, 0;
    vote.ballot.sync.b32 %r1055, p, 0xffffffff;
    @!p not.b32 %r1055, %r1055;
}

	// end inline asm
	mov.b32 	%r1060, 2;
	// begin inline asm
	{
    .reg .pred p;
    and.b32 %r1058, %r1077, %r1060;    setp.ne.u32 p, %r1058, 0;
    vote.ballot.sync.b32 %r1058, p, 0xffffffff;
    @!p not.b32 %r1058, %r1058;
}

	// end inline asm
	and.b32  	%r1082, %r1058, %r1055;
	mov.b32 	%r1063, 4;
	// begin inline asm
	{
    .reg .pred p;
    and.b32 %r1061, %r1077, %r1063;    setp.ne.u32 p, %r1061, 0;
    vote.ballot.sync.b32 %r1061, p, 0xffffffff;
    @!p not.b32 %r1061, %r1061;
}

	// end inline asm
	and.b32  	%r1083, %r1061, %r1082;
	mov.b32 	%r1066, 8;
	// begin inline asm
	{
    .reg .pred p;
    and.b32 %r1064, %r1077, %r1066;    setp.ne.u32 p, %r1064, 0;
    vote.ballot.sync.b32 %r1064, p, 0xffffffff;
    @!p not.b32 %r1064, %r1064;
}

	// end inline asm
	and.b32  	%r1084, %r1064, %r1083;
	mov.b32 	%r1069, 16;
	// begin inline asm
	{
    .reg .pred p;
    and.b32 %r1067, %r1077, %r1069;    setp.ne.u32 p, %r1067, 0;
    vote.ballot.sync.b32 %r1067, p, 0xffffffff;
    @!p not.b32 %r1067, %r1067;
}

	// end inline asm
	and.b32  	%r1085, %r1067, %r1084;
	mov.b32 	%r1072, 32;
	// begin inline asm
	{
    .reg .pred p;
    and.b32 %r1070, %r1077, %r1072;    setp.ne.u32 p, %r1070, 0;
    vote.ballot.sync.b32 %r1070, p, 0xffffffff;
    @!p not.b32 %r1070, %r1070;
}

	// end inline asm
	and.b32  	%r1086, %r1070, %r1085;
	mov.b32 	%r1075, 64;
	// begin inline asm
	{
    .reg .pred p;
    and.b32 %r1073, %r1077, %r1075;    setp.ne.u32 p, %r1073, 0;
    vote.ballot.sync.b32 %r1073, p, 0xffffffff;
    @!p not.b32 %r1073, %r1073;
}

	// end inline asm
	and.b32  	%r1087, %r1073, %r1086;
	mov.b32 	%r1078, 128;
	// begin inline asm
	{
    .reg .pred p;
    and.b32 %r1076, %r1077, %r1078;    setp.ne.u32 p, %r1076, 0;
    vote.ballot.sync.b32 %r1076, p, 0xffffffff;
    @!p not.b32 %r1076, %r1076;
}

	// end inline asm
	and.b32  	%r1088, %r1076, %r1087;
	clz.b32 	%r1089, %r1088;
	sub.s32 	%r204, 31, %r1089;
	and.b32  	%r1090, %r572, %r1088;
	popc.b32 	%r205, %r1090;
	setp.ne.s32 	%p99, %r248, %r204;
	mov.b32 	%r1698, 0;
	@%p99 bra 	$L__BB10_143;
	atom.shared.add.u32 	%r1698, [%r119], %r205;
$L__BB10_143:
	ld.param.u32 	%r1606, [_ZN3cub18CUB_300001_SM_10006detail10radix_sort29DeviceRadixSortOnesweepKernelINS1_5radix10policy_hubIjNS0_8NullTypeEyE10Policy1000ELNS0_9SortOrderE0EjS6_yiiNS1_21identity_decomposer_tEEEvPT5_SC_PT3_PKSD_PT1_PKSH_PT2_PKSL_T4_iiT6__param_9];
	shfl.sync.idx.b32	%r1116|%p100, %r1698, %r204, 31, -1;
	add.s32 	%r208, %r205, %r1116;
	shr.u32 	%r1117, %r1667, %r1606;
	and.b32  	%r1113, %r1117, %r82;
	mov.b32 	%r1093, 1;
	// begin inline asm
	{
    .reg .pred p;
    and.b32 %r1091, %r1113, %r1093;    setp.ne.u32 p, %r1091, 0;
    vote.ballot.sync.b32 %r1091, p, 0xffffffff;
    @!p not.b32 %r1091, %r1091;
}

	// end inline asm
	mov.b32 	%r1096, 2;
	// begin inline asm
	{
    .reg .pred p;
    and.b32 %r1094, %r1113, %r1096;    setp.ne.u32 p, %r1094, 0;
    vote.ballot.sync.b32 %r1094, p, 0xffffffff;
    @!p not.b32 %r1094, %r1094;
}

	// end inline asm
	and.b32  	%r1118, %r1094, %r1091;
	mov.b32 	%r1099, 4;
	// begin inline asm
	{
    .reg .pred p;
    and.b32 %r1097, %r1113, %r1099;    setp.ne.u32 p, %r1097, 0;
    vote.ballot.sync.b32 %r1097, p, 0xffffffff;
    @!p not.b32 %r1097, %r1097;
}

	// end inline asm
	and.b32  	%r1119, %r1097, %r1118;
	mov.b32 	%r1102, 8;
	// begin inline asm
	{
    .reg .pred p;
    and.b32 %r1100, %r1113, %r1102;    setp.ne.u32 p, %r1100, 0;
    vote.ballot.sync.b32 %r1100, p, 0xffffffff;
    @!p not.b32 %r1100, %r1100;
}

	// end inline asm
	and.b32  	%r1120, %r1100, %r1119;
	mov.b32 	%r1105, 16;
	// begin inline asm
	{
    .reg .pred p;
    and.b32 %r1103, %r1113, %r1105;    setp.ne.u32 p, %r1103, 0;
    vote.ballot.sync.b32 %r1103, p, 0xffffffff;
    @!p not.b32 %r1103, %r1103;
}

	// end inline asm
	and.b32  	%r1121, %r1103, %r1120;
	mov.b32 	%r1108, 32;
	// begin inline asm
	{
    .reg .pred p;
    and.b32 %r1106, %r1113, %r1108;    setp.ne.u32 p, %r1106, 0;
    vote.ballot.sync.b32 %r1106, p, 0xffffffff;
    @!p not.b32 %r1106, %r1106;
}

	// end inline asm
	and.b32  	%r1122, %r1106, %r1121;
	mov.b32 	%r1111, 64;
	// begin inline asm
	{
    .reg .pred p;
    and.b32 %r1109, %r1113, %r1111;    setp.ne.u32 p, %r1109, 0;
    vote.ballot.sync.b32 %r1109, p, 0xffffffff;
    @!p not.b32 %r1109, %r1109;
}

	// end inline asm
	and.b32  	%r1123, %r1109, %r1122;
	mov.b32 	%r1114, 128;
	// begin inline asm
	{
    .reg .pred p;
    and.b32 %r1112, %r1113, %r1114;    setp.ne.u32 p, %r1112, 0;
    vote.ballot.sync.b32 %r1112, p, 0xffffffff;
    @!p not.b32 %r1112, %r1112;
}

	// end inline asm
	and.b32  	%r1124, %r1112, %r1123;
	clz.b32 	%r1125, %r1124;
	sub.s32 	%r209, 31, %r1125;
	and.b32  	%r1126, %r572, %r1124;
	popc.b32 	%r210, %r1126;
	setp.ne.s32 	%p101, %r248, %r209;
	mov.b32 	%r1699, 0;
	@%p101 bra 	$L__BB10_145;
	atom.shared.add.u32 	%r1699, [%r120], %r210;
$L__BB10_145:
	ld.param.u32 	%r1607, [_ZN3cub18CUB_300001_SM_10006detail10radix_sort29DeviceRadixSortOnesweepKernelINS1_5radix10policy_hubIjNS0_8NullTypeEyE10Policy1000ELNS0_9SortOrderE0EjS6_yiiNS1_21identity_decomposer_tEEEvPT5_SC_PT3_PKSD_PT1_PKSH_PT2_PKSL_T4_iiT6__param_9];
	shfl.sync.idx.b32	%r1152|%p102, %r1699, %r209, 31, -1;
	add.s32 	%r213, %r210, %r1152;
	shr.u32 	%r1153, %r1668, %r1607;
	and.b32  	%r1149, %r1153, %r82;
	mov.b32 	%r1129, 1;
	// begin inline asm
	{
    .reg .pred p;
    and.b32 %r1127, %r1149, %r1129;    setp.ne.u32 p, %r1127, 0;
    vote.ballot.sync.b32 %r1127, p, 0xffffffff;
    @!p not.b32 %r1127, %r1127;
}

	// end inline asm
	mov.b32 	%r1132, 2;
	// begin inline asm
	{
    .reg .pred p;
    and.b32 %r1130, %r1149, %r1132;    setp.ne.u32 p, %r1130, 0;
    vote.ballot.sync.b32 %r1130, p, 0xffffffff;
    @!p not.b32 %r1130, %r1130;
}

	// end inline asm
	and.b32  	%r1154, %r1130, %r1127;
	mov.b32 	%r1135, 4;
	// begin inline asm
	{
    .reg .pred p;
    and.b32 %r1133, %r1149, %r1135;    setp.ne.u32 p, %r1133, 0;
    vote.ballot.sync.b32 %r1133, p, 0xffffffff;
    @!p not.b32 %r1133, %r1133;
}

	// end inline asm
	and.b32  	%r1155, %r1133, %r1154;
	mov.b32 	%r1138, 8;
	// begin inline asm
	{
    .reg .pred p;
    and.b32 %r1136, %r1149, %r1138;    setp.ne.u32 p, %r1136, 0;
    vote.ballot.sync.b32 %r1136, p, 0xffffffff;
    @!p not.b32 %r1136, %r1136;
}

	// end inline asm
	and.b32  	%r1156, %r1136, %r1155;
	mov.b32 	%r1141, 16;
	// begin inline asm
	{
    .reg .pred p;
    and.b32 %r1139, %r1149, %r1141;    setp.ne.u32 p, %r1139, 0;
    vote.ballot.sync.b32 %r1139, p, 0xffffffff;
    @!p not.b32 %r1139, %r1139;
}

	// end inline asm
	and.b32  	%r1157, %r1139, %r1156;
	mov.b32 	%r1144, 32;
	// begin inline asm
	{
    .reg .pred p;
    and.b32 %r1142, %r1149, %r1144;    setp.ne.u32 p, %r1142, 0;
    vote.ballot.sync.b32 %r1142, p, 0xffffffff;
    @!p not.b32 %r1142, %r1142;
}

	// end inline asm
	and.b32  	%r1158, %r1142, %r1157;
	mov.b32 	%r1147, 64;
	// begin inline asm
	{
    .reg .pred p;
    and.b32 %r1145, %r1149, %r1147;    setp.ne.u32 p, %r1145, 0;
    vote.ballot.sync.b32 %r1145, p, 0xffffffff;
    @!p not.b32 %r1145, %r1145;
}

	// end inline asm
	and.b32  	%r1159, %r1145, %r1158;
	mov.b32 	%r1150, 128;
	// begin inline asm
	{
    .reg .pred p;
    and.b32 %r1148, %r1149, %r1150;    setp.ne.u32 p, %r1148, 0;
    vote.ballot.sync.b32 %r1148, p, 0xffffffff;
    @!p not.b32 %r1148, %r1148;
}

	// end inline asm
	and.b32  	%r1160, %r1148, %r1159;
	clz.b32 	%r1161, %r1160;
	sub.s32 	%r214, 31, %r1161;
	and.b32  	%r1162, %r572, %r1160;
	popc.b32 	%r215, %r1162;
	setp.ne.s32 	%p103, %r248, %r214;
	mov.b32 	%r1700, 0;
	@%p103 bra 	$L__BB10_147;
	ld.param.u32 	%r1608, [_ZN3cub18CUB_300001_SM_10006detail10radix_sort29DeviceRadixSortOnesweepKernelINS1_5radix10policy_hubIjNS0_8NullTypeEyE10Policy1000ELNS0_9SortOrderE0EjS6_yiiNS1_21identity_decomposer_tEEEvPT5_SC_PT3_PKSD_PT1_PKSH_PT2_PKSL_T4_iiT6__param_9];
	shl.b32 	%r1163, %r1, 5;
	and.b32  	%r1164, %r1163, 31744;
	mov.u32 	%r1165, _ZZN3cub18CUB_300001_SM_10006detail10radix_sort29DeviceRadixSortOnesweepKernelINS1_5radix10policy_hubIjNS0_8NullTypeEyE10Policy1000ELNS0_9SortOrderE0EjS6_yiiNS1_21identity_decomposer_tEEEvPT5_SC_PT3_PKSD_PT1_PKSH_PT2_PKSL_T4_iiT6_E1s;
	add.s32 	%r1166, %r1165, %r1164;
	shr.u32 	%r1167, %r1668, %r1608;
	and.b32  	%r1168, %r1167, %r82;
	shl.b32 	%r1169, %r1168, 2;
	add.s32 	%r1170, %r1166, %r1169;
	atom.shared.add.u32 	%r1700, [%r1170], %r215;
$L__BB10_147:
	ld.param.u32 	%r1609, [_ZN3cub18CUB_300001_SM_10006detail10radix_sort29DeviceRadixSortOnesweepKernelINS1_5radix10policy_hubIjNS0_8NullTypeEyE10Policy1000ELNS0_9SortOrderE0EjS6_yiiNS1_21identity_decomposer_tEEEvPT5_SC_PT3_PKSD_PT1_PKSH_PT2_PKSL_T4_iiT6__param_9];
	shfl.sync.idx.b32	%r1196|%p104, %r1700, %r214, 31, -1;
	add.s32 	%r218, %r215, %r1196;
	shr.u32 	%r1197, %r1669, %r1609;
	and.b32  	%r1193, %r1197, %r82;
	mov.b32 	%r1173, 1;
	// begin inline asm
	{
    .reg .pred p;
    and.b32 %r1171, %r1193, %r1173;    setp.ne.u32 p, %r1171, 0;
    vote.ballot.sync.b32 %r1171, p, 0xffffffff;
    @!p not.b32 %r1171, %r1171;
}

	// end inline asm
	mov.b32 	%r1176, 2;
	// begin inline asm
	{
    .reg .pred p;
    and.b32 %r1174, %r1193, %r1176;    setp.ne.u32 p, %r1174, 0;
    vote.ballot.sync.b32 %r1174, p, 0xffffffff;
    @!p not.b32 %r1174, %r1174;
}

	// end inline asm
	and.b32  	%r1198, %r1174, %r1171;
	mov.b32 	%r1179, 4;
	// begin inline asm
	{
    .reg .pred p;
    and.b32 %r1177, %r1193, %r1179;    setp.ne.u32 p, %r1177, 0;
    vote.ballot.sync.b32 %r1177, p, 0xffffffff;
    @!p not.b32 %r1177, %r1177;
}

	// end inline asm
	and.b32  	%r1199, %r1177, %r1198;
	mov.b32 	%r1182, 8;
	// begin inline asm
	{
    .reg .pred p;
    and.b32 %r1180, %r1193, %r1182;    setp.ne.u32 p, %r1180, 0;
    vote.ballot.sync.b32 %r1180, p, 0xffffffff;
    @!p not.b32 %r1180, %r1180;
}

	// end inline asm
	and.b32  	%r1200, %r1180, %r1199;
	mov.b32 	%r1185, 16;
	// begin inline asm
	{
    .reg .pred p;
    and.b32 %r1183, %r1193, %r1185;    setp.ne.u32 p, %r1183, 0;
    vote.ballot.sync.b32 %r1183, p, 0xffffffff;
    @!p not.b32 %r1183, %r1183;
}

	// end inline asm
	and.b32  	%r1201, %r1183, %r1200;
	mov.b32 	%r1188, 32;
	// begin inline asm
	{
    .reg .pred p;
    and.b32 %r1186, %r1193, %r1188;    setp.ne.u32 p, %r1186, 0;
    vote.ballot.sync.b32 %r1186, p, 0xffffffff;
    @!p not.b32 %r1186, %r1186;
}

	// end inline asm
	and.b32  	%r1202, %r1186, %r1201;
	mov.b32 	%r1191, 64;
	// begin inline asm
	{
    .reg .pred p;
    and.b32 %r1189, %r1193, %r1191;    setp.ne.u32 p, %r1189, 0;
    vote.ballot.sync.b32 %r1189, p, 0xffffffff;
    @!p not.b32 %r1189, %r1189;
}

	// end inline asm
	and.b32  	%r1203, %r1189, %r1202;
	mov.b32 	%r1194, 128;
	// begin inline asm
	{
    .reg .pred p;
    and.b32 %r1192, %r1193, %r1194;    setp.ne.u32 p, %r1192, 0;
    vote.ballot.sync.b32 %r1192, p, 0xffffffff;
    @!p not.b32 %r1192, %r1192;
}

	// end inline asm
	and.b32  	%r1204, %r1192, %r1203;
	clz.b32 	%r1205, %r1204;
	sub.s32 	%r219, 31, %r1205;
	and.b32  	%r1206, %r572, %r1204;
	popc.b32 	%r220, %r1206;
	setp.ne.s32 	%p105, %r248, %r219;
	mov.b32 	%r1701, 0;
	@%p105 bra 	$L__BB10_149;
	ld.param.u32 	%r1610, [_ZN3cub18CUB_300001_SM_10006detail10radix_sort29DeviceRadixSortOnesweepKernelINS1_5radix10policy_hubIjNS0_8NullTypeEyE10Policy1000ELNS0_9SortOrderE0EjS6_yiiNS1_21identity_decomposer_tEEEvPT5_SC_PT3_PKSD_PT1_PKSH_PT2_PKSL_T4_iiT6__param_9];
	shl.b32 	%r1207, %r1, 5;
	and.b32  	%r1208, %r1207, 31744;
	mov.u32 	%r1209, _ZZN3cub18CUB_300001_SM_10006detail10radix_sort29DeviceRadixSortOnesweepKernelINS1_5radix10policy_hubIjNS0_8NullTypeEyE10Policy1000ELNS0_9SortOrderE0EjS6_yiiNS1_21identity_decomposer_tEEEvPT5_SC_PT3_PKSD_PT1_PKSH_PT2_PKSL_T4_iiT6_E1s;
	add.s32 	%r1210, %r1209, %r1208;
	shr.u32 	%r1211, %r1669, %r1610;
	and.b32  	%r1212, %r1211, %r82;
	shl.b32 	%r1213, %r1212, 2;
	add.s32 	%r1214, %r1210, %r1213;
	atom.shared.add.u32 	%r1701, [%r1214], %r220;
$L__BB10_149:
	ld.param.u32 	%r1611, [_ZN3cub18CUB_300001_SM_10006detail10radix_sort29DeviceRadixSortOnesweepKernelINS1_5radix10policy_hubIjNS0_8NullTypeEyE10Policy1000ELNS0_9SortOrderE0EjS6_yiiNS1_21identity_decomposer_tEEEvPT5_SC_PT3_PKSD_PT1_PKSH_PT2_PKSL_T4_iiT6__param_9];
	shfl.sync.idx.b32	%r1240|%p106, %r1701, %r219, 31, -1;
	add.s32 	%r223, %r220, %r1240;
	shr.u32 	%r1241, %r1670, %r1611;
	and.b32  	%r1237, %r1241, %r82;
	mov.b32 	%r1217, 1;
	// begin inline asm
	{
    .reg .pred p;
    and.b32 %r1215, %r1237, %r1217;    setp.ne.u32 p, %r1215, 0;
    vote.ballot.sync.b32 %r1215, p, 0xffffffff;
    @!p not.b32 %r1215, %r1215;
}

	// end inline asm
	mov.b32 	%r1220, 2;
	// begin inline asm
	{
    .reg .pred p;
    and.b32 %r1218, %r1237, %r1220;    setp.ne.u32 p, %r1218, 0;
    vote.ballot.sync.b32 %r1218, p, 0xffffffff;
    @!p not.b32 %r1218, %r1218;
}

	// end inline asm
	and.b32  	%r1242, %r1218, %r1215;
	mov.b32 	%r1223, 4;
	// begin inline asm
	{
    .reg .pred p;
    and.b32 %r1221, %r1237, %r1223;    setp.ne.u32 p, %r1221, 0;
    vote.ballot.sync.b32 %r1221, p, 0xffffffff;
    @!p not.b32 %r1221, %r1221;
}

	// end inline asm
	and.b32  	%r1243, %r1221, %r1242;
	mov.b32 	%r1226, 8;
	// begin inline asm
	{
    .reg .pred p;
    and.b32 %r1224, %r1237, %r1226;    setp.ne.u32 p, %r1224, 0;
    vote.ballot.sync.b32 %r1224, p, 0xffffffff;
    @!p not.b32 %r1224, %r1224;
}

	// end inline asm
	and.b32  	%r1244, %r1224, %r1243;
	mov.b32 	%r1229, 16;
	// begin inline asm
	{
    .reg .pred p;
    and.b32 %r1227, %r1237, %r1229;    setp.ne.u32 p, %r1227, 0;
    vote.ballot.sync.b32 %r1227, p, 0xffffffff;
    @!p not.b32 %r1227, %r1227;
}

	// end inline asm
	and.b32  	%r1245, %r1227, %r1244;
	mov.b32 	%r1232, 32;
	// begin inline asm
	{
    .reg .pred p;
    and.b32 %r1230, %r1237, %r1232;    setp.ne.u32 p, %r1230, 0;
    vote.ballot.sync.b32 %r1230, p, 0xffffffff;
    @!p not.b32 %r1230, %r1230;
}

	// end inline asm
	and.b32  	%r1246, %r1230, %r1245;
	mov.b32 	%r1235, 64;
	// begin inline asm
	{
    .reg .pred p;
    and.b32 %r1233, %r1237, %r1235;    setp.ne.u32 p, %r1233, 0;
    vote.ballot.sync.b32 %r1233, p, 0xffffffff;
    @!p not.b32 %r1233, %r1233;
}

	// end inline asm
	and.b32  	%r1247, %r1233, %r1246;
	mov.b32 	%r1238, 128;
	// begin inline asm
	{
    .reg .pred p;
    and.b32 %r1236, %r1237, %r1238;    setp.ne.u32 p, %r1236, 0;
    vote.ballot.sync.b32 %r1236, p, 0xffffffff;
    @!p not.b32 %r1236, %r1236;
}

	// end inline asm
	and.b32  	%r1248, %r1236, %r1247;
	clz.b32 	%r1249, %r1248;
	sub.s32 	%r224, 31, %r1249;
	and.b32  	%r1250, %r572, %r1248;
	popc.b32 	%r225, %r1250;
	setp.ne.s32 	%p107, %r248, %r224;
	mov.b32 	%r1702, 0;
	@%p107 bra 	$L__BB10_151;
	ld.param.u32 	%r1612, [_ZN3cub18CUB_300001_SM_10006detail10radix_sort29DeviceRadixSortOnesweepKernelINS1_5radix10policy_hubIjNS0_8NullTypeEyE10Policy1000ELNS0_9SortOrderE0EjS6_yiiNS1_21identity_decomposer_tEEEvPT5_SC_PT3_PKSD_PT1_PKSH_PT2_PKSL_T4_iiT6__param_9];
	shl.b32 	%r1251, %r1, 5;
	and.b32  	%r1252, %r1251, 31744;
	mov.u32 	%r1253, _ZZN3cub18CUB_300001_SM_10006detail10radix_sort29DeviceRadixSortOnesweepKernelINS1_5radix10policy_hubIjNS0_8NullTypeEyE10Policy1000ELNS0_9SortOrderE0EjS6_yiiNS1_21identity_decomposer_tEEEvPT5_SC_PT3_PKSD_PT1_PKSH_PT2_PKSL_T4_iiT6_E1s;
	add.s32 	%r1254, %r1253, %r1252;
	shr.u32 	%r1255, %r1670, %r1612;
	and.b32  	%r1256, %r1255, %r82;
	shl.b32 	%r1257, %r1256, 2;
	add.s32 	%r1258, %r1254, %r1257;
	atom.shared.add.u32 	%r1702, [%r1258], %r225;
$L__BB10_151:
	ld.param.u32 	%r1613, [_ZN3cub18CUB_300001_SM_10006detail10radix_sort29DeviceRadixSortOnesweepKernelINS1_5radix10policy_hubIjNS0_8NullTypeEyE10Policy1000ELNS0_9SortOrderE0EjS6_yiiNS1_21identity_decomposer_tEEEvPT5_SC_PT3_PKSD_PT1_PKSH_PT2_PKSL_T4_iiT6__param_9];
	shfl.sync.idx.b32	%r1284|%p108, %r1702, %r224, 31, -1;
	add.s32 	%r228, %r225, %r1284;
	shr.u32 	%r1285, %r1671, %r1613;
	and.b32  	%r1281, %r1285, %r82;
	mov.b32 	%r1261, 1;
	// begin inline asm
	{
    .reg .pred p;
    and.b32 %r1259, %r1281, %r1261;    setp.ne.u32 p, %r1259, 0;
    vote.ballot.sync.b32 %r1259, p, 0xffffffff;
    @!p not.b32 %r1259, %r1259;
}

	// end inline asm
	mov.b32 	%r1264, 2;
	// begin inline asm
	{
    .reg .pred p;
    and.b32 %r1262, %r1281, %r1264;    setp.ne.u32 p, %r1262, 0;
    vote.ballot.sync.b32 %r1262, p, 0xffffffff;
    @!p not.b32 %r1262, %r1262;
}

	// end inline asm
	and.b32  	%r1286, %r1262, %r1259;
	mov.b32 	%r1267, 4;
	// begin inline asm
	{
    .reg .pred p;
    and.b32 %r1265, %r1281, %r1267;    setp.ne.u32 p, %r1265, 0;
    vote.ballot.sync.b32 %r1265, p, 0xffffffff;
    @!p not.b32 %r1265, %r1265;
}

	// end inline asm
	and.b32  	%r1287, %r1265, %r1286;
	mov.b32 	%r1270, 8;
	// begin inline asm
	{
    .reg .pred p;
    and.b32 %r1268, %r1281, %r1270;    setp.ne.u32 p, %r1268, 0;
    vote.ballot.sync.b32 %r1268, p, 0xffffffff;
    @!p not.b32 %r1268, %r1268;
}

	// end inline asm
	and.b32  	%r1288, %r1268, %r1287;
	mov.b32 	%r1273, 16;
	// begin inline asm
	{
    .reg .pred p;
    and.b32 %r1271, %r1281, %r1273;    setp.ne.u32 p, %r1271, 0;
    vote.ballot.sync.b32 %r1271, p, 0xffffffff;
    @!p not.b32 %r1271, %r1271;
}

	// end inline asm
	and.b32  	%r1289, %r1271, %r1288;
	mov.b32 	%r1276, 32;
	// begin inline asm
	{
    .reg .pred p;
    and.b32 %r1274, %r1281, %r1276;    setp.ne.u32 p, %r1274, 0;
    vote.ballot.sync.b32 %r1274, p, 0xffffffff;
    @!p not.b32 %r1274, %r1274;
}

	// end inline asm
	and.b32  	%r1290, %r1274, %r1289;
	mov.b32 	%r1279, 64;
	// begin inline asm
	{
    .reg .pred p;
    and.b32 %r1277, %r1281, %r1279;    setp.ne.u32 p, %r1277, 0;
    vote.ballot.sync.b32 %r1277, p, 0xffffffff;
    @!p not.b32 %r1277, %r1277;
}

	// end inline asm
	and.b32  	%r1291, %r1277, %r1290;
	mov.b32 	%r1282, 128;
	// begin inline asm
	{
    .reg .pred p;
    and.b32 %r1280, %r1281, %r1282;    setp.ne.u32 p, %r1280, 0;
    vote.ballot.sync.b32 %r1280, p, 0xffffffff;
    @!p not.b32 %r1280, %r1280;
}

	// end inline asm
	and.b32  	%r1292, %r1280, %r1291;
	clz.b32 	%r1293, %r1292;
	sub.s32 	%r229, 31, %r1293;
	and.b32  	%r1294, %r572, %r1292;
	popc.b32 	%r230, %r1294;
	setp.ne.s32 	%p109, %r248, %r229;
	mov.b32 	%r1703, 0;
	@%p109 bra 	$L__BB10_153;
	ld.param.u32 	%r1614, [_ZN3cub18CUB_300001_SM_10006detail10radix_sort29DeviceRadixSortOnesweepKernelINS1_5radix10policy_hubIjNS0_8NullTypeEyE10Policy1000ELNS0_9SortOrderE0EjS6_yiiNS1_21identity_decomposer_tEEEvPT5_SC_PT3_PKSD_PT1_PKSH_PT2_PKSL_T4_iiT6__param_9];
	shl.b32 	%r1295, %r1, 5;
	and.b32  	%r1296, %r1295, 31744;
	mov.u32 	%r1297, _ZZN3cub18CUB_300001_SM_10006detail10radix_sort29DeviceRadixSortOnesweepKernelINS1_5radix10policy_hubIjNS0_8NullTypeEyE10Policy1000ELNS0_9SortOrderE0EjS6_yiiNS1_21identity_decomposer_tEEEvPT5_SC_PT3_PKSD_PT1_PKSH_PT2_PKSL_T4_iiT6_E1s;
	add.s32 	%r1298, %r1297, %r1296;
	shr.u32 	%r1299, %r1671, %r1614;
	and.b32  	%r1300, %r1299, %r82;
	shl.b32 	%r1301, %r1300, 2;
	add.s32 	%r1302, %r1298, %r1301;
	atom.shared.add.u32 	%r1703, [%r1302], %r230;
$L__BB10_153:
	shfl.sync.idx.b32	%r1303|%p111, %r1703, %r229, 31, -1;
	add.s32 	%r1304, %r230, %r1303;
	bar.sync 	0;
	shl.b32 	%r1305, %r143, 2;
	mov.u32 	%r1306, _ZZN3cub18CUB_300001_SM_10006detail10radix_sort29DeviceRadixSortOnesweepKernelINS1_5radix10policy_hubIjNS0_8NullTypeEyE10Policy1000ELNS0_9SortOrderE0EjS6_yiiNS1_21identity_decomposer_tEEEvPT5_SC_PT3_PKSD_PT1_PKSH_PT2_PKSL_T4_iiT6_E1s;
	add.s32 	%r1307, %r1306, %r1305;
	st.shared.u32 	[%r1307+-4], %r1653;
	shl.b32 	%r1308, %r148, 2;
	add.s32 	%r1309, %r1306, %r1308;
	st.shared.u32 	[%r1309+-4], %r1654;
	shl.b32 	%r1310, %r153, 2;
	add.s32 	%r1311, %r1306, %r1310;
	st.shared.u32 	[%r1311+-4], %r1655;
	shl.b32 	%r1312, %r158, 2;
	add.s32 	%r1313, %r1306, %r1312;
	st.shared.u32 	[%r1313+-4], %r1656;
	shl.b32 	%r1314, %r163, 2;
	add.s32 	%r1315, %r1306, %r1314;
	st.shared.u32 	[%r1315+-4], %r1657;
	shl.b32 	%r1316, %r168, 2;
	add.s32 	%r1317, %r1306, %r1316;
	st.shared.u32 	[%r1317+-4], %r1658;
	shl.b32 	%r1318, %r173, 2;
	add.s32 	%r1319, %r1306, %r1318;
	st.shared.u32 	[%r1319+-4], %r1659;
	shl.b32 	%r1320, %r178, 2;
	add.s32 	%r1321, %r1306, %r1320;
	st.shared.u32 	[%r1321+-4], %r1660;
	shl.b32 	%r1322, %r183, 2;
	add.s32 	%r1323, %r1306, %r1322;
	st.shared.u32 	[%r1323+-4], %r1661;
	shl.b32 	%r1324, %r188, 2;
	add.s32 	%r1325, %r1306, %r1324;
	st.shared.u32 	[%r1325+-4], %r1662;
	shl.b32 	%r1326, %r193, 2;
	add.s32 	%r1327, %r1306, %r1326;
	st.shared.u32 	[%r1327+-4], %r1663;
	shl.b32 	%r1328, %r198, 2;
	add.s32 	%r1329, %r1306, %r1328;
	st.shared.u32 	[%r1329+-4], %r1664;
	shl.b32 	%r1330, %r203, 2;
	add.s32 	%r1331, %r1306, %r1330;
	st.shared.u32 	[%r1331+-4], %r1665;
	shl.b32 	%r1332, %r208, 2;
	add.s32 	%r1333, %r1306, %r1332;
	st.shared.u32 	[%r1333+-4], %r1666;
	shl.b32 	%r1334, %r213, 2;
	add.s32 	%r1335, %r1306, %r1334;
	st.shared.u32 	[%r1335+-4], %r1667;
	shl.b32 	%r1336, %r218, 2;
	add.s32 	%r1337, %r1306, %r1336;
	st.shared.u32 	[%r1337+-4], %r1668;
	shl.b32 	%r1338, %r223, 2;
	add.s32 	%r1339, %r1306, %r1338;
	st.shared.u32 	[%r1339+-4], %r1669;
	shl.b32 	%r1340, %r228, 2;
	add.s32 	%r1341, %r1306, %r1340;
	st.shared.u32 	[%r1341+-4], %r1670;
	shl.b32 	%r1342, %r1304, 2;
	add.s32 	%r1343, %r1306, %r1342;
	st.shared.u32 	[%r1343+-4], %r1671;
	shl.b32 	%r1344, %r1, 3;
	add.s32 	%r1345, %r1306, %r1344;
	add.s32 	%r233, %r1345, 29184;
	@%p72 bra 	$L__BB10_161;
	ld.param.u64 	%rd238, [_ZN3cub18CUB_300001_SM_10006detail10radix_sort29DeviceRadixSortOnesweepKernelINS1_5radix10policy_hubIjNS0_8NullTypeEyE10Policy1000ELNS0_9SortOrderE0EjS6_yiiNS1_21identity_decomposer_tEEEvPT5_SC_PT3_PKSD_PT1_PKSH_PT2_PKSL_T4_iiT6__param_3];
	cvta.to.global.u64 	%rd59, %rd238;
	shl.b64 	%rd60, %rd6, 3;
	add.s64 	%rd61, %rd59, %rd60;
	ld.global.u64 	%rd62, [%rd61];
	cvt.s64.s32 	%rd63, %r137;
	sub.s64 	%rd241, %rd62, %rd63;
	st.shared.u64 	[%r233], %rd241;
	setp.lt.s32 	%p112, %r4, 1;
	mov.u32 	%r1707, %r1680;
	@%p112 bra 	$L__BB10_160;
	mov.b32 	%r1705, -1;
	mov.u32 	%r1704, %r4;
	mov.u32 	%r1707, %r1680;
$L__BB10_156:
	ld.param.u64 	%rd231, [_ZN3cub18CUB_300001_SM_10006detail10radix_sort29DeviceRadixSortOnesweepKernelINS1_5radix10policy_hubIjNS0_8NullTypeEyE10Policy1000ELNS0_9SortOrderE0EjS6_yiiNS1_21identity_decomposer_tEEEvPT5_SC_PT3_PKSD_PT1_PKSH_PT2_PKSL_T4_iiT6__param_0];
	add.s32 	%r237, %r1704, -1;
	shl.b32 	%r1347, %r237, 8;
	add.s32 	%r1348, %r1347, %r1;
	cvta.to.global.u64 	%rd64, %rd231;
	mul.wide.s32 	%rd65, %r1348, 4;
	add.s64 	%rd13, %rd64, %rd65;
$L__BB10_157:
	membar.cta;
	ld.volatile.global.u32 	%r238, [%rd13];
	setp.eq.s32 	%p113, %r238, 0;
	@%p113 bra 	$L__BB10_157;
	and.b32  	%r1349, %r238, 1073741823;
	add.s32 	%r1707, %r1349, %r1707;
	setp.gt.s32 	%p114, %r238, -1;
	vote.sync.ballot.b32 	%r1705, %p114, %r1705;
	setp.gt.u32 	%p116, %r1704, 1;
	and.pred  	%p117, %p114, %p116;
	mov.u32 	%r1704, %r237;
	@%p117 bra 	$L__BB10_156;
	ld.shared.u64 	%rd241, [%r233];
$L__BB10_160:
	ld.param.u64 	%rd232, [_ZN3cub18CUB_300001_SM_10006detail10radix_sort29DeviceRadixSortOnesweepKernelINS1_5radix10policy_hubIjNS0_8NullTypeEyE10Policy1000ELNS0_9SortOrderE0EjS6_yiiNS1_21identity_decomposer_tEEEvPT5_SC_PT3_PKSD_PT1_PKSH_PT2_PKSL_T4_iiT6__param_0];
	or.b32  	%r1350, %r1707, -2147483648;
	cvta.to.global.u64 	%rd66, %rd232;
	shl.b32 	%r1351, %r4, 8;
	add.s32 	%r1352, %r1351, %r1;
	mul.wide.s32 	%rd67, %r1352, 4;
	add.s64 	%rd68, %rd66, %rd67;
	st.volatile.global.u32 	[%rd68], %r1350;
	sub.s32 	%r1353, %r1707, %r1680;
	cvt.s64.s32 	%rd69, %r1353;
	add.s64 	%rd70, %rd241, %rd69;
	st.shared.u64 	[%r233], %rd70;
$L__BB10_161:
	ld.param.u32 	%r1587, [_ZN3cub18CUB_300001_SM_10006detail10radix_sort29DeviceRadixSortOnesweepKernelINS1_5radix10policy_hubIjNS0_8NullTypeEyE10Policy1000ELNS0_9SortOrderE0EjS6_yiiNS1_21identity_decomposer_tEEEvPT5_SC_PT3_PKSD_PT1_PKSH_PT2_PKSL_T4_iiT6__param_8];
	ld.param.u64 	%rd235, [_ZN3cub18CUB_300001_SM_10006detail10radix_sort29DeviceRadixSortOnesweepKernelINS1_5radix10policy_hubIjNS0_8NullTypeEyE10Policy1000ELNS0_9SortOrderE0EjS6_yiiNS1_21identity_decomposer_tEEEvPT5_SC_PT3_PKSD_PT1_PKSH_PT2_PKSL_T4_iiT6__param_2];
	setp.gt.u32 	%p118, %r1, 255;
	mad.lo.s32 	%r242, %r4, 7296, 7296;
	setp.lt.s32 	%p119, %r242, %r1587;
	setp.eq.s64 	%p120, %rd235, 0;
	or.pred  	%p121, %p120, %p119;
	or.pred  	%p122, %p118, %p121;
	@%p122 bra 	$L__BB10_163;
	ld.param.u64 	%rd236, [_ZN3cub18CUB_300001_SM_10006detail10radix_sort29DeviceRadixSortOnesweepKernelINS1_5radix10policy_hubIjNS0_8NullTypeEyE10Policy1000ELNS0_9SortOrderE0EjS6_yiiNS1_21identity_decomposer_tEEEvPT5_SC_PT3_PKSD_PT1_PKSH_PT2_PKSL_T4_iiT6__param_2];
	ld.shared.u64 	%rd71, [%r233];
	cvt.s64.s32 	%rd72, %r1680;
	cvt.s64.s32 	%rd73, %r137;
	add.s64 	%rd74, %rd73, %rd72;
	add.s64 	%rd75, %rd74, %rd71;
	cvta.to.global.u64 	%rd76, %rd236;
	shl.b64 	%rd77, %rd6, 3;
	add.s64 	%rd78, %rd76, %rd77;
	st.global.u64 	[%rd78], %rd75;
$L__BB10_163:
	ld.param.u32 	%r1588, [_ZN3cub18CUB_300001_SM_10006detail10radix_sort29DeviceRadixSortOnesweepKernelINS1_5radix10policy_hubIjNS0_8NullTypeEyE10Policy1000ELNS0_9SortOrderE0EjS6_yiiNS1_21identity_decomposer_tEEEvPT5_SC_PT3_PKSD_PT1_PKSH_PT2_PKSL_T4_iiT6__param_8];
	setp.gt.s32 	%p123, %r242, %r1588;
	bar.sync 	0;
	@%p123 bra 	$L__BB10_165;
	ld.param.u32 	%r1615, [_ZN3cub18CUB_300001_SM_10006detail10radix_sort29DeviceRadixSortOnesweepKernelINS1_5radix10policy_hubIjNS0_8NullTypeEyE10Policy1000ELNS0_9SortOrderE0EjS6_yiiNS1_21identity_decomposer_tEEEvPT5_SC_PT3_PKSD_PT1_PKSH_PT2_PKSL_T4_iiT6__param_9];
	ld.shared.u32 	%r1354, [%r121];
	shr.u32 	%r1355, %r1354, %r1615;
	and.b32  	%r1356, %r1355, %r82;
	shl.b32 	%r1357, %r1356, 3;
	add.s32 	%r1359, %r1306, 29184;
	add.s32 	%r1360, %r1359, %r1357;
	ld.shared.u64 	%rd79, [%r1360];
	add.s64 	%rd80, %rd79, %rd6;
	shl.b64 	%rd81, %rd80, 2;
	add.s64 	%rd82, %rd5, %rd81;
	st.global.u32 	[%rd82], %r1354;
	bar.warp.sync 	-1;
	ld.shared.u32 	%r1361, [%r121+1536];
	shr.u32 	%r1362, %r1361, %r1615;
	and.b32  	%r1363, %r1362, %r82;
	shl.b32 	%r1364, %r1363, 3;
	add.s32 	%r1365, %r1359, %r1364;
	ld.shared.u64 	%rd83, [%r1365];
	add.s64 	%rd84, %rd83, %rd6;
	shl.b64 	%rd85, %rd84, 2;
	add.s64 	%rd86, %rd5, %rd85;
	st.global.u32 	[%rd86+1536], %r1361;
	bar.warp.sync 	-1;
	ld.shared.u32 	%r1366, [%r121+3072];
	shr.u32 	%r1367, %r1366, %r1615;
	and.b32  	%r1368, %r1367, %r82;
	shl.b32 	%r1369, %r1368, 3;
	add.s32 	%r1370, %r1359, %r1369;
	ld.shared.u64 	%rd87, [%r1370];
	add.s64 	%rd88, %rd87, %rd6;
	shl.b64 	%rd89, %rd88, 2;
	add.s64 	%rd90, %rd5, %rd89;
	st.global.u32 	[%rd90+3072], %r1366;
	bar.warp.sync 	-1;
	ld.shared.u32 	%r1371, [%r121+4608];
	shr.u32 	%r1372, %r1371, %r1615;
	and.b32  	%r1373, %r1372, %r82;
	shl.b32 	%r1374, %r1373, 3;
	add.s32 	%r1375, %r1359, %r1374;
	ld.shared.u64 	%rd91, [%r1375];
	add.s64 	%rd92, %rd91, %rd6;
	shl.b64 	%rd93, %rd92, 2;
	add.s64 	%rd94, %rd5, %rd93;
	st.global.u32 	[%rd94+4608], %r1371;
	bar.warp.sync 	-1;
	ld.shared.u32 	%r1376, [%r121+6144];
	shr.u32 	%r1377, %r1376, %r1615;
	and.b32  	%r1378, %r1377, %r82;
	shl.b32 	%r1379, %r1378, 3;
	add.s32 	%r1380, %r1359, %r1379;
	ld.shared.u64 	%rd95, [%r1380];
	add.s64 	%rd96, %rd95, %rd6;
	shl.b64 	%rd97, %rd96, 2;
	add.s64 	%rd98, %rd5, %rd97;
	st.global.u32 	[%rd98+6144], %r1376;
	bar.warp.sync 	-1;
	ld.shared.u32 	%r1381, [%r121+7680];
	shr.u32 	%r1382, %r1381, %r1615;
	and.b32  	%r1383, %r1382, %r82;
	shl.b32 	%r1384, %r1383, 3;
	add.s32 	%r1385, %r1359, %r1384;
	ld.shared.u64 	%rd99, [%r1385];
	add.s64 	%rd100, %rd99, %rd6;
	shl.b64 	%rd101, %rd100, 2;
	add.s64 	%rd102, %rd5, %rd101;
	st.global.u32 	[%rd102+7680], %r1381;
	bar.warp.sync 	-1;
	ld.shared.u32 	%r1386, [%r121+9216];
	shr.u32 	%r1387, %r1386, %r1615;
	and.b32  	%r1388, %r1387, %r82;
	shl.b32 	%r1389, %r1388, 3;
	add.s32 	%r1390, %r1359, %r1389;
	ld.shared.u64 	%rd103, [%r1390];
	add.s64 	%rd104, %rd103, %rd6;
	shl.b64 	%rd105, %rd104, 2;
	add.s64 	%rd106, %rd5, %rd105;
	st.global.u32 	[%rd106+9216], %r1386;
	bar.warp.sync 	-1;
	ld.shared.u32 	%r1391, [%r121+10752];
	shr.u32 	%r1392, %r1391, %r1615;
	and.b32  	%r1393, %r1392, %r82;
	shl.b32 	%r1394, %r1393, 3;
	add.s32 	%r1395, %r1359, %r1394;
	ld.shared.u64 	%rd107, [%r1395];
	add.s64 	%rd108, %rd107, %rd6;
	shl.b64 	%rd109, %rd108, 2;
	add.s64 	%rd110, %rd5, %rd109;
	st.global.u32 	[%rd110+10752], %r1391;
	bar.warp.sync 	-1;
	ld.shared.u32 	%r1396, [%r121+12288];
	shr.u32 	%r1397, %r1396, %r1615;
	and.b32  	%r1398, %r1397, %r82;
	shl.b32 	%r1399, %r1398, 3;
	add.s32 	%r1400, %r1359, %r1399;
	ld.shared.u64 	%rd111, [%r1400];
	add.s64 	%rd112, %rd111, %rd6;
	shl.b64 	%rd113, %rd112, 2;
	add.s64 	%rd114, %rd5, %rd113;
	st.global.u32 	[%rd114+12288], %r1396;
	bar.warp.sync 	-1;
	ld.shared.u32 	%r1401, [%r121+13824];
	shr.u32 	%r1402, %r1401, %r1615;
	and.b32  	%r1403, %r1402, %r82;
	shl.b32 	%r1404, %r1403, 3;
	add.s32 	%r1405, %r1359, %r1404;
	ld.shared.u64 	%rd115, [%r1405];
	add.s64 	%rd116, %rd115, %rd6;
	shl.b64 	%rd117, %rd116, 2;
	add.s64 	%rd118, %rd5, %rd117;
	st.global.u32 	[%rd118+13824], %r1401;
	bar.warp.sync 	-1;
	ld.shared.u32 	%r1406, [%r121+15360];
	shr.u32 	%r1407, %r1406, %r1615;
	and.b32  	%r1408, %r1407, %r82;
	shl.b32 	%r1409, %r1408, 3;
	add.s32 	%r1410, %r1359, %r1409;
	ld.shared.u64 	%rd119, [%r1410];
	add.s64 	%rd120, %rd119, %rd6;
	shl.b64 	%rd121, %rd120, 2;
	add.s64 	%rd122, %rd5, %rd121;
	st.global.u32 	[%rd122+15360], %r1406;
	bar.warp.sync 	-1;
	ld.shared.u32 	%r1411, [%r121+16896];
	shr.u32 	%r1412, %r1411, %r1615;
	and.b32  	%r1413, %r1412, %r82;
	shl.b32 	%r1414, %r1413, 3;
	add.s32 	%r1415, %r1359, %r1414;
	ld.shared.u64 	%rd123, [%r1415];
	add.s64 	%rd124, %rd123, %rd6;
	shl.b64 	%rd125, %rd124, 2;
	add.s64 	%rd126, %rd5, %rd125;
	st.global.u32 	[%rd126+16896], %r1411;
	bar.warp.sync 	-1;
	ld.shared.u32 	%r1416, [%r121+18432];
	shr.u32 	%r1417, %r1416, %r1615;
	and.b32  	%r1418, %r1417, %r82;
	shl.b32 	%r1419, %r1418, 3;
	add.s32 	%r1420, %r1359, %r1419;
	ld.shared.u64 	%rd127, [%r1420];
	add.s64 	%rd128, %rd127, %rd6;
	shl.b64 	%rd129, %rd128, 2;
	add.s64 	%rd130, %rd5, %rd129;
	st.global.u32 	[%rd130+18432], %r1416;
	bar.warp.sync 	-1;
	ld.shared.u32 	%r1421, [%r121+19968];
	shr.u32 	%r1422, %r1421, %r1615;
	and.b32  	%r1423, %r1422, %r82;
	shl.b32 	%r1424, %r1423, 3;
	add.s32 	%r1425, %r1359, %r1424;
	ld.shared.u64 	%rd131, [%r1425];
	add.s64 	%rd132, %rd131, %rd6;
	shl.b64 	%rd133, %rd132, 2;
	add.s64 	%rd134, %rd5, %rd133;
	st.global.u32 	[%rd134+19968], %r1421;
	bar.warp.sync 	-1;
	ld.shared.u32 	%r1426, [%r121+21504];
	shr.u32 	%r1427, %r1426, %r1615;
	and.b32  	%r1428, %r1427, %r82;
	shl.b32 	%r1429, %r1428, 3;
	add.s32 	%r1430, %r1359, %r1429;
	ld.shared.u64 	%rd135, [%r1430];
	add.s64 	%rd136, %rd135, %rd6;
	shl.b64 	%rd137, %rd136, 2;
	add.s64 	%rd138, %rd5, %rd137;
	st.global.u32 	[%rd138+21504], %r1426;
	bar.warp.sync 	-1;
	ld.shared.u32 	%r1431, [%r121+23040];
	shr.u32 	%r1432, %r1431, %r1615;
	and.b32  	%r1433, %r1432, %r82;
	shl.b32 	%r1434, %r1433, 3;
	add.s32 	%r1435, %r1359, %r1434;
	ld.shared.u64 	%rd139, [%r1435];
	add.s64 	%rd140, %rd139, %rd6;
	shl.b64 	%rd141, %rd140, 2;
	add.s64 	%rd142, %rd5, %rd141;
	st.global.u32 	[%rd142+23040], %r1431;
	bar.warp.sync 	-1;
	ld.shared.u32 	%r1436, [%r121+24576];
	shr.u32 	%r1437, %r1436, %r1615;
	and.b32  	%r1438, %r1437, %r82;
	shl.b32 	%r1439, %r1438, 3;
	add.s32 	%r1440, %r1359, %r1439;
	ld.shared.u64 	%rd143, [%r1440];
	add.s64 	%rd144, %rd143, %rd6;
	shl.b64 	%rd145, %rd144, 2;
	add.s64 	%rd146, %rd5, %rd145;
	st.global.u32 	[%rd146+24576], %r1436;
	bar.warp.sync 	-1;
	ld.shared.u32 	%r1441, [%r121+26112];
	shr.u32 	%r1442, %r1441, %r1615;
	and.b32  	%r1443, %r1442, %r82;
	shl.b32 	%r1444, %r1443, 3;
	add.s32 	%r1445, %r1359, %r1444;
	ld.shared.u64 	%rd147, [%r1445];
	add.s64 	%rd148, %rd147, %rd6;
	shl.b64 	%rd149, %rd148, 2;
	add.s64 	%rd150, %rd5, %rd149;
	st.global.u32 	[%rd150+26112], %r1441;
	bar.warp.sync 	-1;
	ld.shared.u32 	%r1446, [%r121+27648];
	shr.u32 	%r1447, %r1446, %r1615;
	and.b32  	%r1448, %r1447, %r82;
	shl.b32 	%r1449, %r1448, 3;
	add.s32 	%r1450, %r1359, %r1449;
	ld.shared.u64 	%rd151, [%r1450];
	add.s64 	%rd152, %rd151, %rd6;
	shl.b64 	%rd153, %rd152, 2;
	add.s64 	%rd154, %rd5, %rd153;
	st.global.u32 	[%rd154+27648], %r1446;
	bar.warp.sync 	-1;
	bra.uni 	$L__BB10_204;
$L__BB10_165:
	ld.param.u32 	%r1589, [_ZN3cub18CUB_300001_SM_10006detail10radix_sort29DeviceRadixSortOnesweepKernelINS1_5radix10policy_hubIjNS0_8NullTypeEyE10Policy1000ELNS0_9SortOrderE0EjS6_yiiNS1_21identity_decomposer_tEEEvPT5_SC_PT3_PKSD_PT1_PKSH_PT2_PKSL_T4_iiT6__param_8];
	mad.lo.s32 	%r243, %r4, -7296, %r1589;
	setp.ge.s32 	%p124, %r1, %r243;
	@%p124 bra 	$L__BB10_167;
	ld.param.u32 	%r1616, [_ZN3cub18CUB_300001_SM_10006detail10radix_sort29DeviceRadixSortOnesweepKernelINS1_5radix10policy_hubIjNS0_8NullTypeEyE10Policy1000ELNS0_9SortOrderE0EjS6_yiiNS1_21identity_decomposer_tEEEvPT5_SC_PT3_PKSD_PT1_PKSH_PT2_PKSL_T4_iiT6__param_9];
	ld.shared.u32 	%r1451, [%r121];
	shr.u32 	%r1452, %r1451, %r1616;
	and.b32  	%r1453, %r1452, %r82;
	shl.b32 	%r1454, %r1453, 3;
	add.s32 	%r1456, %r1306, %r1454;
	ld.shared.u64 	%rd155, [%r1456+29184];
	add.s64 	%rd156, %rd155, %rd6;
	shl.b64 	%rd157, %rd156, 2;
	add.s64 	%rd158, %rd5, %rd157;
	st.global.u32 	[%rd158], %r1451;
$L__BB10_167:
	bar.warp.sync 	-1;
	add.s32 	%r1457, %r1, 384;
	setp.ge.s32 	%p125, %r1457, %r243;
	@%p125 bra 	$L__BB10_169;
	ld.param.u32 	%r1617, [_ZN3cub18CUB_300001_SM_10006detail10radix_sort29DeviceRadixSortOnesweepKernelINS1_5radix10policy_hubIjNS0_8NullTypeEyE10Policy1000ELNS0_9SortOrderE0EjS6_yiiNS1_21identity_decomposer_tEEEvPT5_SC_PT3_PKSD_PT1_PKSH_PT2_PKSL_T4_iiT6__param_9];
	ld.shared.u32 	%r1458, [%r121+1536];
	shr.u32 	%r1459, %r1458, %r1617;
	and.b32  	%r1460, %r1459, %r82;
	shl.b32 	%r1461, %r1460, 3;
	add.s32 	%r1463, %r1306, %r1461;
	ld.shared.u64 	%rd159, [%r1463+29184];
	add.s64 	%rd160, %rd159, %rd6;
	shl.b64 	%rd161, %rd160, 2;
	add.s64 	%rd162, %rd5, %rd161;
	st.global.u32 	[%rd162+1536], %r1458;
$L__BB10_169:
	bar.warp.sync 	-1;
	add.s32 	%r1464, %r1, 768;
	setp.ge.s32 	%p126, %r1464, %r243;
	@%p126 bra 	$L__BB10_171;
	ld.param.u32 	%r1618, [_ZN3cub18CUB_300001_SM_10006detail10radix_sort29DeviceRadixSortOnesweepKernelINS1_5radix10policy_hubIjNS0_8NullTypeEyE10Policy1000ELNS0_9SortOrderE0EjS6_yiiNS1_21identity_decomposer_tEEEvPT5_SC_PT3_PKSD_PT1_PKSH_PT2_PKSL_T4_iiT6__param_9];
	ld.shared.u32 	%r1465, [%r121+3072];
	shr.u32 	%r1466, %r1465, %r1618;
	and.b32  	%r1467, %r1466, %r82;
	shl.b32 	%r1468, %r1467, 3;
	add.s32 	%r1470, %r1306, %r1468;
	ld.shared.u64 	%rd163, [%r1470+29184];
	add.s64 	%rd164, %rd163, %rd6;
	shl.b64 	%rd165, %rd164, 2;
	add.s64 	%rd166, %rd5, %rd165;
	st.global.u32 	[%rd166+3072], %r1465;
$L__BB10_171:
	bar.warp.sync 	-1;
	add.s32 	%r1471, %r1, 1152;
	setp.ge.s32 	%p127, %r1471, %r243;
	@%p127 bra 	$L__BB10_173;
	ld.param.u32 	%r1619, [_ZN3cub18CUB_300001_SM_10006detail10radix_sort29DeviceRadixSortOnesweepKernelINS1_5radix10policy_hubIjNS0_8NullTypeEyE10Policy1000ELNS0_9SortOrderE0EjS6_yiiNS1_21identity_decomposer_tEEEvPT5_SC_PT3_PKSD_PT1_PKSH_PT2_PKSL_T4_iiT6__param_9];
	ld.shared.u32 	%r1472, [%r121+4608];
	shr.u32 	%r1473, %r1472, %r1619;
	and.b32  	%r1474, %r1473, %r82;
	shl.b32 	%r1475, %r1474, 3;
	add.s32 	%r1477, %r1306, %r1475;
	ld.shared.u64 	%rd167, [%r1477+29184];
	add.s64 	%rd168, %rd167, %rd6;
	shl.b64 	%rd169, %rd168, 2;
	add.s64 	%rd170, %rd5, %rd169;
	st.global.u32 	[%rd170+4608], %r1472;
$L__BB10_173:
	bar.warp.sync 	-1;
	add.s32 	%r1478, %r1, 1536;
	setp.ge.s32 	%p128, %r1478, %r243;
	@%p128 bra 	$L__BB10_175;
	ld.param.u32 	%r1620, [_ZN3cub18CUB_300001_SM_10006detail10radix_sort29DeviceRadixSortOnesweepKernelINS1_5radix10policy_hubIjNS0_8NullTypeEyE10Policy1000ELNS0_9SortOrderE0EjS6_yiiNS1_21identity_decomposer_tEEEvPT5_SC_PT3_PKSD_PT1_PKSH_PT2_PKSL_T4_iiT6__param_9];
	ld.shared.u32 	%r1479, [%r121+6144];
	shr.u32 	%r1480, %r1479, %r1620;
	and.b32  	%r1481, %r1480, %r82;
	shl.b32 	%r1482, %r1481, 3;
	add.s32 	%r1484, %r1306, %r1482;
	ld.shared.u64 	%rd171, [%r1484+29184];
	add.s64 	%rd172, %rd171, %rd6;
	shl.b64 	%rd173, %rd172, 2;
	add.s64 	%rd174, %rd5, %rd173;
	st.global.u32 	[%rd174+6144], %r1479;
$L__BB10_175:
	bar.warp.sync 	-1;
	add.s32 	%r1485, %r1, 1920;
	setp.ge.s32 	%p129, %r1485, %r243;
	@%p129 bra 	$L__BB10_177;
	ld.param.u32 	%r1621, [_ZN3cub18CUB_300001_SM_10006detail10radix_sort29DeviceRadixSortOnesweepKernelINS1_5radix10policy_hubIjNS0_8NullTypeEyE10Policy1000ELNS0_9SortOrderE0EjS6_yiiNS1_21identity_decomposer_tEEEvPT5_SC_PT3_PKSD_PT1_PKSH_PT2_PKSL_T4_iiT6__param_9];
	ld.shared.u32 	%r1486, [%r121+7680];
	shr.u32 	%r1487, %r1486, %r1621;
	and.b32  	%r1488, %r1487, %r82;
	shl.b32 	%r1489, %r1488, 3;
	add.s32 	%r1491, %r1306, %r1489;
	ld.shared.u64 	%rd175, [%r1491+29184];
	add.s64 	%rd176, %rd175, %rd6;
	shl.b64 	%rd177, %rd176, 2;
	add.s64 	%rd178, %rd5, %rd177;
	st.global.u32 	[%rd178+7680], %r1486;
$L__BB10_177:
	bar.warp.sync 	-1;
	add.s32 	%r1492, %r1, 2304;
	setp.ge.s32 	%p130, %r1492, %r243;
	@%p130 bra 	$L__BB10_179;
	ld.param.u32 	%r1622, [_ZN3cub18CUB_300001_SM_10006detail10radix_sort29DeviceRadixSortOnesweepKernelINS1_5radix10policy_hubIjNS0_8NullTypeEyE10Policy1000ELNS0_9SortOrderE0EjS6_yiiNS1_21identity_decomposer_tEEEvPT5_SC_PT3_PKSD_PT1_PKSH_PT2_PKSL_T4_iiT6__param_9];
	ld.shared.u32 	%r1493, [%r121+9216];
	shr.u32 	%r1494, %r1493, %r1622;
	and.b32  	%r1495, %r1494, %r82;
	shl.b32 	%r1496, %r1495, 3;
	add.s32 	%r1498, %r1306, %r1496;
	ld.shared.u64 	%rd179, [%r1498+29184];
	add.s64 	%rd180, %rd179, %rd6;
	shl.b64 	%rd181, %rd180, 2;
	add.s64 	%rd182, %rd5, %rd181;
	st.global.u32 	[%rd182+9216], %r1493;
$L__BB10_179:
	bar.warp.sync 	-1;
	add.s32 	%r1499, %r1, 2688;
	setp.ge.s32 	%p131, %r1499, %r243;
	@%p131 bra 	$L__BB10_181;
	ld.param.u32 	%r1623, [_ZN3cub18CUB_300001_SM_10006detail10radix_sort29DeviceRadixSortOnesweepKernelINS1_5radix10policy_hubIjNS0_8NullTypeEyE10Policy1000ELNS0_9SortOrderE0EjS6_yiiNS1_21identity_decomposer_tEEEvPT5_SC_PT3_PKSD_PT1_PKSH_PT2_PKSL_T4_iiT6__param_9];
	ld.shared.u32 	%r1500, [%r121+10752];
	shr.u32 	%r1501, %r1500, %r1623;
	and.b32  	%r1502, %r1501, %r82;
	shl.b32 	%r1503, %r1502, 3;
	add.s32 	%r1505, %r1306, %r1503;
	ld.shared.u64 	%rd183, [%r1505+29184];
	add.s64 	%rd184, %rd183, %rd6;
	shl.b64 	%rd185, %rd184, 2;
	add.s64 	%rd186, %rd5, %rd185;
	st.global.u32 	[%rd186+10752], %r1500;
$L__BB10_181:
	bar.warp.sync 	-1;
	or.b32  	%r1506, %r1, 3072;
	setp.ge.s32 	%p132, %r1506, %r243;
	@%p132 bra 	$L__BB10_183;
	ld.param.u32 	%r1624, [_ZN3cub18CUB_300001_SM_10006detail10radix_sort29DeviceRadixSortOnesweepKernelINS1_5radix10policy_hubIjNS0_8NullTypeEyE10Policy1000ELNS0_9SortOrderE0EjS6_yiiNS1_21identity_decomposer_tEEEvPT5_SC_PT3_PKSD_PT1_PKSH_PT2_PKSL_T4_iiT6__param_9];
	ld.shared.u32 	%r1507, [%r121+12288];
	shr.u32 	%r1508, %r1507, %r1624;
	and.b32  	%r1509, %r1508, %r82;
	shl.b32 	%r1510, %r1509, 3;
	add.s32 	%r1512, %r1306, %r1510;
	ld.shared.u64 	%rd187, [%r1512+29184];
	add.s64 	%rd188, %rd187, %rd6;
	shl.b64 	%rd189, %rd188, 2;
	add.s64 	%rd190, %rd5, %rd189;
	st.global.u32 	[%rd190+12288], %r1507;
$L__BB10_183:
	bar.warp.sync 	-1;
	add.s32 	%r1513, %r1, 3456;
	setp.ge.s32 	%p133, %r1513, %r243;
	@%p133 bra 	$L__BB10_185;
	ld.param.u32 	%r1625, [_ZN3cub18CUB_300001_SM_10006detail10radix_sort29DeviceRadixSortOnesweepKernelINS1_5radix10policy_hubIjNS0_8NullTypeEyE10Policy1000ELNS0_9SortOrderE0EjS6_yiiNS1_21identity_decomposer_tEEEvPT5_SC_PT3_PKSD_PT1_PKSH_PT2_PKSL_T4_iiT6__param_9];
	ld.shared.u32 	%r1514, [%r121+13824];
	shr.u32 	%r1515, %r1514, %r1625;
	and.b32  	%r1516, %r1515, %r82;
	shl.b32 	%r1517, %r1516, 3;
	add.s32 	%r1519, %r1306, %r1517;
	ld.shared.u64 	%rd191, [%r1519+29184];
	add.s64 	%rd192, %rd191, %rd6;
	shl.b64 	%rd193, %rd192, 2;
	add.s64 	%rd194, %rd5, %rd193;
	st.global.u32 	[%rd194+13824], %r1514;
$L__BB10_185:
	bar.warp.sync 	-1;
	add.s32 	%r1520, %r1, 3840;
	setp.ge.s32 	%p134, %r1520, %r243;
	@%p134 bra 	$L__BB10_187;
	ld.param.u32 	%r1626, [_ZN3cub18CUB_300001_SM_10006detail10radix_sort29DeviceRadixSortOnesweepKernelINS1_5radix10policy_hubIjNS0_8NullTypeEyE10Policy1000ELNS0_9SortOrderE0EjS6_yiiNS1_21identity_decomposer_tEEEvPT5_SC_PT3_PKSD_PT1_PKSH_PT2_PKSL_T4_iiT6__param_9];
	ld.shared.u32 	%r1521, [%r121+15360];
	shr.u32 	%r1522, %r1521, %r1626;
	and.b32  	%r1523, %r1522, %r82;
	shl.b32 	%r1524, %r1523, 3;
	add.s32 	%r1526, %r1306, %r1524;
	ld.shared.u64 	%rd195, [%r1526+29184];
	add.s64 	%rd196, %rd195, %rd6;
	shl.b64 	%rd197, %rd196, 2;
	add.s64 	%rd198, %rd5, %rd197;
	st.global.u32 	[%rd198+15360], %r1521;
$L__BB10_187:
	bar.warp.sync 	-1;
	add.s32 	%r1527, %r1, 4224;
	setp.ge.s32 	%p135, %r1527, %r243;
	@%p135 bra 	$L__BB10_189;
	ld.param.u32 	%r1627, [_ZN3cub18CUB_300001_SM_10006detail10radix_sort29DeviceRadixSortOnesweepKernelINS1_5radix10policy_hubIjNS0_8NullTypeEyE10Policy1000ELNS0_9SortOrderE0EjS6_yiiNS1_21identity_decomposer_tEEEvPT5_SC_PT3_PKSD_PT1_PKSH_PT2_PKSL_T4_iiT6__param_9];
	ld.shared.u32 	%r1528, [%r121+16896];
	shr.u32 	%r1529, %r1528, %r1627;
	and.b32  	%r1530, %r1529, %r82;
	shl.b32 	%r1531, %r1530, 3;
	add.s32 	%r1533, %r1306, %r1531;
	ld.shared.u64 	%rd199, [%r1533+29184];
	add.s64 	%rd200, %rd199, %rd6;
	shl.b64 	%rd201, %rd200, 2;
	add.s64 	%rd202, %rd5, %rd201;
	st.global.u32 	[%rd202+16896], %r1528;
$L__BB10_189:
	bar.warp.sync 	-1;
	add.s32 	%r1534, %r1, 4608;
	setp.ge.s32 	%p136, %r1534, %r243;
	@%p136 bra 	$L__BB10_191;
	ld.param.u32 	%r1628, [_ZN3cub18CUB_300001_SM_10006detail10radix_sort29DeviceRadixSortOnesweepKernelINS1_5radix10policy_hubIjNS0_8NullTypeEyE10Policy1000ELNS0_9SortOrderE0EjS6_yiiNS1_21identity_decomposer_tEEEvPT5_SC_PT3_PKSD_PT1_PKSH_PT2_PKSL_T4_iiT6__param_9];
	ld.shared.u32 	%r1535, [%r121+18432];
	shr.u32 	%r1536, %r1535, %r1628;
	and.b32  	%r1537, %r1536, %r82;
	shl.b32 	%r1538, %r1537, 3;
	add.s32 	%r1540, %r1306, %r1538;
	ld.shared.u64 	%rd203, [%r1540+29184];
	add.s64 	%rd204, %rd203, %rd6;
	shl.b64 	%rd205, %rd204, 2;
	add.s64 	%rd206, %rd5, %rd205;
	st.global.u32 	[%rd206+18432], %r1535;
$L__BB10_191:
	bar.warp.sync 	-1;
	add.s32 	%r1541, %r1, 4992;
	setp.ge.s32 	%p137, %r1541, %r243;
	@%p137 bra 	$L__BB10_193;
	ld.param.u32 	%r1629, [_ZN3cub18CUB_300001_SM_10006detail10radix_sort29DeviceRadixSortOnesweepKernelINS1_5radix10policy_hubIjNS0_8NullTypeEyE10Policy1000ELNS0_9SortOrderE0EjS6_yiiNS1_21identity_decomposer_tEEEvPT5_SC_PT3_PKSD_PT1_PKSH_PT2_PKSL_T4_iiT6__param_9];
	ld.shared.u32 	%r1542, [%r121+19968];
	shr.u32 	%r1543, %r1542, %r1629;
	and.b32  	%r1544, %r1543, %r82;
	shl.b32 	%r1545, %r1544, 3;
	add.s32 	%r1547, %r1306, %r1545;
	ld.shared.u64 	%rd207, [%r1547+29184];
	add.s64 	%rd208, %rd207, %rd6;
	shl.b64 	%rd209, %rd208, 2;
	add.s64 	%rd210, %rd5, %rd209;
	st.global.u32 	[%rd210+19968], %r1542;
$L__BB10_193:
	bar.warp.sync 	-1;
	add.s32 	%r1548, %r1, 5376;
	setp.ge.s32 	%p138, %r1548, %r243;
	@%p138 bra 	$L__BB10_195;
	ld.param.u32 	%r1630, [_ZN3cub18CUB_300001_SM_10006detail10radix_sort29DeviceRadixSortOnesweepKernelINS1_5radix10policy_hubIjNS0_8NullTypeEyE10Policy1000ELNS0_9SortOrderE0EjS6_yiiNS1_21identity_decomposer_tEEEvPT5_SC_PT3_PKSD_PT1_PKSH_PT2_PKSL_T4_iiT6__param_9];
	ld.shared.u32 	%r1549, [%r121+21504];
	shr.u32 	%r1550, %r1549, %r1630;
	and.b32  	%r1551, %r1550, %r82;
	shl.b32 	%r1552, %r1551, 3;
	add.s32 	%r1554, %r1306, %r1552;
	ld.shared.u64 	%rd211, [%r1554+29184];
	add.s64 	%rd212, %rd211, %rd6;
	shl.b64 	%rd213, %rd212, 2;
	add.s64 	%rd214, %rd5, %rd213;
	st.global.u32 	[%rd214+21504], %r1549;
$L__BB10_195:
	bar.warp.sync 	-1;
	add.s32 	%r1555, %r1, 5760;
	setp.ge.s32 	%p139, %r1555, %r243;
	@%p139 bra 	$L__BB10_197;
	ld.param.u32 	%r1631, [_ZN3cub18CUB_300001_SM_10006detail10radix_sort29DeviceRadixSortOnesweepKernelINS1_5radix10policy_hubIjNS0_8NullTypeEyE10Policy1000ELNS0_9SortOrderE0EjS6_yiiNS1_21identity_decomposer_tEEEvPT5_SC_PT3_PKSD_PT1_PKSH_PT2_PKSL_T4_iiT6__param_9];
	ld.shared.u32 	%r1556, [%r121+23040];
	shr.u32 	%r1557, %r1556, %r1631;
	and.b32  	%r1558, %r1557, %r82;
	shl.b32 	%r1559, %r1558, 3;
	add.s32 	%r1561, %r1306, %r1559;
	ld.shared.u64 	%rd215, [%r1561+29184];
	add.s64 	%rd216, %rd215, %rd6;
	shl.b64 	%rd217, %rd216, 2;
	add.s64 	%rd218, %rd5, %rd217;
	st.global.u32 	[%rd218+23040], %r1556;
$L__BB10_197:
	bar.warp.sync 	-1;
	or.b32  	%r1562, %r1, 6144;
	setp.ge.s32 	%p140, %r1562, %r243;
	@%p140 bra 	$L__BB10_199;
	ld.param.u32 	%r1632, [_ZN3cub18CUB_300001_SM_10006detail10radix_sort29DeviceRadixSortOnesweepKernelINS1_5radix10policy_hubIjNS0_8NullTypeEyE10Policy1000ELNS0_9SortOrderE0EjS6_yiiNS1_21identity_decomposer_tEEEvPT5_SC_PT3_PKSD_PT1_PKSH_PT2_PKSL_T4_iiT6__param_9];
	ld.shared.u32 	%r1563, [%r121+24576];
	shr.u32 	%r1564, %r1563, %r1632;
	and.b32  	%r1565, %r1564, %r82;
	shl.b32 	%r1566, %r1565, 3;
	add.s32 	%r1568, %r1306, %r1566;
	ld.shared.u64 	%rd219, [%r1568+29184];
	add.s64 	%rd220, %rd219, %rd6;
	shl.b64 	%rd221, %rd220, 2;
	add.s64 	%rd222, %rd5, %rd221;
	st.global.u32 	[%rd222+24576], %r1563;
$L__BB10_199:
	bar.warp.sync 	-1;
	add.s32 	%r1569, %r1, 6528;
	setp.ge.s32 	%p141, %r1569, %r243;
	@%p141 bra 	$L__BB10_201;
	ld.param.u32 	%r1633, [_ZN3cub18CUB_300001_SM_10006detail10radix_sort29DeviceRadixSortOnesweepKernelINS1_5radix10policy_hubIjNS0_8NullTypeEyE10Policy1000ELNS0_9SortOrderE0EjS6_yiiNS1_21identity_decomposer_tEEEvPT5_SC_PT3_PKSD_PT1_PKSH_PT2_PKSL_T4_iiT6__param_9];
	ld.shared.u32 	%r1570, [%r121+26112];
	shr.u32 	%r1571, %r1570, %r1633;
	and.b32  	%r1572, %r1571, %r82;
	shl.b32 	%r1573, %r1572, 3;
	add.s32 	%r1575, %r1306, %r1573;
	ld.shared.u64 	%rd223, [%r1575+29184];
	add.s64 	%rd224, %rd223, %rd6;
	shl.b64 	%rd225, %rd224, 2;
	add.s64 	%rd226, %rd5, %rd225;
	st.global.u32 	[%rd226+26112], %r1570;
$L__BB10_201:
	ld.param.u32 	%r1634, [_ZN3cub18CUB_300001_SM_10006detail10radix_sort29DeviceRadixSortOnesweepKernelINS1_5radix10policy_hubIjNS0_8NullTypeEyE10Policy1000ELNS0_9SortOrderE0EjS6_yiiNS1_21identity_decomposer_tEEEvPT5_SC_PT3_PKSD_PT1_PKSH_PT2_PKSL_T4_iiT6__param_9];
	bar.warp.sync 	-1;
	add.s32 	%r1576, %r1, 6912;
	ld.shared.u32 	%r244, [%r121+27648];
	shr.u32 	%r1577, %r244, %r1634;
	and.b32  	%r1578, %r1577, %r82;
	shl.b32 	%r1579, %r1578, 3;
	add.s32 	%r1581, %r1306, %r1579;
	ld.shared.u64 	%rd227, [%r1581+29184];
	add.s64 	%rd16, %rd227, %rd6;
	setp.ge.s32 	%p142, %r1576, %r243;
	@%p142 bra 	$L__BB10_203;
	shl.b64 	%rd228, %rd16, 2;
	add.s64 	%rd229, %rd5, %rd228;
	st.global.u32 	[%rd229+27648], %r244;
$L__BB10_203:
	bar.warp.sync 	-1;
$L__BB10_204:
	ret;

}
	// .globl	_ZN3cub18CUB_300001_SM_10006detail10radix_sort31DeviceRadixSortSingleTileKernelINS1_5radix10policy_hubIjNS0_8NullTypeEyE10Policy1000ELNS0_9SortOrderE1EjS6_yNS1_21identity_decomposer_tEEEvPKT1_PSB_PKT2_PSF_T3_iiT4_
.visible .entry _ZN3cub18CUB_300001_SM_10006detail10radix_sort31DeviceRadixSortSingleTileKernelINS1_5radix10policy_hubIjNS0_8NullTypeEyE10Policy1000ELNS0_9SortOrderE1EjS6_yNS1_21identity_decomposer_tEEEvPKT1_PSB_PKT2_PSF_T3_iiT4_(
	.param .u64 .ptr .align 1 _ZN3cub18CUB_300001_SM_10006detail10radix_sort31DeviceRadixSortSingleTileKernelINS1_5radix10policy_hubIjNS0_8NullTypeEyE10Policy1000ELNS0_9SortOrderE1EjS6_yNS1_21identity_decomposer_tEEEvPKT1_PSB_PKT2_PSF_T3_iiT4__param_0,
	.param .u64 .ptr .align 1 _ZN3cub18CUB_300001_SM_10006detail10radix_sort31DeviceRadixSortSingleTileKernelINS1_5radix10policy_hubIjNS0_8NullTypeEyE10Policy1000ELNS0_9SortOrderE1EjS6_yNS1_21identity_decomposer_tEEEvPKT1_PSB_PKT2_PSF_T3_iiT4__param_1,
	.param .u64 .ptr .align 1 _ZN3cub18CUB_300001_SM_10006detail10radix_sort31DeviceRadixSortSingleTileKernelINS1_5radix10policy_hubIjNS0_8NullTypeEyE10Policy1000ELNS0_9SortOrderE1EjS6_yNS1_21identity_decomposer_tEEEvPKT1_PSB_PKT2_PSF_T3_iiT4__param_2,
	.param .u64 .ptr .align 1 _ZN3cub18CUB_300001_SM_10006detail10radix_sort31DeviceRadixSortSingleTileKernelINS1_5radix10policy_hubIjNS0_8NullTypeEyE10Policy1000ELNS0_9SortOrderE1EjS6_yNS1_21identity_decomposer_tEEEvPKT1_PSB_PKT2_PSF_T3_iiT4__param_3,
	.param .u64 _ZN3cub18CUB_300001_SM_10006detail10radix_sort31DeviceRadixSortSingleTileKernelINS1_5radix10policy_hubIjNS0_8NullTypeEyE10Policy1000ELNS0_9SortOrderE1EjS6_yNS1_21identity_decomposer_tEEEvPKT1_PSB_PKT2_PSF_T3_iiT4__param_4,
	.param .u32 _ZN3cub18CUB_300001_SM_10006detail10radix_sort31DeviceRadixSortSingleTileKernelINS1_5radix10policy_hubIjNS0_8NullTypeEyE10Policy1000ELNS0_9SortOrderE1EjS6_yNS1_21identity_decomposer_tEEEvPKT1_PSB_PKT2_PSF_T3_iiT4__param_5,
	.param .u32 _ZN3cub18CUB_300001_SM_10006detail10radix_sort31DeviceRadixSortSingleTileKernelINS1_5radix10policy_hubIjNS0_8NullTypeEyE10Policy1000ELNS0_9SortOrderE1EjS6_yNS1_21identity_decomposer_tEEEvPKT1_PSB_PKT2_PSF_T3_iiT4__param_6,
	.param .align 1 .b8 _ZN3cub18CUB_300001_SM_10006detail10radix_sort31DeviceRadixSortSingleTileKernelINS1_5radix10policy_hubIjNS0_8NullTypeEyE10Policy1000ELNS0_9SortOrderE1EjS6_yNS1_21identity_decomposer_tEEEvPKT1_PSB_PKT2_PSF_T3_iiT4__param_7[1]
)
.maxntid 256
.minnctapersm 1
{
	.reg .pred 	%p<52>;
	.reg .b16 	%rs<39>;
	.reg .b32 	%r<725>;
	.reg .b64 	%rd<29>;
	// demoted variable
	.shared .align 16 .b8 _ZZN3cub18CUB_300001_SM_10006detail10radix_sort31DeviceRadixSortSingleTileKernelINS1_5radix10policy_hubIjNS0_8NullTypeEyE10Policy1000ELNS0_9SortOrderE1EjS6_yNS1_21identity_decomposer_tEEEvPKT1_PSB_PKT2_PSF_T3_iiT4_E12temp_storage[33856];
	ld.param.u64 	%rd5, [_ZN3cub18CUB_300001_SM_10006detail10radix_sort31DeviceRadixSortSingleTileKernelINS1_5radix10policy_hubIjNS0_8NullTypeEyE10Policy1000ELNS0_9SortOrderE1EjS6_yNS1_21identity_decomposer_tEEEvPKT1_PSB_PKT2_PSF_T3_iiT4__param_0];
	ld.param.u64 	%rd3, [_ZN3cub18CUB_300001_SM_10006detail10radix_sort31DeviceRadixSortSingleTileKernelINS1_5radix10policy_hubIjNS0_8NullTypeEyE10Policy1000ELNS0_9SortOrderE1EjS6_yNS1_21identity_decomposer_tEEEvPKT1_PSB_PKT2_PSF_T3_iiT4__param_1];
	ld.param.u64 	%rd4, [_ZN3cub18CUB_300001_SM_10006detail10radix_sort31DeviceRadixSortSingleTileKernelINS1_5radix10policy_hubIjNS0_8NullTypeEyE10Policy1000ELNS0_9SortOrderE1EjS6_yNS1_21identity_decomposer_tEEEvPKT1_PSB_PKT2_PSF_T3_iiT4__param_4];
	ld.param.u32 	%r189, [_ZN3cub18CUB_300001_SM_10006detail10radix_sort31DeviceRadixSortSingleTileKernelINS1_5radix10policy_hubIjNS0_8NullTypeEyE10Policy1000ELNS0_9SortOrderE1EjS6_yNS1_21identity_decomposer_tEEEvPKT1_PSB_PKT2_PSF_T3_iiT4__param_5];
	ld.param.u32 	%r190, [_ZN3cub18CUB_300001_SM_10006detail10radix_sort31DeviceRadixSortSingleTileKernelINS1_5radix10policy_hubIjNS0_8NullTypeEyE10Policy1000ELNS0_9SortOrderE1EjS6_yNS1_21identity_decomposer_tEEEvPKT1_PSB_PKT2_PSF_T3_iiT4__param_6];
	cvta.to.global.u64 	%rd6, %rd5;
	cvt.u32.u64 	%r1, %rd4;
	mov.u32 	%r2, %tid.x;
	mul.lo.s32 	%r3, %r2, 19;
	setp.ge.s32 	%p1, %r3, %r1;
	mul.wide.u32 	%rd7, %r3, 4;
	add.s64 	%rd1, %rd6, %rd7;
	mov.b32 	%r722, 0;
	@%p1 bra 	$L__BB11_2;
	ld.global.u32 	%r722, [%rd1];
$L__BB11_2:
	add.s32 	%r193, %r3, 1;
	setp.ge.s32 	%p2, %r193, %r1;
	mov.b32 	%r721, 0;
	@%p2 bra 	$L__BB11_4;
	ld.global.u32 	%r721, [%rd1+4];
$L__BB11_4:
	add.s32 	%r195, %r3, 2;
	setp.ge.s32 	%p3, %r195, %r1;
	mov.b32 	%r720, 0;
	@%p3 bra 	$L__BB11_6;
	ld.global.u32 	%r720, [%rd1+8];
$L__BB11_6:
	add.s32 	%r197, %r3, 3;
	setp.ge.s32 	%p4, %r197, %r1;
	mov.b32 	%r719, 0;
	@%p4 bra 	$L__BB11_8;
	ld.global.u32 	%r719, [%rd1+12];
$L__BB11_8:
	add.s32 	%r199, %r3, 4;
	setp.ge.s32 	%p5, %r199, %r1;
	mov.b32 	%r718, 0;
	@%p5 bra 	$L__BB11_10;
	ld.global.u32 	%r718, [%rd1+16];
$L__BB11_10:
	add.s32 	%r201, %r3, 5;
	setp.ge.s32 	%p6, %r201, %r1;
	mov.b32 	%r717, 0;
	@%p6 bra 	$L__BB11_12;
	ld.global.u32 	%r717, [%rd1+20];
$L__BB11_12:
	add.s32 	%r203, %r3, 6;
	setp.ge.s32 	%p7, %r203, %r1;
	mov.b32 	%r716, 0;
	@%p7 bra 	$L__BB11_14;
	ld.global.u32 	%r716, [%rd1+24];
$L__BB11_14:
	add.s32 	%r205, %r3, 7;
	setp.ge.s32 	%p8, %r205, %r1;
	mov.b32 	%r715, 0;
	@%p8 bra 	$L__BB11_16;
	ld.global.u32 	%r715, [%rd1+28];
$L__BB11_16:
	add.s32 	%r207, %r3, 8;
	setp.ge.s32 	%p9, %r207, %r1;
	mov.b32 	%r714, 0;
	@%p9 bra 	$L__BB11_18;
	ld.global.u32 	%r714, [%rd1+32];
$L__BB11_18:
	add.s32 	%r209, %r3, 9;
	setp.ge.s32 	%p10, %r209, %r1;
	mov.b32 	%r713, 0;
	@%p10 bra 	$L__BB11_20;
	ld.global.u32 	%r713, [%rd1+36];
$L__BB11_20:
	add.s32 	%r211, %r3, 10;
	setp.ge.s32 	%p11, %r211, %r1;
	mov.b32 	%r712, 0;
	@%p11 bra 	$L__BB11_22;
	ld.global.u32 	%r712, [%rd1+40];
$L__BB11_22:
	add.s32 	%r213, %r3, 11;
	setp.ge.s32 	%p12, %r213, %r1;
	mov.b32 	%r711, 0;
	@%p12 bra 	$L__BB11_24;
	ld.global.u32 	%r711, [%rd1+44];
$L__BB11_24:
	add.s32 	%r215, %r3, 12;
	setp.ge.s32 	%p13, %r215, %r1;
	mov.b32 	%r710, 0;
	@%p13 bra 	$L__BB11_26;
	ld.global.u32 	%r710, [%rd1+48];
$L__BB11_26:
	add.s32 	%r217, %r3, 13;
	setp.ge.s32 	%p14, %r217, %r1;
	mov.b32 	%r709, 0;
	@%p14 bra 	$L__BB11_28;
	ld.global.u32 	%r709, [%rd1+52];
$L__BB11_28:
	add.s32 	%r219, %r3, 14;
	setp.ge.s32 	%p15, %r219, %r1;
	mov.b32 	%r708, 0;
	@%p15 bra 	$L__BB11_30;
	ld.global.u32 	%r708, [%rd1+56];
$L__BB11_30:
	add.s32 	%r221, %r3, 15;
	setp.ge.s32 	%p16, %r221, %r1;
	mov.b32 	%r707, 0;
	@%p16 bra 	$L__BB11_32;
	ld.global.u32 	%r707, [%rd1+60];
$L__BB11_32:
	add.s32 	%r223, %r3, 16;
	setp.ge.s32 	%p17, %r223, %r1;
	mov.b32 	%r706, 0;
	@%p17 bra 	$L__BB11_34;
	ld.global.u32 	%r706, [%rd1+64];
$L__BB11_34:
	add.s32 	%r225, %r3, 17;
	setp.ge.s32 	%p18, %r225, %r1;
	mov.b32 	%r705, 0;
	@%p18 bra 	$L__BB11_36;
	ld.global.u32 	%r705, [%rd1+68];
$L__BB11_36:
	add.s32 	%r227, %r3, 18;
	setp.ge.s32 	%p19, %r227, %r1;
	mov.b32 	%r704, 0;
	@%p19 bra 	$L__BB11_38;
	ld.global.u32 	%r704, [%rd1+72];
$L__BB11_38:
	bar.sync 	0;
	shr.u32 	%r42, %r2, 5;
	shl.b32 	%r229, %r2, 2;
	mov.u32 	%r230, _ZZN3cub18CUB_300001_SM_10006detail10radix_sort31DeviceRadixSortSingleTileKernelINS1_5radix10policy_hubIjNS0_8NullTypeEyE10Policy1000ELNS0_9SortOrderE1EjS6_yNS1_21identity_decomposer_tEEEvPKT1_PSB_PKT2_PSF_T3_iiT4_E12temp_storage;
	add.s32 	%r43, %r230, %r229;
	shl.b32 	%r231, %r2, 7;
	add.s32 	%r44, %r43, %r231;
	shl.b32 	%r232, %r42, 2;
	add.s32 	%r233, %r230, %r232;
	add.s32 	%r45, %r233, 33792;
	mad.lo.s32 	%r46, %r2, -56, %r44;
	add.s32 	%r703, %r189, 6;
	sub.s32 	%r702, %r190, %r189;
$L__BB11_39:
	add.s32 	%r293, %r703, -6;
	min.s32 	%r236, %r702, 6;
	mov.b32 	%r322, 0;
	st.shared.u32 	[%r43], %r322;
	st.shared.u32 	[%r43+1024], %r322;
	st.shared.u32 	[%r43+2048], %r322;
	st.shared.u32 	[%r43+3072], %r322;
	st.shared.u32 	[%r43+4096], %r322;
	st.shared.u32 	[%r43+5120], %r322;
	st.shared.u32 	[%r43+6144], %r322;
	st.shared.u32 	[%r43+7168], %r322;
	st.shared.u32 	[%r43+8192], %r322;
	st.shared.u32 	[%r43+9216], %r322;
	st.shared.u32 	[%r43+10240], %r322;
	st.shared.u32 	[%r43+11264], %r322;
	st.shared.u32 	[%r43+12288], %r322;
	st.shared.u32 	[%r43+13312], %r322;
	st.shared.u32 	[%r43+14336], %r322;
	st.shared.u32 	[%r43+15360], %r322;
	st.shared.u32 	[%r43+16384], %r322;
	st.shared.u32 	[%r43+17408], %r322;
	st.shared.u32 	[%r43+18432], %r322;
	st.shared.u32 	[%r43+19456], %r322;
	st.shared.u32 	[%r43+20480], %r322;
	st.shared.u32 	[%r43+21504], %r322;
	st.shared.u32 	[%r43+22528], %r322;
	st.shared.u32 	[%r43+23552], %r322;
	st.shared.u32 	[%r43+24576], %r322;
	st.shared.u32 	[%r43+25600], %r322;
	st.shared.u32 	[%r43+26624], %r322;
	st.shared.u32 	[%r43+27648], %r322;
	st.shared.u32 	[%r43+28672], %r322;
	st.shared.u32 	[%r43+29696], %r322;
	st.shared.u32 	[%r43+30720], %r322;
	st.shared.u32 	[%r43+31744], %r322;
	st.shared.u32 	[%r43+32768], %r322;
	// begin inline asm
	bmsk.clamp.b32 %r234, %r322, %r236;
	// end inline asm
	// begin inline asm
	shr.b32 %r237, %r722, %r293;
	// end inline asm
	and.b32  	%r325, %r234, %r237;
	shl.b32 	%r326, %r325, 10;
	not.b32 	%r327, %r326;
	and.b32  	%r328, %r327, 31744;
	add.s32 	%r329, %r43, %r328;
	shr.u32 	%r330, %r325, 4;
	and.b32  	%r331, %r330, 268435454;
	sub.s32 	%r71, %r329, %r331;
	ld.shared.u16 	%rs1, [%r71+2];
	add.s16 	%rs20, %rs1, 1;
	st.shared.u16 	[%r71+2], %rs20;
	// begin inline asm
	shr.b32 %r240, %r721, %r293;
	// end inline asm
	and.b32  	%r332, %r234, %r240;
	shl.b32 	%r333, %r332, 10;
	not.b32 	%r334, %r333;
	and.b32  	%r335, %r334, 31744;
	add.s32 	%r336, %r43, %r335;
	shr.u32 	%r337, %r332, 4;
	and.b32  	%r338, %r337, 268435454;
	sub.s32 	%r72, %r336, %r338;
	ld.shared.u16 	%rs2, [%r72+2];
	add.s16 	%rs21, %rs2, 1;
	st.shared.u16 	[%r72+2], %rs21;
	// begin inline asm
	shr.b32 %r243, %r720, %r293;
	// end inline asm
	and.b32  	%r339, %r234, %r243;
	shl.b32 	%r340, %r339, 10;
	not.b32 	%r341, %r340;
	and.b32  	%r342, %r341, 31744;
	add.s32 	%r343, %r43, %r342;
	shr.u32 	%r344, %r339, 4;
	and.b32  	%r345, %r344, 268435454;
	sub.s32 	%r73, %r343, %r345;
	ld.shared.u16 	%rs3, [%r73+2];
	add.s16 	%rs22, %rs3, 1;
	st.shared.u16 	[%r73+2], %rs22;
	// begin inline asm
	shr.b32 %r246, %r719, %r293;
	// end inline asm
	and.b32  	%r346, %r234, %r246;
	shl.b32 	%r347, %r346, 10;
	not.b32 	%r348, %r347;
	and.b32  	%r349, %r348, 31744;
	add.s32 	%r350, %r43, %r349;
	shr.u32 	%r351, %r346, 4;
	and.b32  	%r352, %r351, 268435454;
	sub.s32 	%r74, %r350, %r352;
	ld.shared.u16 	%rs4, [%r74+2];
	add.s16 	%rs23, %rs4, 1;
	st.shared.u16 	[%r74+2], %rs23;
	// begin inline asm
	shr.b32 %r249, %r718, %r293;
	// end inline asm
	and.b32  	%r353, %r234, %r249;
	shl.b32 	%r354, %r353, 10;
	not.b32 	%r355, %r354;
	and.b32  	%r356, %r355, 31744;
	add.s32 	%r357, %r43, %r356;
	shr.u32 	%r358, %r353, 4;
	and.b32  	%r359, %r358, 268435454;
	sub.s32 	%r75, %r357, %r359;
	ld.shared.u16 	%rs5, [%r75+2];
	add.s16 	%rs24, %rs5, 1;
	st.shared.u16 	[%r75+2], %rs24;
	// begin inline asm
	shr.b32 %r252, %r717, %r293;
	// end inline asm
	and.b32  	%r360, %r234, %r252;
	shl.b32 	%r361, %r360, 10;
	not.b32 	%r362, %r361;
	and.b32  	%r363, %r362, 31744;
	add.s32 	%r364, %r43, %r363;
	shr.u32 	%r365, %r360, 4;
	and.b32  	%r366, %r365, 268435454;
	sub.s32 	%r76, %r364, %r366;
	ld.shared.u16 	%rs6, [%r76+2];
	add.s16 	%rs25, %rs6, 1;
	st.shared.u16 	[%r76+2], %rs25;
	// begin inline asm
	shr.b32 %r255, %r716, %r293;
	// end inline asm
	and.b32  	%r367, %r234, %r255;
	shl.b32 	%r368, %r367, 10;
	not.b32 	%r369, %r368;
	and.b32  	%r370, %r369, 31744;
	add.s32 	%r371, %r43, %r370;
	shr.u32 	%r372, %r367, 4;
	and.b32  	%r373, %r372, 268435454;
	sub.s32 	%r77, %r371, %r373;
	ld.shared.u16 	%rs7, [%r77+2];
	add.s16 	%rs26, %rs7, 1;
	st.shared.u16 	[%r77+2], %rs26;
	// begin inline asm
	shr.b32 %r258, %r715, %r293;
	// end inline asm
	and.b32  	%r374, %r234, %r258;
	shl.b32 	%r375, %r374, 10;
	not.b32 	%r376, %r375;
	and.b32  	%r377, %r376, 31744;
	add.s32 	%r378, %r43, %r377;
	shr.u32 	%r379, %r374, 4;
	and.b32  	%r380, %r379, 268435454;
	sub.s32 	%r78, %r378, %r380;
	ld.shared.u16 	%rs8, [%r78+2];
	add.s16 	%rs27, %rs8, 1;
	st.shared.u16 	[%r78+2], %rs27;
	// begin inline asm
	shr.b32 %r261, %r714, %r293;
	// end inline asm
	and.b32  	%r381, %r234, %r261;
	shl.b32 	%r382, %r381, 10;
	not.b32 	%r383, %r382;
	and.b32  	%r384, %r383, 31744;
	add.s32 	%r385, %r43, %r384;
	shr.u32 	%r386, %r381, 4;
	and.b32  	%r387, %r386, 268435454;
	sub.s32 	%r79, %r385, %r387;
	ld.shared.u16 	%rs9, [%r79+2];
	add.s16 	%rs28, %rs9, 1;
	st.shared.u16 	[%r79+2], %rs28;
	// begin inline asm
	shr.b32 %r264, %r713, %r293;
	// end inline asm
	and.b32  	%r388, %r234, %r264;
	shl.b32 	%r389, %r388, 10;
	not.b32 	%r390, %r389;
	and.b32  	%r391, %r390, 31744;
	add.s32 	%r392, %r43, %r391;
	shr.u32 	%r393, %r388, 4;
	and.b32  	%r394, %r393, 268435454;
	sub.s32 	%r80, %r392, %r394;
	ld.shared.u16 	%rs10, [%r80+2];
	add.s16 	%rs29, %rs10, 1;
	st.shared.u16 	[%r80+2], %rs29;
	// begin inline asm
	shr.b32 %r267, %r712, %r293;
	// end inline asm
	and.b32  	%r395, %r234, %r267;
	shl.b32 	%r396, %r395, 10;
	not.b32 	%r397, %r396;
	and.b32  	%r398, %r397, 31744;
	add.s32 	%r399, %r43, %r398;
	shr.u32 	%r400, %r395, 4;
	and.b32  	%r401, %r400, 268435454;
	sub.s32 	%r81, %r399, %r401;
	ld.shared.u16 	%rs11, [%r81+2];
	add.s16 	%rs30, %rs11, 1;
	st.shared.u16 	[%r81+2], %rs30;
	// begin inline asm
	shr.b32 %r270, %r711, %r293;
	// end inline asm
	and.b32  	%r402, %r234, %r270;
	shl.b32 	%r403, %r402, 10;
	not.b32 	%r404, %r403;
	and.b32  	%r405, %r404, 31744;
	add.s32 	%r406, %r43, %r405;
	shr.u32 	%r407, %r402, 4;
	and.b32  	%r408, %r407, 268435454;
	sub.s32 	%r82, %r406, %r408;
	ld.shared.u16 	%rs12, [%r82+2];
	add.s16 	%rs31, %rs12, 1;
	st.shared.u16 	[%r82+2], %rs31;
	// begin inline asm
	shr.b32 %r273, %r710, %r293;
	// end inline asm
	and.b32  	%r409, %r234, %r273;
	shl.b32 	%r410, %r409, 10;
	not.b32 	%r411, %r410;
	and.b32  	%r412, %r411, 31744;
	add.s32 	%r413, %r43, %r412;
	shr.u32 	%r414, %r409, 4;
	and.b32  	%r415, %r414, 268435454;
	sub.s32 	%r83, %r413, %r415;
	ld.shared.u16 	%rs13, [%r83+2];
	add.s16 	%rs32, %rs13, 1;
	st.shared.u16 	[%r83+2], %rs32;
	// begin inline asm
	shr.b32 %r276, %r709, %r293;
	// end inline asm
	and.b32  	%r416, %r234, %r276;
	shl.b32 	%r417, %r416, 10;
	not.b32 	%r418, %r417;
	and.b32  	%r419, %r418, 31744;
	add.s32 	%r420, %r43, %r419;
	shr.u32 	%r421, %r416, 4;
	and.b32  	%r422, %r421, 268435454;
	sub.s32 	%r84, %r420, %r422;
	ld.shared.u16 	%rs14, [%r84+2];
	add.s16 	%rs33, %rs14, 1;
	st.shared.u16 	[%r84+2], %rs33;
	// begin inline asm
	shr.b32 %r279, %r708, %r293;
	// end inline asm
	and.b32  	%r423, %r234, %r279;
	shl.b32 	%r424, %r423, 10;
	not.b32 	%r425, %r424;
	and.b32  	%r426, %r425, 31744;
	add.s32 	%r427, %r43, %r426;
	shr.u32 	%r428, %r423, 4;
	and.b32  	%r429, %r428, 268435454;
	sub.s32 	%r85, %r427, %r429;
	ld.shared.u16 	%rs15, [%r85+2];
	add.s16 	%rs34, %rs15, 1;
	st.shared.u16 	[%r85+2], %rs34;
	// begin inline asm
	shr.b32 %r282, %r707, %r293;
	// end inline asm
	and.b32  	%r430, %r234, %r282;
	shl.b32 	%r431, %r430, 10;
	not.b32 	%r432, %r431;
	and.b32  	%r433, %r432, 31744;
	add.s32 	%r434, %r43, %r433;
	shr.u32 	%r435, %r430, 4;
	and.b32  	%r436, %r435, 268435454;
	sub.s32 	%r86, %r434, %r436;
	ld.shared.u16 	%rs16, [%r86+2];
	add.s16 	%rs35, %rs16, 1;
	st.shared.u16 	[%r86+2], %rs35;
	// begin inline asm
	shr.b32 %r285, %r706, %r293;
	// end inline asm
	and.b32  	%r437, %r234, %r285;
	shl.b32 	%r438, %r437, 10;
	not.b32 	%r439, %r438;
	and.b32  	%r440, %r439, 31744;
	add.s32 	%r441, %r43, %r440;
	shr.u32 	%r442, %r437, 4;
	and.b32  	%r443, %r442, 268435454;
	sub.s32 	%r87, %r441, %r443;
	ld.shared.u16 	%rs17, [%r87+2];
	add.s16 	%rs36, %rs17, 1;
	st.shared.u16 	[%r87+2], %rs36;
	// begin inline asm
	shr.b32 %r288, %r705, %r293;
	// end inline asm
	and.b32  	%r444, %r234, %r288;
	shl.b32 	%r445, %r444, 10;
	not.b32 	%r446, %r445;
	and.b32  	%r447, %r446, 31744;
	add.s32 	%r448, %r43, %r447;
	shr.u32 	%r449, %r444, 4;
	and.b32  	%r450, %r449, 268435454;
	sub.s32 	%r88, %r448, %r450;
	ld.shared.u16 	%rs18, [%r88+2];
	add.s16 	%rs37, %rs18, 1;
	st.shared.u16 	[%r88+2], %rs37;
	// begin inline asm
	shr.b32 %r291, %r704, %r293;
	// end inline asm
	and.b32  	%r451, %r234, %r291;
	shl.b32 	%r452, %r451, 10;
	not.b32 	%r453, %r452;
	and.b32  	%r454, %r453, 31744;
	add.s32 	%r455, %r43, %r454;
	shr.u32 	%r456, %r451, 4;
	and.b32  	%r457, %r456, 268435454;
	sub.s32 	%r89, %r455, %r457;
	ld.shared.u16 	%rs19, [%r89+2];
	add.s16 	%rs38, %rs19, 1;
	st.shared.u16 	[%r89+2], %rs38;
	bar.sync 	0;
	ld.shared.u32 	%r90, [%r44];
	ld.shared.u32 	%r458, [%r44+4];
	ld.shared.u32 	%r459, [%r44+8];
	ld.shared.u32 	%r460, [%r44+12];
	ld.shared.u32 	%r461, [%r44+16];
	ld.shared.u32 	%r462, [%r44+20];
	ld.shared.u32 	%r463, [%r44+24];
	ld.shared.u32 	%r464, [%r44+28];
	ld.shared.u32 	%r465, [%r44+32];
	ld.shared.u32 	%r466, [%r44+36];
	ld.shared.u32 	%r467, [%r44+40];
	ld.shared.u32 	%r468, [%r44+44];
	ld.shared.u32 	%r469, [%r44+48];
	ld.shared.u32 	%r470, [%r44+52];
	ld.shared.u32 	%r471, [%r44+56];
	ld.shared.u32 	%r472, [%r44+60];
	ld.shared.u32 	%r473, [%r44+64];
	ld.shared.u32 	%r474, [%r44+68];
	ld.shared.u32 	%r475, [%r44+72];
	ld.shared.u32 	%r476, [%r44+76];
	ld.shared.u32 	%r477, [%r44+80];
	ld.shared.u32 	%r478, [%r44+84];
	ld.shared.u32 	%r479, [%r44+88];
	ld.shared.u32 	%r480, [%r44+92];
	ld.shared.u32 	%r481, [%r44+96];
	ld.shared.u32 	%r482, [%r44+100];
	ld.shared.u32 	%r483, [%r44+104];
	ld.shared.u32 	%r484, [%r44+108];
	ld.shared.u32 	%r485, [%r44+112];
	ld.shared.u32 	%r486, [%r44+116];
	ld.shared.u32 	%r487, [%r44+120];
	ld.shared.u32 	%r488, [%r44+124];
	ld.shared.u32 	%r489, [%r44+128];
	add.s32 	%r91, %r458, %r90;
	add.s32 	%r92, %r459, %r91;
	add.s32 	%r93, %r460, %r92;
	add.s32 	%r94, %r461, %r93;
	add.s32 	%r95, %r462, %r94;
	add.s32 	%r96, %r463, %r95;
	add.s32 	%r97, %r464, %r96;
	add.s32 	%r98, %r465, %r97;
	add.s32 	%r99, %r466, %r98;
	add.s32 	%r100, %r467, %r99;
	add.s32 	%r101, %r468, %r100;
	add.s32 	%r102, %r469, %r101;
	add.s32 	%r103, %r470, %r102;
	add.s32 	%r104, %r471, %r103;
	add.s32 	%r105, %r472, %r104;
	add.s32 	%r106, %r473, %r105;
	add.s32 	%r107, %r474, %r106;
	add.s32 	%r108, %r475, %r107;
	add.s32 	%r109, %r476, %r108;
	add.s32 	%r110, %r477, %r109;
	add.s32 	%r111, %r478, %r110;
	add.s32 	%r112, %r479, %r111;
	add.s32 	%r113, %r480, %r112;
	add.s32 	%r114, %r481, %r113;
	add.s32 	%r115, %r482, %r114;
	add.s32 	%r116, %r483, %r115;
	add.s32 	%r117, %r484, %r116;
	add.s32 	%r118, %r485, %r117;
	add.s32 	%r119, %r486, %r118;
	add.s32 	%r120, %r487, %r119;
	add.s32 	%r121, %r488, %r120;
	add.s32 	%r299, %r489, %r121;
	// begin inline asm
	mov.u32 %r294, %laneid;
	// end inline asm
	mov.b32 	%r297, 1;
	mov.b32 	%r324, -1;
	// begin inline asm
	{  .reg .u32 r0;  .reg .pred p;  shfl.sync.up.b32 r0|p, %r299, %r297, %r322, %r324;  @p add.u32 r0, r0, %r299;  mov.u32 %r295, r0;}
	// end inline asm
	mov.b32 	%r303, 2;
	// begin inline asm
	{  .reg .u32 r0;  .reg .pred p;  shfl.sync.up.b32 r0|p, %r295, %r303, %r322, %r324;  @p add.u32 r0, r0, %r295;  mov.u32 %r301, r0;}
	// end inline asm
	mov.b32 	%r309, 4;
	// begin inline asm
	{  .reg .u32 r0;  .reg .pred p;  shfl.sync.up.b32 r0|p, %r301, %r309, %r322, %r324;  @p add.u32 r0, r0, %r301;  mov.u32 %r307, r0;}
	// end inline asm
	mov.b32 	%r315, 8;
	// begin inline asm
	{  .reg .u32 r0;  .reg .pred p;  shfl.sync.up.b32 r0|p, %r307, %r315, %r322, %r324;  @p add.u32 r0, r0, %r307;  mov.u32 %r313, r0;}
	// end inline asm
	mov.b32 	%r321, 16;
	// begin inline asm
	{  .reg .u32 r0;  .reg .pred p;  shfl.sync.up.b32 r0|p, %r313, %r321, %r322, %r324;  @p add.u32 r0, r0, %r313;  mov.u32 %r319, r0;}
	// end inline asm
	setp.ne.s32 	%p20, %r294, 31;
	@%p20 bra 	$L__BB11_41;
	st.shared.u32 	[%r45], %r319;
$L__BB11_41:
	sub.s32 	%r490, %r319, %r299;
	setp.gt.u32 	%p21, %r2, 31;
	setp.eq.s32 	%p22, %r42, 7;
	setp.eq.s32 	%p23, %r42, 6;
	setp.eq.s32 	%p24, %r42, 5;
	setp.eq.s32 	%p25, %r42, 4;
	setp.eq.s32 	%p26, %r42, 3;
	setp.eq.s32 	%p27, %r42, 2;
	setp.eq.s32 	%p28, %r42, 1;
	bar.sync 	0;
	ld.shared.v4.u32 	{%r491, %r492, %r493, %r494}, [_ZZN3cub18CUB_300001_SM_10006detail10radix_sort31DeviceRadixSortSingleTileKernelINS1_5radix10policy_hubIjNS0_8NullTypeEyE10Policy1000ELNS0_9SortOrderE1EjS6_yNS1_21identity_decomposer_tEEEvPKT1_PSB_PKT2_PSF_T3_iiT4_E12temp_storage+33792];
	selp.b32 	%r495, %r491, %r723, %p28;
	add.s32 	%r496, %r492, %r491;
	selp.b32 	%r497, %r496, %r495, %p27;
	add.s32 	%r498, %r496, %r493;
	selp.b32 	%r499, %r498, %r497, %p26;
	add.s32 	%r500, %r498, %r494;
	selp.b32 	%r501, %r500, %r499, %p25;
	ld.shared.v4.u32 	{%r502, %r503, %r504, %r505}, [_ZZN3cub18CUB_300001_SM_10006detail10radix_sort31DeviceRadixSortSingleTileKernelINS1_5radix10policy_hubIjNS0_8NullTypeEyE10Policy1000ELNS0_9SortOrderE1EjS6_yNS1_21identity_decomposer_tEEEvPKT1_PSB_PKT2_PSF_T3_iiT4_E12temp_storage+33808];
	add.s32 	%r506, %r500, %r502;
	selp.b32 	%r507, %r506, %r501, %p24;
	add.s32 	%r508, %r506, %r503;
	selp.b32 	%r509, %r508, %r507, %p23;
	add.s32 	%r510, %r508, %r504;
	selp.b32 	%r723, %r510, %r509, %p22;
	add.s32 	%r126, %r510, %r505;
	setp.ne.s32 	%p29, %r294, 0;
	selp.b32 	%r511, %r490, 0, %p29;
	add.s32 	%r512, %r723, %r511;
	or.pred  	%p30, %p21, %p29;
	selp.b32 	%r724, %r512, %r490, %p21;
	@%p30 bra 	$L__BB11_43;
	shl.b32 	%r724, %r126, 16;
	st.shared.u32 	[_ZZN3cub18CUB_300001_SM_10006detail10radix_sort31DeviceRadixSortSingleTileKernelINS1_5radix10policy_hubIjNS0_8NullTypeEyE10Policy1000ELNS0_9SortOrderE1EjS6_yNS1_21identity_decomposer_tEEEvPKT1_PSB_PKT2_PSF_T3_iiT4_E12temp_storage+33832], %r724;
$L__BB11_43:
	setp.eq.s32 	%p31, %r2, 0;
	bar.sync 	0;
	ld.shared.u32 	%r513, [_ZZN3cub18CUB_300001_SM_10006detail10radix_sort31DeviceRadixSortSingleTileKernelINS1_5radix10policy_hubIjNS0_8NullTypeEyE10Policy1000ELNS0_9SortOrderE1EjS6_yNS1_21identity_decomposer_tEEEvPKT1_PSB_PKT2_PSF_T3_iiT4_E12temp_storage+33832];
	selp.b32 	%r514, 0, %r513, %p31;
	add.s32 	%r515, %r724, %r514;
	add.s32 	%r516, %r90, %r515;
	add.s32 	%r517, %r91, %r515;
	add.s32 	%r518, %r92, %r515;
	add.s32 	%r519, %r93, %r515;
	add.s32 	%r520, %r94, %r515;
	add.s32 	%r521, %r95, %r515;
	add.s32 	%r522, %r96, %r515;
	add.s32 	%r523, %r97, %r515;
	add.s32 	%r524, %r98, %r515;
	add.s32 	%r525, %r99, %r515;
	add.s32 	%r526, %r100, %r515;
	add.s32 	%r527, %r101, %r515;
	add.s32 	%r528, %r102, %r515;
	add.s32 	%r529, %r103, %r515;
	add.s32 	%r530, %r104, %r515;
	add.s32 	%r531, %r105, %r515;
	add.s32 	%r532, %r106, %r515;
	add.s32 	%r533, %r107, %r515;
	add.s32 	%r534, %r108, %r515;
	add.s32 	%r535, %r109, %r515;
	add.s32 	%r536, %r110, %r515;
	add.s32 	%r537, %r111, %r515;
	add.s32 	%r538, %r112, %r515;
	add.s32 	%r539, %r113, %r515;
	add.s32 	%r540, %r114, %r515;
	add.s32 	%r541, %r115, %r515;
	add.s32 	%r542, %r116, %r515;
	add.s32 	%r543, %r117, %r515;
	add.s32 	%r544, %r118, %r515;
	add.s32 	%r545, %r119, %r515;
	add.s32 	%r546, %r120, %r515;
	add.s32 	%r547, %r121, %r515;
	st.shared.u32 	[%r44], %r515;
	st.shared.u32 	[%r44+4], %r516;
	st.shared.u32 	[%r44+8], %r517;
	st.shared.u32 	[%r44+12], %r518;
	st.shared.u32 	[%r44+16], %r519;
	st.shared.u32 	[%r44+20], %r520;
	st.shared.u32 	[%r44+24], %r521;
	st.shared.u32 	[%r44+28], %r522;
	st.shared.u32 	[%r44+32], %r523;
	st.shared.u32 	[%r44+36], %r524;
	st.shared.u32 	[%r44+40], %r525;
	st.shared.u32 	[%r44+44], %r526;
	st.shared.u32 	[%r44+48], %r527;
	st.shared.u32 	[%r44+52], %r528;
	st.shared.u32 	[%r44+56], %r529;
	st.shared.u32 	[%r44+60], %r530;
	st.shared.u32 	[%r44+64], %r531;
	st.shared.u32 	[%r44+68], %r532;
	st.shared.u32 	[%r44+72], %r533;
	st.shared.u32 	[%r44+76], %r534;
	st.shared.u32 	[%r44+80], %r535;
	st.shared.u32 	[%r44+84], %r536;
	st.shared.u32 	[%r44+88], %r537;
	st.shared.u32 	[%r44+92], %r538;
	st.shared.u32 	[%r44+96], %r539;
	st.shared.u32 	[%r44+100], %r540;
	st.shared.u32 	[%r44+104], %r541;
	st.shared.u32 	[%r44+108], %r542;
	st.shared.u32 	[%r44+112], %r543;
	st.shared.u32 	[%r44+116], %r544;
	st.shared.u32 	[%r44+120], %r545;
	st.shared.u32 	[%r44+124], %r546;
	st.shared.u32 	[%r44+128], %r547;
	bar.sync 	0;
	cvt.u32.u16 	%r548, %rs1;
	ld.shared.u16 	%r549, [%r71+2];
	add.s32 	%r130, %r549, %r548;
	cvt.u32.u16 	%r550, %rs2;
	ld.shared.u16 	%r551, [%r72+2];
	add.s32 	%r131, %r551, %r550;
	cvt.u32.u16 	%r552, %rs3;
	ld.shared.u16 	%r553, [%r73+2];
	add.s32 	%r132, %r553, %r552;
	cvt.u32.u16 	%r554, %rs4;
	ld.shared.u16 	%r555, [%r74+2];
	add.s32 	%r133, %r555, %r554;
	cvt.u32.u16 	%r556, %rs5;
	ld.shared.u16 	%r557, [%r75+2];
	add.s32 	%r134, %r557, %r556;
	cvt.u32.u16 	%r558, %rs6;
	ld.shared.u16 	%r559, [%r76+2];
	add.s32 	%r135, %r559, %r558;
	cvt.u32.u16 	%r560, %rs7;
	ld.shared.u16 	%r561, [%r77+2];
	add.s32 	%r136, %r561, %r560;
	cvt.u32.u16 	%r562, %rs8;
	ld.shared.u16 	%r563, [%r78+2];
	add.s32 	%r137, %r563, %r562;
	cvt.u32.u16 	%r564, %rs9;
	ld.shared.u16 	%r565, [%r79+2];
	add.s32 	%r138, %r565, %r564;
	cvt.u32.u16 	%r566, %rs10;
	ld.shared.u16 	%r567, [%r80+2];
	add.s32 	%r139, %r567, %r566;
	cvt.u32.u16 	%r568, %rs11;
	ld.shared.u16 	%r569, [%r81+2];
	add.s32 	%r140, %r569, %r568;
	cvt.u32.u16 	%r570, %rs12;
	ld.shared.u16 	%r571, [%r82+2];
	add.s32 	%r141, %r571, %r570;
	cvt.u32.u16 	%r572, %rs13;
	ld.shared.u16 	%r573, [%r83+2];
	add.s32 	%r142, %r573, %r572;
	cvt.u32.u16 	%r574, %rs14;
	ld.shared.u16 	%r575, [%r84+2];
	add.s32 	%r143, %r575, %r574;
	cvt.u32.u16 	%r576, %rs15;
	ld.shared.u16 	%r577, [%r85+2];
	add.s32 	%r144, %r577, %r576;
	cvt.u32.u16 	%r578, %rs16;
	ld.shared.u16 	%r579, [%r86+2];
	add.s32 	%r145, %r579, %r578;
	cvt.u32.u16 	%r580, %rs17;
	ld.shared.u16 	%r581, [%r87+2];
	add.s32 	%r146, %r581, %r580;
	cvt.u32.u16 	%r582, %rs18;
	ld.shared.u16 	%r583, [%r88+2];
	add.s32 	%r147, %r583, %r582;
	cvt.u32.u16 	%r584, %rs19;
	ld.shared.u16 	%r585, [%r89+2];
	add.s32 	%r148, %r585, %r584;
	bar.sync 	0;
	setp.lt.s32 	%p32, %r703, %r190;
	@%p32 bra 	$L__BB11_83;
	cvt.u64.u32 	%rd8, %r2;
	shl.b32 	%r586, %r130, 2;
	mov.u32 	%r587, _ZZN3cub18CUB_300001_SM_10006detail10radix_sort31DeviceRadixSortSingleTileKernelINS1_5radix10policy_hubIjNS0_8NullTypeEyE10Policy1000ELNS0_9SortOrderE1EjS6_yNS1_21identity_decomposer_tEEEvPKT1_PSB_PKT2_PSF_T3_iiT4_E12temp_storage;
	add.s32 	%r588, %r587, %r586;
	st.shared.u32 	[%r588], %r722;
	shl.b32 	%r589, %r131, 2;
	add.s32 	%r590, %r587, %r589;
	st.shared.u32 	[%r590], %r721;
	shl.b32 	%r591, %r132, 2;
	add.s32 	%r592, %r587, %r591;
	st.shared.u32 	[%r592], %r720;
	shl.b32 	%r593, %r133, 2;
	add.s32 	%r594, %r587, %r593;
	st.shared.u32 	[%r594], %r719;
	shl.b32 	%r595, %r134, 2;
	add.s32 	%r596, %r587, %r595;
	st.shared.u32 	[%r596], %r718;
	shl.b32 	%r597, %r135, 2;
	add.s32 	%r598, %r587, %r597;
	st.shared.u32 	[%r598], %r717;
	shl.b32 	%r599, %r136, 2;
	add.s32 	%r600, %r587, %r599;
	st.shared.u32 	[%r600], %r716;
	shl.b32 	%r601, %r137, 2;
	add.s32 	%r602, %r587, %r601;
	st.shared.u32 	[%r602], %r715;
	shl.b32 	%r603, %r138, 2;
	add.s32 	%r604, %r587, %r603;
	st.shared.u32 	[%r604], %r714;
	shl.b32 	%r605, %r139, 2;
	add.s32 	%r606, %r587, %r605;
	st.shared.u32 	[%r606], %r713;
	shl.b32 	%r607, %r140, 2;
	add.s32 	%r608, %r587, %r607;
	st.shared.u32 	[%r608], %r712;
	shl.b32 	%r609, %r141, 2;
	add.s32 	%r610, %r587, %r609;
	st.shared.u32 	[%r610], %r711;
	shl.b32 	%r611, %r142, 2;
	add.s32 	%r612, %r587, %r611;
	st.shared.u32 	[%r612], %r710;
	shl.b32 	%r613, %r143, 2;
	add.s32 	%r614, %r587, %r613;
	st.shared.u32 	[%r614], %r709;
	shl.b32 	%r615, %r144, 2;
	add.s32 	%r616, %r587, %r615;
	st.shared.u32 	[%r616], %r708;
	shl.b32 	%r617, %r145, 2;
	add.s32 	%r618, %r587, %r617;
	st.shared.u32 	[%r618], %r707;
	shl.b32 	%r619, %r146, 2;
	add.s32 	%r620, %r587, %r619;
	st.shared.u32 	[%r620], %r706;
	shl.b32 	%r621, %r147, 2;
	add.s32 	%r622, %r587, %r621;
	st.shared.u32 	[%r622], %r705;
	shl.b32 	%r623, %r148, 2;
	add.s32 	%r624, %r587, %r623;
	st.shared.u32 	[%r624], %r704;
	bar.sync 	0;
	mad.lo.s32 	%r149, %r2, -72, %r46;
	ld.shared.u32 	%r150, [%r149+1024];
	ld.shared.u32 	%r151, [%r149+2048];
	ld.shared.u32 	%r152, [%r149+3072];
	ld.shared.u32 	%r153, [%r149+4096];
	ld.shared.u32 	%r154, [%r149+5120];
	ld.shared.u32 	%r155, [%r149+6144];
	ld.shared.u32 	%r156, [%r149+7168];
	ld.shared.u32 	%r157, [%r149+8192];
	ld.shared.u32 	%r158, [%r149+9216];
	ld.shared.u32 	%r159, [%r149+10240];
	ld.shared.u32 	%r160, [%r149+11264];
	ld.shared.u32 	%r161, [%r149+12288];
	ld.shared.u32 	%r162, [%r149+13312];
	ld.shared.u32 	%r163, [%r149+14336];
	ld.shared.u32 	%r164, [%r149+15360];
	ld.shared.u32 	%r165, [%r149+16384];
	ld.shared.u32 	%r166, [%r149+17408];
	ld.shared.u32 	%r167, [%r149+18432];
	setp.gt.u64 	%p33, %rd4, %rd8;
	cvta.to.global.u64 	%rd9, %rd3;
	mul.wide.u32 	%rd10, %r2, 4;
	add.s64 	%rd2, %rd9, %rd10;
	@%p33 bra 	$L__BB11_45;
	bra.uni 	$L__BB11_46;
$L__BB11_45:
	ld.shared.u32 	%r625, [%r149];
	st.global.u32 	[%rd2], %r625;
$L__BB11_46:
	add.s32 	%r626, %r2, 256;
	cvt.u64.u32 	%rd11, %r626;
	setp.le.u64 	%p34, %rd4, %rd11;
	@%p34 bra 	$L__BB11_48;
	st.global.u32 	[%rd2+1024], %r150;
$L__BB11_48:
	add.s32 	%r627, %r2, 512;
	cvt.u64.u32 	%rd12, %r627;
	setp.le.u64 	%p35, %rd4, %rd12;
	@%p35 bra 	$L__BB11_50;
	st.global.u32 	[%rd2+2048], %r151;
$L__BB11_50:
	add.s32 	%r628, %r2, 768;
	cvt.u64.u32 	%rd13, %r628;
	setp.le.u64 	%p36, %rd4, %rd13;
	@%p36 bra 	$L__BB11_52;
	st.global.u32 	[%rd2+3072], %r152;
$L__BB11_52:
	or.b32  	%r629, %r2, 1024;
	cvt.u64.u32 	%rd14, %r629;
	setp.le.u64 	%p37, %rd4, %rd14;
	@%p37 bra 	$L__BB11_54;
	st.global.u32 	[%rd2+4096], %r153;
$L__BB11_54:
	add.s32 	%r630, %r2, 1280;
	cvt.u64.u32 	%rd15, %r630;
	setp.le.u64 	%p38, %rd4, %rd15;
	@%p38 bra 	$L__BB11_56;
	st.global.u32 	[%rd2+5120], %r154;
$L__BB11_56:
	add.s32 	%r631, %r2, 1536;
	cvt.u64.u32 	%rd16, %r631;
	setp.le.u64 	%p39, %rd4, %rd16;
	@%p39 bra 	$L__BB11_58;
	st.global.u32 	[%rd2+6144], %r155;
$L__BB11_58:
	add.s32 	%r632, %r2, 1792;
	cvt.u64.u32 	%rd17, %r632;
	setp.le.u64 	%p40, %rd4, %rd17;
	@%p40 bra 	$L__BB11_60;
	st.global.u32 	[%rd2+7168], %r156;
$L__BB11_60:
	or.b32  	%r633, %r2, 2048;
	cvt.u64.u32 	%rd18, %r633;
	setp.le.u64 	%p41, %rd4, %rd18;
	@%p41 bra 	$L__BB11_62;
	st.global.u32 	[%rd2+8192], %r157;
$L__BB11_62:
	add.s32 	%r634, %r2, 2304;
	cvt.u64.u32 	%rd19, %r634;
	setp.le.u64 	%p42, %rd4, %rd19;
	@%p42 bra 	$L__BB11_64;
	st.global.u32 	[%rd2+9216], %r158;
$L__BB11_64:
	add.s32 	%r635, %r2, 2560;
	cvt.u64.u32 	%rd20, %r635;
	setp.le.u64 	%p43, %rd4, %rd20;
	@%p43 bra 	$L__BB11_66;
	st.global.u32 	[%rd2+10240], %r159;
$L__BB11_66:
	add.s32 	%r636, %r2, 2816;
	cvt.u64.u32 	%rd21, %r636;
	setp.le.u64 	%p44, %rd4, %rd21;
	@%p44 bra 	$L__BB11_68;
	st.global.u32 	[%rd2+11264], %r160;
$L__BB11_68:
	or.b32  	%r637, %r2, 3072;
	cvt.u64.u32 	%rd22, %r637;
	setp.le.u64 	%p45, %rd4, %rd22;
	@%p45 bra 	$L__BB11_70;
	st.global.u32 	[%rd2+12288], %r161;
$L__BB11_70:
	add.s32 	%r638, %r2, 3328;
	cvt.u64.u32 	%rd23, %r638;
	setp.le.u64 	%p46, %rd4, %rd23;
	@%p46 bra 	$L__BB11_72;
	st.global.u32 	[%rd2+13312], %r162;
$L__BB11_72:
	add.s32 	%r639, %r2, 3584;
	cvt.u64.u32 	%rd24, %r639;
	setp.le.u64 	%p47, %rd4, %rd24;
	@%p47 bra 	$L__BB11_74;
	st.global.u32 	[%rd2+14336], %r163;
$L__BB11_74:
	add.s32 	%r640, %r2, 3840;
	cvt.u64.u32 	%rd25, %r640;
	setp.le.u64 	%p48, %rd4, %rd25;
	@%p48 bra 	$L__BB11_76;
	st.global.u32 	[%rd2+15360], %r164;
$L__BB11_76:
	or.b32  	%r641, %r2, 4096;
	cvt.u64.u32 	%rd26, %r641;
	setp.le.u64 	%p49, %rd4, %rd26;
	@%p49 bra 	$L__BB11_78;
	st.global.u32 	[%rd2+16384], %r165;
$L__BB11_78:
	add.s32 	%r642, %r2, 4352;
	cvt.u64.u32 	%rd27, %r642;
	setp.le.u64 	%p50, %rd4, %rd27;
	@%p50 bra 	$L__BB11_80;
	st.global.u32 	[%rd2+17408], %r166;
$L__BB11_80:
	add.s32 	%r643, %r2, 4608;
	cvt.u64.u32 	%rd28, %r643;
	setp.le.u64 	%p51, %rd4, %rd28;
	@%p51 bra 	$L__BB11_82;
	st.global.u32 	[%rd2+18432], %r167;
$L__BB11_82:
	ret;
$L__BB11_83:
	shl.b32 	%r644, %r130, 2;
	mov.u32 	%r645, _ZZN3cub18CUB_300001_SM_10006detail10radix_sort31DeviceRadixSortSingleTileKernelINS1_5radix10policy_hubIjNS0_8NullTypeEyE10Policy1000ELNS0_9SortOrderE1EjS6_yNS1_21identity_decomposer_tEEEvPKT1_PSB_PKT2_PSF_T3_iiT4_E12temp_storage;
	add.s32 	%r646, %r645, %r644;
	st.shared.u32 	[%r646], %r722;
	shl.b32 	%r647, %r131, 2;
	add.s32 	%r648, %r645, %r647;
	st.shared.u32 	[%r648], %r721;
	shl.b32 	%r649, %r132, 2;
	add.s32 	%r650, %r645, %r649;
	st.shared.u32 	[%r650], %r720;
	shl.b32 	%r651, %r133, 2;
	add.s32 	%r652, %r645, %r651;
	st.shared.u32 	[%r652], %r719;
	shl.b32 	%r653, %r134, 2;
	add.s32 	%r654, %r645, %r653;
	st.shared.u32 	[%r654], %r718;
	shl.b32 	%r655, %r135, 2;
	add.s32 	%r656, %r645, %r655;
	st.shared.u32 	[%r656], %r717;
	shl.b32 	%r657, %r136, 2;
	add.s32 	%r658, %r645, %r657;
	st.shared.u32 	[%r658], %r716;
	shl.b32 	%r659, %r137, 2;
	add.s32 	%r660, %r645, %r659;
	st.shared.u32 	[%r660], %r715;
	shl.b32 	%r661, %r138, 2;
	add.s32 	%r662, %r645, %r661;
	st.shared.u32 	[%r662], %r714;
	shl.b32 	%r663, %r139, 2;
	add.s32 	%r664, %r645, %r663;
	st.shared.u32 	[%r664], %r713;
	shl.b32 	%r665, %r140, 2;
	add.s32 	%r666, %r645, %r665;
	st.shared.u32 	[%r666], %r712;
	shl.b32 	%r667, %r141, 2;
	add.s32 	%r668, %r645, %r667;
	st.shared.u32 	[%r668], %r711;
	shl.b32 	%r669, %r142, 2;
	add.s32 	%r670, %r645, %r669;
	st.shared.u32 	[%r670], %r710;
	shl.b32 	%r671, %r143, 2;
	add.s32 	%r672, %r645, %r671;
	st.shared.u32 	[%r672], %r709;
	shl.b32 	%r673, %r144, 2;
	add.s32 	%r674, %r645, %r673;
	st.shared.u32 	[%r674], %r708;
	shl.b32 	%r675, %r145, 2;
	add.s32 	%r676, %r645, %r675;
	st.shared.u32 	[%r676], %r707;
	shl.b32 	%r677, %r146, 2;
	add.s32 	%r678, %r645, %r677;
	st.shared.u32 	[%r678], %r706;
	shl.b32 	%r679, %r147, 2;
	add.s32 	%r680, %r645, %r679;
	st.shared.u32 	[%r680], %r705;
	shl.b32 	%r681, %r148, 2;
	add.s32 	%r682, %r645, %r681;
	st.shared.u32 	[%r682], %r704;
	bar.sync 	0;
	ld.shared.u32 	%r722, [%r46];
	ld.shared.u32 	%r721, [%r46+4];
	ld.shared.u32 	%r720, [%r46+8];
	ld.shared.u32 	%r719, [%r46+12];
	ld.shared.u32 	%r718, [%r46+16];
	ld.shared.u32 	%r717, [%r46+20];
	ld.shared.u32 	%r716, [%r46+24];
	ld.shared.u32 	%r715, [%r46+28];
	ld.shared.u32 	%r714, [%r46+32];
	ld.shared.u32 	%r713, [%r46+36];
	ld.shared.u32 	%r712, [%r46+40];
	ld.shared.u32 	%r711, [%r46+44];
	ld.shared.u32 	%r710, [%r46+48];
	ld.shared.u32 	%r709, [%r46+52];
	ld.shared.u32 	%r708, [%r46+56];
	ld.shared.u32 	%r707, [%r46+60];
	ld.shared.u32 	%r706, [%r46+64];
	ld.shared.u32 	%r705, [%r46+68];
	ld.shared.u32 	%r704, [%r46+72];
	bar.sync 	0;
	add.s32 	%r703, %r703, 6;
	add.s32 	%r702, %r702, -6;
	bra.uni 	$L__BB11_39;

}
	// .globl	_ZN3cub18CUB_300001_SM_10006detail10radix_sort30DeviceRadixSortHistogramKernelINS1_5radix10policy_hubIjNS0_8NullTypeEyE10Policy1000ELNS0_9SortOrderE1EjyNS1_21identity_decomposer_tEEEvPT2_PKT1_SB_iiT3_
.visible .entry _ZN3cub18CUB_300001_SM_10006detail10radix_sort30DeviceRadixSortHistogramKernelINS1_5radix10policy_hubIjNS0_8NullTypeEyE10Policy1000ELNS0_9SortOrderE1EjyNS1_21identity_decomposer_tEEEvPT2_PKT1_SB_iiT3_(
	.param .u64 .ptr .align 1 _ZN3cub18CUB_300001_SM_10006detail10radix_sort30DeviceRadixSortHistogramKernelINS1_5radix10policy_hubIjNS0_8NullTypeEyE10Policy1000ELNS0_9SortOrderE1EjyNS1_21identity_decomposer_tEEEvPT2_PKT1_SB_iiT3__param_0,
	.param .u64 .ptr .align 1 _ZN3cub18CUB_300001_SM_10006detail10radix_sort30DeviceRadixSortHistogramKernelINS1_5radix10policy_hubIjNS0_8NullTypeEyE10Policy1000ELNS0_9SortOrderE1EjyNS1_21identity_decomposer_tEEEvPT2_PKT1_SB_iiT3__param_1,
	.param .u64 _ZN3cub18CUB_300001_SM_10006detail10radix_sort30DeviceRadixSortHistogramKernelINS1_5radix10policy_hubIjNS0_8NullTypeEyE10Policy1000ELNS0_9SortOrderE1EjyNS1_21identity_decomposer_tEEEvPT2_PKT1_SB_iiT3__param_2,
	.param .u32 _ZN3cub18CUB_300001_SM_10006detail10radix_sort30DeviceRadixSortHistogramKernelINS1_5radix10policy_hubIjNS0_8NullTypeEyE10Policy1000ELNS0_9SortOrderE1EjyNS1_21identity_decomposer_tEEEvPT2_PKT1_SB_iiT3__param_3,
	.param .u32 _ZN3cub18CUB_300001_SM_10006detail10radix_sort30DeviceRadixSortHistogramKernelINS1_5radix10policy_hubIjNS0_8NullTypeEyE10Policy1000ELNS0_9SortOrderE1EjyNS1_21identity_decomposer_tEEEvPT2_PKT1_SB_iiT3__param_4,
	.param .align 1 .b8 _ZN3cub18CUB_300001_SM_10006detail10radix_sort30DeviceRadixSortHistogramKernelINS1_5radix10policy_hubIjNS0_8NullTypeEyE10Policy1000ELNS0_9SortOrderE1EjyNS1_21identity_decomposer_tEEEvPT2_PKT1_SB_iiT3__param_5[1]
)
.maxntid 128
{
	.reg .pred 	%p<91>;
	.reg .b32 	%r<486>;
	.reg .b64 	%rd<137>;
	// demoted variable
	.shared .align 4 .b8 _ZZN3cub18CUB_300001_SM_10006detail10radix_sort30DeviceRadixSortHistogramKernelINS1_5radix10policy_hubIjNS0_8NullTypeEyE10Policy1000ELNS0_9SortOrderE1EjyNS1_21identity_decomposer_tEEEvPT2_PKT1_SB_iiT3_E12temp_storage[4096];
	ld.param.u64 	%rd18, [_ZN3cub18CUB_300001_SM_10006detail10radix_sort30DeviceRadixSortHistogramKernelINS1_5radix10policy_hubIjNS0_8NullTypeEyE10Policy1000ELNS0_9SortOrderE1EjyNS1_21identity_decomposer_tEEEvPT2_PKT1_SB_iiT3__param_0];
	ld.param.u64 	%rd19, [_ZN3cub18CUB_300001_SM_10006detail10radix_sort30DeviceRadixSortHistogramKernelINS1_5radix10policy_hubIjNS0_8NullTypeEyE10Policy1000ELNS0_9SortOrderE1EjyNS1_21identity_decomposer_tEEEvPT2_PKT1_SB_iiT3__param_1];
	ld.param.u64 	%rd17, [_ZN3cub18CUB_300001_SM_10006detail10radix_sort30DeviceRadixSortHistogramKernelINS1_5radix10policy_hubIjNS0_8NullTypeEyE10Policy1000ELNS0_9SortOrderE1EjyNS1_21identity_decomposer_tEEEvPT2_PKT1_SB_iiT3__param_2];
	ld.param.u32 	%r174, [_ZN3cub18CUB_300001_SM_10006detail10radix_sort30DeviceRadixSortHistogramKernelINS1_5radix10policy_hubIjNS0_8NullTypeEyE10Policy1000ELNS0_9SortOrderE1EjyNS1_21identity_decomposer_tEEEvPT2_PKT1_SB_iiT3__param_3];
	ld.param.u32 	%r175, [_ZN3cub18CUB_300001_SM_10006detail10radix_sort30DeviceRadixSortHistogramKernelINS1_5radix10policy_hubIjNS0_8NullTypeEyE10Policy1000ELNS0_9SortOrderE1EjyNS1_21identity_decomposer_tEEEvPT2_PKT1_SB_iiT3__param_4];
	cvta.to.global.u64 	%rd1, %rd19;
	cvta.to.global.u64 	%rd2, %rd18;
	setp.eq.s64 	%p2, %rd17, 0;
	@%p2 bra 	$L__BB12_153;
	sub.s32 	%r176, %r175, %r174;
	add.s32 	%r177, %r176, 7;
	shr.s32 	%r178, %r177, 31;
	shr.u32 	%r179, %r178, 29;
	add.s32 	%r180, %r177, %r179;
	shr.s32 	%r181, %r180, 3;
	mov.u32 	%r182, %tid.x;
	setp.gt.u32 	%p3, %r182, 255;
	setp.lt.s32 	%p4, %r177, 8;
	mov.u32 	%r183, %ctaid.x;
	shl.b32 	%r184, %r183, 11;
	cvt.u64.u32 	%rd3, %r184;
	mov.u32 	%r185, %nctaid.x;
	shl.b32 	%r186, %r185, 11;
	cvt.u64.u32 	%rd4, %r186;
	add.s32 	%r1, %r181, -1;
	and.b32  	%r2, %r181, 15;
	and.b32  	%r3, %r181, 7;
	add.s32 	%r4, %r3, -1;
	and.b32  	%r5, %r181, 3;
	or.pred  	%p1, %p3, %p4;
	shl.b32 	%r187, %r182, 2;
	mov.u32 	%r188, _ZZN3cub18CUB_300001_SM_10006detail10radix_sort30DeviceRadixSortHistogramKernelINS1_5radix10policy_hubIjNS0_8NullTypeEyE10Policy1000ELNS0_9SortOrderE1EjyNS1_21identity_decomposer_tEEEvPT2_PKT1_SB_iiT3_E12temp_storage;
	add.s32 	%r6, %r188, %r187;
	and.b32  	%r7, %r181, 268435440;
	cvt.u64.u32 	%rd5, %r182;
	add.s32 	%r8, %r182, 128;
	add.s32 	%r9, %r182, 256;
	add.s32 	%r10, %r182, 384;
	add.s32 	%r11, %r182, 512;
	add.s32 	%r12, %r182, 640;
	add.s32 	%r13, %r182, 768;
	or.b32  	%r14, %r182, 1024;
	add.s32 	%r15, %r182, 1920;
	and.b32  	%r16, %r181, 268435448;
	and.b32  	%r17, %r181, 1;
	neg.s32 	%r18, %r7;
	add.s32 	%r19, %r6, 8192;
	add.s64 	%rd21, %rd17, -1;
	shr.u64 	%rd22, %rd21, 30;
	add.s64 	%rd23, %rd22, 1;
	min.u64 	%rd6, %rd23, %rd17;
	mov.b64 	%rd135, 0;
$L__BB12_2:
	@%p1 bra 	$L__BB12_30;
	setp.lt.u32 	%p5, %r1, 15;
	mov.b32 	%r439, 0;
	@%p5 bra 	$L__BB12_6;
	mov.u32 	%r436, %r19;
	mov.u32 	%r437, %r18;
$L__BB12_5:
	.pragma "nounroll";
	mov.b32 	%r190, 0;
	st.shared.u32 	[%r436+-8192], %r190;
	st.shared.u32 	[%r436+-7168], %r190;
	st.shared.u32 	[%r436+-6144], %r190;
	st.shared.u32 	[%r436+-5120], %r190;
	st.shared.u32 	[%r436+-4096], %r190;
	st.shared.u32 	[%r436+-3072], %r190;
	st.shared.u32 	[%r436+-2048], %r190;
	st.shared.u32 	[%r436+-1024], %r190;
	st.shared.u32 	[%r436], %r190;
	st.shared.u32 	[%r436+1024], %r190;
	st.shared.u32 	[%r436+2048], %r190;
	st.shared.u32 	[%r436+3072], %r190;
	st.shared.u32 	[%r436+4096], %r190;
	st.shared.u32 	[%r436+5120], %r190;
	st.shared.u32 	[%r436+6144], %r190;
	st.shared.u32 	[%r436+7168], %r190;
	add.s32 	%r437, %r437, 16;
	add.s32 	%r436, %r436, 16384;
	setp.ne.s32 	%p6, %r437, 0;
	mov.u32 	%r439, %r7;
	@%p6 bra 	$L__BB12_5;
$L__BB12_6:
	add.s32 	%r25, %r2, -1;
	setp.eq.s32 	%p7, %r2, 0;
	@%p7 bra 	$L__BB12_16;
	setp.lt.u32 	%p8, %r25, 7;
	@%p8 bra 	$L__BB12_9;
	shl.b32 	%r191, %r439, 10;
	add.s32 	%r192, %r6, %r191;
	mov.b32 	%r193, 0;
	st.shared.u32 	[%r192], %r193;
	st.shared.u32 	[%r192+1024], %r193;
	st.shared.u32 	[%r192+2048], %r193;
	st.shared.u32 	[%r192+3072], %r193;
	st.shared.u32 	[%r192+4096], %r193;
	st.shared.u32 	[%r192+5120], %r193;
	st.shared.u32 	[%r192+6144], %r193;
	st.shared.u32 	[%r192+7168], %r193;
	add.s32 	%r439, %r439, 8;
$L__BB12_9:
	setp.eq.s32 	%p9, %r3, 0;
	@%p9 bra 	$L__BB12_16;
	setp.lt.u32 	%p10, %r4, 3;
	@%p10 bra 	$L__BB12_12;
	shl.b32 	%r194, %r439, 10;
	add.s32 	%r195, %r6, %r194;
	mov.b32 	%r196, 0;
	st.shared.u32 	[%r195], %r196;
	st.shared.u32 	[%r195+1024], %r196;
	st.shared.u32 	[%r195+2048], %r196;
	st.shared.u32 	[%r195+3072], %r196;
	add.s32 	%r439, %r439, 4;
$L__BB12_12:
	setp.eq.s32 	%p11, %r5, 0;
	@%p11 bra 	$L__BB12_16;
	setp.eq.s32 	%p12, %r5, 1;
	shl.b32 	%r197, %r439, 10;
	add.s32 	%r30, %r6, %r197;
	mov.b32 	%r198, 0;
	st.shared.u32 	[%r30], %r198;
	@%p12 bra 	$L__BB12_16;
	setp.eq.s32 	%p13, %r5, 2;
	mov.b32 	%r199, 0;
	st.shared.u32 	[%r30+1024], %r199;
	@%p13 bra 	$L__BB12_16;
	mov.b32 	%r200, 0;
	st.shared.u32 	[%r30+2048], %r200;
$L__BB12_16:
	cvt.u32.u64 	%r201, %rd5;
	setp.gt.u32 	%p14, %r201, 127;
	@%p14 bra 	$L__BB12_30;
	setp.lt.u32 	%p15, %r1, 15;
	mov.b32 	%r443, 0;
	@%p15 bra 	$L__BB12_20;
	mov.b32 	%r441, 0;
$L__BB12_19:
	.pragma "nounroll";
	shl.b32 	%r204, %r441, 10;
	add.s32 	%r205, %r6, %r204;
	mov.b32 	%r206, 0;
	st.shared.u32 	[%r205+512], %r206;
	st.shared.u32 	[%r205+1536], %r206;
	st.shared.u32 	[%r205+2560], %r206;
	st.shared.u32 	[%r205+3584], %r206;
	st.shared.u32 	[%r205+4608], %r206;
	st.shared.u32 	[%r205+5632], %r206;
	st.shared.u32 	[%r205+6656], %r206;
	st.shared.u32 	[%r205+7680], %r206;
	st.shared.u32 	[%r205+8704], %r206;
	st.shared.u32 	[%r205+9728], %r206;
	st.shared.u32 	[%r205+10752], %r206;
	st.shared.u32 	[%r205+11776], %r206;
	st.shared.u32 	[%r205+12800], %r206;
	st.shared.u32 	[%r205+13824], %r206;
	st.shared.u32 	[%r205+14848], %r206;
	st.shared.u32 	[%r205+15872], %r206;
	add.s32 	%r441, %r441, 16;
	setp.ne.s32 	%p16, %r441, %r7;
	mov.u32 	%r443, %r7;
	@%p16 bra 	$L__BB12_19;
$L__BB12_20:
	setp.eq.s32 	%p17, %r2, 0;
	@%p17 bra 	$L__BB12_30;
	setp.lt.u32 	%p18, %r25, 7;
	@%p18 bra 	$L__BB12_23;
	shl.b32 	%r207, %r443, 10;
	add.s32 	%r208, %r6, %r207;
	mov.b32 	%r209, 0;
	st.shared.u32 	[%r208+512], %r209;
	st.shared.u32 	[%r208+1536], %r209;
	st.shared.u32 	[%r208+2560], %r209;
	st.shared.u32 	[%r208+3584], %r209;
	st.shared.u32 	[%r208+4608], %r209;
	st.shared.u32 	[%r208+5632], %r209;
	st.shared.u32 	[%r208+6656], %r209;
	st.shared.u32 	[%r208+7680], %r209;
	add.s32 	%r443, %r443, 8;
$L__BB12_23:
	setp.eq.s32 	%p19, %r3, 0;
	@%p19 bra 	$L__BB12_30;
	setp.lt.u32 	%p20, %r4, 3;
	@%p20 bra 	$L__BB12_26;
	shl.b32 	%r210, %r443, 10;
	add.s32 	%r211, %r6, %r210;
	mov.b32 	%r212, 0;
	st.shared.u32 	[%r211+512], %r212;
	st.shared.u32 	[%r211+1536], %r212;
	st.shared.u32 	[%r211+2560], %r212;
	st.shared.u32 	[%r211+3584], %r212;
	add.s32 	%r443, %r443, 4;
$L__BB12_26:
	setp.eq.s32 	%p21, %r5, 0;
	@%p21 bra 	$L__BB12_30;
	setp.eq.s32 	%p22, %r5, 1;
	shl.b32 	%r213, %r443, 10;
	add.s32 	%r38, %r6, %r213;
	mov.b32 	%r214, 0;
	st.shared.u32 	[%r38+512], %r214;
	@%p22 bra 	$L__BB12_30;
	setp.eq.s32 	%p23, %r5, 2;
	mov.b32 	%r215, 0;
	st.shared.u32 	[%r38+1536], %r215;
	@%p23 bra 	$L__BB12_30;
	mov.b32 	%r216, 0;
	st.shared.u32 	[%r38+2560], %r216;
$L__BB12_30:
	bar.sync 	0;
	bar.sync 	0;
	shl.b64 	%rd8, %rd135, 30;
	sub.s64 	%rd24, %rd17, %rd8;
	min.u64 	%rd9, %rd24, 1073741824;
	setp.le.u64 	%p24, %rd9, %rd3;
	@%p24 bra 	$L__BB12_70;
	mov.u64 	%rd136, %rd3;
$L__BB12_32:
	add.s64 	%rd11, %rd136, %rd8;
	sub.s64 	%rd12, %rd17, %rd11;
	setp.lt.u64 	%p25, %rd12, 2048;
	@%p25 bra 	$L__BB12_34;
	add.s64 	%rd27, %rd11, %rd5;
	shl.b64 	%rd28, %rd27, 2;
	add.s64 	%rd29, %rd1, %rd28;
	ld.global.u32 	%r475, [%rd29];
	ld.global.u32 	%r474, [%rd29+512];
	ld.global.u32 	%r473, [%rd29+1024];
	ld.global.u32 	%r472, [%rd29+1536];
	ld.global.u32 	%r471, [%rd29+2048];
	ld.global.u32 	%r470, [%rd29+2560];
	ld.global.u32 	%r469, [%rd29+3072];
	ld.global.u32 	%r468, [%rd29+3584];
	ld.global.u32 	%r467, [%rd29+4096];
	ld.global.u32 	%r466, [%rd29+4608];
	ld.global.u32 	%r465, [%rd29+5120];
	ld.global.u32 	%r464, [%rd29+5632];
	ld.global.u32 	%r463, [%rd29+6144];
	ld.global.u32 	%r462, [%rd29+6656];
	ld.global.u32 	%r461, [%rd29+7168];
	ld.global.u32 	%r460, [%rd29+7680];
	bra.uni 	$L__BB12_66;
$L__BB12_34:
	cvt.u32.u64 	%r218, %rd5;
	cvt.u32.u64 	%r55, %rd12;
	setp.ge.s32 	%p26, %r218, %r55;
	add.s64 	%rd25, %rd11, %rd5;
	shl.b64 	%rd26, %rd25, 2;
	add.s64 	%rd13, %rd1, %rd26;
	mov.b32 	%r475, 0;
	@%p26 bra 	$L__BB12_36;
	ld.global.u32 	%r475, [%rd13];
$L__BB12_36:
	setp.ge.s32 	%p27, %r8, %r55;
	mov.b32 	%r474, 0;
	@%p27 bra 	$L__BB12_38;
	ld.global.u32 	%r474, [%rd13+512];
$L__BB12_38:
	setp.ge.s32 	%p28, %r9, %r55;
	mov.b32 	%r473, 0;
	@%p28 bra 	$L__BB12_40;
	ld.global.u32 	%r473, [%rd13+1024];
$L__BB12_40:
	setp.ge.s32 	%p29, %r10, %r55;
	mov.b32 	%r472, 0;
	@%p29 bra 	$L__BB12_42;
	ld.global.u32 	%r472, [%rd13+1536];
$L__BB12_42:
	setp.ge.s32 	%p30, %r11, %r55;
	mov.b32 	%r471, 0;
	@%p30 bra 	$L__BB12_44;
	ld.global.u32 	%r471, [%rd13+2048];
$L__BB12_44:
	setp.ge.s32 	%p31, %r12, %r55;
	mov.b32 	%r470, 0;
	@%p31 bra 	$L__BB12_46;
	ld.global.u32 	%r470, [%rd13+2560];
$L__BB12_46:
	setp.ge.s32 	%p32, %r13, %r55;
	mov.b32 	%r469, 0;
	@%p32 bra 	$L__BB12_48;
	ld.global.u32 	%r469, [%rd13+3072];
$L__BB12_48:
	mov.u32 	%r226, %tid.x;
	add.s32 	%r227, %r226, 896;
	setp.ge.s32 	%p33, %r227, %r55;
	mov.b32 	%r468, 0;
	@%p33 bra 	$L__BB12_50;
	ld.global.u32 	%r468, [%rd13+3584];
$L__BB12_50:
	setp.ge.s32 	%p34, %r14, %r55;
	mov.b32 	%r467, 0;
	@%p34 bra 	$L__BB12_52;
	ld.global.u32 	%r467, [%rd13+4096];
$L__BB12_52:
	add.s32 	%r231, %r226, 1152;
	setp.ge.s32 	%p35, %r231, %r55;
	mov.b32 	%r466, 0;
	@%p35 bra 	$L__BB12_54;
	ld.global.u32 	%r466, [%rd13+4608];
$L__BB12_54:
	add.s32 	%r234, %r226, 1280;
	setp.ge.s32 	%p36, %r234, %r55;
	mov.b32 	%r465, 0;
	@%p36 bra 	$L__BB12_56;
	ld.global.u32 	%r465, [%rd13+5120];
$L__BB12_56:
	add.s32 	%r237, %r226, 1408;
	setp.ge.s32 	%p37, %r237, %r55;
	mov.b32 	%r464, 0;
	@%p37 bra 	$L__BB12_58;
	ld.global.u32 	%r464, [%rd13+5632];
$L__BB12_58:
	add.s32 	%r240, %r226, 1536;
	setp.ge.s32 	%p38, %r240, %r55;
	mov.b32 	%r463, 0;
	@%p38 bra 	$L__BB12_60;
	ld.global.u32 	%r463, [%rd13+6144];
$L__BB12_60:
	add.s32 	%r243, %r226, 1664;
	setp.ge.s32 	%p39, %r243, %r55;
	mov.b32 	%r462, 0;
	@%p39 bra 	$L__BB12_62;
	ld.global.u32 	%r462, [%rd13+6656];
$L__BB12_62:
	add.s32 	%r246, %r226, 1792;
	setp.ge.s32 	%p40, %r246, %r55;
	mov.b32 	%r461, 0;
	@%p40 bra 	$L__BB12_64;
	ld.global.u32 	%r461, [%rd13+7168];
$L__BB12_64:
	setp.ge.s32 	%p41, %r15, %r55;
	mov.b32 	%r460, 0;
	@%p41 bra 	$L__BB12_66;
	ld.global.u32 	%r460, [%rd13+7680];
$L__BB12_66:
	setp.le.s32 	%p42, %r175, %r174;
	@%p42 bra 	$L__BB12_69;
	not.b32 	%r103, %r460;
	not.b32 	%r104, %r461;
	not.b32 	%r105, %r462;
	not.b32 	%r106, %r463;
	not.b32 	%r107, %r464;
	not.b32 	%r108, %r465;
	not.b32 	%r109, %r466;
	not.b32 	%r110, %r467;
	not.b32 	%r111, %r468;
	not.b32 	%r112, %r469;
	not.b32 	%r113, %r470;
	not.b32 	%r114, %r471;
	not.b32 	%r115, %r472;
	not.b32 	%r116, %r473;
	not.b32 	%r117, %r474;
	not.b32 	%r118, %r475;
	mov.b32 	%r476, 0;
	mov.u32 	%r477, %r174;
$L__BB12_68:
	sub.s32 	%r249, %r175, %r477;
	shl.b32 	%r250, %r476, 10;
	mov.u32 	%r251, _ZZN3cub18CUB_300001_SM_10006detail10radix_sort30DeviceRadixSortHistogramKernelINS1_5radix10policy_hubIjNS0_8NullTypeEyE10Policy1000ELNS0_9SortOrderE1EjyNS1_21identity_decomposer_tEEEvPT2_PKT1_SB_iiT3_E12temp_storage;
	add.s32 	%r252, %r251, %r250;
	min.s32 	%r253, %r249, 8;
	mov.b32 	%r254, -1;
	shl.b32 	%r255, %r254, %r253;
	not.b32 	%r256, %r255;
	shr.u32 	%r257, %r118, %r477;
	and.b32  	%r258, %r257, %r256;
	shl.b32 	%r259, %r258, 2;
	add.s32 	%r260, %r252, %r259;
	atom.shared.add.u32 	%r261, [%r260], 1;
	shr.u32 	%r262, %r117, %r477;
	and.b32  	%r263, %r262, %r256;
	shl.b32 	%r264, %r263, 2;
	add.s32 	%r265, %r252, %r264;
	atom.shared.add.u32 	%r266, [%r265], 1;
	shr.u32 	%r267, %r116, %r477;
	and.b32  	%r268, %r267, %r256;
	shl.b32 	%r269, %r268, 2;
	add.s32 	%r270, %r252, %r269;
	atom.shared.add.u32 	%r271, [%r270], 1;
	shr.u32 	%r272, %r115, %r477;
	and.b32  	%r273, %r272, %r256;
	shl.b32 	%r274, %r273, 2;
	add.s32 	%r275, %r252, %r274;
	atom.shared.add.u32 	%r276, [%r275], 1;
	shr.u32 	%r277, %r114, %r477;
	and.b32  	%r278, %r277, %r256;
	shl.b32 	%r279, %r278, 2;
	add.s32 	%r280, %r252, %r279;
	atom.shared.add.u32 	%r281, [%r280], 1;
	shr.u32 	%r282, %r113, %r477;
	and.b32  	%r283, %r282, %r256;
	shl.b32 	%r284, %r283, 2;
	add.s32 	%r285, %r252, %r284;
	atom.shared.add.u32 	%r286, [%r285], 1;
	shr.u32 	%r287, %r112, %r477;
	and.b32  	%r288, %r287, %r256;
	shl.b32 	%r289, %r288, 2;
	add.s32 	%r290, %r252, %r289;
	atom.shared.add.u32 	%r291, [%r290], 1;
	shr.u32 	%r292, %r111, %r477;
	and.b32  	%r293, %r292, %r256;
	shl.b32 	%r294, %r293, 2;
	add.s32 	%r295, %r252, %r294;
	atom.shared.add.u32 	%r296, [%r295], 1;
	shr.u32 	%r297, %r110, %r477;
	and.b32  	%r298, %r297, %r256;
	shl.b32 	%r299, %r298, 2;
	add.s32 	%r300, %r252, %r299;
	atom.shared.add.u32 	%r301, [%r300], 1;
	shr.u32 	%r302, %r109, %r477;
	and.b32  	%r303, %r302, %r256;
	shl.b32 	%r304, %r303, 2;
	add.s32 	%r305, %r252, %r304;
	atom.shared.add.u32 	%r306, [%r305], 1;
	shr.u32 	%r307, %r108, %r477;
	and.b32  	%r308, %r307, %r256;
	shl.b32 	%r309, %r308, 2;
	add.s32 	%r310, %r252, %r309;
	atom.shared.add.u32 	%r311, [%r310], 1;
	shr.u32 	%r312, %r107, %r477;
	and.b32  	%r313, %r312, %r256;
	shl.b32 	%r314, %r313, 2;
	add.s32 	%r315, %r252, %r314;
	atom.shared.add.u32 	%r316, [%r315], 1;
	shr.u32 	%r317, %r106, %r477;
	and.b32  	%r318, %r317, %r256;
	shl.b32 	%r319, %r318, 2;
	add.s32 	%r320, %r252, %r319;
	atom.shared.add.u32 	%r321, [%r320], 1;
	shr.u32 	%r322, %r105, %r477;
	and.b32  	%r323, %r322, %r256;
	shl.b32 	%r324, %r323, 2;
	add.s32 	%r325, %r252, %r324;
	atom.shared.add.u32 	%r326, [%r325], 1;
	shr.u32 	%r327, %r104, %r477;
	and.b32  	%r328, %r327, %r256;
	shl.b32 	%r329, %r328, 2;
	add.s32 	%r330, %r252, %r329;
	atom.shared.add.u32 	%r331, [%r330], 1;
	shr.u32 	%r332, %r103, %r477;
	and.b32  	%r333, %r332, %r256;
	shl.b32 	%r334, %r333, 2;
	add.s32 	%r335, %r252, %r334;
	atom.shared.add.u32 	%r336, [%r335], 1;
	add.s32 	%r477, %r477, 8;
	add.s32 	%r476, %r476, 1;
	setp.lt.s32 	%p43, %r477, %r175;
	@%p43 bra 	$L__BB12_68;
$L__BB12_69:
	add.s64 	%rd136, %rd136, %rd4;
	setp.lt.u64 	%p44, %rd136, %rd9;
	@%p44 bra 	$L__BB12_32;
$L__BB12_70:
	bar.sync 	0;
	@%p1 bra 	$L__BB12_152;
	setp.lt.u32 	%p45, %r1, 7;
	mov.b32 	%r480, 0;
	@%p45 bra 	$L__BB12_90;
	mov.b32 	%r478, 0;
$L__BB12_73:
	.pragma "nounroll";
	shl.b32 	%r339, %r478, 10;
	add.s32 	%r124, %r6, %r339;
	ld.shared.u32 	%r125, [%r124];
	setp.eq.s32 	%p46, %r125, 0;
	@%p46 bra 	$L__BB12_75;
	cvt.u32.u64 	%r340, %rd5;
	shl.b32 	%r341, %r478, 8;
	add.s32 	%r342, %r341, %r340;
	mul.wide.u32 	%rd30, %r342, 8;
	add.s64 	%rd31, %rd2, %rd30;
	cvt.u64.u32 	%rd32, %r125;
	atom.global.add.u64 	%rd33, [%rd31], %rd32;
$L__BB12_75:
	ld.shared.u32 	%r126, [%r124+1024];
	setp.eq.s32 	%p47, %r126, 0;
	@%p47 bra 	$L__BB12_77;
	cvt.u32.u64 	%r343, %rd5;
	shl.b32 	%r344, %r478, 8;
	add.s32 	%r345, %r344, %r343;
	add.s32 	%r346, %r345, 256;
	mul.wide.u32 	%rd34, %r346, 8;
	add.s64 	%rd35, %rd2, %rd34;
	cvt.u64.u32 	%rd36, %r126;
	atom.global.add.u64 	%rd37, [%rd35], %rd36;
$L__BB12_77:
	ld.shared.u32 	%r127, [%r124+2048];
	setp.eq.s32 	%p48, %r127, 0;
	@%p48 bra 	$L__BB12_79;
	cvt.u32.u64 	%r347, %rd5;
	shl.b32 	%r348, %r478, 8;
	add.s32 	%r349, %r348, %r347;
	add.s32 	%r350, %r349, 512;
	mul.wide.u32 	%rd38, %r350, 8;
	add.s64 	%rd39, %rd2, %rd38;
	cvt.u64.u32 	%rd40, %r127;
	atom.global.add.u64 	%rd41, [%rd39], %rd40;
$L__BB12_79:
	ld.shared.u32 	%r128, [%r124+3072];
	setp.eq.s32 	%p49, %r128, 0;
	@%p49 bra 	$L__BB12_81;
	cvt.u32.u64 	%r351, %rd5;
	shl.b32 	%r352, %r478, 8;
	add.s32 	%r353, %r352, %r351;
	add.s32 	%r354, %r353, 768;
	mul.wide.u32 	%rd42, %r354, 8;
	add.s64 	%rd43, %rd2, %rd42;
	cvt.u64.u32 	%rd44, %r128;
	atom.global.add.u64 	%rd45, [%rd43], %rd44;
$L__BB12_81:
	ld.shared.u32 	%r129, [%r124+4096];
	setp.eq.s32 	%p50, %r129, 0;
	@%p50 bra 	$L__BB12_83;
	cvt.u32.u64 	%r355, %rd5;
	shl.b32 	%r356, %r478, 8;
	add.s32 	%r357, %r356, %r355;
	add.s32 	%r358, %r357, 1024;
	mul.wide.u32 	%rd46, %r358, 8;
	add.s64 	%rd47, %rd2, %rd46;
	cvt.u64.u32 	%rd48, %r129;
	atom.global.add.u64 	%rd49, [%rd47], %rd48;
$L__BB12_83:
	ld.shared.u32 	%r130, [%r124+5120];
	setp.eq.s32 	%p51, %r130, 0;
	@%p51 bra 	$L__BB12_85;
	cvt.u32.u64 	%r359, %rd5;
	shl.b32 	%r360, %r478, 8;
	add.s32 	%r361, %r360, %r359;
	add.s32 	%r362, %r361, 1280;
	mul.wide.u32 	%rd50, %r362, 8;
	add.s64 	%rd51, %rd2, %rd50;
	cvt.u64.u32 	%rd52, %r130;
	atom.global.add.u64 	%rd53, [%rd51], %rd52;
$L__BB12_85:
	ld.shared.u32 	%r131, [%r124+6144];
	setp.eq.s32 	%p52, %r131, 0;
	@%p52 bra 	$L__BB12_87;
	cvt.u32.u64 	%r363, %rd5;
	shl.b32 	%r364, %r478, 8;
	add.s32 	%r365, %r364, %r363;
	add.s32 	%r366, %r365, 1536;
	mul.wide.u32 	%rd54, %r366, 8;
	add.s64 	%rd55, %rd2, %rd54;
	cvt.u64.u32 	%rd56, %r131;
	atom.global.add.u64 	%rd57, [%rd55], %rd56;
$L__BB12_87:
	ld.shared.u32 	%r132, [%r124+7168];
	setp.eq.s32 	%p53, %r132, 0;
	@%p53 bra 	$L__BB12_89;
	cvt.u32.u64 	%r367, %rd5;
	shl.b32 	%r368, %r478, 8;
	add.s32 	%r369, %r368, %r367;
	add.s32 	%r370, %r369, 1792;
	mul.wide.u32 	%rd58, %r370, 8;
	add.s64 	%rd59, %rd2, %rd58;
	cvt.u64.u32 	%rd60, %r132;
	atom.global.add.u64 	%rd61, [%rd59], %rd60;
$L__BB12_89:
	add.s32 	%r478, %r478, 8;
	setp.ne.s32 	%p54, %r478, %r16;
	mov.u32 	%r480, %r16;
	@%p54 bra 	$L__BB12_73;
$L__BB12_90:
	add.s32 	%r135, %r5, -1;
	setp.eq.s32 	%p55, %r3, 0;
	@%p55 bra 	$L__BB12_111;
	setp.lt.u32 	%p56, %r4, 3;
	@%p56 bra 	$L__BB12_101;
	shl.b32 	%r371, %r480, 10;
	add.s32 	%r136, %r6, %r371;
	ld.shared.u32 	%r137, [%r136];
	setp.eq.s32 	%p57, %r137, 0;
	@%p57 bra 	$L__BB12_94;
	cvt.u32.u64 	%r372, %rd5;
	shl.b32 	%r373, %r480, 8;
	add.s32 	%r374, %r373, %r372;
	mul.wide.u32 	%rd62, %r374, 8;
	add.s64 	%rd63, %rd2, %rd62;
	cvt.u64.u32 	%rd64, %r137;
	atom.global.add.u64 	%rd65, [%rd63], %rd64;
$L__BB12_94:
	ld.shared.u32 	%r138, [%r136+1024];
	setp.eq.s32 	%p58, %r138, 0;
	@%p58 bra 	$L__BB12_96;
	cvt.u32.u64 	%r375, %rd5;
	shl.b32 	%r376, %r480, 8;
	add.s32 	%r377, %r376, %r375;
	add.s32 	%r378, %r377, 256;
	mul.wide.u32 	%rd66, %r378, 8;
	add.s64 	%rd67, %rd2, %rd66;
	cvt.u64.u32 	%rd68, %r138;
	atom.global.add.u64 	%rd69, [%rd67], %rd68;
$L__BB12_96:
	ld.shared.u32 	%r139, [%r136+2048];
	setp.eq.s32 	%p59, %r139, 0;
	@%p59 bra 	$L__BB12_98;
	cvt.u32.u64 	%r379, %rd5;
	shl.b32 	%r380, %r480, 8;
	add.s32 	%r381, %r380, %r379;
	add.s32 	%r382, %r381, 512;
	mul.wide.u32 	%rd70, %r382, 8;
	add.s64 	%rd71, %rd2, %rd70;
	cvt.u64.u32 	%rd72, %r139;
	atom.global.add.u64 	%rd73, [%rd71], %rd72;
$L__BB12_98:
	ld.shared.u32 	%r140, [%r136+3072];
	setp.eq.s32 	%p60, %r140, 0;
	@%p60 bra 	$L__BB12_100;
	cvt.u32.u64 	%r383, %rd5;
	shl.b32 	%r384, %r480, 8;
	add.s32 	%r385, %r384, %r383;
	add.s32 	%r386, %r385, 768;
	mul.wide.u32 	%rd74, %r386, 8;
	add.s64 	%rd75, %rd2, %rd74;
	cvt.u64.u32 	%rd76, %r140;
	atom.global.add.u64 	%rd77, [%rd75], %rd76;
$L__BB12_100:
	add.s32 	%r480, %r480, 4;
$L__BB12_101:
	setp.eq.s32 	%p61, %r5, 0;
	@%p61 bra 	$L__BB12_111;
	setp.eq.s32 	%p62, %r135, 0;
	@%p62 bra 	$L__BB12_108;
	shl.b32 	%r387, %r480, 10;
	add.s32 	%r143, %r6, %r387;
	ld.shared.u32 	%r144, [%r143];
	setp.eq.s32 	%p63, %r144, 0;
	@%p63 bra 	$L__BB12_105;
	cvt.u32.u64 	%r388, %rd5;
	shl.b32 	%r389, %r480, 8;
	add.s32 	%r390, %r389, %r388;
	mul.wide.u32 	%rd78, %r390, 8;
	add.s64 	%rd79, %rd2, %rd78;
	cvt.u64.u32 	%rd80, %r144;
	atom.global.add.u64 	%rd81, [%rd79], %rd80;
$L__BB12_105:
	ld.shared.u32 	%r145, [%r143+1024];
	setp.eq.s32 	%p64, %r145, 0;
	@%p64 bra 	$L__BB12_107;
	cvt.u32.u64 	%r391, %rd5;
	shl.b32 	%r392, %r480, 8;
	add.s32 	%r393, %r392, %r391;
	add.s32 	%r394, %r393, 256;
	mul.wide.u32 	%rd82, %r394, 8;
	add.s64 	%rd83, %rd2, %rd82;
	cvt.u64.u32 	%rd84, %r145;
	atom.global.add.u64 	%rd85, [%rd83], %rd84;
$L__BB12_107:
	add.s32 	%r480, %r480, 2;
$L__BB12_108:
	setp.eq.s32 	%p65, %r17, 0;
	@%p65 bra 	$L__BB12_111;
	shl.b32 	%r395, %r480, 10;
	add.s32 	%r396, %r6, %r395;
	ld.shared.u32 	%r148, [%r396];
	setp.eq.s32 	%p66, %r148, 0;
	@%p66 bra 	$L__BB12_111;
	cvt.u32.u64 	%r397, %rd5;
	shl.b32 	%r398, %r480, 8;
	add.s32 	%r399, %r398, %r397;
	mul.wide.u32 	%rd86, %r399, 8;
	add.s64 	%rd87, %rd2, %rd86;
	cvt.u64.u32 	%rd88, %r148;
	atom.global.add.u64 	%rd89, [%rd87], %rd88;
$L__BB12_111:
	cvt.u32.u64 	%r400, %rd5;
	setp.gt.u32 	%p67, %r400, 127;
	@%p67 bra 	$L__BB12_152;
	setp.lt.u32 	%p68, %r1, 7;
	mov.b32 	%r484, 0;
	@%p68 bra 	$L__BB12_131;
	mov.b32 	%r482, 0;
$L__BB12_114:
	.pragma "nounroll";
	shl.b32 	%r404, %r482, 10;
	add.s32 	%r150, %r6, %r404;
	ld.shared.u32 	%r151, [%r150+512];
	setp.eq.s32 	%p69, %r151, 0;
	shl.b32 	%r405, %r482, 8;
	add.s32 	%r406, %r405, %r400;
	mul.wide.u32 	%rd90, %r406, 8;
	add.s64 	%rd15, %rd2, %rd90;
	@%p69 bra 	$L__BB12_116;
	cvt.u64.u32 	%rd91, %r151;
	atom.global.add.u64 	%rd92, [%rd15+1024], %rd91;
$L__BB12_116:
	ld.shared.u32 	%r152, [%r150+1536];
	setp.eq.s32 	%p70, %r152, 0;
	@%p70 bra 	$L__BB12_118;
	cvt.u64.u32 	%rd93, %r152;
	atom.global.add.u64 	%rd94, [%rd15+3072], %rd93;
$L__BB12_118:
	ld.shared.u32 	%r153, [%r150+2560];
	setp.eq.s32 	%p71, %r153, 0;
	@%p71 bra 	$L__BB12_120;
	cvt.u64.u32 	%rd95, %r153;
	atom.global.add.u64 	%rd96, [%rd15+5120], %rd95;
$L__BB12_120:
	ld.shared.u32 	%r154, [%r150+3584];
	setp.eq.s32 	%p72, %r154, 0;
	@%p72 bra 	$L__BB12_122;
	cvt.u64.u32 	%rd97, %r154;
	atom.global.add.u64 	%rd98, [%rd15+7168], %rd97;
$L__BB12_122:
	ld.shared.u32 	%r155, [%r150+4608];
	setp.eq.s32 	%p73, %r155, 0;
	@%p73 bra 	$L__BB12_124;
	cvt.u64.u32 	%rd99, %r155;
	atom.global.add.u64 	%rd100, [%rd15+9216], %rd99;
$L__BB12_124:
	ld.shared.u32 	%r156, [%r150+5632];
	setp.eq.s32 	%p74, %r156, 0;
	@%p74 bra 	$L__BB12_126;
	cvt.u64.u32 	%rd101, %r156;
	atom.global.add.u64 	%rd102, [%rd15+11264], %rd101;
$L__BB12_126:
	ld.shared.u32 	%r157, [%r150+6656];
	setp.eq.s32 	%p75, %r157, 0;
	@%p75 bra 	$L__BB12_128;
	cvt.u64.u32 	%rd103, %r157;
	atom.global.add.u64 	%rd104, [%rd15+13312], %rd103;
$L__BB12_128:
	ld.shared.u32 	%r158, [%r150+7680];
	setp.eq.s32 	%p76, %r158, 0;
	@%p76 bra 	$L__BB12_130;
	cvt.u64.u32 	%rd105, %r158;
	atom.global.add.u64 	%rd106, [%rd15+15360], %rd105;
$L__BB12_130:
	add.s32 	%r482, %r482, 8;
	setp.ne.s32 	%p77, %r482, %r16;
	mov.u32 	%r484, %r16;
	@%p77 bra 	$L__BB12_114;
$L__BB12_131:
	setp.eq.s32 	%p78, %r3, 0;
	@%p78 bra 	$L__BB12_152;
	setp.lt.u32 	%p79, %r4, 3;
	@%p79 bra 	$L__BB12_142;
	shl.b32 	%r407, %r484, 10;
	add.s32 	%r161, %r6, %r407;
	ld.shared.u32 	%r162, [%r161+512];
	setp.eq.s32 	%p80, %r162, 0;
	@%p80 bra 	$L__BB12_135;
	shl.b32 	%r409, %r484, 8;
	add.s32 	%r410, %r409, %r400;
	mul.wide.u32 	%rd107, %r410, 8;
	add.s64 	%rd108, %rd2, %rd107;
	cvt.u64.u32 	%rd109, %r162;
	atom.global.add.u64 	%rd110, [%rd108+1024], %rd109;
$L__BB12_135:
	ld.shared.u32 	%r163, [%r161+1536];
	setp.eq.s32 	%p81, %r163, 0;
	@%p81 bra 	$L__BB12_137;
	shl.b32 	%r412, %r484, 8;
	add.s32 	%r413, %r412, %r400;
	add.s32 	%r414, %r413, 256;
	mul.wide.u32 	%rd111, %r414, 8;
	add.s64 	%rd112, %rd2, %rd111;
	cvt.u64.u32 	%rd113, %r163;
	atom.global.add.u64 	%rd114, [%rd112+1024], %rd113;
$L__BB12_137:
	ld.shared.u32 	%r164, [%r161+2560];
	setp.eq.s32 	%p82, %r164, 0;
	@%p82 bra 	$L__BB12_139;
	shl.b32 	%r416, %r484, 8;
	add.s32 	%r417, %r416, %r400;
	add.s32 	%r418, %r417, 512;
	mul.wide.u32 	%rd115, %r418, 8;
	add.s64 	%rd116, %rd2, %rd115;
	cvt.u64.u32 	%rd117, %r164;
	atom.global.add.u64 	%rd118, [%rd116+1024], %rd117;
$L__BB12_139:
	ld.shared.u32 	%r165, [%r161+3584];
	setp.eq.s32 	%p83, %r165, 0;
	@%p83 bra 	$L__BB12_141;
	shl.b32 	%r420, %r484, 8;
	add.s32 	%r421, %r420, %r400;
	add.s32 	%r422, %r421, 768;
	mul.wide.u32 	%rd119, %r422, 8;
	add.s64 	%rd120, %rd2, %rd119;
	cvt.u64.u32 	%rd121, %r165;
	atom.global.add.u64 	%rd122, [%rd120+1024], %rd121;
$L__BB12_141:
	add.s32 	%r484, %r484, 4;
$L__BB12_142:
	setp.eq.s32 	%p84, %r5, 0;
	@%p84 bra 	$L__BB12_152;
	setp.eq.s32 	%p85, %r135, 0;
	@%p85 bra 	$L__BB12_149;
	shl.b32 	%r423, %r484, 10;
	add.s32 	%r168, %r6, %r423;
	ld.shared.u32 	%r169, [%r168+512];
	setp.eq.s32 	%p86, %r169, 0;
	@%p86 bra 	$L__BB12_146;
	shl.b32 	%r425, %r484, 8;
	add.s32 	%r426, %r425, %r400;
	mul.wide.u32 	%rd123, %r426, 8;
	add.s64 	%rd124, %rd2, %rd123;
	cvt.u64.u32 	%rd125, %r169;
	atom.global.add.u64 	%rd126, [%rd124+1024], %rd125;
$L__BB12_146:
	ld.shared.u32 	%r170, [%r168+1536];
	setp.eq.s32 	%p87, %r170, 0;
	@%p87 bra 	$L__BB12_148;
	shl.b32 	%r428, %r484, 8;
	add.s32 	%r429, %r428, %r400;
	add.s32 	%r430, %r429, 256;
	mul.wide.u32 	%rd127, %r430, 8;
	add.s64 	%rd128, %rd2, %rd127;
	cvt.u64.u32 	%rd129, %r170;
	atom.global.add.u64 	%rd130, [%rd128+1024], %rd129;
$L__BB12_148:
	add.s32 	%r484, %r484, 2;
$L__BB12_149:
	setp.eq.s32 	%p88, %r17, 0;
	@%p88 bra 	$L__BB12_152;
	shl.b32 	%r431, %r484, 10;
	add.s32 	%r432, %r6, %r431;
	ld.shared.u32 	%r173, [%r432+512];
	setp.eq.s32 	%p89, %r173, 0;
	@%p89 bra 	$L__BB12_152;
	shl.b32 	%r434, %r484, 8;
	add.s32 	%r435, %r434, %r400;
	mul.wide.u32 	%rd131, %r435, 8;
	add.s64 	%rd132, %rd2, %rd131;
	cvt.u64.u32 	%rd133, %r173;
	atom.global.add.u64 	%rd134, [%rd132+1024], %rd133;
$L__BB12_152:
	bar.sync 	0;
	add.s64 	%rd135, %rd135, 1;
	setp.ne.s64 	%p90, %rd135, %rd6;
	@%p90 bra 	$L__BB12_2;
$L__BB12_153:
	ret;

}
	// .globl	_ZN3cub18CUB_300001_SM_10006detail10radix_sort29DeviceRadixSortOnesweepKernelINS1_5radix10policy_hubIjNS0_8NullTypeEyE10Policy1000ELNS0_9SortOrderE1EjS6_yiiNS1_21identity_decomposer_tEEEvPT5_SC_PT3_PKSD_PT1_PKSH_PT2_PKSL_T4_iiT6_
.visible .entry _ZN3cub18CUB_300001_SM_10006detail10radix_sort29DeviceRadixSortOnesweepKernelINS1_5radix10policy_hubIjNS0_8NullTypeEyE10Policy1000ELNS0_9SortOrderE1EjS6_yiiNS1_21identity_decomposer_tEEEvPT5_SC_PT3_PKSD_PT1_PKSH_PT2_PKSL_T4_iiT6_(
	.param .u64 .ptr .align 1 _ZN3cub18CUB_300001_SM_10006detail10radix_sort29DeviceRadixSortOnesweepKernelINS1_5radix10policy_hubIjNS0_8NullTypeEyE10Policy1000ELNS0_9SortOrderE1EjS6_yiiNS1_21identity_decomposer_tEEEvPT5_SC_PT3_PKSD_PT1_PKSH_PT2_PKSL_T4_iiT6__param_0,
	.param .u64 .ptr .align 1 _ZN3cub18CUB_300001_SM_10006detail10radix_sort29DeviceRadixSortOnesweepKernelINS1_5radix10policy_hubIjNS0_8NullTypeEyE10Policy1000ELNS0_9SortOrderE1EjS6_yiiNS1_21identity_decomposer_tEEEvPT5_SC_PT3_PKSD_PT1_PKSH_PT2_PKSL_T4_iiT6__param_1,
	.param .u64 .ptr .align 1 _ZN3cub18CUB_300001_SM_10006detail10radix_sort29DeviceRadixSortOnesweepKernelINS1_5radix10policy_hubIjNS0_8NullTypeEyE10Policy1000ELNS0_9SortOrderE1EjS6_yiiNS1_21identity_decomposer_tEEEvPT5_SC_PT3_PKSD_PT1_PKSH_PT2_PKSL_T4_iiT6__param_2,
	.param .u64 .ptr .align 1 _ZN3cub18CUB_300001_SM_10006detail10radix_sort29DeviceRadixSortOnesweepKernelINS1_5radix10policy_hubIjNS0_8NullTypeEyE10Policy1000ELNS0_9SortOrderE1EjS6_yiiNS1_21identity_decomposer_tEEEvPT5_SC_PT3_PKSD_PT1_PKSH_PT2_PKSL_T4_iiT6__param_3,
	.param .u64 .ptr .align 1 _ZN3cub18CUB_300001_SM_10006detail10radix_sort29DeviceRadixSortOnesweepKernelINS1_5radix10policy_hubIjNS0_8NullTypeEyE10Policy1000ELNS0_9SortOrderE1EjS6_yiiNS1_21identity_decomposer_tEEEvPT5_SC_PT3_PKSD_PT1_PKSH_PT2_PKSL_T4_iiT6__param_4,
	.param .u64 .ptr .align 1 _ZN3cub18CUB_300001_SM_10006detail10radix_sort29DeviceRadixSortOnesweepKernelINS1_5radix10policy_hubIjNS0_8NullTypeEyE10Policy1000ELNS0_9SortOrderE1EjS6_yiiNS1_21identity_decomposer_tEEEvPT5_SC_PT3_PKSD_PT1_PKSH_PT2_PKSL_T4_iiT6__param_5,
	.param .u64 .ptr .align 1 _ZN3cub18CUB_300001_SM_10006detail10radix_sort29DeviceRadixSortOnesweepKernelINS1_5radix10policy_hubIjNS0_8NullTypeEyE10Policy1000ELNS0_9SortOrderE1EjS6_yiiNS1_21identity_decomposer_tEEEvPT5_SC_PT3_PKSD_PT1_PKSH_PT2_PKSL_T4_iiT6__param_6,
	.param .u64 .ptr .align 1 _ZN3cub18CUB_300001_SM_10006detail10radix_sort29DeviceRadixSortOnesweepKernelINS1_5radix10policy_hubIjNS0_8NullTypeEyE10Policy1000ELNS0_9SortOrderE1EjS6_yiiNS1_21identity_decomposer_tEEEvPT5_SC_PT3_PKSD_PT1_PKSH_PT2_PKSL_T4_iiT6__param_7,
	.param .u32 _ZN3cub18CUB_300001_SM_10006detail10radix_sort29DeviceRadixSortOnesweepKernelINS1_5radix10policy_hubIjNS0_8NullTypeEyE10Policy1000ELNS0_9SortOrderE1EjS6_yiiNS1_21identity_decomposer_tEEEvPT5_SC_PT3_PKSD_PT1_PKSH_PT2_PKSL_T4_iiT6__param_8,
	.param .u32 _ZN3cub18CUB_300001_SM_10006detail10radix_sort29DeviceRadixSortOnesweepKernelINS1_5radix10policy_hubIjNS0_8NullTypeEyE10Policy1000ELNS0_9SortOrderE1EjS6_yiiNS1_21identity_decomposer_tEEEvPT5_SC_PT3_PKSD_PT1_PKSH_PT2_PKSL_T4_iiT6__param_9,
	.param .u32 _ZN3cub18CUB_300001_SM_10006detail10radix_sort29DeviceRadixSortOnesweepKernelINS1_5radix10policy_hubIjNS0_8NullTypeEyE10Policy1000ELNS0_9SortOrderE1EjS6_yiiNS1_21identity_decomposer_tEEEvPT5_SC_PT3_PKSD_PT1_PKSH_PT2_PKSL_T4_iiT6__param_10,
	.param .align 1 .b8 _ZN3cub18CUB_300001_SM_10006detail10radix_sort29DeviceRadixSortOnesweepKernelINS1_5radix10policy_hubIjNS0_8NullTypeEyE10Policy1000ELNS0_9SortOrderE1EjS6_yiiNS1_21identity_decomposer_tEEEvPT5_SC_PT3_PKSD_PT1_PKSH_PT2_PKSL_T4_iiT6__param_11[1]
)
.maxntid 384
{
	.reg .pred 	%p<142>;
	.reg .b32 	%r<1806>;
	.reg .b64 	%rd<239>;
	// demoted variable
	.shared .align 16 .b8 _ZZN3cub18CUB_300001_SM_10006detail10radix_sort29DeviceRadixSortOnesweepKernelINS1_5radix10policy_hubIjNS0_8NullTypeEyE10Policy1000ELNS0_9SortOrderE1EjS6_yiiNS1_21identity_decomposer_tEEEvPT5_SC_PT3_PKSD_PT1_PKSH_PT2_PKSL_T4_iiT6_E1s[31232];
	ld.param.u64 	%rd21, [_ZN3cub18CUB_300001_SM_10006detail10radix_sort29DeviceRadixSortOnesweepKernelINS1_5radix10policy_hubIjNS0_8NullTypeEyE10Policy1000ELNS0_9SortOrderE1EjS6_yiiNS1_21identity_decomposer_tEEEvPT5_SC_PT3_PKSD_PT1_PKSH_PT2_PKSL_T4_iiT6__param_1];
	ld.param.u64 	%rd24, [_ZN3cub18CUB_300001_SM_10006detail10radix_sort29DeviceRadixSortOnesweepKernelINS1_5radix10policy_hubIjNS0_8NullTypeEyE10Policy1000ELNS0_9SortOrderE1EjS6_yiiNS1_21identity_decomposer_tEEEvPT5_SC_PT3_PKSD_PT1_PKSH_PT2_PKSL_T4_iiT6__param_4];
	ld.param.u64 	%rd25, [_ZN3cub18CUB_300001_SM_10006detail10radix_sort29DeviceRadixSortOnesweepKernelINS1_5radix10policy_hubIjNS0_8NullTypeEyE10Policy1000ELNS0_9SortOrderE1EjS6_yiiNS1_21identity_decomposer_tEEEvPT5_SC_PT3_PKSD_PT1_PKSH_PT2_PKSL_T4_iiT6__param_5];
	ld.param.u32 	%r293, [_ZN3cub18CUB_300001_SM_10006detail10radix_sort29DeviceRadixSortOnesweepKernelINS1_5radix10policy_hubIjNS0_8NullTypeEyE10Policy1000ELNS0_9SortOrderE1EjS6_yiiNS1_21identity_decomposer_tEEEvPT5_SC_PT3_PKSD_PT1_PKSH_PT2_PKSL_T4_iiT6__param_9];
	ld.param.u32 	%r294, [_ZN3cub18CUB_300001_SM_10006detail10radix_sort29DeviceRadixSortOnesweepKernelINS1_5radix10policy_hubIjNS0_8NullTypeEyE10Policy1000ELNS0_9SortOrderE1EjS6_yiiNS1_21identity_decomposer_tEEEvPT5_SC_PT3_PKSD_PT1_PKSH_PT2_PKSL_T4_iiT6__param_10];
	cvta.to.global.u64 	%rd1, %rd24;
	cvta.to.global.u64 	%rd2, %rd25;
	mov.u32 	%r1, %tid.x;
	// begin inline asm
	mov.u32 %r295, %laneid;
	// end inline asm
	setp.ne.s32 	%p1, %r1, 0;
	@%p1 bra 	$L__BB13_2;
	cvta.to.global.u64 	%rd26, %rd21;
	atom.global.add.u32 	%r296, [%rd26], 1;
	st.shared.u32 	[_ZZN3cub18CUB_300001_SM_10006detail10radix_sort29DeviceRadixSortOnesweepKernelINS1_5radix10policy_hubIjNS0_8NullTypeEyE10Policy1000ELNS0_9SortOrderE1EjS6_yiiNS1_21identity_decomposer_tEEEvPT5_SC_PT3_PKSD_PT1_PKSH_PT2_PKSL_T4_iiT6_E1s+29184], %r296;
$L__BB13_2:
	ld.param.u32 	%r1706, [_ZN3cub18CUB_300001_SM_10006detail10radix_sort29DeviceRadixSortOnesweepKernelINS1_5radix10policy_hubIjNS0_8NullTypeEyE10Policy1000ELNS0_9SortOrderE1EjS6_yiiNS1_21identity_decomposer_tEEEvPT5_SC_PT3_PKSD_PT1_PKSH_PT2_PKSL_T4_iiT6__param_8];
	bar.sync 	0;
	ld.shared.u32 	%r3, [_ZZN3cub18CUB_300001_SM_10006detail10radix_sort29DeviceRadixSortOnesweepKernelINS1_5radix10policy_hubIjNS0_8NullTypeEyE10Policy1000ELNS0_9SortOrderE1EjS6_yiiNS1_21identity_decomposer_tEEEvPT5_SC_PT3_PKSD_PT1_PKSH_PT2_PKSL_T4_iiT6_E1s+29184];
	mul.lo.s32 	%r297, %r3, 7296;
	add.s32 	%r4, %r297, 7296;
	setp.gt.s32 	%p2, %r4, %r1706;
	cvt.s64.s32 	%rd3, %r297;
	@%p2 bra 	$L__BB13_4;
	and.b32  	%r298, %r1, 31;
	and.b32  	%r299, %r1, 992;
	mul.lo.s32 	%r300, %r299, 19;
	or.b32  	%r301, %r300, %r298;
	cvt.u64.u32 	%rd27, %r301;
	add.s64 	%rd28, %rd27, %rd3;
	shl.b64 	%rd29, %rd28, 2;
	add.s64 	%rd30, %rd2, %rd29;
	ld.global.u32 	%r1732, [%rd30];
	ld.global.u32 	%r1733, [%rd30+128];
	ld.global.u32 	%r1734, [%rd30+256];
	ld.global.u32 	%r1735, [%rd30+384];
	ld.global.u32 	%r1736, [%rd30+512];
	ld.global.u32 	%r1737, [%rd30+640];
	ld.global.u32 	%r1738, [%rd30+768];
	ld.global.u32 	%r1739, [%rd30+896];
	ld.global.u32 	%r1740, [%rd30+1024];
	ld.global.u32 	%r1741, [%rd30+1152];
	ld.global.u32 	%r1742, [%rd30+1280];
	ld.global.u32 	%r1743, [%rd30+1408];
	ld.global.u32 	%r1744, [%rd30+1536];
	ld.global.u32 	%r1745, [%rd30+1664];
	ld.global.u32 	%r1746, [%rd30+1792];
	ld.global.u32 	%r1747, [%rd30+1920];
	ld.global.u32 	%r1748, [%rd30+2048];
	ld.global.u32 	%r1749, [%rd30+2176];
	ld.global.u32 	%r1750, [%rd30+2304];
	bra.uni 	$L__BB13_42;
$L__BB13_4:
	ld.param.u32 	%r1707, [_ZN3cub18CUB_300001_SM_10006detail10radix_sort29DeviceRadixSortOnesweepKernelINS1_5radix10policy_hubIjNS0_8NullTypeEyE10Policy1000ELNS0_9SortOrderE1EjS6_yiiNS1_21identity_decomposer_tEEEvPT5_SC_PT3_PKSD_PT1_PKSH_PT2_PKSL_T4_iiT6__param_8];
	cvt.u32.u64 	%r303, %rd3;
	sub.s32 	%r24, %r1707, %r303;
	and.b32  	%r304, %r1, 31;
	and.b32  	%r305, %r1, 992;
	mul.lo.s32 	%r306, %r305, 19;
	or.b32  	%r25, %r306, %r304;
	setp.ge.s32 	%p3, %r25, %r24;
	cvt.u64.u32 	%rd31, %r25;
	add.s64 	%rd32, %rd31, %rd3;
	shl.b64 	%rd33, %rd32, 2;
	add.s64 	%rd4, %rd2, %rd33;
	mov.b32 	%r1732, 0;
	@%p3 bra 	$L__BB13_6;
	ld.global.u32 	%r1732, [%rd4];
$L__BB13_6:
	add.s32 	%r308, %r25, 32;
	setp.ge.s32 	%p4, %r308, %r24;
	mov.b32 	%r1733, 0;
	@%p4 bra 	$L__BB13_8;
	ld.global.u32 	%r1733, [%rd4+128];
$L__BB13_8:
	add.s32 	%r310, %r25, 64;
	setp.ge.s32 	%p5, %r310, %r24;
	mov.b32 	%r1734, 0;
	@%p5 bra 	$L__BB13_10;
	ld.global.u32 	%r1734, [%rd4+256];
$L__BB13_10:
	add.s32 	%r312, %r25, 96;
	setp.ge.s32 	%p6, %r312, %r24;
	mov.b32 	%r1735, 0;
	@%p6 bra 	$L__BB13_12;
	ld.global.u32 	%r1735, [%rd4+384];
$L__BB13_12:
	add.s32 	%r314, %r25, 128;
	setp.ge.s32 	%p7, %r314, %r24;
	mov.b32 	%r1736, 0;
	@%p7 bra 	$L__BB13_14;
	ld.global.u32 	%r1736, [%rd4+512];
$L__BB13_14:
	add.s32 	%r316, %r25, 160;
	setp.ge.s32 	%p8, %r316, %r24;
	mov.b32 	%r1737, 0;
	@%p8 bra 	$L__BB13_16;
	ld.global.u32 	%r1737, [%rd4+640];
$L__BB13_16:
	add.s32 	%r318, %r25, 192;
	setp.ge.s32 	%p9, %r318, %r24;
	mov.b32 	%r1738, 0;
	@%p9 bra 	$L__BB13_18;
	ld.global.u32 	%r1738, [%rd4+768];
$L__BB13_18:
	add.s32 	%r320, %r25, 224;
	setp.ge.s32 	%p10, %r320, %r24;
	mov.b32 	%r1739, 0;
	@%p10 bra 	$L__BB13_20;
	ld.global.u32 	%r1739, [%rd4+896];
$L__BB13_20:
	add.s32 	%r322, %r25, 256;
	setp.ge.s32 	%p11, %r322, %r24;
	mov.b32 	%r1740, 0;
	@%p11 bra 	$L__BB13_22;
	ld.global.u32 	%r1740, [%rd4+1024];
$L__BB13_22:
	add.s32 	%r324, %r25, 288;
	setp.ge.s32 	%p12, %r324, %r24;
	mov.b32 	%r1741, 0;
	@%p12 bra 	$L__BB13_24;
	ld.global.u32 	%r1741, [%rd4+1152];
$L__BB13_24:
	add.s32 	%r326, %r25, 320;
	setp.ge.s32 	%p13, %r326, %r24;
	mov.b32 	%r1742, 0;
	@%p13 bra 	$L__BB13_26;
	ld.global.u32 	%r1742, [%rd4+1280];
$L__BB13_26:
	add.s32 	%r328, %r25, 352;
	setp.ge.s32 	%p14, %r328, %r24;
	mov.b32 	%r1743, 0;
	@%p14 bra 	$L__BB13_28;
	ld.global.u32 	%r1743, [%rd4+1408];
$L__BB13_28:
	add.s32 	%r330, %r25, 384;
	setp.ge.s32 	%p15, %r330, %r24;
	mov.b32 	%r1744, 0;
	@%p15 bra 	$L__BB13_30;
	ld.global.u32 	%r1744, [%rd4+1536];
$L__BB13_30:
	add.s32 	%r332, %r25, 416;
	setp.ge.s32 	%p16, %r332, %r24;
	mov.b32 	%r1745, 0;
	@%p16 bra 	$L__BB13_32;
	ld.global.u32 	%r1745, [%rd4+1664];
$L__BB13_32:
	add.s32 	%r334, %r25, 448;
	setp.ge.s32 	%p17, %r334, %r24;
	mov.b32 	%r1746, 0;
	@%p17 bra 	$L__BB13_34;
	ld.global.u32 	%r1746, [%rd4+1792];
$L__BB13_34:
	add.s32 	%r336, %r25, 480;
	setp.ge.s32 	%p18, %r336, %r24;
	mov.b32 	%r1747, 0;
	@%p18 bra 	$L__BB13_36;
	ld.global.u32 	%r1747, [%rd4+1920];
$L__BB13_36:
	add.s32 	%r338, %r25, 512;
	setp.ge.s32 	%p19, %r338, %r24;
	mov.b32 	%r1748, 0;
	@%p19 bra 	$L__BB13_38;
	ld.global.u32 	%r1748, [%rd4+2048];
$L__BB13_38:
	add.s32 	%r340, %r25, 544;
	setp.ge.s32 	%p20, %r340, %r24;
	mov.b32 	%r1749, 0;
	@%p20 bra 	$L__BB13_40;
	ld.global.u32 	%r1749, [%rd4+2176];
$L__BB13_40:
	add.s32 	%r342, %r25, 576;
	setp.ge.s32 	%p21, %r342, %r24;
	mov.b32 	%r1750, 0;
	@%p21 bra 	$L__BB13_42;
	ld.global.u32 	%r1750, [%rd4+2304];
$L__BB13_42:
	mov.b32 	%r343, -1;
	shl.b32 	%r344, %r343, %r294;
	not.b32 	%r82, %r344;
	shr.u32 	%r83, %r1, 5;
	shl.b32 	%r345, %r83, 10;
	mov.u32 	%r346, _ZZN3cub18CUB_300001_SM_10006detail10radix_sort29DeviceRadixSortOnesweepKernelINS1_5radix10policy_hubIjNS0_8NullTypeEyE10Policy1000ELNS0_9SortOrderE1EjS6_yiiNS1_21identity_decomposer_tEEEvPT5_SC_PT3_PKSD_PT1_PKSH_PT2_PKSL_T4_iiT6_E1s;
	add.s32 	%r84, %r346, %r345;
	setp.gt.s32 	%p22, %r295, 255;
	@%p22 bra 	$L__BB13_55;
	max.s32 	%r347, %r295, 224;
	sub.s32 	%r348, %r347, %r295;
	add.s32 	%r349, %r348, 31;
	shr.u32 	%r350, %r349, 5;
	add.s32 	%r85, %r350, 1;
	and.b32  	%r86, %r85, 15;
	setp.lt.u32 	%p23, %r349, 480;
	mov.u32 	%r1754, %r295;
	@%p23 bra 	$L__BB13_46;
	and.b32  	%r351, %r85, 268435440;
	neg.s32 	%r1752, %r351;
	shl.b32 	%r353, %r295, 2;
	add.s32 	%r354, %r345, %r353;
	add.s32 	%r356, %r354, %r346;
	add.s32 	%r1751, %r356, 1024;
	mov.u32 	%r1754, %r295;
$L__BB13_45:
	.pragma "nounroll";
	mov.b32 	%r357, 0;
	st.shared.u32 	[%r1751+-1024], %r357;
	st.shared.u32 	[%r1751+-896], %r357;
	st.shared.u32 	[%r1751+-768], %r357;
	st.shared.u32 	[%r1751+-640], %r357;
	st.shared.u32 	[%r1751+-512], %r357;
	st.shared.u32 	[%r1751+-384], %r357;
	st.shared.u32 	[%r1751+-256], %r357;
	st.shared.u32 	[%r1751+-128], %r357;
	st.shared.u32 	[%r1751], %r357;
	st.shared.u32 	[%r1751+128], %r357;
	st.shared.u32 	[%r1751+256], %r357;
	st.shared.u32 	[%r1751+384], %r357;
	st.shared.u32 	[%r1751+512], %r357;
	st.shared.u32 	[%r1751+640], %r357;
	st.shared.u32 	[%r1751+768], %r357;
	st.shared.u32 	[%r1751+896], %r357;
	add.s32 	%r1754, %r1754, 512;
	add.s32 	%r1752, %r1752, 16;
	add.s32 	%r1751, %r1751, 2048;
	setp.ne.s32 	%p24, %r1752, 0;
	@%p24 bra 	$L__BB13_45;
$L__BB13_46:
	setp.eq.s32 	%p25, %r86, 0;
	@%p25 bra 	$L__BB13_55;
	and.b32  	%r96, %r85, 7;
	setp.lt.u32 	%p26, %r86, 8;
	@%p26 bra 	$L__BB13_49;
	shl.b32 	%r358, %r1754, 2;
	add.s32 	%r359, %r84, %r358;
	mov.b32 	%r360, 0;
	st.shared.u32 	[%r359], %r360;
	st.shared.u32 	[%r359+128], %r360;
	st.shared.u32 	[%r359+256], %r360;
	st.shared.u32 	[%r359+384], %r360;
	st.shared.u32 	[%r359+512], %r360;
	st.shared.u32 	[%r359+640], %r360;
	st.shared.u32 	[%r359+768], %r360;
	st.shared.u32 	[%r359+896], %r360;
	add.s32 	%r1754, %r1754, 256;
$L__BB13_49:
	setp.eq.s32 	%p27, %r96, 0;
	@%p27 bra 	$L__BB13_55;
	and.b32  	%r99, %r85, 3;
	setp.lt.u32 	%p28, %r96, 4;
	@%p28 bra 	$L__BB13_52;
	shl.b32 	%r361, %r1754, 2;
	add.s32 	%r362, %r84, %r361;
	mov.b32 	%r363, 0;
	st.shared.u32 	[%r362], %r363;
	st.shared.u32 	[%r362+128], %r363;
	st.shared.u32 	[%r362+256], %r363;
	st.shared.u32 	[%r362+384], %r363;
	add.s32 	%r1754, %r1754, 128;
$L__BB13_52:
	setp.eq.s32 	%p29, %r99, 0;
	@%p29 bra 	$L__BB13_55;
	shl.b32 	%r365, %r1754, 2;
	add.s32 	%r366, %r345, %r365;
	add.s32 	%r1758, %r346, %r366;
	neg.s32 	%r1757, %r99;
$L__BB13_54:
	.pragma "nounroll";
	mov.b32 	%r368, 0;
	st.shared.u32 	[%r1758], %r368;
	add.s32 	%r1758, %r1758, 128;
	add.s32 	%r1757, %r1757, 1;
	setp.ne.s32 	%p30, %r1757, 0;
	@%p30 bra 	$L__BB13_54;
$L__BB13_55:
	bar.warp.sync 	-1;
	not.b32 	%r370, %r1732;
	shr.u32 	%r371, %r370, %r293;
	and.b32  	%r108, %r371, %r82;
	shl.b32 	%r372, %r108, 2;
	add.s32 	%r373, %r84, %r372;
	atom.shared.add.u32 	%r374, [%r373], 1;
	not.b32 	%r375, %r1733;
	shr.u32 	%r376, %r375, %r293;
	and.b32  	%r377, %r376, %r82;
	shl.b32 	%r378, %r377, 2;
	add.s32 	%r379, %r84, %r378;
	atom.shared.add.u32 	%r380, [%r379], 1;
	not.b32 	%r381, %r1734;
	shr.u32 	%r382, %r381, %r293;
	and.b32  	%r383, %r382, %r82;
	shl.b32 	%r384, %r383, 2;
	add.s32 	%r385, %r84, %r384;
	atom.shared.add.u32 	%r386, [%r385], 1;
	not.b32 	%r387, %r1735;
	shr.u32 	%r388, %r387, %r293;
	and.b32  	%r389, %r388, %r82;
	shl.b32 	%r390, %r389, 2;
	add.s32 	%r391, %r84, %r390;
	atom.shared.add.u32 	%r392, [%r391], 1;
	not.b32 	%r393, %r1736;
	shr.u32 	%r394, %r393, %r293;
	and.b32  	%r395, %r394, %r82;
	shl.b32 	%r396, %r395, 2;
	add.s32 	%r397, %r84, %r396;
	atom.shared.add.u32 	%r398, [%r397], 1;
	not.b32 	%r399, %r1737;
	shr.u32 	%r400, %r399, %r293;
	and.b32  	%r401, %r400, %r82;
	shl.b32 	%r402, %r401, 2;
	add.s32 	%r403, %r84, %r402;
	atom.shared.add.u32 	%r404, [%r403], 1;
	not.b32 	%r405, %r1738;
	shr.u32 	%r406, %r405, %r293;
	and.b32  	%r407, %r406, %r82;
	shl.b32 	%r408, %r407, 2;
	add.s32 	%r409, %r84, %r408;
	atom.shared.add.u32 	%r410, [%r409], 1;
	not.b32 	%r1771, %r1739;
	shr.u32 	%r411, %r1771, %r293;
	and.b32  	%r412, %r411, %r82;
	shl.b32 	%r413, %r412, 2;
	add.s32 	%r414, %r84, %r413;
	atom.shared.add.u32 	%r415, [%r414], 1;
	not.b32 	%r1772, %r1740;
	shr.u32 	%r416, %r1772, %r293;
	and.b32  	%r417, %r416, %r82;
	shl.b32 	%r418, %r417, 2;
	add.s32 	%r419, %r84, %r418;
	atom.shared.add.u32 	%r420, [%r419], 1;
	not.b32 	%r421, %r1741;
	shr.u32 	%r422, %r421, %r293;
	and.b32  	%r423, %r422, %r82;
	shl.b32 	%r424, %r423, 2;
	add.s32 	%r425, %r84, %r424;
	atom.shared.add.u32 	%r426, [%r425], 1;
	not.b32 	%r427, %r1742;
	shr.u32 	%r428, %r427, %r293;
	and.b32  	%r429, %r428, %r82;
	shl.b32 	%r430, %r429, 2;
	add.s32 	%r431, %r84, %r430;
	atom.shared.add.u32 	%r432, [%r431], 1;
	not.b32 	%r433, %r1743;
	shr.u32 	%r434, %r433, %r293;
	and.b32  	%r435, %r434, %r82;
	shl.b32 	%r436, %r435, 2;
	add.s32 	%r437, %r84, %r436;
	atom.shared.add.u32 	%r438, [%r437], 1;
	not.b32 	%r439, %r1744;
	shr.u32 	%r440, %r439, %r293;
	and.b32  	%r441, %r440, %r82;
	shl.b32 	%r442, %r441, 2;
	add.s32 	%r443, %r84, %r442;
	atom.shared.add.u32 	%r444, [%r443], 1;
	not.b32 	%r445, %r1745;
	shr.u32 	%r446, %r445, %r293;
	and.b32  	%r447, %r446, %r82;
	shl.b32 	%r448, %r447, 2;
	add.s32 	%r449, %r84, %r448;
	atom.shared.add.u32 	%r450, [%r449], 1;
	not.b32 	%r451, %r1746;
	shr.u32 	%r452, %r451, %r293;
	and.b32  	%r453, %r452, %r82;
	shl.b32 	%r454, %r453, 2;
	add.s32 	%r455, %r84, %r454;
	atom.shared.add.u32 	%r456, [%r455], 1;
	not.b32 	%r457, %r1747;
	shr.u32 	%r458, %r457, %r293;
	and.b32  	%r459, %r458, %r82;
	shl.b32 	%r460, %r459, 2;
	add.s32 	%r461, %r84, %r460;
	atom.shared.add.u32 	%r462, [%r461], 1;
	not.b32 	%r463, %r1748;
	shr.u32 	%r464, %r463, %r293;
	and.b32  	%r465, %r464, %r82;
	shl.b32 	%r466, %r465, 2;
	add.s32 	%r467, %r84, %r466;
	atom.shared.add.u32 	%r468, [%r467], 1;
	not.b32 	%r469, %r1749;
	shr.u32 	%r470, %r469, %r293;
	and.b32  	%r471, %r470, %r82;
	shl.b32 	%r472, %r471, 2;
	add.s32 	%r473, %r84, %r472;
	atom.shared.add.u32 	%r474, [%r473], 1;
	not.b32 	%r475, %r1750;
	shr.u32 	%r476, %r475, %r293;
	and.b32  	%r477, %r476, %r82;
	shl.b32 	%r478, %r477, 2;
	add.s32 	%r479, %r84, %r478;
	atom.shared.add.u32 	%r480, [%r479], 1;
	bar.sync 	0;
	setp.gt.u32 	%p31, %r1, 255;
	shl.b32 	%r481, %r1, 2;
	add.s32 	%r111, %r346, %r481;
	mov.b32 	%r1759, 0;
	@%p31 bra 	$L__BB13_57;
	ld.shared.u32 	%r483, [%r111];
	mov.b32 	%r484, 0;
	st.shared.u32 	[%r111], %r484;
	ld.shared.u32 	%r485, [%r111+1024];
	st.shared.u32 	[%r111+1024], %r483;
	add.s32 	%r486, %r485, %r483;
	ld.shared.u32 	%r487, [%r111+2048];
	st.shared.u32 	[%r111+2048], %r486;
	add.s32 	%r488, %r487, %r486;
	ld.shared.u32 	%r489, [%r111+3072];
	st.shared.u32 	[%r111+3072], %r488;
	add.s32 	%r490, %r489, %r488;
	ld.shared.u32 	%r491, [%r111+4096];
	st.shared.u32 	[%r111+4096], %r490;
	add.s32 	%r492, %r491, %r490;
	ld.shared.u32 	%r493, [%r111+5120];
	st.shared.u32 	[%r111+5120], %r492;
	add.s32 	%r494, %r493, %r492;
	ld.shared.u32 	%r495, [%r111+6144];
	st.shared.u32 	[%r111+6144], %r494;
	add.s32 	%r496, %r495, %r494;
	ld.shared.u32 	%r497, [%r111+7168];
	st.shared.u32 	[%r111+7168], %r496;
	add.s32 	%r498, %r497, %r496;
	ld.shared.u32 	%r499, [%r111+8192];
	st.shared.u32 	[%r111+8192], %r498;
	add.s32 	%r500, %r499, %r498;
	ld.shared.u32 	%r501, [%r111+9216];
	st.shared.u32 	[%r111+9216], %r500;
	add.s32 	%r502, %r501, %r500;
	ld.shared.u32 	%r503, [%r111+10240];
	st.shared.u32 	[%r111+10240], %r502;
	add.s32 	%r504, %r503, %r502;
	ld.shared.u32 	%r505, [%r111+11264];
	st.shared.u32 	[%r111+11264], %r504;
	add.s32 	%r1759, %r505, %r504;
$L__BB13_57:
	ld.param.u64 	%rd228, [_ZN3cub18CUB_300001_SM_10006detail10radix_sort29DeviceRadixSortOnesweepKernelINS1_5radix10policy_hubIjNS0_8NullTypeEyE10Policy1000ELNS0_9SortOrderE1EjS6_yiiNS1_21identity_decomposer_tEEEvPT5_SC_PT3_PKSD_PT1_PKSH_PT2_PKSL_T4_iiT6__param_0];
	setp.gt.u32 	%p32, %r1, 255;
	shl.b32 	%r506, %r3, 8;
	add.s32 	%r507, %r506, %r1;
	cvta.to.global.u64 	%rd5, %rd228;
	mul.wide.s32 	%rd34, %r507, 4;
	add.s64 	%rd6, %rd5, %rd34;
	@%p32 bra 	$L__BB13_59;
	or.b32  	%r508, %r1759, 1073741824;
	st.volatile.global.u32 	[%rd6], %r508;
$L__BB13_59:
	ld.param.u64 	%rd235, [_ZN3cub18CUB_300001_SM_10006detail10radix_sort29DeviceRadixSortOnesweepKernelINS1_5radix10policy_hubIjNS0_8NullTypeEyE10Policy1000ELNS0_9SortOrderE1EjS6_yiiNS1_21identity_decomposer_tEEEvPT5_SC_PT3_PKSD_PT1_PKSH_PT2_PKSL_T4_iiT6__param_3];
	not.b32 	%r1773, %r1741;
	not.b32 	%r1774, %r1742;
	not.b32 	%r1765, %r1733;
	not.b32 	%r1766, %r1734;
	not.b32 	%r1777, %r1745;
	not.b32 	%r1778, %r1746;
	not.b32 	%r1764, %r1732;
	not.b32 	%r1779, %r1747;
	not.b32 	%r1780, %r1748;
	not.b32 	%r1768, %r1736;
	not.b32 	%r1767, %r1735;
	not.b32 	%r1775, %r1743;
	not.b32 	%r1782, %r1750;
	not.b32 	%r1781, %r1749;
	not.b32 	%r1769, %r1737;
	not.b32 	%r1776, %r1744;
	not.b32 	%r1770, %r1738;
	setp.lt.u32 	%p33, %r1, 256;
	setp.eq.s32 	%p34, %r1759, 7296;
	and.pred  	%p35, %p33, %p34;
	selp.u32 	%r509, 1, 0, %p35;
	{ 
	.reg .pred 	%p1; 
	.reg .pred 	%p2; 
	setp.ne.u32 	%p1, %r509, 0; 
	bar.red.or.pred 	%p2, 0, %p1; 
	selp.u32 	%r510, 1, 0, %p2; 
	}
	setp.eq.s32 	%p36, %r510, 0;
	cvt.u64.u32 	%rd7, %r1;
	cvta.to.global.u64 	%rd35, %rd235;
	mul.wide.u32 	%rd36, %r1, 8;
	add.s64 	%rd8, %rd35, %rd36;
	@%p36 bra 	$L__BB13_111;
	setp.gt.u32 	%p37, %r1, 255;
	setp.gt.u32 	%p38, %r1, %r108;
	selp.b32 	%r131, 7296, 0, %p38;
	shl.b32 	%r511, %r1, 3;
	mov.u32 	%r512, _ZZN3cub18CUB_300001_SM_10006detail10radix_sort29DeviceRadixSortOnesweepKernelINS1_5radix10policy_hubIjNS0_8NullTypeEyE10Policy1000ELNS0_9SortOrderE1EjS6_yiiNS1_21identity_decomposer_tEEEvPT5_SC_PT3_PKSD_PT1_PKSH_PT2_PKSL_T4_iiT6_E1s;
	add.s32 	%r513, %r512, %r511;
	add.s32 	%r132, %r513, 29184;
	@%p37 bra 	$L__BB13_68;
	ld.global.u64 	%rd37, [%rd8];
	cvt.u64.u32 	%rd38, %r131;
	sub.s64 	%rd237, %rd37, %rd38;
	st.shared.u64 	[%r132], %rd237;
	setp.lt.s32 	%p39, %r3, 1;
	mov.u32 	%r1763, %r1759;
	@%p39 bra 	$L__BB13_67;
	mov.b32 	%r1761, -1;
	mov.u32 	%r1760, %r3;
	mov.u32 	%r1763, %r1759;
$L__BB13_63:
	add.s32 	%r136, %r1760, -1;
	shl.b32 	%r515, %r136, 8;
	add.s32 	%r516, %r515, %r1;
	mul.wide.s32 	%rd39, %r516, 4;
	add.s64 	%rd10, %rd5, %rd39;
$L__BB13_64:
	membar.cta;
	ld.volatile.global.u32 	%r137, [%rd10];
	setp.eq.s32 	%p40, %r137, 0;
	@%p40 bra 	$L__BB13_64;
	and.b32  	%r517, %r137, 1073741823;
	add.s32 	%r1763, %r517, %r1763;
	setp.gt.s32 	%p41, %r137, -1;
	vote.sync.ballot.b32 	%r1761, %p41, %r1761;
	setp.gt.u32 	%p43, %r1760, 1;
	and.pred  	%p44, %p41, %p43;
	mov.u32 	%r1760, %r136;
	@%p44 bra 	$L__BB13_63;
	ld.shared.u64 	%rd237, [%r132];
$L__BB13_67:
	or.b32  	%r518, %r1763, -2147483648;
	st.volatile.global.u32 	[%rd6], %r518;
	sub.s32 	%r519, %r1763, %r1759;
	cvt.s64.s32 	%rd40, %r519;
	add.s64 	%rd41, %rd237, %rd40;
	st.shared.u64 	[%r132], %rd41;
$L__BB13_68:
	ld.param.u32 	%r1708, [_ZN3cub18CUB_300001_SM_10006detail10radix_sort29DeviceRadixSortOnesweepKernelINS1_5radix10policy_hubIjNS0_8NullTypeEyE10Policy1000ELNS0_9SortOrderE1EjS6_yiiNS1_21identity_decomposer_tEEEvPT5_SC_PT3_PKSD_PT1_PKSH_PT2_PKSL_T4_iiT6__param_8];
	ld.param.u64 	%rd231, [_ZN3cub18CUB_300001_SM_10006detail10radix_sort29DeviceRadixSortOnesweepKernelINS1_5radix10policy_hubIjNS0_8NullTypeEyE10Policy1000ELNS0_9SortOrderE1EjS6_yiiNS1_21identity_decomposer_tEEEvPT5_SC_PT3_PKSD_PT1_PKSH_PT2_PKSL_T4_iiT6__param_2];
	setp.gt.u32 	%p45, %r1, 255;
	setp.lt.s32 	%p46, %r4, %r1708;
	setp.eq.s64 	%p47, %rd231, 0;
	or.pred  	%p48, %p47, %p46;
	or.pred  	%p49, %p45, %p48;
	@%p49 bra 	$L__BB13_70;
	ld.param.u64 	%rd232, [_ZN3cub18CUB_300001_SM_10006detail10radix_sort29DeviceRadixSortOnesweepKernelINS1_5radix10policy_hubIjNS0_8NullTypeEyE10Policy1000ELNS0_9SortOrderE1EjS6_yiiNS1_21identity_decomposer_tEEEvPT5_SC_PT3_PKSD_PT1_PKSH_PT2_PKSL_T4_iiT6__param_2];
	ld.shared.u64 	%rd42, [%r132];
	cvt.u64.u32 	%rd43, %r131;
	cvt.s64.s32 	%rd44, %r1759;
	add.s64 	%rd45, %rd43, %rd44;
	add.s64 	%rd46, %rd45, %rd42;
	cvta.to.global.u64 	%rd47, %rd232;
	shl.b64 	%rd48, %rd7, 3;
	add.s64 	%rd49, %rd47, %rd48;
	st.global.u64 	[%rd49], %rd46;
$L__BB13_70:
	ld.param.u32 	%r1709, [_ZN3cub18CUB_300001_SM_10006detail10radix_sort29DeviceRadixSortOnesweepKernelINS1_5radix10policy_hubIjNS0_8NullTypeEyE10Policy1000ELNS0_9SortOrderE1EjS6_yiiNS1_21identity_decomposer_tEEEvPT5_SC_PT3_PKSD_PT1_PKSH_PT2_PKSL_T4_iiT6__param_8];
	setp.gt.s32 	%p50, %r4, %r1709;
	bar.sync 	0;
	shl.b32 	%r520, %r108, 3;
	add.s32 	%r522, %r512, %r520;
	ld.shared.u64 	%rd13, [%r522+29184];
	@%p50 bra 	$L__BB13_72;
	and.b32  	%r523, %r1, 31;
	and.b32  	%r524, %r1, 992;
	mul.lo.s32 	%r525, %r524, 19;
	or.b32  	%r526, %r525, %r523;
	cvt.u64.u32 	%rd50, %r526;
	add.s64 	%rd51, %rd13, %rd50;
	shl.b64 	%rd52, %rd51, 2;
	add.s64 	%rd53, %rd1, %rd52;
	st.global.u32 	[%rd53], %r1732;
	st.global.u32 	[%rd53+128], %r1733;
	st.global.u32 	[%rd53+256], %r1734;
	st.global.u32 	[%rd53+384], %r1735;
	st.global.u32 	[%rd53+512], %r1736;
	st.global.u32 	[%rd53+640], %r1737;
	st.global.u32 	[%rd53+768], %r1738;
	st.global.u32 	[%rd53+896], %r1739;
	st.global.u32 	[%rd53+1024], %r1740;
	st.global.u32 	[%rd53+1152], %r1741;
	st.global.u32 	[%rd53+1280], %r1742;
	st.global.u32 	[%rd53+1408], %r1743;
	st.global.u32 	[%rd53+1536], %r1744;
	st.global.u32 	[%rd53+1664], %r1745;
	st.global.u32 	[%rd53+1792], %r1746;
	st.global.u32 	[%rd53+1920], %r1747;
	st.global.u32 	[%rd53+2048], %r1748;
	st.global.u32 	[%rd53+2176], %r1749;
	st.global.u32 	[%rd53+2304], %r1750;
	bra.uni 	$L__BB13_110;
$L__BB13_72:
	ld.param.u32 	%r1710, [_ZN3cub18CUB_300001_SM_10006detail10radix_sort29DeviceRadixSortOnesweepKernelINS1_5radix10policy_hubIjNS0_8NullTypeEyE10Policy1000ELNS0_9SortOrderE1EjS6_yiiNS1_21identity_decomposer_tEEEvPT5_SC_PT3_PKSD_PT1_PKSH_PT2_PKSL_T4_iiT6__param_8];
	mad.lo.s32 	%r141, %r3, -7296, %r1710;
	and.b32  	%r527, %r1, 31;
	and.b32  	%r528, %r1, 992;
	mul.lo.s32 	%r529, %r528, 19;
	or.b32  	%r142, %r529, %r527;
	setp.ge.s32 	%p51, %r142, %r141;
	cvt.u64.u32 	%rd54, %r142;
	add.s64 	%rd55, %rd13, %rd54;
	shl.b64 	%rd56, %rd55, 2;
	add.s64 	%rd14, %rd1, %rd56;
	@%p51 bra 	$L__BB13_74;
	st.global.u32 	[%rd14], %r1732;
$L__BB13_74:
	add.s32 	%r530, %r142, 32;
	setp.ge.s32 	%p52, %r530, %r141;
	@%p52 bra 	$L__BB13_76;
	st.global.u32 	[%rd14+128], %r1733;
$L__BB13_76:
	add.s32 	%r531, %r142, 64;
	setp.ge.s32 	%p53, %r531, %r141;
	@%p53 bra 	$L__BB13_78;
	st.global.u32 	[%rd14+256], %r1734;
$L__BB13_78:
	add.s32 	%r532, %r142, 96;
	setp.ge.s32 	%p54, %r532, %r141;
	@%p54 bra 	$L__BB13_80;
	st.global.u32 	[%rd14+384], %r1735;
$L__BB13_80:
	add.s32 	%r533, %r142, 128;
	setp.ge.s32 	%p55, %r533, %r141;
	@%p55 bra 	$L__BB13_82;
	st.global.u32 	[%rd14+512], %r1736;
$L__BB13_82:
	add.s32 	%r534, %r142, 160;
	setp.ge.s32 	%p56, %r534, %r141;
	@%p56 bra 	$L__BB13_84;
	st.global.u32 	[%rd14+640], %r1737;
$L__BB13_84:
	add.s32 	%r535, %r142, 192;
	setp.ge.s32 	%p57, %r535, %r141;
	@%p57 bra 	$L__BB13_86;
	st.global.u32 	[%rd14+768], %r1738;
$L__BB13_86:
	add.s32 	%r536, %r142, 224;
	setp.ge.s32 	%p58, %r536, %r141;
	@%p58 bra 	$L__BB13_88;
	st.global.u32 	[%rd14+896], %r1739;
$L__BB13_88:
	add.s32 	%r537, %r142, 256;
	setp.ge.s32 	%p59, %r537, %r141;
	@%p59 bra 	$L__BB13_90;
	st.global.u32 	[%rd14+1024], %r1740;
$L__BB13_90:
	add.s32 	%r538, %r142, 288;
	setp.ge.s32 	%p60, %r538, %r141;
	@%p60 bra 	$L__BB13_92;
	st.global.u32 	[%rd14+1152], %r1741;
$L__BB13_92:
	add.s32 	%r539, %r142, 320;
	setp.ge.s32 	%p61, %r539, %r141;
	@%p61 bra 	$L__BB13_94;
	st.global.u32 	[%rd14+1280], %r1742;
$L__BB13_94:
	add.s32 	%r540, %r142, 352;
	setp.ge.s32 	%p62, %r540, %r141;
	@%p62 bra 	$L__BB13_96;
	st.global.u32 	[%rd14+1408], %r1743;
$L__BB13_96:
	add.s32 	%r541, %r142, 384;
	setp.ge.s32 	%p63, %r541, %r141;
	@%p63 bra 	$L__BB13_98;
	st.global.u32 	[%rd14+1536], %r1744;
$L__BB13_98:
	add.s32 	%r542, %r142, 416;
	setp.ge.s32 	%p64, %r542, %r141;
	@%p64 bra 	$L__BB13_100;
	st.global.u32 	[%rd14+1664], %r1745;
$L__BB13_100:
	add.s32 	%r543, %r142, 448;
	setp.ge.s32 	%p65, %r543, %r141;
	@%p65 bra 	$L__BB13_102;
	st.global.u32 	[%rd14+1792], %r1746;
$L__BB13_102:
	add.s32 	%r544, %r142, 480;
	setp.ge.s32 	%p66, %r544, %r141;
	@%p66 bra 	$L__BB13_104;
	st.global.u32 	[%rd14+1920], %r1747;
$L__BB13_104:
	add.s32 	%r545, %r142, 512;
	setp.ge.s32 	%p67, %r545, %r141;
	@%p67 bra 	$L__BB13_106;
	st.global.u32 	[%rd14+2048], %r1748;
$L__BB13_106:
	add.s32 	%r546, %r142, 544;
	setp.ge.s32 	%p68, %r546, %r141;
	@%p68 bra 	$L__BB13_108;
	st.global.u32 	[%rd14+2176], %r1749;
$L__BB13_108:
	add.s32 	%r547, %r142, 576;
	setp.ge.s32 	%p69, %r547, %r141;
	@%p69 bra 	$L__BB13_110;
	st.global.u32 	[%rd14+2304], %r1750;
$L__BB13_110:
	// begin inline asm
	exit;
	// end inline asm
	mov.u32 	%r1764, %r1732;
	mov.u32 	%r1765, %r1733;
	mov.u32 	%r1766, %r1734;
	mov.u32 	%r1767, %r1735;
	mov.u32 	%r1768, %r1736;
	mov.u32 	%r1769, %r1737;
	mov.u32 	%r1770, %r1738;
	mov.u32 	%r1771, %r1739;
	mov.u32 	%r1772, %r1740;
	mov.u32 	%r1773, %r1741;
	mov.u32 	%r1774, %r1742;
	mov.u32 	%r1775, %r1743;
	mov.u32 	%r1776, %r1744;
	mov.u32 	%r1777, %r1745;
	mov.u32 	%r1778, %r1746;
	mov.u32 	%r1779, %r1747;
	mov.u32 	%r1780, %r1748;
	mov.u32 	%r1781, %r1749;
	mov.u32 	%r1782, %r1750;
$L__BB13_111:
	mul.hi.u32 	%r548, %r1, 357913942;
	add.s32 	%r549, %r548, %r1;
	shl.b32 	%r550, %r549, 2;
	mov.u32 	%r551, _ZZN3cub18CUB_300001_SM_10006detail10radix_sort29DeviceRadixSortOnesweepKernelINS1_5radix10policy_hubIjNS0_8NullTypeEyE10Policy1000ELNS0_9SortOrderE1EjS6_yiiNS1_21identity_decomposer_tEEEvPT5_SC_PT3_PKSD_PT1_PKSH_PT2_PKSL_T4_iiT6_E1s;
	add.s32 	%r552, %r551, %r550;
	add.s32 	%r162, %r552, 13328;
	st.shared.u32 	[%r552+13328], %r1759;
	bar.sync 	0;
	setp.gt.u32 	%p70, %r1, 31;
	@%p70 bra 	$L__BB13_113;
	mad.lo.s32 	%r584, %r1, 52, %r551;
	ld.shared.u32 	%r585, [%r584+13328];
	ld.shared.u32 	%r586, [%r584+13332];
	ld.shared.u32 	%r587, [%r584+13336];
	ld.shared.u32 	%r588, [%r584+13340];
	ld.shared.u32 	%r589, [%r584+13344];
	ld.shared.u32 	%r590, [%r584+13348];
	ld.shared.u32 	%r591, [%r584+13352];
	ld.shared.u32 	%r592, [%r584+13356];
	ld.shared.u32 	%r593, [%r584+13360];
	ld.shared.u32 	%r594, [%r584+13364];
	ld.shared.u32 	%r595, [%r584+13368];
	ld.shared.u32 	%r596, [%r584+13372];
	add.s32 	%r597, %r586, %r585;
	add.s32 	%r598, %r597, %r587;
	add.s32 	%r599, %r598, %r588;
	add.s32 	%r600, %r599, %r589;
	add.s32 	%r601, %r600, %r590;
	add.s32 	%r602, %r601, %r591;
	add.s32 	%r603, %r602, %r592;
	add.s32 	%r604, %r603, %r593;
	add.s32 	%r605, %r604, %r594;
	add.s32 	%r606, %r605, %r595;
	add.s32 	%r557, %r606, %r596;
	mov.b32 	%r555, 1;
	mov.b32 	%r580, 0;
	mov.b32 	%r582, -1;
	// begin inline asm
	{  .reg .s32 r0;  .reg .pred p;  shfl.sync.up.b32 r0|p, %r557, %r555, %r580, %r582;  @p add.s32 r0, r0, %r557;  mov.s32 %r553, r0;}
	// end inline asm
	mov.b32 	%r561, 2;
	// begin inline asm
	{  .reg .s32 r0;  .reg .pred p;  shfl.sync.up.b32 r0|p, %r553, %r561, %r580, %r582;  @p add.s32 r0, r0, %r553;  mov.s32 %r559, r0;}
	// end inline asm
	mov.b32 	%r567, 4;
	// begin inline asm
	{  .reg .s32 r0;  .reg .pred p;  shfl.sync.up.b32 r0|p, %r559, %r567, %r580, %r582;  @p add.s32 r0, r0, %r559;  mov.s32 %r565, r0;}
	// end inline asm
	mov.b32 	%r573, 8;
	// begin inline asm
	{  .reg .s32 r0;  .reg .pred p;  shfl.sync.up.b32 r0|p, %r565, %r573, %r580, %r582;  @p add.s32 r0, r0, %r565;  mov.s32 %r571, r0;}
	// end inline asm
	mov.b32 	%r579, 16;
	// begin inline asm
	{  .reg .s32 r0;  .reg .pred p;  shfl.sync.up.b32 r0|p, %r571, %r579, %r580, %r582;  @p add.s32 r0, r0, %r571;  mov.s32 %r577, r0;}
	// end inline asm
	sub.s32 	%r607, %r577, %r557;
	add.s32 	%r608, %r585, %r607;
	add.s32 	%r609, %r586, %r608;
	add.s32 	%r610, %r587, %r609;
	add.s32 	%r611, %r588, %r610;
	add.s32 	%r612, %r589, %r611;
	add.s32 	%r613, %r590, %r612;
	add.s32 	%r614, %r591, %r613;
	add.s32 	%r615, %r592, %r614;
	add.s32 	%r616, %r593, %r615;
	add.s32 	%r617, %r594, %r616;
	add.s32 	%r618, %r595, %r617;
	st.shared.u32 	[%r584+13328], %r607;
	st.shared.u32 	[%r584+13332], %r608;
	st.shared.u32 	[%r584+13336], %r609;
	st.shared.u32 	[%r584+13340], %r610;
	st.shared.u32 	[%r584+13344], %r611;
	st.shared.u32 	[%r584+13348], %r612;
	st.shared.u32 	[%r584+13352], %r613;
	st.shared.u32 	[%r584+13356], %r614;
	st.shared.u32 	[%r584+13360], %r615;
	st.shared.u32 	[%r584+13364], %r616;
	st.shared.u32 	[%r584+13368], %r617;
	st.shared.u32 	[%r584+13372], %r618;
$L__BB13_113:
	setp.gt.u32 	%p71, %r1, 255;
	bar.sync 	0;
	ld.shared.u32 	%r163, [%r162];
	@%p71 bra 	$L__BB13_115;
	shl.b32 	%r619, %r1, 2;
	add.s32 	%r621, %r551, %r619;
	ld.shared.u32 	%r622, [%r621];
	add.s32 	%r623, %r622, %r163;
	st.shared.u32 	[%r621], %r623;
	ld.shared.u32 	%r624, [%r621+1024];
	add.s32 	%r625, %r624, %r163;
	st.shared.u32 	[%r621+1024], %r625;
	ld.shared.u32 	%r626, [%r621+2048];
	add.s32 	%r627, %r626, %r163;
	st.shared.u32 	[%r621+2048], %r627;
	ld.shared.u32 	%r628, [%r621+3072];
	add.s32 	%r629, %r628, %r163;
	st.shared.u32 	[%r621+3072], %r629;
	ld.shared.u32 	%r630, [%r621+4096];
	add.s32 	%r631, %r630, %r163;
	st.shared.u32 	[%r621+4096], %r631;
	ld.shared.u32 	%r632, [%r621+5120];
	add.s32 	%r633, %r632, %r163;
	st.shared.u32 	[%r621+5120], %r633;
	ld.shared.u32 	%r634, [%r621+6144];
	add.s32 	%r635, %r634, %r163;
	st.shared.u32 	[%r621+6144], %r635;
	ld.shared.u32 	%r636, [%r621+7168];
	add.s32 	%r637, %r636, %r163;
	st.shared.u32 	[%r621+7168], %r637;
	ld.shared.u32 	%r638, [%r621+8192];
	add.s32 	%r639, %r638, %r163;
	st.shared.u32 	[%r621+8192], %r639;
	ld.shared.u32 	%r640, [%r621+9216];
	add.s32 	%r641, %r640, %r163;
	st.shared.u32 	[%r621+9216], %r641;
	ld.shared.u32 	%r642, [%r621+10240];
	add.s32 	%r643, %r642, %r163;
	st.shared.u32 	[%r621+10240], %r643;
	ld.shared.u32 	%r644, [%r621+11264];
	add.s32 	%r645, %r644, %r163;
	st.shared.u32 	[%r621+11264], %r645;
$L__BB13_115:
	shl.b32 	%r672, %r1, 5;
	and.b32  	%r673, %r672, 31744;
	add.s32 	%r164, %r551, %r673;
	bar.sync 	0;
	// begin inline asm
	mov.u32 %r646, %lanemask_le;
	// end inline asm
	shr.u32 	%r675, %r1764, %r293;
	and.b32  	%r669, %r675, %r82;
	mov.b32 	%r649, 1;
	// begin inline asm
	{
    .reg .pred p;
    and.b32 %r647, %r669, %r649;    setp.ne.u32 p, %r647, 0;
    vote.ballot.sync.b32 %r647, p, 0xffffffff;
    @!p not.b32 %r647, %r647;
}

	// end inline asm
	mov.b32 	%r652, 2;
	// begin inline asm
	{
    .reg .pred p;
    and.b32 %r650, %r669, %r652;    setp.ne.u32 p, %r650, 0;
    vote.ballot.sync.b32 %r650, p, 0xffffffff;
    @!p not.b32 %r650, %r650;
}

	// end inline asm
	and.b32  	%r676, %r650, %r647;
	mov.b32 	%r655, 4;
	// begin inline asm
	{
    .reg .pred p;
    and.b32 %r653, %r669, %r655;    setp.ne.u32 p, %r653, 0;
    vote.ballot.sync.b32 %r653, p, 0xffffffff;
    @!p not.b32 %r653, %r653;
}

	// end inline asm
	and.b32  	%r677, %r653, %r676;
	mov.b32 	%r658, 8;
	// begin inline asm
	{
    .reg .pred p;
    and.b32 %r656, %r669, %r658;    setp.ne.u32 p, %r656, 0;
    vote.ballot.sync.b32 %r656, p, 0xffffffff;
    @!p not.b32 %r656, %r656;
}

	// end inline asm
	and.b32  	%r678, %r656, %r677;
	mov.b32 	%r661, 16;
	// begin inline asm
	{
    .reg .pred p;
    and.b32 %r659, %r669, %r661;    setp.ne.u32 p, %r659, 0;
    vote.ballot.sync.b32 %r659, p, 0xffffffff;
    @!p not.b32 %r659, %r659;
}

	// end inline asm
	and.b32  	%r679, %r659, %r678;
	mov.b32 	%r664, 32;
	// begin inline asm
	{
    .reg .pred p;
    and.b32 %r662, %r669, %r664;    setp.ne.u32 p, %r662, 0;
    vote.ballot.sync.b32 %r662, p, 0xffffffff;
    @!p not.b32 %r662, %r662;
}

	// end inline asm
	and.b32  	%r680, %r662, %r679;
	mov.b32 	%r667, 64;
	// begin inline asm
	{
    .reg .pred p;
    and.b32 %r665, %r669, %r667;    setp.ne.u32 p, %r665, 0;
    vote.ballot.sync.b32 %r665, p, 0xffffffff;
    @!p not.b32 %r665, %r665;
}

	// end inline asm
	and.b32  	%r681, %r665, %r680;
	mov.b32 	%r670, 128;
	// begin inline asm
	{
    .reg .pred p;
    and.b32 %r668, %r669, %r670;    setp.ne.u32 p, %r668, 0;
    vote.ballot.sync.b32 %r668, p, 0xffffffff;
    @!p not.b32 %r668, %r668;
}

	// end inline asm
	and.b32  	%r682, %r668, %r681;
	clz.b32 	%r683, %r682;
	sub.s32 	%r167, 31, %r683;
	and.b32  	%r684, %r646, %r682;
	popc.b32 	%r168, %r684;
	setp.ne.s32 	%p72, %r295, %r167;
	mov.b32 	%r1783, 0;
	@%p72 bra 	$L__BB13_117;
	shl.b32 	%r685, %r669, 2;
	add.s32 	%r686, %r164, %r685;
	atom.shared.add.u32 	%r1783, [%r686], %r168;
$L__BB13_117:
	shfl.sync.idx.b32	%r712|%p73, %r1783, %r167, 31, -1;
	add.s32 	%r171, %r168, %r712;
	shr.u32 	%r713, %r1765, %r293;
	and.b32  	%r709, %r713, %r82;
	mov.b32 	%r689, 1;
	// begin inline asm
	{
    .reg .pred p;
    and.b32 %r687, %r709, %r689;    setp.ne.u32 p, %r687, 0;
    vote.ballot.sync.b32 %r687, p, 0xffffffff;
    @!p not.b32 %r687, %r687;
}

	// end inline asm
	mov.b32 	%r692, 2;
	// begin inline asm
	{
    .reg .pred p;
    and.b32 %r690, %r709, %r692;    setp.ne.u32 p, %r690, 0;
    vote.ballot.sync.b32 %r690, p, 0xffffffff;
    @!p not.b32 %r690, %r690;
}

	// end inline asm
	and.b32  	%r714, %r690, %r687;
	mov.b32 	%r695, 4;
	// begin inline asm
	{
    .reg .pred p;
    and.b32 %r693, %r709, %r695;    setp.ne.u32 p, %r693, 0;
    vote.ballot.sync.b32 %r693, p, 0xffffffff;
    @!p not.b32 %r693, %r693;
}

	// end inline asm
	and.b32  	%r715, %r693, %r714;
	mov.b32 	%r698, 8;
	// begin inline asm
	{
    .reg .pred p;
    and.b32 %r696, %r709, %r698;    setp.ne.u32 p, %r696, 0;
    vote.ballot.sync.b32 %r696, p, 0xffffffff;
    @!p not.b32 %r696, %r696;
}

	// end inline asm
	and.b32  	%r716, %r696, %r715;
	mov.b32 	%r701, 16;
	// begin inline asm
	{
    .reg .pred p;
    and.b32 %r699, %r709, %r701;    setp.ne.u32 p, %r699, 0;
    vote.ballot.sync.b32 %r699, p, 0xffffffff;
    @!p not.b32 %r699, %r699;
}

	// end inline asm
	and.b32  	%r717, %r699, %r716;
	mov.b32 	%r704, 32;
	// begin inline asm
	{
    .reg .pred p;
    and.b32 %r702, %r709, %r704;    setp.ne.u32 p, %r702, 0;
    vote.ballot.sync.b32 %r702, p, 0xffffffff;
    @!p not.b32 %r702, %r702;
}

	// end inline asm
	and.b32  	%r718, %r702, %r717;
	mov.b32 	%r707, 64;
	// begin inline asm
	{
    .reg .pred p;
    and.b32 %r705, %r709, %r707;    setp.ne.u32 p, %r705, 0;
    vote.ballot.sync.b32 %r705, p, 0xffffffff;
    @!p not.b32 %r705, %r705;
}

	// end inline asm
	and.b32  	%r719, %r705, %r718;
	mov.b32 	%r710, 128;
	// begin inline asm
	{
    .reg .pred p;
    and.b32 %r708, %r709, %r710;    setp.ne.u32 p, %r708, 0;
    vote.ballot.sync.b32 %r708, p, 0xffffffff;
    @!p not.b32 %r708, %r708;
}

	// end inline asm
	and.b32  	%r720, %r708, %r719;
	clz.b32 	%r721, %r720;
	sub.s32 	%r173, 31, %r721;
	and.b32  	%r722, %r646, %r720;
	popc.b32 	%r174, %r722;
	setp.ne.s32 	%p74, %r295, %r173;
	mov.b32 	%r1784, 0;
	@%p74 bra 	$L__BB13_119;
	shl.b32 	%r723, %r709, 2;
	add.s32 	%r724, %r164, %r723;
	atom.shared.add.u32 	%r1784, [%r724], %r174;
$L__BB13_119:
	shfl.sync.idx.b32	%r750|%p75, %r1784, %r173, 31, -1;
	add.s32 	%r177, %r174, %r750;
	shr.u32 	%r751, %r1766, %r293;
	and.b32  	%r747, %r751, %r82;
	mov.b32 	%r727, 1;
	// begin inline asm
	{
    .reg .pred p;
    and.b32 %r725, %r747, %r727;    setp.ne.u32 p, %r725, 0;
    vote.ballot.sync.b32 %r725, p, 0xffffffff;
    @!p not.b32 %r725, %r725;
}

	// end inline asm
	mov.b32 	%r730, 2;
	// begin inline asm
	{
    .reg .pred p;
    and.b32 %r728, %r747, %r730;    setp.ne.u32 p, %r728, 0;
    vote.ballot.sync.b32 %r728, p, 0xffffffff;
    @!p not.b32 %r728, %r728;
}

	// end inline asm
	and.b32  	%r752, %r728, %r725;
	mov.b32 	%r733, 4;
	// begin inline asm
	{
    .reg .pred p;
    and.b32 %r731, %r747, %r733;    setp.ne.u32 p, %r731, 0;
    vote.ballot.sync.b32 %r731, p, 0xffffffff;
    @!p not.b32 %r731, %r731;
}

	// end inline asm
	and.b32  	%r753, %r731, %r752;
	mov.b32 	%r736, 8;
	// begin inline asm
	{
    .reg .pred p;
    and.b32 %r734, %r747, %r736;    setp.ne.u32 p, %r734, 0;
    vote.ballot.sync.b32 %r734, p, 0xffffffff;
    @!p not.b32 %r734, %r734;
}

	// end inline asm
	and.b32  	%r754, %r734, %r753;
	mov.b32 	%r739, 16;
	// begin inline asm
	{
    .reg .pred p;
    and.b32 %r737, %r747, %r739;    setp.ne.u32 p, %r737, 0;
    vote.ballot.sync.b32 %r737, p, 0xffffffff;
    @!p not.b32 %r737, %r737;
}

	// end inline asm
	and.b32  	%r755, %r737, %r754;
	mov.b32 	%r742, 32;
	// begin inline asm
	{
    .reg .pred p;
    and.b32 %r740, %r747, %r742;    setp.ne.u32 p, %r740, 0;
    vote.ballot.sync.b32 %r740, p, 0xffffffff;
    @!p not.b32 %r740, %r740;
}

	// end inline asm
	and.b32  	%r756, %r740, %r755;
	mov.b32 	%r745, 64;
	// begin inline asm
	{
    .reg .pred p;
    and.b32 %r743, %r747, %r745;    setp.ne.u32 p, %r743, 0;
    vote.ballot.sync.b32 %r743, p, 0xffffffff;
    @!p not.b32 %r743, %r743;
}

	// end inline asm
	and.b32  	%r757, %r743, %r756;
	mov.b32 	%r748, 128;
	// begin inline asm
	{
    .reg .pred p;
    and.b32 %r746, %r747, %r748;    setp.ne.u32 p, %r746, 0;
    vote.ballot.sync.b32 %r746, p, 0xffffffff;
    @!p not.b32 %r746, %r746;
}

	// end inline asm
	and.b32  	%r758, %r746, %r757;
	clz.b32 	%r759, %r758;
	sub.s32 	%r179, 31, %r759;
	and.b32  	%r760, %r646, %r758;
	popc.b32 	%r180, %r760;
	setp.ne.s32 	%p76, %r295, %r179;
	mov.b32 	%r1785, 0;
	@%p76 bra 	$L__BB13_121;
	shl.b32 	%r761, %r747, 2;
	add.s32 	%r762, %r164, %r761;
	atom.shared.add.u32 	%r1785, [%r762], %r180;
$L__BB13_121:
	shfl.sync.idx.b32	%r788|%p77, %r1785, %r179, 31, -1;
	add.s32 	%r183, %r180, %r788;
	shr.u32 	%r789, %r1767, %r293;
	and.b32  	%r785, %r789, %r82;
	mov.b32 	%r765, 1;
	// begin inline asm
	{
    .reg .pred p;
    and.b32 %r763, %r785, %r765;    setp.ne.u32 p, %r763, 0;
    vote.ballot.sync.b32 %r763, p, 0xffffffff;
    @!p not.b32 %r763, %r763;
}

	// end inline asm
	mov.b32 	%r768, 2;
	// begin inline asm
	{
    .reg .pred p;
    and.b32 %r766, %r785, %r768;    setp.ne.u32 p, %r766, 0;
    vote.ballot.sync.b32 %r766, p, 0xffffffff;
    @!p not.b32 %r766, %r766;
}

	// end inline asm
	and.b32  	%r790, %r766, %r763;
	mov.b32 	%r771, 4;
	// begin inline asm
	{
    .reg .pred p;
    and.b32 %r769, %r785, %r771;    setp.ne.u32 p, %r769, 0;
    vote.ballot.sync.b32 %r769, p, 0xffffffff;
    @!p not.b32 %r769, %r769;
}

	// end inline asm
	and.b32  	%r791, %r769, %r790;
	mov.b32 	%r774, 8;
	// begin inline asm
	{
    .reg .pred p;
    and.b32 %r772, %r785, %r774;    setp.ne.u32 p, %r772, 0;
    vote.ballot.sync.b32 %r772, p, 0xffffffff;
    @!p not.b32 %r772, %r772;
}

	// end inline asm
	and.b32  	%r792, %r772, %r791;
	mov.b32 	%r777, 16;
	// begin inline asm
	{
    .reg .pred p;
    and.b32 %r775, %r785, %r777;    setp.ne.u32 p, %r775, 0;
    vote.ballot.sync.b32 %r775, p, 0xffffffff;
    @!p not.b32 %r775, %r775;
}

	// end inline asm
	and.b32  	%r793, %r775, %r792;
	mov.b32 	%r780, 32;
	// begin inline asm
	{
    .reg .pred p;
    and.b32 %r778, %r785, %r780;    setp.ne.u32 p, %r778, 0;
    vote.ballot.sync.b32 %r778, p, 0xffffffff;
    @!p not.b32 %r778, %r778;
}

	// end inline asm
	and.b32  	%r794, %r778, %r793;
	mov.b32 	%r783, 64;
	// begin inline asm
	{
    .reg .pred p;
    and.b32 %r781, %r785, %r783;    setp.ne.u32 p, %r781, 0;
    vote.ballot.sync.b32 %r781, p, 0xffffffff;
    @!p not.b32 %r781, %r781;
}

	// end inline asm
	and.b32  	%r795, %r781, %r794;
	mov.b32 	%r786, 128;
	// begin inline asm
	{
    .reg .pred p;
    and.b32 %r784, %r785, %r786;    setp.ne.u32 p, %r784, 0;
    vote.ballot.sync.b32 %r784, p, 0xffffffff;
    @!p not.b32 %r784, %r784;
}

	// end inline asm
	and.b32  	%r796, %r784, %r795;
	clz.b32 	%r797, %r796;
	sub.s32 	%r185, 31, %r797;
	and.b32  	%r798, %r646, %r796;
	popc.b32 	%r186, %r798;
	setp.ne.s32 	%p78, %r295, %r185;
	mov.b32 	%r1786, 0;
	@%p78 bra 	$L__BB13_123;
	shl.b32 	%r799, %r785, 2;
	add.s32 	%r800, %r164, %r799;
	atom.shared.add.u32 	%r1786, [%r800], %r186;
$L__BB13_123:
	shfl.sync.idx.b32	%r826|%p79, %r1786, %r185, 31, -1;
	add.s32 	%r189, %r186, %r826;
	shr.u32 	%r827, %r1768, %r293;
	and.b32  	%r823, %r827, %r82;
	mov.b32 	%r803, 1;
	// begin inline asm
	{
    .reg .pred p;
    and.b32 %r801, %r823, %r803;    setp.ne.u32 p, %r801, 0;
    vote.ballot.sync.b32 %r801, p, 0xffffffff;
    @!p not.b32 %r801, %r801;
}

	// end inline asm
	mov.b32 	%r806, 2;
	// begin inline asm
	{
    .reg .pred p;
    and.b32 %r804, %r823, %r806;    setp.ne.u32 p, %r804, 0;
    vote.ballot.sync.b32 %r804, p, 0xffffffff;
    @!p not.b32 %r804, %r804;
}

	// end inline asm
	and.b32  	%r828, %r804, %r801;
	mov.b32 	%r809, 4;
	// begin inline asm
	{
    .reg .pred p;
    and.b32 %r807, %r823, %r809;    setp.ne.u32 p, %r807, 0;
    vote.ballot.sync.b32 %r807, p, 0xffffffff;
    @!p not.b32 %r807, %r807;
}

	// end inline asm
	and.b32  	%r829, %r807, %r828;
	mov.b32 	%r812, 8;
	// begin inline asm
	{
    .reg .pred p;
    and.b32 %r810, %r823, %r812;    setp.ne.u32 p, %r810, 0;
    vote.ballot.sync.b32 %r810, p, 0xffffffff;
    @!p not.b32 %r810, %r810;
}

	// end inline asm
	and.b32  	%r830, %r810, %r829;
	mov.b32 	%r815, 16;
	// begin inline asm
	{
    .reg .pred p;
    and.b32 %r813, %r823, %r815;    setp.ne.u32 p, %r813, 0;
    vote.ballot.sync.b32 %r813, p, 0xffffffff;
    @!p not.b32 %r813, %r813;
}

	// end inline asm
	and.b32  	%r831, %r813, %r830;
	mov.b32 	%r818, 32;
	// begin inline asm
	{
    .reg .pred p;
    and.b32 %r816, %r823, %r818;    setp.ne.u32 p, %r816, 0;
    vote.ballot.sync.b32 %r816, p, 0xffffffff;
    @!p not.b32 %r816, %r816;
}

	// end inline asm
	and.b32  	%r832, %r816, %r831;
	mov.b32 	%r821, 64;
	// begin inline asm
	{
    .reg .pred p;
    and.b32 %r819, %r823, %r821;    setp.ne.u32 p, %r819, 0;
    vote.ballot.sync.b32 %r819, p, 0xffffffff;
    @!p not.b32 %r819, %r819;
}

	// end inline asm
	and.b32  	%r833, %r819, %r832;
	mov.b32 	%r824, 128;
	// begin inline asm
	{
    .reg .pred p;
    and.b32 %r822, %r823, %r824;    setp.ne.u32 p, %r822, 0;
    vote.ballot.sync.b32 %r822, p, 0xffffffff;
    @!p not.b32 %r822, %r822;
}

	// end inline asm
	and.b32  	%r834, %r822, %r833;
	clz.b32 	%r835, %r834;
	sub.s32 	%r191, 31, %r835;
	and.b32  	%r836, %r646, %r834;
	popc.b32 	%r192, %r836;
	setp.ne.s32 	%p80, %r295, %r191;
	mov.b32 	%r1787, 0;
	@%p80 bra 	$L__BB13_125;
	shl.b32 	%r837, %r823, 2;
	add.s32 	%r838, %r164, %r837;
	atom.shared.add.u32 	%r1787, [%r838], %r192;
$L__BB13_125:
	shfl.sync.idx.b32	%r864|%p81, %r1787, %r191, 31, -1;
	add.s32 	%r195, %r192, %r864;
	shr.u32 	%r865, %r1769, %r293;
	and.b32  	%r861, %r865, %r82;
	mov.b32 	%r841, 1;
	// begin inline asm
	{
    .reg .pred p;
    and.b32 %r839, %r861, %r841;    setp.ne.u32 p, %r839, 0;
    vote.ballot.sync.b32 %r839, p, 0xffffffff;
    @!p not.b32 %r839, %r839;
}

	// end inline asm
	mov.b32 	%r844, 2;
	// begin inline asm
	{
    .reg .pred p;
    and.b32 %r842, %r861, %r844;    setp.ne.u32 p, %r842, 0;
    vote.ballot.sync.b32 %r842, p, 0xffffffff;
    @!p not.b32 %r842, %r842;
}

	// end inline asm
	and.b32  	%r866, %r842, %r839;
	mov.b32 	%r847, 4;
	// begin inline asm
	{
    .reg .pred p;
    and.b32 %r845, %r861, %r847;    setp.ne.u32 p, %r845, 0;
    vote.ballot.sync.b32 %r845, p, 0xffffffff;
    @!p not.b32 %r845, %r845;
}

	// end inline asm
	and.b32  	%r867, %r845, %r866;
	mov.b32 	%r850, 8;
	// begin inline asm
	{
    .reg .pred p;
    and.b32 %r848, %r861, %r850;    setp.ne.u32 p, %r848, 0;
    vote.ballot.sync.b32 %r848, p, 0xffffffff;
    @!p not.b32 %r848, %r848;
}

	// end inline asm
	and.b32  	%r868, %r848, %r867;
	mov.b32 	%r853, 16;
	// begin inline asm
	{
    .reg .pred p;
    and.b32 %r851, %r861, %r853;    setp.ne.u32 p, %r851, 0;
    vote.ballot.sync.b32 %r851, p, 0xffffffff;
    @!p not.b32 %r851, %r851;
}

	// end inline asm
	and.b32  	%r869, %r851, %r868;
	mov.b32 	%r856, 32;
	// begin inline asm
	{
    .reg .pred p;
    and.b32 %r854, %r861, %r856;    setp.ne.u32 p, %r854, 0;
    vote.ballot.sync.b32 %r854, p, 0xffffffff;
    @!p not.b32 %r854, %r854;
}

	// end inline asm
	and.b32  	%r870, %r854, %r869;
	mov.b32 	%r859, 64;
	// begin inline asm
	{
    .reg .pred p;
    and.b32 %r857, %r861, %r859;    setp.ne.u32 p, %r857, 0;
    vote.ballot.sync.b32 %r857, p, 0xffffffff;
    @!p not.b32 %r857, %r857;
}

	// end inline asm
	and.b32  	%r871, %r857, %r870;
	mov.b32 	%r862, 128;
	// begin inline asm
	{
    .reg .pred p;
    and.b32 %r860, %r861, %r862;    setp.ne.u32 p, %r860, 0;
    vote.ballot.sync.b32 %r860, p, 0xffffffff;
    @!p not.b32 %r860, %r860;
}

	// end inline asm
	and.b32  	%r872, %r860, %r871;
	clz.b32 	%r873, %r872;
	sub.s32 	%r197, 31, %r873;
	and.b32  	%r874, %r646, %r872;
	popc.b32 	%r198, %r874;
	setp.ne.s32 	%p82, %r295, %r197;
	mov.b32 	%r1788, 0;
	@%p82 bra 	$L__BB13_127;
	shl.b32 	%r875, %r861, 2;
	add.s32 	%r876, %r164, %r875;
	atom.shared.add.u32 	%r1788, [%r876], %r198;
$L__BB13_127:
	shfl.sync.idx.b32	%r902|%p83, %r1788, %r197, 31, -1;
	add.s32 	%r201, %r198, %r902;
	shr.u32 	%r903, %r1770, %r293;
	and.b32  	%r899, %r903, %r82;
	mov.b32 	%r879, 1;
	// begin inline asm
	{
    .reg .pred p;
    and.b32 %r877, %r899, %r879;    setp.ne.u32 p, %r877, 0;
    vote.ballot.sync.b32 %r877, p, 0xffffffff;
    @!p not.b32 %r877, %r877;
}

	// end inline asm
	mov.b32 	%r882, 2;
	// begin inline asm
	{
    .reg .pred p;
    and.b32 %r880, %r899, %r882;    setp.ne.u32 p, %r880, 0;
    vote.ballot.sync.b32 %r880, p, 0xffffffff;
    @!p not.b32 %r880, %r880;
}

	// end inline asm
	and.b32  	%r904, %r880, %r877;
	mov.b32 	%r885, 4;
	// begin inline asm
	{
    .reg .pred p;
    and.b32 %r883, %r899, %r885;    setp.ne.u32 p, %r883, 0;
    vote.ballot.sync.b32 %r883, p, 0xffffffff;
    @!p not.b32 %r883, %r883;
}

	// end inline asm
	and.b32  	%r905, %r883, %r904;
	mov.b32 	%r888, 8;
	// begin inline asm
	{
    .reg .pred p;
    and.b32 %r886, %r899, %r888;    setp.ne.u32 p, %r886, 0;
    vote.ballot.sync.b32 %r886, p, 0xffffffff;
    @!p not.b32 %r886, %r886;
}

	// end inline asm
	and.b32  	%r906, %r886, %r905;
	mov.b32 	%r891, 16;
	// begin inline asm
	{
    .reg .pred p;
    and.b32 %r889, %r899, %r891;    setp.ne.u32 p, %r889, 0;
    vote.ballot.sync.b32 %r889, p, 0xffffffff;
    @!p not.b32 %r889, %r889;
}

	// end inline asm
	and.b32  	%r907, %r889, %r906;
	mov.b32 	%r894, 32;
	// begin inline asm
	{
    .reg .pred p;
    and.b32 %r892, %r899, %r894;    setp.ne.u32 p, %r892, 0;
    vote.ballot.sync.b32 %r892, p, 0xffffffff;
    @!p not.b32 %r892, %r892;
}

	// end inline asm
	and.b32  	%r908, %r892, %r907;
	mov.b32 	%r897, 64;
	// begin inline asm
	{
    .reg .pred p;
    and.b32 %r895, %r899, %r897;    setp.ne.u32 p, %r895, 0;
    vote.ballot.sync.b32 %r895, p, 0xffffffff;
    @!p not.b32 %r895, %r895;
}

	// end inline asm
	and.b32  	%r909, %r895, %r908;
	mov.b32 	%r900, 128;
	// begin inline asm
	{
    .reg .pred p;
    and.b32 %r898, %r899, %r900;    setp.ne.u32 p, %r898, 0;
    vote.ballot.sync.b32 %r898, p, 0xffffffff;
    @!p not.b32 %r898, %r898;
}

	// end inline asm
	and.b32  	%r910, %r898, %r909;
	clz.b32 	%r911, %r910;
	sub.s32 	%r203, 31, %r911;
	and.b32  	%r912, %r646, %r910;
	popc.b32 	%r204, %r912;
	setp.ne.s32 	%p84, %r295, %r203;
	mov.b32 	%r1789, 0;
	@%p84 bra 	$L__BB13_129;
	shl.b32 	%r913, %r899, 2;
	add.s32 	%r914, %r164, %r913;
	atom.shared.add.u32 	%r1789, [%r914], %r204;
$L__BB13_129:
	shfl.sync.idx.b32	%r940|%p85, %r1789, %r203, 31, -1;
	add.s32 	%r207, %r204, %r940;
	shr.u32 	%r941, %r1771, %r293;
	and.b32  	%r937, %r941, %r82;
	mov.b32 	%r917, 1;
	// begin inline asm
	{
    .reg .pred p;
    and.b32 %r915, %r937, %r917;    setp.ne.u32 p, %r915, 0;
    vote.ballot.sync.b32 %r915, p, 0xffffffff;
    @!p not.b32 %r915, %r915;
}

	// end inline asm
	mov.b32 	%r920, 2;
	// begin inline asm
	{
    .reg .pred p;
    and.b32 %r918, %r937, %r920;    setp.ne.u32 p, %r918, 0;
    vote.ballot.sync.b32 %r918, p, 0xffffffff;
    @!p not.b32 %r918, %r918;
}

	// end inline asm
	and.b32  	%r942, %r918, %r915;
	mov.b32 	%r923, 4;
	// begin inline asm
	{
    .reg .pred p;
    and.b32 %r921, %r937, %r923;    setp.ne.u32 p, %r921, 0;
    vote.ballot.sync.b32 %r921, p, 0xffffffff;
    @!p not.b32 %r921, %r921;
}

	// end inline asm
	and.b32  	%r943, %r921, %r942;
	mov.b32 	%r926, 8;
	// begin inline asm
	{
    .reg .pred p;
    and.b32 %r924, %r937, %r926;    setp.ne.u32 p, %r924, 0;
    vote.ballot.sync.b32 %r924, p, 0xffffffff;
    @!p not.b32 %r924, %r924;
}

	// end inline asm
	and.b32  	%r944, %r924, %r943;
	mov.b32 	%r929, 16;
	// begin inline asm
	{
    .reg .pred p;
    and.b32 %r927, %r937, %r929;    setp.ne.u32 p, %r927, 0;
    vote.ballot.sync.b32 %r927, p, 0xffffffff;
    @!p not.b32 %r927, %r927;
}

	// end inline asm
	and.b32  	%r945, %r927, %r944;
	mov.b32 	%r932, 32;
	// begin inline asm
	{
    .reg .pred p;
    and.b32 %r930, %r937, %r932;    setp.ne.u32 p, %r930, 0;
    vote.ballot.sync.b32 %r930, p, 0xffffffff;
    @!p not.b32 %r930, %r930;
}

	// end inline asm
	and.b32  	%r946, %r930, %r945;
	mov.b32 	%r935, 64;
	// begin inline asm
	{
    .reg .pred p;
    and.b32 %r933, %r937, %r935;    setp.ne.u32 p, %r933, 0;
    vote.ballot.sync.b32 %r933, p, 0xffffffff;
    @!p not.b32 %r933, %r933;
}

	// end inline asm
	and.b32  	%r947, %r933, %r946;
	mov.b32 	%r938, 128;
	// begin inline asm
	{
    .reg .pred p;
    and.b32 %r936, %r937, %r938;    setp.ne.u32 p, %r936, 0;
    vote.ballot.sync.b32 %r936, p, 0xffffffff;
    @!p not.b32 %r936, %r936;
}

	// end inline asm
	and.b32  	%r948, %r936, %r947;
	clz.b32 	%r949, %r948;
	sub.s32 	%r209, 31, %r949;
	and.b32  	%r950, %r646, %r948;
	popc.b32 	%r210, %r950;
	setp.ne.s32 	%p86, %r295, %r209;
	mov.b32 	%r1790, 0;
	@%p86 bra 	$L__BB13_131;
	shl.b32 	%r951, %r937, 2;
	add.s32 	%r952, %r164, %r951;
	atom.shared.add.u32 	%r1790, [%r952], %r210;
$L__BB13_131:
	shfl.sync.idx.b32	%r978|%p87, %r1790, %r209, 31, -1;
	add.s32 	%r213, %r210, %r978;
	shr.u32 	%r979, %r1772, %r293;
	and.b32  	%r975, %r979, %r82;
	mov.b32 	%r955, 1;
	// begin inline asm
	{
    .reg .pred p;
    and.b32 %r953, %r975, %r955;    setp.ne.u32 p, %r953, 0;
    vote.ballot.sync.b32 %r953, p, 0xffffffff;
    @!p not.b32 %r953, %r953;
}

	// end inline asm
	mov.b32 	%r958, 2;
	// begin inline asm
	{
    .reg .pred p;
    and.b32 %r956, %r975, %r958;    setp.ne.u32 p, %r956, 0;
    vote.ballot.sync.b32 %r956, p, 0xffffffff;
    @!p not.b32 %r956, %r956;
}

	// end inline asm
	and.b32  	%r980, %r956, %r953;
	mov.b32 	%r961, 4;
	// begin inline asm
	{
    .reg .pred p;
    and.b32 %r959, %r975, %r961;    setp.ne.u32 p, %r959, 0;
    vote.ballot.sync.b32 %r959, p, 0xffffffff;
    @!p not.b32 %r959, %r959;
}

	// end inline asm
	and.b32  	%r981, %r959, %r980;
	mov.b32 	%r964, 8;
	// begin inline asm
	{
    .reg .pred p;
    and.b32 %r962, %r975, %r964;    setp.ne.u32 p, %r962, 0;
    vote.ballot.sync.b32 %r962, p, 0xffffffff;
    @!p not.b32 %r962, %r962;
}

	// end inline asm
	and.b32  	%r982, %r962, %r981;
	mov.b32 	%r967, 16;
	// begin inline asm
	{
    .reg .pred p;
    and.b32 %r965, %r975, %r967;    setp.ne.u32 p, %r965, 0;
    vote.ballot.sync.b32 %r965, p, 0xffffffff;
    @!p not.b32 %r965, %r965;
}

	// end inline asm
	and.b32  	%r983, %r965, %r982;
	mov.b32 	%r970, 32;
	// begin inline asm
	{
    .reg .pred p;
    and.b32 %r968, %r975, %r970;    setp.ne.u32 p, %r968, 0;
    vote.ballot.sync.b32 %r968, p, 0xffffffff;
    @!p not.b32 %r968, %r968;
}

	// end inline asm
	and.b32  	%r984, %r968, %r983;
	mov.b32 	%r973, 64;
	// begin inline asm
	{
    .reg .pred p;
    and.b32 %r971, %r975, %r973;    setp.ne.u32 p, %r971, 0;
    vote.ballot.sync.b32 %r971, p, 0xffffffff;
    @!p not.b32 %r971, %r971;
}

	// end inline asm
	and.b32  	%r985, %r971, %r984;
	mov.b32 	%r976, 128;
	// begin inline asm
	{
    .reg .pred p;
    and.b32 %r974, %r975, %r976;    setp.ne.u32 p, %r974, 0;
    vote.ballot.sync.b32 %r974, p, 0xffffffff;
    @!p not.b32 %r974, %r974;
}

	// end inline asm
	and.b32  	%r986, %r974, %r985;
	clz.b32 	%r987, %r986;
	sub.s32 	%r215, 31, %r987;
	and.b32  	%r988, %r646, %r986;
	popc.b32 	%r216, %r988;
	setp.ne.s32 	%p88, %r295, %r215;
	mov.b32 	%r1791, 0;
	@%p88 bra 	$L__BB13_133;
	shl.b32 	%r989, %r975, 2;
	add.s32 	%r990, %r164, %r989;
	atom.shared.add.u32 	%r1791, [%r990], %r216;
$L__BB13_133:
	shfl.sync.idx.b32	%r1016|%p89, %r1791, %r215, 31, -1;
	add.s32 	%r219, %r216, %r1016;
	shr.u32 	%r1017, %r1773, %r293;
	and.b32  	%r1013, %r1017, %r82;
	mov.b32 	%r993, 1;
	// begin inline asm
	{
    .reg .pred p;
    and.b32 %r991, %r1013, %r993;    setp.ne.u32 p, %r991, 0;
    vote.ballot.sync.b32 %r991, p, 0xffffffff;
    @!p not.b32 %r991, %r991;
}

	// end inline asm
	mov.b32 	%r996, 2;
	// begin inline asm
	{
    .reg .pred p;
    and.b32 %r994, %r1013, %r996;    setp.ne.u32 p, %r994, 0;
    vote.ballot.sync.b32 %r994, p, 0xffffffff;
    @!p not.b32 %r994, %r994;
}

	// end inline asm
	and.b32  	%r1018, %r994, %r991;
	mov.b32 	%r999, 4;
	// begin inline asm
	{
    .reg .pred p;
    and.b32 %r997, %r1013, %r999;    setp.ne.u32 p, %r997, 0;
    vote.ballot.sync.b32 %r997, p, 0xffffffff;
    @!p not.b32 %r997, %r997;
}

	// end inline asm
	and.b32  	%r1019, %r997, %r1018;
	mov.b32 	%r1002, 8;
	// begin inline asm
	{
    .reg .pred p;
    and.b32 %r1000, %r1013, %r1002;    setp.ne.u32 p, %r1000, 0;
    vote.ballot.sync.b32 %r1000, p, 0xffffffff;
    @!p not.b32 %r1000, %r1000;
}

	// end inline asm
	and.b32  	%r1020, %r1000, %r1019;
	mov.b32 	%r1005, 16;
	// begin inline asm
	{
    .reg .pred p;
    and.b32 %r1003, %r1013, %r1005;    setp.ne.u32 p, %r1003, 0;
    vote.ballot.sync.b32 %r1003, p, 0xffffffff;
    @!p not.b32 %r1003, %r1003;
}

	// end inline asm
	and.b32  	%r1021, %r1003, %r1020;
	mov.b32 	%r1008, 32;
	// begin inline asm
	{
    .reg .pred p;
    and.b32 %r1006, %r1013, %r1008;    setp.ne.u32 p, %r1006, 0;
    vote.ballot.sync.b32 %r1006, p, 0xffffffff;
    @!p not.b32 %r1006, %r1006;
}

	// end inline asm
	and.b32  	%r1022, %r1006, %r1021;
	mov.b32 	%r1011, 64;
	// begin inline asm
	{
    .reg .pred p;
    and.b32 %r1009, %r1013, %r1011;    setp.ne.u32 p, %r1009, 0;
    vote.ballot.sync.b32 %r1009, p, 0xffffffff;
    @!p not.b32 %r1009, %r1009;
}

	// end inline asm
	and.b32  	%r1023, %r1009, %r1022;
	mov.b32 	%r1014, 128;
	// begin inline asm
	{
    .reg .pred p;
    and.b32 %r1012, %r1013, %r1014;    setp.ne.u32 p, %r1012, 0;
    vote.ballot.sync.b32 %r1012, p, 0xffffffff;
    @!p not.b32 %r1012, %r1012;
}

	// end inline asm
	and.b32  	%r1024, %r1012, %r1023;
	clz.b32 	%r1025, %r1024;
	sub.s32 	%r221, 31, %r1025;
	and.b32  	%r1026, %r646, %r1024;
	popc.b32 	%r222, %r1026;
	setp.ne.s32 	%p90, %r295, %r221;
	mov.b32 	%r1792, 0;
	@%p90 bra 	$L__BB13_135;
	shl.b32 	%r1027, %r1013, 2;
	add.s32 	%r1028, %r164, %r1027;
	atom.shared.add.u32 	%r1792, [%r1028], %r222;
$L__BB13_135:
	shfl.sync.idx.b32	%r1054|%p91, %r1792, %r221, 31, -1;
	add.s32 	%r225, %r222, %r1054;
	shr.u32 	%r1055, %r1774, %r293;
	and.b32  	%r1051, %r1055, %r82;
	mov.b32 	%r1031, 1;
	// begin inline asm
	{
    .reg .pred p;
    and.b32 %r1029, %r1051, %r1031;    setp.ne.u32 p, %r1029, 0;
    vote.ballot.sync.b32 %r1029, p, 0xffffffff;
    @!p not.b32 %r1029, %r1029;
}

	// end inline asm
	mov.b32 	%r1034, 2;
	// begin inline asm
	{
    .reg .pred p;
    and.b32 %r1032, %r1051, %r1034;    setp.ne.u32 p, %r1032, 0;
    vote.ballot.sync.b32 %r1032, p, 0xffffffff;
    @!p not.b32 %r1032, %r1032;
}

	// end inline asm
	and.b32  	%r1056, %r1032, %r1029;
	mov.b32 	%r1037, 4;
	// begin inline asm
	{
    .reg .pred p;
    and.b32 %r1035, %r1051, %r1037;    setp.ne.u32 p, %r1035, 0;
    vote.ballot.sync.b32 %r1035, p, 0xffffffff;
    @!p not.b32 %r1035, %r1035;
}

	// end inline asm
	and.b32  	%r1057, %r1035, %r1056;
	mov.b32 	%r1040, 8;
	// begin inline asm
	{
    .reg .pred p;
    and.b32 %r1038, %r1051, %r1040;    setp.ne.u32 p, %r1038, 0;
    vote.ballot.sync.b32 %r1038, p, 0xffffffff;
    @!p not.b32 %r1038, %r1038;
}

	// end inline asm
	and.b32  	%r1058, %r1038, %r1057;
	mov.b32 	%r1043, 16;
	// begin inline asm
	{
    .reg .pred p;
    and.b32 %r1041, %r1051, %r1043;    setp.ne.u32 p, %r1041, 0;
    vote.ballot.sync.b32 %r1041, p, 0xffffffff;
    @!p not.b32 %r1041, %r1041;
}

	// end inline asm
	and.b32  	%r1059, %r1041, %r1058;
	mov.b32 	%r1046, 32;
	// begin inline asm
	{
    .reg .pred p;
    and.b32 %r1044, %r1051, %r1046;    setp.ne.u32 p, %r1044, 0;
    vote.ballot.sync.b32 %r1044, p, 0xffffffff;
    @!p not.b32 %r1044, %r1044;
}

	// end inline asm
	and.b32  	%r1060, %r1044, %r1059;
	mov.b32 	%r1049, 64;
	// begin inline asm
	{
    .reg .pred p;
    and.b32 %r1047, %r1051, %r1049;    setp.ne.u32 p, %r1047, 0;
    vote.ballot.sync.b32 %r1047, p, 0xffffffff;
    @!p not.b32 %r1047, %r1047;
}

	// end inline asm
	and.b32  	%r1061, %r1047, %r1060;
	mov.b32 	%r1052, 128;
	// begin inline asm
	{
    .reg .pred p;
    and.b32 %r1050, %r1051, %r1052;    setp.ne.u32 p, %r1050, 0;
    vote.ballot.sync.b32 %r1050, p, 0xffffffff;
    @!p not.b32 %r1050, %r1050;
}

	// end inline asm
	and.b32  	%r1062, %r1050, %r1061;
	clz.b32 	%r1063, %r1062;
	sub.s32 	%r227, 31, %r1063;
	and.b32  	%r1064, %r646, %r1062;
	popc.b32 	%r228, %r1064;
	setp.ne.s32 	%p92, %r295, %r227;
	mov.b32 	%r1793, 0;
	@%p92 bra 	$L__BB13_137;
	shl.b32 	%r1065, %r1051, 2;
	add.s32 	%r1066, %r164, %r1065;
	atom.shared.add.u32 	%r1793, [%r1066], %r228;
$L__BB13_137:
	shfl.sync.idx.b32	%r1092|%p93, %r1793, %r227, 31, -1;
	add.s32 	%r231, %r228, %r1092;
	shr.u32 	%r1093, %r1775, %r293;
	and.b32  	%r1089, %r1093, %r82;
	mov.b32 	%r1069, 1;
	// begin inline asm
	{
    .reg .pred p;
    and.b32 %r1067, %r1089, %r1069;    setp.ne.u32 p, %r1067, 0;
    vote.ballot.sync.b32 %r1067, p, 0xffffffff;
    @!p not.b32 %r1067, %r1067;
}

	// end inline asm
	mov.b32 	%r1072, 2;
	// begin inline asm
	{
    .reg .pred p;
    and.b32 %r1070, %r1089, %r1072;    setp.ne.u32 p, %r1070, 0;
    vote.ballot.sync.b32 %r1070, p, 0xffffffff;
    @!p not.b32 %r1070, %r1070;
}

	// end inline asm
	and.b32  	%r1094, %r1070, %r1067;
	mov.b32 	%r1075, 4;
	// begin inline asm
	{
    .reg .pred p;
    and.b32 %r1073, %r1089, %r1075;    setp.ne.u32 p, %r1073, 0;
    vote.ballot.sync.b32 %r1073, p, 0xffffffff;
    @!p not.b32 %r1073, %r1073;
}

	// end inline asm
	and.b32  	%r1095, %r1073, %r1094;
	mov.b32 	%r1078, 8;
	// begin inline asm
	{
    .reg .pred p;
    and.b32 %r1076, %r1089, %r1078;    setp.ne.u32 p, %r1076, 0;
    vote.ballot.sync.b32 %r1076, p, 0xffffffff;
    @!p not.b32 %r1076, %r1076;
}

	// end inline asm
	and.b32  	%r1096, %r1076, %r1095;
	mov.b32 	%r1081, 16;
	// begin inline asm
	{
    .reg .pred p;
    and.b32 %r1079, %r1089, %r1081;    setp.ne.u32 p, %r1079, 0;
    vote.ballot.sync.b32 %r1079, p, 0xffffffff;
    @!p not.b32 %r1079, %r1079;
}

	// end inline asm
	and.b32  	%r1097, %r1079, %r1096;
	mov.b32 	%r1084, 32;
	// begin inline asm
	{
    .reg .pred p;
    and.b32 %r1082, %r1089, %r1084;    setp.ne.u32 p, %r1082, 0;
    vote.ballot.sync.b32 %r1082, p, 0xffffffff;
    @!p not.b32 %r1082, %r1082;
}

	// end inline asm
	and.b32  	%r1098, %r1082, %r1097;
	mov.b32 	%r1087, 64;
	// begin inline asm
	{
    .reg .pred p;
    and.b32 %r1085, %r1089, %r1087;    setp.ne.u32 p, %r1085, 0;
    vote.ballot.sync.b32 %r1085, p, 0xffffffff;
    @!p not.b32 %r1085, %r1085;
}

	// end inline asm
	and.b32  	%r1099, %r1085, %r1098;
	mov.b32 	%r1090, 128;
	// begin inline asm
	{
    .reg .pred p;
    and.b32 %r1088, %r1089, %r1090;    setp.ne.u32 p, %r1088, 0;
    vote.ballot.sync.b32 %r1088, p, 0xffffffff;
    @!p not.b32 %r1088, %r1088;
}

	// end inline asm
	and.b32  	%r1100, %r1088, %r1099;
	clz.b32 	%r1101, %r1100;
	sub.s32 	%r233, 31, %r1101;
	and.b32  	%r1102, %r646, %r1100;
	popc.b32 	%r234, %r1102;
	setp.ne.s32 	%p94, %r295, %r233;
	mov.b32 	%r1794, 0;
	@%p94 bra 	$L__BB13_139;
	shl.b32 	%r1103, %r1089, 2;
	add.s32 	%r1104, %r164, %r1103;
	atom.shared.add.u32 	%r1794, [%r1104], %r234;
$L__BB13_139:
	shfl.sync.idx.b32	%r1130|%p95, %r1794, %r233, 31, -1;
	add.s32 	%r237, %r234, %r1130;
	shr.u32 	%r1131, %r1776, %r293;
	and.b32  	%r1127, %r1131, %r82;
	mov.b32 	%r1107, 1;
	// begin inline asm
	{
    .reg .pred p;
    and.b32 %r1105, %r1127, %r1107;    setp.ne.u32 p, %r1105, 0;
    vote.ballot.sync.b32 %r1105, p, 0xffffffff;
    @!p not.b32 %r1105, %r1105;
}

	// end inline asm
	mov.b32 	%r1110, 2;
	// begin inline asm
	{
    .reg .pred p;
    and.b32 %r1108, %r1127, %r1110;    setp.ne.u32 p, %r1108, 0;
    vote.ballot.sync.b32 %r1108, p, 0xffffffff;
    @!p not.b32 %r1108, %r1108;
}

	// end inline asm
	and.b32  	%r1132, %r1108, %r1105;
	mov.b32 	%r1113, 4;
	// begin inline asm
	{
    .reg .pred p;
    and.b32 %r1111, %r1127, %r1113;    setp.ne.u32 p, %r1111, 0;
    vote.ballot.sync.b32 %r1111, p, 0xffffffff;
    @!p not.b32 %r1111, %r1111;
}

	// end inline asm
	and.b32  	%r1133, %r1111, %r1132;
	mov.b32 	%r1116, 8;
	// begin inline asm
	{
    .reg .pred p;
    and.b32 %r1114, %r1127, %r1116;    setp.ne.u32 p, %r1114, 0;
    vote.ballot.sync.b32 %r1114, p, 0xffffffff;
    @!p not.b32 %r1114, %r1114;
}

	// end inline asm
	and.b32  	%r1134, %r1114, %r1133;
	mov.b32 	%r1119, 16;
	// begin inline asm
	{
    .reg .pred p;
    and.b32 %r1117, %r1127, %r1119;    setp.ne.u32 p, %r1117, 0;
    vote.ballot.sync.b32 %r1117, p, 0xffffffff;
    @!p not.b32 %r1117, %r1117;
}

	// end inline asm
	and.b32  	%r1135, %r1117, %r1134;
	mov.b32 	%r1122, 32;
	// begin inline asm
	{
    .reg .pred p;
    and.b32 %r1120, %r1127, %r1122;    setp.ne.u32 p, %r1120, 0;
    vote.ballot.sync.b32 %r1120, p, 0xffffffff;
    @!p not.b32 %r1120, %r1120;
}

	// end inline asm
	and.b32  	%r1136, %r1120, %r1135;
	mov.b32 	%r1125, 64;
	// begin inline asm
	{
    .reg .pred p;
    and.b32 %r1123, %r1127, %r1125;    setp.ne.u32 p, %r1123, 0;
    vote.ballot.sync.b32 %r1123, p, 0xffffffff;
    @!p not.b32 %r1123, %r1123;
}

	// end inline asm
	and.b32  	%r1137, %r1123, %r1136;
	mov.b32 	%r1128, 128;
	// begin inline asm
	{
    .reg .pred p;
    and.b32 %r1126, %r1127, %r1128;    setp.ne.u32 p, %r1126, 0;
    vote.ballot.sync.b32 %r1126, p, 0xffffffff;
    @!p not.b32 %r1126, %r1126;
}

	// end inline asm
	and.b32  	%r1138, %r1126, %r1137;
	clz.b32 	%r1139, %r1138;
	sub.s32 	%r239, 31, %r1139;
	and.b32  	%r1140, %r646, %r1138;
	popc.b32 	%r240, %r1140;
	setp.ne.s32 	%p96, %r295, %r239;
	mov.b32 	%r1795, 0;
	@%p96 bra 	$L__BB13_141;
	shl.b32 	%r1141, %r1127, 2;
	add.s32 	%r1142, %r164, %r1141;
	atom.shared.add.u32 	%r1795, [%r1142], %r240;
$L__BB13_141:
	shfl.sync.idx.b32	%r1168|%p97, %r1795, %r239, 31, -1;
	add.s32 	%r243, %r240, %r1168;
	shr.u32 	%r1169, %r1777, %r293;
	and.b32  	%r1165, %r1169, %r82;
	mov.b32 	%r1145, 1;
	// begin inline asm
	{
    .reg .pred p;
    and.b32 %r1143, %r1165, %r1145;    setp.ne.u32 p, %r1143, 0;
    vote.ballot.sync.b32 %r1143, p, 0xffffffff;
    @!p not.b32 %r1143, %r1143;
}

	// end inline asm
	mov.b32 	%r1148, 2;
	// begin inline asm
	{
    .reg .pred p;
    and.b32 %r1146, %r1165, %r1148;    setp.ne.u32 p, %r1146, 0;
    vote.ballot.sync.b32 %r1146, p, 0xffffffff;
    @!p not.b32 %r1146, %r1146;
}

	// end inline asm
	and.b32  	%r1170, %r1146, %r1143;
	mov.b32 	%r1151, 4;
	// begin inline asm
	{
    .reg .pred p;
    and.b32 %r1149, %r1165, %r1151;    setp.ne.u32 p, %r1149, 0;
    vote.ballot.sync.b32 %r1149, p, 0xffffffff;
    @!p not.b32 %r1149, %r1149;
}

	// end inline asm
	and.b32  	%r1171, %r1149, %r1170;
	mov.b32 	%r1154, 8;
	// begin inline asm
	{
    .reg .pred p;
    and.b32 %r1152, %r1165, %r1154;    setp.ne.u32 p, %r1152, 0;
    vote.ballot.sync.b32 %r1152, p, 0xffffffff;
    @!p not.b32 %r1152, %r1152;
}

	// end inline asm
	and.b32  	%r1172, %r1152, %r1171;
	mov.b32 	%r1157, 16;
	// begin inline asm
	{
    .reg .pred p;
    and.b32 %r1155, %r1165, %r1157;    setp.ne.u32 p, %r1155, 0;
    vote.ballot.sync.b32 %r1155, p, 0xffffffff;
    @!p not.b32 %r1155, %r1155;
}

	// end inline asm
	and.b32  	%r1173, %r1155, %r1172;
	mov.b32 	%r1160, 32;
	// begin inline asm
	{
    .reg .pred p;
    and.b32 %r1158, %r1165, %r1160;    setp.ne.u32 p, %r1158, 0;
    vote.ballot.sync.b32 %r1158, p, 0xffffffff;
    @!p not.b32 %r1158, %r1158;
}

	// end inline asm
	and.b32  	%r1174, %r1158, %r1173;
	mov.b32 	%r1163, 64;
	// begin inline asm
	{
    .reg .pred p;
    and.b32 %r1161, %r1165, %r1163;    setp.ne.u32 p, %r1161, 0;
    vote.ballot.sync.b32 %r1161, p, 0xffffffff;
    @!p not.b32 %r1161, %r1161;
}

	// end inline asm
	and.b32  	%r1175, %r1161, %r1174;
	mov.b32 	%r1166, 128;
	// begin inline asm
	{
    .reg .pred p;
    and.b32 %r1164, %r1165, %r1166;    setp.ne.u32 p, %r1164, 0;
    vote.ballot.sync.b32 %r1164, p, 0xffffffff;
    @!p not.b32 %r1164, %r1164;
}

	// end inline asm
	and.b32  	%r1176, %r1164, %r1175;
	clz.b32 	%r1177, %r1176;
	sub.s32 	%r245, 31, %r1177;
	and.b32  	%r1178, %r646, %r1176;
	popc.b32 	%r246, %r1178;
	setp.ne.s32 	%p98, %r295, %r245;
	mov.b32 	%r1796, 0;
	@%p98 bra 	$L__BB13_143;
	shl.b32 	%r1179, %r1165, 2;
	add.s32 	%r1180, %r164, %r1179;
	atom.shared.add.u32 	%r1796, [%r1180], %r246;
$L__BB13_143:
	shfl.sync.idx.b32	%r1206|%p99, %r1796, %r245, 31, -1;
	add.s32 	%r249, %r246, %r1206;
	shr.u32 	%r1207, %r1778, %r293;
	and.b32  	%r1203, %r1207, %r82;
	mov.b32 	%r1183, 1;
	// begin inline asm
	{
    .reg .pred p;
    and.b32 %r1181, %r1203, %r1183;    setp.ne.u32 p, %r1181, 0;
    vote.ballot.sync.b32 %r1181, p, 0xffffffff;
    @!p not.b32 %r1181, %r1181;
}

	// end inline asm
	mov.b32 	%r1186, 2;
	// begin inline asm
	{
    .reg .pred p;
    and.b32 %r1184, %r1203, %r1186;    setp.ne.u32 p, %r1184, 0;
    vote.ballot.sync.b32 %r1184, p, 0xffffffff;
    @!p not.b32 %r1184, %r1184;
}

	// end inline asm
	and.b32  	%r1208, %r1184, %r1181;
	mov.b32 	%r1189, 4;
	// begin inline asm
	{
    .reg .pred p;
    and.b32 %r1187, %r1203, %r1189;    setp.ne.u32 p, %r1187, 0;
    vote.ballot.sync.b32 %r1187, p, 0xffffffff;
    @!p not.b32 %r1187, %r1187;
}

	// end inline asm
	and.b32  	%r1209, %r1187, %r1208;
	mov.b32 	%r1192, 8;
	// begin inline asm
	{
    .reg .pred p;
    and.b32 %r1190, %r1203, %r1192;    setp.ne.u32 p, %r1190, 0;
    vote.ballot.sync.b32 %r1190, p, 0xffffffff;
    @!p not.b32 %r1190, %r1190;
}

	// end inline asm
	and.b32  	%r1210, %r1190, %r1209;
	mov.b32 	%r1195, 16;
	// begin inline asm
	{
    .reg .pred p;
    and.b32 %r1193, %r1203, %r1195;    setp.ne.u32 p, %r1193, 0;
    vote.ballot.sync.b32 %r1193, p, 0xffffffff;
    @!p not.b32 %r1193, %r1193;
}

	// end inline asm
	and.b32  	%r1211, %r1193, %r1210;
	mov.b32 	%r1198, 32;
	// begin inline asm
	{
    .reg .pred p;
    and.b32 %r1196, %r1203, %r1198;    setp.ne.u32 p, %r1196, 0;
    vote.ballot.sync.b32 %r1196, p, 0xffffffff;
    @!p not.b32 %r1196, %r1196;
}

	// end inline asm
	and.b32  	%r1212, %r1196, %r1211;
	mov.b32 	%r1201, 64;
	// begin inline asm
	{
    .reg .pred p;
    and.b32 %r1199, %r1203, %r1201;    setp.ne.u32 p, %r1199, 0;
    vote.ballot.sync.b32 %r1199, p, 0xffffffff;
    @!p not.b32 %r1199, %r1199;
}

	// end inline asm
	and.b32  	%r1213, %r1199, %r1212;
	mov.b32 	%r1204, 128;
	// begin inline asm
	{
    .reg .pred p;
    and.b32 %r1202, %r1203, %r1204;    setp.ne.u32 p, %r1202, 0;
    vote.ballot.sync.b32 %r1202, p, 0xffffffff;
    @!p not.b32 %r1202, %r1202;
}

	// end inline asm
	and.b32  	%r1214, %r1202, %r1213;
	clz.b32 	%r1215, %r1214;
	sub.s32 	%r251, 31, %r1215;
	and.b32  	%r1216, %r646, %r1214;
	popc.b32 	%r252, %r1216;
	setp.ne.s32 	%p100, %r295, %r251;
	mov.b32 	%r1797, 0;
	@%p100 bra 	$L__BB13_145;
	shl.b32 	%r1217, %r1203, 2;
	add.s32 	%r1218, %r164, %r1217;
	atom.shared.add.u32 	%r1797, [%r1218], %r252;
$L__BB13_145:
	shfl.sync.idx.b32	%r1244|%p101, %r1797, %r251, 31, -1;
	add.s32 	%r255, %r252, %r1244;
	shr.u32 	%r1245, %r1779, %r293;
	and.b32  	%r1241, %r1245, %r82;
	mov.b32 	%r1221, 1;
	// begin inline asm
	{
    .reg .pred p;
    and.b32 %r1219, %r1241, %r1221;    setp.ne.u32 p, %r1219, 0;
    vote.ballot.sync.b32 %r1219, p, 0xffffffff;
    @!p not.b32 %r1219, %r1219;
}

	// end inline asm
	mov.b32 	%r1224, 2;
	// begin inline asm
	{
    .reg .pred p;
    and.b32 %r1222, %r1241, %r1224;    setp.ne.u32 p, %r1222, 0;
    vote.ballot.sync.b32 %r1222, p, 0xffffffff;
    @!p not.b32 %r1222, %r1222;
}

	// end inline asm
	and.b32  	%r1246, %r1222, %r1219;
	mov.b32 	%r1227, 4;
	// begin inline asm
	{
    .reg .pred p;
    and.b32 %r1225, %r1241, %r1227;    setp.ne.u32 p, %r1225, 0;
    vote.ballot.sync.b32 %r1225, p, 0xffffffff;
    @!p not.b32 %r1225, %r1225;
}

	// end inline asm
	and.b32  	%r1247, %r1225, %r1246;
	mov.b32 	%r1230, 8;
	// begin inline asm
	{
    .reg .pred p;
    and.b32 %r1228, %r1241, %r1230;    setp.ne.u32 p, %r1228, 0;
    vote.ballot.sync.b32 %r1228, p, 0xffffffff;
    @!p not.b32 %r1228, %r1228;
}

	// end inline asm
	and.b32  	%r1248, %r1228, %r1247;
	mov.b32 	%r1233, 16;
	// begin inline asm
	{
    .reg .pred p;
    and.b32 %r1231, %r1241, %r1233;    setp.ne.u32 p, %r1231, 0;
    vote.ballot.sync.b32 %r1231, p, 0xffffffff;
    @!p not.b32 %r1231, %r1231;
}

	// end inline asm
	and.b32  	%r1249, %r1231, %r1248;
	mov.b32 	%r1236, 32;
	// begin inline asm
	{
    .reg .pred p;
    and.b32 %r1234, %r1241, %r1236;    setp.ne.u32 p, %r1234, 0;
    vote.ballot.sync.b32 %r1234, p, 0xffffffff;
    @!p not.b32 %r1234, %r1234;
}

	// end inline asm
	and.b32  	%r1250, %r1234, %r1249;
	mov.b32 	%r1239, 64;
	// begin inline asm
	{
    .reg .pred p;
    and.b32 %r1237, %r1241, %r1239;    setp.ne.u32 p, %r1237, 0;
    vote.ballot.sync.b32 %r1237, p, 0xffffffff;
    @!p not.b32 %r1237, %r1237;
}

	// end inline asm
	and.b32  	%r1251, %r1237, %r1250;
	mov.b32 	%r1242, 128;
	// begin inline asm
	{
    .reg .pred p;
    and.b32 %r1240, %r1241, %r1242;    setp.ne.u32 p, %r1240, 0;
    vote.ballot.sync.b32 %r1240, p, 0xffffffff;
    @!p not.b32 %r1240, %r1240;
}

	// end inline asm
	and.b32  	%r1252, %r1240, %r1251;
	clz.b32 	%r1253, %r1252;
	sub.s32 	%r257, 31, %r1253;
	and.b32  	%r1254, %r646, %r1252;
	popc.b32 	%r258, %r1254;
	setp.ne.s32 	%p102, %r295, %r257;
	mov.b32 	%r1798, 0;
	@%p102 bra 	$L__BB13_147;
	shl.b32 	%r1259, %r1241, 2;
	add.s32 	%r1260, %r164, %r1259;
	atom.shared.add.u32 	%r1798, [%r1260], %r258;
$L__BB13_147:
	shfl.sync.idx.b32	%r1286|%p103, %r1798, %r257, 31, -1;
	add.s32 	%r261, %r258, %r1286;
	shr.u32 	%r1287, %r1780, %r293;
	and.b32  	%r1283, %r1287, %r82;
	mov.b32 	%r1263, 1;
	// begin inline asm
	{
    .reg .pred p;
    and.b32 %r1261, %r1283, %r1263;    setp.ne.u32 p, %r1261, 0;
    vote.ballot.sync.b32 %r1261, p, 0xffffffff;
    @!p not.b32 %r1261, %r1261;
}

	// end inline asm
	mov.b32 	%r1266, 2;
	// begin inline asm
	{
    .reg .pred p;
    and.b32 %r1264, %r1283, %r1266;    setp.ne.u32 p, %r1264, 0;
    vote.ballot.sync.b32 %r1264, p, 0xffffffff;
    @!p not.b32 %r1264, %r1264;
}

	// end inline asm
	and.b32  	%r1288, %r1264, %r1261;
	mov.b32 	%r1269, 4;
	// begin inline asm
	{
    .reg .pred p;
    and.b32 %r1267, %r1283, %r1269;    setp.ne.u32 p, %r1267, 0;
    vote.ballot.sync.b32 %r1267, p, 0xffffffff;
    @!p not.b32 %r1267, %r1267;
}

	// end inline asm
	and.b32  	%r1289, %r1267, %r1288;
	mov.b32 	%r1272, 8;
	// begin inline asm
	{
    .reg .pred p;
    and.b32 %r1270, %r1283, %r1272;    setp.ne.u32 p, %r1270, 0;
    vote.ballot.sync.b32 %r1270, p, 0xffffffff;
    @!p not.b32 %r1270, %r1270;
}

	// end inline asm
	and.b32  	%r1290, %r1270, %r1289;
	mov.b32 	%r1275, 16;
	// begin inline asm
	{
    .reg .pred p;
    and.b32 %r1273, %r1283, %r1275;    setp.ne.u32 p, %r1273, 0;
    vote.ballot.sync.b32 %r1273, p, 0xffffffff;
    @!p not.b32 %r1273, %r1273;
}

	// end inline asm
	and.b32  	%r1291, %r1273, %r1290;
	mov.b32 	%r1278, 32;
	// begin inline asm
	{
    .reg .pred p;
    and.b32 %r1276, %r1283, %r1278;    setp.ne.u32 p, %r1276, 0;
    vote.ballot.sync.b32 %r1276, p, 0xffffffff;
    @!p not.b32 %r1276, %r1276;
}

	// end inline asm
	and.b32  	%r1292, %r1276, %r1291;
	mov.b32 	%r1281, 64;
	// begin inline asm
	{
    .reg .pred p;
    and.b32 %r1279, %r1283, %r1281;    setp.ne.u32 p, %r1279, 0;
    vote.ballot.sync.b32 %r1279, p, 0xffffffff;
    @!p not.b32 %r1279, %r1279;
}

	// end inline asm
	and.b32  	%r1293, %r1279, %r1292;
	mov.b32 	%r1284, 128;
	// begin inline asm
	{
    .reg .pred p;
    and.b32 %r1282, %r1283, %r1284;    setp.ne.u32 p, %r1282, 0;
    vote.ballot.sync.b32 %r1282, p, 0xffffffff;
    @!p not.b32 %r1282, %r1282;
}

	// end inline asm
	and.b32  	%r1294, %r1282, %r1293;
	clz.b32 	%r1295, %r1294;
	sub.s32 	%r263, 31, %r1295;
	and.b32  	%r1296, %r646, %r1294;
	popc.b32 	%r264, %r1296;
	setp.ne.s32 	%p104, %r295, %r263;
	mov.b32 	%r1799, 0;
	@%p104 bra 	$L__BB13_149;
	shl.b32 	%r1301, %r1283, 2;
	add.s32 	%r1302, %r164, %r1301;
	atom.shared.add.u32 	%r1799, [%r1302], %r264;
$L__BB13_149:
	shfl.sync.idx.b32	%r1328|%p105, %r1799, %r263, 31, -1;
	add.s32 	%r267, %r264, %r1328;
	shr.u32 	%r1329, %r1781, %r293;
	and.b32  	%r1325, %r1329, %r82;
	mov.b32 	%r1305, 1;
	// begin inline asm
	{
    .reg .pred p;
    and.b32 %r1303, %r1325, %r1305;    setp.ne.u32 p, %r1303, 0;
    vote.ballot.sync.b32 %r1303, p, 0xffffffff;
    @!p not.b32 %r1303, %r1303;
}

	// end inline asm
	mov.b32 	%r1308, 2;
	// begin inline asm
	{
    .reg .pred p;
    and.b32 %r1306, %r1325, %r1308;    setp.ne.u32 p, %r1306, 0;
    vote.ballot.sync.b32 %r1306, p, 0xffffffff;
    @!p not.b32 %r1306, %r1306;
}

	// end inline asm
	and.b32  	%r1330, %r1306, %r1303;
	mov.b32 	%r1311, 4;
	// begin inline asm
	{
    .reg .pred p;
    and.b32 %r1309, %r1325, %r1311;    setp.ne.u32 p, %r1309, 0;
    vote.ballot.sync.b32 %r1309, p, 0xffffffff;
    @!p not.b32 %r1309, %r1309;
}

	// end inline asm
	and.b32  	%r1331, %r1309, %r1330;
	mov.b32 	%r1314, 8;
	// begin inline asm
	{
    .reg .pred p;
    and.b32 %r1312, %r1325, %r1314;    setp.ne.u32 p, %r1312, 0;
    vote.ballot.sync.b32 %r1312, p, 0xffffffff;
    @!p not.b32 %r1312, %r1312;
}

	// end inline asm
	and.b32  	%r1332, %r1312, %r1331;
	mov.b32 	%r1317, 16;
	// begin inline asm
	{
    .reg .pred p;
    and.b32 %r1315, %r1325, %r1317;    setp.ne.u32 p, %r1315, 0;
    vote.ballot.sync.b32 %r1315, p, 0xffffffff;
    @!p not.b32 %r1315, %r1315;
}

	// end inline asm
	and.b32  	%r1333, %r1315, %r1332;
	mov.b32 	%r1320, 32;
	// begin inline asm
	{
    .reg .pred p;
    and.b32 %r1318, %r1325, %r1320;    setp.ne.u32 p, %r1318, 0;
    vote.ballot.sync.b32 %r1318, p, 0xffffffff;
    @!p not.b32 %r1318, %r1318;
}

	// end inline asm
	and.b32  	%r1334, %r1318, %r1333;
	mov.b32 	%r1323, 64;
	// begin inline asm
	{
    .reg .pred p;
    and.b32 %r1321, %r1325, %r1323;    setp.ne.u32 p, %r1321, 0;
    vote.ballot.sync.b32 %r1321, p, 0xffffffff;
    @!p not.b32 %r1321, %r1321;
}

	// end inline asm
	and.b32  	%r1335, %r1321, %r1334;
	mov.b32 	%r1326, 128;
	// begin inline asm
	{
    .reg .pred p;
    and.b32 %r1324, %r1325, %r1326;    setp.ne.u32 p, %r1324, 0;
    vote.ballot.sync.b32 %r1324, p, 0xffffffff;
    @!p not.b32 %r1324, %r1324;
}

	// end inline asm
	and.b32  	%r1336, %r1324, %r1335;
	clz.b32 	%r1337, %r1336;
	sub.s32 	%r269, 31, %r1337;
	and.b32  	%r1338, %r646, %r1336;
	popc.b32 	%r270, %r1338;
	setp.ne.s32 	%p106, %r295, %r269;
	mov.b32 	%r1800, 0;
	@%p106 bra 	$L__BB13_151;
	shl.b32 	%r1339, %r1, 5;
	and.b32  	%r1340, %r1339, 31744;
	add.s32 	%r1342, %r551, %r1340;
	shl.b32 	%r1343, %r1325, 2;
	add.s32 	%r1344, %r1342, %r1343;
	atom.shared.add.u32 	%r1800, [%r1344], %r270;
$L__BB13_151:
	shfl.sync.idx.b32	%r1370|%p107, %r1800, %r269, 31, -1;
	add.s32 	%r273, %r270, %r1370;
	shr.u32 	%r1371, %r1782, %r293;
	and.b32  	%r1367, %r1371, %r82;
	mov.b32 	%r1347, 1;
	// begin inline asm
	{
    .reg .pred p;
    and.b32 %r1345, %r1367, %r1347;    setp.ne.u32 p, %r1345, 0;
    vote.ballot.sync.b32 %r1345, p, 0xffffffff;
    @!p not.b32 %r1345, %r1345;
}

	// end inline asm
	mov.b32 	%r1350, 2;
	// begin inline asm
	{
    .reg .pred p;
    and.b32 %r1348, %r1367, %r1350;    setp.ne.u32 p, %r1348, 0;
    vote.ballot.sync.b32 %r1348, p, 0xffffffff;
    @!p not.b32 %r1348, %r1348;
}

	// end inline asm
	and.b32  	%r1372, %r1348, %r1345;
	mov.b32 	%r1353, 4;
	// begin inline asm
	{
    .reg .pred p;
    and.b32 %r1351, %r1367, %r1353;    setp.ne.u32 p, %r1351, 0;
    vote.ballot.sync.b32 %r1351, p, 0xffffffff;
    @!p not.b32 %r1351, %r1351;
}

	// end inline asm
	and.b32  	%r1373, %r1351, %r1372;
	mov.b32 	%r1356, 8;
	// begin inline asm
	{
    .reg .pred p;
    and.b32 %r1354, %r1367, %r1356;    setp.ne.u32 p, %r1354, 0;
    vote.ballot.sync.b32 %r1354, p, 0xffffffff;
    @!p not.b32 %r1354, %r1354;
}

	// end inline asm
	and.b32  	%r1374, %r1354, %r1373;
	mov.b32 	%r1359, 16;
	// begin inline asm
	{
    .reg .pred p;
    and.b32 %r1357, %r1367, %r1359;    setp.ne.u32 p, %r1357, 0;
    vote.ballot.sync.b32 %r1357, p, 0xffffffff;
    @!p not.b32 %r1357, %r1357;
}

	// end inline asm
	and.b32  	%r1375, %r1357, %r1374;
	mov.b32 	%r1362, 32;
	// begin inline asm
	{
    .reg .pred p;
    and.b32 %r1360, %r1367, %r1362;    setp.ne.u32 p, %r1360, 0;
    vote.ballot.sync.b32 %r1360, p, 0xffffffff;
    @!p not.b32 %r1360, %r1360;
}

	// end inline asm
	and.b32  	%r1376, %r1360, %r1375;
	mov.b32 	%r1365, 64;
	// begin inline asm
	{
    .reg .pred p;
    and.b32 %r1363, %r1367, %r1365;    setp.ne.u32 p, %r1363, 0;
    vote.ballot.sync.b32 %r1363, p, 0xffffffff;
    @!p not.b32 %r1363, %r1363;
}

	// end inline asm
	and.b32  	%r1377, %r1363, %r1376;
	mov.b32 	%r1368, 128;
	// begin inline asm
	{
    .reg .pred p;
    and.b32 %r1366, %r1367, %r1368;    setp.ne.u32 p, %r1366, 0;
    vote.ballot.sync.b32 %r1366, p, 0xffffffff;
    @!p not.b32 %r1366, %r1366;
}

	// end inline asm
	and.b32  	%r1378, %r1366, %r1377;
	clz.b32 	%r1379, %r1378;
	sub.s32 	%r275, 31, %r1379;
	and.b32  	%r1380, %r646, %r1378;
	popc.b32 	%r276, %r1380;
	setp.ne.s32 	%p108, %r295, %r275;
	mov.b32 	%r1801, 0;
	@%p108 bra 	$L__BB13_153;
	shl.b32 	%r1385, %r1367, 2;
	add.s32 	%r1386, %r164, %r1385;
	atom.shared.add.u32 	%r1801, [%r1386], %r276;
$L__BB13_153:
	setp.gt.u32 	%p109, %r1, 255;
	shfl.sync.idx.b32	%r1387|%p110, %r1801, %r275, 31, -1;
	add.s32 	%r1388, %r276, %r1387;
	bar.sync 	0;
	shl.b32 	%r1389, %r171, 2;
	add.s32 	%r1391, %r551, %r1389;
	st.shared.u32 	[%r1391+-4], %r1764;
	shl.b32 	%r1392, %r177, 2;
	add.s32 	%r1393, %r551, %r1392;
	st.shared.u32 	[%r1393+-4], %r1765;
	shl.b32 	%r1394, %r183, 2;
	add.s32 	%r1395, %r551, %r1394;
	st.shared.u32 	[%r1395+-4], %r1766;
	shl.b32 	%r1396, %r189, 2;
	add.s32 	%r1397, %r551, %r1396;
	st.shared.u32 	[%r1397+-4], %r1767;
	shl.b32 	%r1398, %r195, 2;
	add.s32 	%r1399, %r551, %r1398;
	st.shared.u32 	[%r1399+-4], %r1768;
	shl.b32 	%r1400, %r201, 2;
	add.s32 	%r1401, %r551, %r1400;
	st.shared.u32 	[%r1401+-4], %r1769;
	shl.b32 	%r1402, %r207, 2;
	add.s32 	%r1403, %r551, %r1402;
	st.shared.u32 	[%r1403+-4], %r1770;
	shl.b32 	%r1404, %r213, 2;
	add.s32 	%r1405, %r551, %r1404;
	st.shared.u32 	[%r1405+-4], %r1771;
	shl.b32 	%r1406, %r219, 2;
	add.s32 	%r1407, %r551, %r1406;
	st.shared.u32 	[%r1407+-4], %r1772;
	shl.b32 	%r1408, %r225, 2;
	add.s32 	%r1409, %r551, %r1408;
	st.shared.u32 	[%r1409+-4], %r1773;
	shl.b32 	%r1410, %r231, 2;
	add.s32 	%r1411, %r551, %r1410;
	st.shared.u32 	[%r1411+-4], %r1774;
	shl.b32 	%r1412, %r237, 2;
	add.s32 	%r1413, %r551, %r1412;
	st.shared.u32 	[%r1413+-4], %r1775;
	shl.b32 	%r1414, %r243, 2;
	add.s32 	%r1415, %r551, %r1414;
	st.shared.u32 	[%r1415+-4], %r1776;
	shl.b32 	%r1416, %r249, 2;
	add.s32 	%r1417, %r551, %r1416;
	st.shared.u32 	[%r1417+-4], %r1777;
	shl.b32 	%r1418, %r255, 2;
	add.s32 	%r1419, %r551, %r1418;
	st.shared.u32 	[%r1419+-4], %r1778;
	shl.b32 	%r1420, %r261, 2;
	add.s32 	%r1421, %r551, %r1420;
	st.shared.u32 	[%r1421+-4], %r1779;
	shl.b32 	%r1422, %r267, 2;
	add.s32 	%r1423, %r551, %r1422;
	st.shared.u32 	[%r1423+-4], %r1780;
	shl.b32 	%r1424, %r273, 2;
	add.s32 	%r1425, %r551, %r1424;
	st.shared.u32 	[%r1425+-4], %r1781;
	shl.b32 	%r1426, %r1388, 2;
	add.s32 	%r1427, %r551, %r1426;
	st.shared.u32 	[%r1427+-4], %r1782;
	shl.b32 	%r1428, %r1, 3;
	add.s32 	%r1429, %r551, %r1428;
	add.s32 	%r279, %r1429, 29184;
	@%p109 bra 	$L__BB13_161;
	ld.param.u64 	%rd236, [_ZN3cub18CUB_300001_SM_10006detail10radix_sort29DeviceRadixSortOnesweepKernelINS1_5radix10policy_hubIjNS0_8NullTypeEyE10Policy1000ELNS0_9SortOrderE1EjS6_yiiNS1_21identity_decomposer_tEEEvPT5_SC_PT3_PKSD_PT1_PKSH_PT2_PKSL_T4_iiT6__param_3];
	cvta.to.global.u64 	%rd57, %rd236;
	shl.b64 	%rd58, %rd7, 3;
	add.s64 	%rd59, %rd57, %rd58;
	ld.global.u64 	%rd60, [%rd59];
	cvt.s64.s32 	%rd61, %r163;
	sub.s64 	%rd238, %rd60, %rd61;
	st.shared.u64 	[%r279], %rd238;
	setp.lt.s32 	%p111, %r3, 1;
	mov.u32 	%r1805, %r1759;
	@%p111 bra 	$L__BB13_160;
	mov.b32 	%r1803, -1;
	mov.u32 	%r1802, %r3;
	mov.u32 	%r1805, %r1759;
$L__BB13_156:
	ld.param.u64 	%rd229, [_ZN3cub18CUB_300001_SM_10006detail10radix_sort29DeviceRadixSortOnesweepKernelINS1_5radix10policy_hubIjNS0_8NullTypeEyE10Policy1000ELNS0_9SortOrderE1EjS6_yiiNS1_21identity_decomposer_tEEEvPT5_SC_PT3_PKSD_PT1_PKSH_PT2_PKSL_T4_iiT6__param_0];
	add.s32 	%r283, %r1802, -1;
	shl.b32 	%r1431, %r283, 8;
	add.s32 	%r1432, %r1431, %r1;
	cvta.to.global.u64 	%rd62, %rd229;
	mul.wide.s32 	%rd63, %r1432, 4;
	add.s64 	%rd16, %rd62, %rd63;
$L__BB13_157:
	membar.cta;
	ld.volatile.global.u32 	%r284, [%rd16];
	setp.eq.s32 	%p112, %r284, 0;
	@%p112 bra 	$L__BB13_157;
	and.b32  	%r1433, %r284, 1073741823;
	add.s32 	%r1805, %r1433, %r1805;
	setp.gt.s32 	%p113, %r284, -1;
	vote.sync.ballot.b32 	%r1803, %p113, %r1803;
	setp.gt.u32 	%p115, %r1802, 1;
	and.pred  	%p116, %p113, %p115;
	mov.u32 	%r1802, %r283;
	@%p116 bra 	$L__BB13_156;
	ld.shared.u64 	%rd238, [%r279];
$L__BB13_160:
	ld.param.u64 	%rd230, [_ZN3cub18CUB_300001_SM_10006detail10radix_sort29DeviceRadixSortOnesweepKernelINS1_5radix10policy_hubIjNS0_8NullTypeEyE10Policy1000ELNS0_9SortOrderE1EjS6_yiiNS1_21identity_decomposer_tEEEvPT5_SC_PT3_PKSD_PT1_PKSH_PT2_PKSL_T4_iiT6__param_0];
	or.b32  	%r1434, %r1805, -2147483648;
	cvta.to.global.u64 	%rd64, %rd230;
	shl.b32 	%r1435, %r3, 8;
	add.s32 	%r1436, %r1435, %r1;
	mul.wide.s32 	%rd65, %r1436, 4;
	add.s64 	%rd66, %rd64, %rd65;
	st.volatile.global.u32 	[%rd66], %r1434;
	sub.s32 	%r1437, %r1805, %r1759;
	cvt.s64.s32 	%rd67, %r1437;
	add.s64 	%rd68, %rd238, %rd67;
	st.shared.u64 	[%r279], %rd68;
$L__BB13_161:
	ld.param.u32 	%r1711, [_ZN3cub18CUB_300001_SM_10006detail10radix_sort29DeviceRadixSortOnesweepKernelINS1_5radix10policy_hubIjNS0_8NullTypeEyE10Policy1000ELNS0_9SortOrderE1EjS6_yiiNS1_21identity_decomposer_tEEEvPT5_SC_PT3_PKSD_PT1_PKSH_PT2_PKSL_T4_iiT6__param_8];
	ld.param.u64 	%rd233, [_ZN3cub18CUB_300001_SM_10006detail10radix_sort29DeviceRadixSortOnesweepKernelINS1_5radix10policy_hubIjNS0_8NullTypeEyE10Policy1000ELNS0_9SortOrderE1EjS6_yiiNS1_21identity_decomposer_tEEEvPT5_SC_PT3_PKSD_PT1_PKSH_PT2_PKSL_T4_iiT6__param_2];
	setp.gt.u32 	%p117, %r1, 255;
	mad.lo.s32 	%r288, %r3, 7296, 7296;
	setp.lt.s32 	%p118, %r288, %r1711;
	setp.eq.s64 	%p119, %rd233, 0;
	or.pred  	%p120, %p119, %p118;
	or.pred  	%p121, %p117, %p120;
	@%p121 bra 	$L__BB13_163;
	ld.param.u64 	%rd234, [_ZN3cub18CUB_300001_SM_10006detail10radix_sort29DeviceRadixSortOnesweepKernelINS1_5radix10policy_hubIjNS0_8NullTypeEyE10Policy1000ELNS0_9SortOrderE1EjS6_yiiNS1_21identity_decomposer_tEEEvPT5_SC_PT3_PKSD_PT1_PKSH_PT2_PKSL_T4_iiT6__param_2];
	ld.shared.u64 	%rd69, [%r279];
	cvt.s64.s32 	%rd70, %r1759;
	cvt.s64.s32 	%rd71, %r163;
	add.s64 	%rd72, %rd71, %rd70;
	add.s64 	%rd73, %rd72, %rd69;
	cvta.to.global.u64 	%rd74, %rd234;
	shl.b64 	%rd75, %rd7, 3;
	add.s64 	%rd76, %rd74, %rd75;
	st.global.u64 	[%rd76], %rd73;
$L__BB13_163:
	ld.param.u32 	%r1712, [_ZN3cub18CUB_300001_SM_10006detail10radix_sort29DeviceRadixSortOnesweepKernelINS1_5radix10policy_hubIjNS0_8NullTypeEyE10Policy1000ELNS0_9SortOrderE1EjS6_yiiNS1_21identity_decomposer_tEEEvPT5_SC_PT3_PKSD_PT1_PKSH_PT2_PKSL_T4_iiT6__param_8];
	shl.b32 	%r1438, %r1, 2;
	add.s32 	%r289, %r551, %r1438;
	setp.gt.s32 	%p122, %r288, %r1712;
	bar.sync 	0;
	@%p122 bra 	$L__BB13_165;
	ld.shared.u32 	%r1440, [%r289];
	shr.u32 	%r1441, %r1440, %r293;
	and.b32  	%r1442, %r1441, %r82;
	shl.b32 	%r1443, %r1442, 3;
	add.s32 	%r1445, %r551, 29184;
	add.s32 	%r1446, %r1445, %r1443;
	ld.shared.u64 	%rd77, [%r1446];
	add.s64 	%rd78, %rd77, %rd7;
	not.b32 	%r1447, %r1440;
	shl.b64 	%rd79, %rd78, 2;
	add.s64 	%rd80, %rd1, %rd79;
	st.global.u32 	[%rd80], %r1447;
	bar.warp.sync 	-1;
	ld.shared.u32 	%r1448, [%r289+1536];
	shr.u32 	%r1449, %r1448, %r293;
	and.b32  	%r1450, %r1449, %r82;
	shl.b32 	%r1451, %r1450, 3;
	add.s32 	%r1452, %r1445, %r1451;
	ld.shared.u64 	%rd81, [%r1452];
	add.s64 	%rd82, %rd81, %rd7;
	not.b32 	%r1453, %r1448;
	shl.b64 	%rd83, %rd82, 2;
	add.s64 	%rd84, %rd1, %rd83;
	st.global.u32 	[%rd84+1536], %r1453;
	bar.warp.sync 	-1;
	ld.shared.u32 	%r1454, [%r289+3072];
	shr.u32 	%r1455, %r1454, %r293;
	and.b32  	%r1456, %r1455, %r82;
	shl.b32 	%r1457, %r1456, 3;
	add.s32 	%r1458, %r1445, %r1457;
	ld.shared.u64 	%rd85, [%r1458];
	add.s64 	%rd86, %rd85, %rd7;
	not.b32 	%r1459, %r1454;
	shl.b64 	%rd87, %rd86, 2;
	add.s64 	%rd88, %rd1, %rd87;
	st.global.u32 	[%rd88+3072], %r1459;
	bar.warp.sync 	-1;
	ld.shared.u32 	%r1460, [%r289+4608];
	shr.u32 	%r1461, %r1460, %r293;
	and.b32  	%r1462, %r1461, %r82;
	shl.b32 	%r1463, %r1462, 3;
	add.s32 	%r1464, %r1445, %r1463;
	ld.shared.u64 	%rd89, [%r1464];
	add.s64 	%rd90, %rd89, %rd7;
	not.b32 	%r1465, %r1460;
	shl.b64 	%rd91, %rd90, 2;
	add.s64 	%rd92, %rd1, %rd91;
	st.global.u32 	[%rd92+4608], %r1465;
	bar.warp.sync 	-1;
	ld.shared.u32 	%r1466, [%r289+6144];
	shr.u32 	%r1467, %r1466, %r293;
	and.b32  	%r1468, %r1467, %r82;
	shl.b32 	%r1469, %r1468, 3;
	add.s32 	%r1470, %r1445, %r1469;
	ld.shared.u64 	%rd93, [%r1470];
	add.s64 	%rd94, %rd93, %rd7;
	not.b32 	%r1471, %r1466;
	shl.b64 	%rd95, %rd94, 2;
	add.s64 	%rd96, %rd1, %rd95;
	st.global.u32 	[%rd96+6144], %r1471;
	bar.warp.sync 	-1;
	ld.shared.u32 	%r1472, [%r289+7680];
	shr.u32 	%r1473, %r1472, %r293;
	and.b32  	%r1474, %r1473, %r82;
	shl.b32 	%r1475, %r1474, 3;
	add.s32 	%r1476, %r1445, %r1475;
	ld.shared.u64 	%rd97, [%r1476];
	add.s64 	%rd98, %rd97, %rd7;
	not.b32 	%r1477, %r1472;
	shl.b64 	%rd99, %rd98, 2;
	add.s64 	%rd100, %rd1, %rd99;
	st.global.u32 	[%rd100+7680], %r1477;
	bar.warp.sync 	-1;
	ld.shared.u32 	%r1478, [%r289+9216];
	shr.u32 	%r1479, %r1478, %r293;
	and.b32  	%r1480, %r1479, %r82;
	shl.b32 	%r1481, %r1480, 3;
	add.s32 	%r1482, %r1445, %r1481;
	ld.shared.u64 	%rd101, [%r1482];
	add.s64 	%rd102, %rd101, %rd7;
	not.b32 	%r1483, %r1478;
	shl.b64 	%rd103, %rd102, 2;
	add.s64 	%rd104, %rd1, %rd103;
	st.global.u32 	[%rd104+9216], %r1483;
	bar.warp.sync 	-1;
	ld.shared.u32 	%r1484, [%r289+10752];
	shr.u32 	%r1485, %r1484, %r293;
	and.b32  	%r1486, %r1485, %r82;
	shl.b32 	%r1487, %r1486, 3;
	add.s32 	%r1488, %r1445, %r1487;
	ld.shared.u64 	%rd105, [%r1488];
	add.s64 	%rd106, %rd105, %rd7;
	not.b32 	%r1489, %r1484;
	shl.b64 	%rd107, %rd106, 2;
	add.s64 	%rd108, %rd1, %rd107;
	st.global.u32 	[%rd108+10752], %r1489;
	bar.warp.sync 	-1;
	ld.shared.u32 	%r1490, [%r289+12288];
	shr.u32 	%r1491, %r1490, %r293;
	and.b32  	%r1492, %r1491, %r82;
	shl.b32 	%r1493, %r1492, 3;
	add.s32 	%r1494, %r1445, %r1493;
	ld.shared.u64 	%rd109, [%r1494];
	add.s64 	%rd110, %rd109, %rd7;
	not.b32 	%r1495, %r1490;
	shl.b64 	%rd111, %rd110, 2;
	add.s64 	%rd112, %rd1, %rd111;
	st.global.u32 	[%rd112+12288], %r1495;
	bar.warp.sync 	-1;
	ld.shared.u32 	%r1496, [%r289+13824];
	shr.u32 	%r1497, %r1496, %r293;
	and.b32  	%r1498, %r1497, %r82;
	shl.b32 	%r1499, %r1498, 3;
	add.s32 	%r1500, %r1445, %r1499;
	ld.shared.u64 	%rd113, [%r1500];
	add.s64 	%rd114, %rd113, %rd7;
	not.b32 	%r1501, %r1496;
	shl.b64 	%rd115, %rd114, 2;
	add.s64 	%rd116, %rd1, %rd115;
	st.global.u32 	[%rd116+13824], %r1501;
	bar.warp.sync 	-1;
	ld.shared.u32 	%r1502, [%r289+15360];
	shr.u32 	%r1503, %r1502, %r293;
	and.b32  	%r1504, %r1503, %r82;
	shl.b32 	%r1505, %r1504, 3;
	add.s32 	%r1506, %r1445, %r1505;
	ld.shared.u64 	%rd117, [%r1506];
	add.s64 	%rd118, %rd117, %rd7;
	not.b32 	%r1507, %r1502;
	shl.b64 	%rd119, %rd118, 2;
	add.s64 	%rd120, %rd1, %rd119;
	st.global.u32 	[%rd120+15360], %r1507;
	bar.warp.sync 	-1;
	ld.shared.u32 	%r1508, [%r289+16896];
	shr.u32 	%r1509, %r1508, %r293;
	and.b32  	%r1510, %r1509, %r82;
	shl.b32 	%r1511, %r1510, 3;
	add.s32 	%r1512, %r1445, %r1511;
	ld.shared.u64 	%rd121, [%r1512];
	add.s64 	%rd122, %rd121, %rd7;
	not.b32 	%r1513, %r1508;
	shl.b64 	%rd123, %rd122, 2;
	add.s64 	%rd124, %rd1, %rd123;
	st.global.u32 	[%rd124+16896], %r1513;
	bar.warp.sync 	-1;
	ld.shared.u32 	%r1514, [%r289+18432];
	shr.u32 	%r1515, %r1514, %r293;
	and.b32  	%r1516, %r1515, %r82;
	shl.b32 	%r1517, %r1516, 3;
	add.s32 	%r1518, %r1445, %r1517;
	ld.shared.u64 	%rd125, [%r1518];
	add.s64 	%rd126, %rd125, %rd7;
	not.b32 	%r1519, %r1514;
	shl.b64 	%rd127, %rd126, 2;
	add.s64 	%rd128, %rd1, %rd127;
	st.global.u32 	[%rd128+18432], %r1519;
	bar.warp.sync 	-1;
	ld.shared.u32 	%r1520, [%r289+19968];
	shr.u32 	%r1521, %r1520, %r293;
	and.b32  	%r1522, %r1521, %r82;
	shl.b32 	%r1523, %r1522, 3;
	add.s32 	%r1524, %r1445, %r1523;
	ld.shared.u64 	%rd129, [%r1524];
	add.s64 	%rd130, %rd129, %rd7;
	not.b32 	%r1525, %r1520;
	shl.b64 	%rd131, %rd130, 2;
	add.s64 	%rd132, %rd1, %rd131;
	st.global.u32 	[%rd132+19968], %r1525;
	bar.warp.sync 	-1;
	ld.shared.u32 	%r1526, [%r289+21504];
	shr.u32 	%r1527, %r1526, %r293;
	and.b32  	%r1528, %r1527, %r82;
	shl.b32 	%r1529, %r1528, 3;
	add.s32 	%r1530, %r1445, %r1529;
	ld.shared.u64 	%rd133, [%r1530];
	add.s64 	%rd134, %rd133, %rd7;
	not.b32 	%r1531, %r1526;
	shl.b64 	%rd135, %rd134, 2;
	add.s64 	%rd136, %rd1, %rd135;
	st.global.u32 	[%rd136+21504], %r1531;
	bar.warp.sync 	-1;
	ld.shared.u32 	%r1532, [%r289+23040];
	shr.u32 	%r1533, %r1532, %r293;
	and.b32  	%r1534, %r1533, %r82;
	shl.b32 	%r1535, %r1534, 3;
	add.s32 	%r1536, %r1445, %r1535;
	ld.shared.u64 	%rd137, [%r1536];
	add.s64 	%rd138, %rd137, %rd7;
	not.b32 	%r1537, %r1532;
	shl.b64 	%rd139, %rd138, 2;
	add.s64 	%rd140, %rd1, %rd139;
	st.global.u32 	[%rd140+23040], %r1537;
	bar.warp.sync 	-1;
	ld.shared.u32 	%r1538, [%r289+24576];
	shr.u32 	%r1539, %r1538, %r293;
	and.b32  	%r1540, %r1539, %r82;
	shl.b32 	%r1541, %r1540, 3;
	add.s32 	%r1542, %r1445, %r1541;
	ld.shared.u64 	%rd141, [%r1542];
	add.s64 	%rd142, %rd141, %rd7;
	not.b32 	%r1543, %r1538;
	shl.b64 	%rd143, %rd142, 2;
	add.s64 	%rd144, %rd1, %rd143;
	st.global.u32 	[%rd144+24576], %r1543;
	bar.warp.sync 	-1;
	ld.shared.u32 	%r1544, [%r289+26112];
	shr.u32 	%r1545, %r1544, %r293;
	and.b32  	%r1546, %r1545, %r82;
	shl.b32 	%r1547, %r1546, 3;
	add.s32 	%r1548, %r1445, %r1547;
	ld.shared.u64 	%rd145, [%r1548];
	add.s64 	%rd146, %rd145, %rd7;
	not.b32 	%r1549, %r1544;
	shl.b64 	%rd147, %rd146, 2;
	add.s64 	%rd148, %rd1, %rd147;
	st.global.u32 	[%rd148+26112], %r1549;
	bar.warp.sync 	-1;
	ld.shared.u32 	%r1550, [%r289+27648];
	shr.u32 	%r1551, %r1550, %r293;
	and.b32  	%r1552, %r1551, %r82;
	shl.b32 	%r1553, %r1552, 3;
	add.s32 	%r1554, %r1445, %r1553;
	ld.shared.u64 	%rd149, [%r1554];
	add.s64 	%rd150, %rd149, %rd7;
	not.b32 	%r1555, %r1550;
	shl.b64 	%rd151, %rd150, 2;
	add.s64 	%rd152, %rd1, %rd151;
	st.global.u32 	[%rd152+27648], %r1555;
	bar.warp.sync 	-1;
	bra.uni 	$L__BB13_204;
$L__BB13_165:
	ld.param.u32 	%r1713, [_ZN3cub18CUB_300001_SM_10006detail10radix_sort29DeviceRadixSortOnesweepKernelINS1_5radix10policy_hubIjNS0_8NullTypeEyE10Policy1000ELNS0_9SortOrderE1EjS6_yiiNS1_21identity_decomposer_tEEEvPT5_SC_PT3_PKSD_PT1_PKSH_PT2_PKSL_T4_iiT6__param_8];
	mad.lo.s32 	%r290, %r3, -7296, %r1713;
	setp.ge.s32 	%p123, %r1, %r290;
	@%p123 bra 	$L__BB13_167;
	ld.shared.u32 	%r1556, [%r289];
	shr.u32 	%r1557, %r1556, %r293;
	and.b32  	%r1558, %r1557, %r82;
	shl.b32 	%r1559, %r1558, 3;
	add.s32 	%r1561, %r551, %r1559;
	ld.shared.u64 	%rd153, [%r1561+29184];
	not.b32 	%r1562, %r1556;
	add.s64 	%rd154, %rd153, %rd7;
	shl.b64 	%rd155, %rd154, 2;
	add.s64 	%rd156, %rd1, %rd155;
	st.global.u32 	[%rd156], %r1562;
$L__BB13_167:
	bar.warp.sync 	-1;
	add.s32 	%r1563, %r1, 384;
	setp.ge.s32 	%p124, %r1563, %r290;
	@%p124 bra 	$L__BB13_169;
	ld.shared.u32 	%r1564, [%r289+1536];
	shr.u32 	%r1565, %r1564, %r293;
	and.b32  	%r1566, %r1565, %r82;
	shl.b32 	%r1567, %r1566, 3;
	add.s32 	%r1569, %r551, %r1567;
	ld.shared.u64 	%rd157, [%r1569+29184];
	not.b32 	%r1570, %r1564;
	add.s64 	%rd158, %rd157, %rd7;
	shl.b64 	%rd159, %rd158, 2;
	add.s64 	%rd160, %rd1, %rd159;
	st.global.u32 	[%rd160+1536], %r1570;
$L__BB13_169:
	bar.warp.sync 	-1;
	add.s32 	%r1571, %r1, 768;
	setp.ge.s32 	%p125, %r1571, %r290;
	@%p125 bra 	$L__BB13_171;
	ld.shared.u32 	%r1572, [%r289+3072];
	shr.u32 	%r1573, %r1572, %r293;
	and.b32  	%r1574, %r1573, %r82;
	shl.b32 	%r1575, %r1574, 3;
	add.s32 	%r1577, %r551, %r1575;
	ld.shared.u64 	%rd161, [%r1577+29184];
	not.b32 	%r1578, %r1572;
	add.s64 	%rd162, %rd161, %rd7;
	shl.b64 	%rd163, %rd162, 2;
	add.s64 	%rd164, %rd1, %rd163;
	st.global.u32 	[%rd164+3072], %r1578;
$L__BB13_171:
	bar.warp.sync 	-1;
	add.s32 	%r1579, %r1, 1152;
	setp.ge.s32 	%p126, %r1579, %r290;
	@%p126 bra 	$L__BB13_173;
	ld.shared.u32 	%r1580, [%r289+4608];
	shr.u32 	%r1581, %r1580, %r293;
	and.b32  	%r1582, %r1581, %r82;
	shl.b32 	%r1583, %r1582, 3;
	add.s32 	%r1585, %r551, %r1583;
	ld.shared.u64 	%rd165, [%r1585+29184];
	not.b32 	%r1586, %r1580;
	add.s64 	%rd166, %rd165, %rd7;
	shl.b64 	%rd167, %rd166, 2;
	add.s64 	%rd168, %rd1, %rd167;
	st.global.u32 	[%rd168+4608], %r1586;
$L__BB13_173:
	bar.warp.sync 	-1;
	add.s32 	%r1587, %r1, 1536;
	setp.ge.s32 	%p127, %r1587, %r290;
	@%p127 bra 	$L__BB13_175;
	ld.shared.u32 	%r1588, [%r289+6144];
	shr.u32 	%r1589, %r1588, %r293;
	and.b32  	%r1590, %r1589, %r82;
	shl.b32 	%r1591, %r1590, 3;
	add.s32 	%r1593, %r551, %r1591;
	ld.shared.u64 	%rd169, [%r1593+29184];
	not.b32 	%r1594, %r1588;
	add.s64 	%rd170, %rd169, %rd7;
	shl.b64 	%rd171, %rd170, 2;
	add.s64 	%rd172, %rd1, %rd171;
	st.global.u32 	[%rd172+6144], %r1594;
$L__BB13_175:
	bar.warp.sync 	-1;
	add.s32 	%r1595, %r1, 1920;
	setp.ge.s32 	%p128, %r1595, %r290;
	@%p128 bra 	$L__BB13_177;
	ld.shared.u32 	%r1596, [%r289+7680];
	shr.u32 	%r1597, %r1596, %r293;
	and.b32  	%r1598, %r1597, %r82;
	shl.b32 	%r1599, %r1598, 3;
	add.s32 	%r1601, %r551, %r1599;
	ld.shared.u64 	%rd173, [%r1601+29184];
	not.b32 	%r1602, %r1596;
	add.s64 	%rd174, %rd173, %rd7;
	shl.b64 	%rd175, %rd174, 2;
	add.s64 	%rd176, %rd1, %rd175;
	st.global.u32 	[%rd176+7680], %r1602;
$L__BB13_177:
	bar.warp.sync 	-1;
	add.s32 	%r1603, %r1, 2304;
	setp.ge.s32 	%p129, %r1603, %r290;
	@%p129 bra 	$L__BB13_179;
	ld.shared.u32 	%r1604, [%r289+9216];
	shr.u32 	%r1605, %r1604, %r293;
	and.b32  	%r1606, %r1605, %r82;
	shl.b32 	%r1607, %r1606, 3;
	add.s32 	%r1609, %r551, %r1607;
	ld.shared.u64 	%rd177, [%r1609+29184];
	not.b32 	%r1610, %r1604;
	add.s64 	%rd178, %rd177, %rd7;
	shl.b64 	%rd179, %rd178, 2;
	add.s64 	%rd180, %rd1, %rd179;
	st.global.u32 	[%rd180+9216], %r1610;
$L__BB13_179:
	bar.warp.sync 	-1;
	add.s32 	%r1611, %r1, 2688;
	setp.ge.s32 	%p130, %r1611, %r290;
	@%p130 bra 	$L__BB13_181;
	ld.shared.u32 	%r1612, [%r289+10752];
	shr.u32 	%r1613, %r1612, %r293;
	and.b32  	%r1614, %r1613, %r82;
	shl.b32 	%r1615, %r1614, 3;
	add.s32 	%r1617, %r551, %r1615;
	ld.shared.u64 	%rd181, [%r1617+29184];
	not.b32 	%r1618, %r1612;
	add.s64 	%rd182, %rd181, %rd7;
	shl.b64 	%rd183, %rd182, 2;
	add.s64 	%rd184, %rd1, %rd183;
	st.global.u32 	[%rd184+10752], %r1618;
$L__BB13_181:
	bar.warp.sync 	-1;
	or.b32  	%r1619, %r1, 3072;
	setp.ge.s32 	%p131, %r1619, %r290;
	@%p131 bra 	$L__BB13_183;
	ld.shared.u32 	%r1620, [%r289+12288];
	shr.u32 	%r1621, %r1620, %r293;
	and.b32  	%r1622, %r1621, %r82;
	shl.b32 	%r1623, %r1622, 3;
	add.s32 	%r1625, %r551, %r1623;
	ld.shared.u64 	%rd185, [%r1625+29184];
	not.b32 	%r1626, %r1620;
	add.s64 	%rd186, %rd185, %rd7;
	shl.b64 	%rd187, %rd186, 2;
	add.s64 	%rd188, %rd1, %rd187;
	st.global.u32 	[%rd188+12288], %r1626;
$L__BB13_183:
	bar.warp.sync 	-1;
	add.s32 	%r1627, %r1, 3456;
	setp.ge.s32 	%p132, %r1627, %r290;
	@%p132 bra 	$L__BB13_185;
	ld.shared.u32 	%r1628, [%r289+13824];
	shr.u32 	%r1629, %r1628, %r293;
	and.b32  	%r1630, %r1629, %r82;
	shl.b32 	%r1631, %r1630, 3;
	add.s32 	%r1633, %r551, %r1631;
	ld.shared.u64 	%rd189, [%r1633+29184];
	not.b32 	%r1634, %r1628;
	add.s64 	%rd190, %rd189, %rd7;
	shl.b64 	%rd191, %rd190, 2;
	add.s64 	%rd192, %rd1, %rd191;
	st.global.u32 	[%rd192+13824], %r1634;
$L__BB13_185:
	bar.warp.sync 	-1;
	add.s32 	%r1635, %r1, 3840;
	setp.ge.s32 	%p133, %r1635, %r290;
	@%p133 bra 	$L__BB13_187;
	ld.shared.u32 	%r1636, [%r289+15360];
	shr.u32 	%r1637, %r1636, %r293;
	and.b32  	%r1638, %r1637, %r82;
	shl.b32 	%r1639, %r1638, 3;
	add.s32 	%r1641, %r551, %r1639;
	ld.shared.u64 	%rd193, [%r1641+29184];
	not.b32 	%r1642, %r1636;
	add.s64 	%rd194, %rd193, %rd7;
	shl.b64 	%rd195, %rd194, 2;
	add.s64 	%rd196, %rd1, %rd195;
	st.global.u32 	[%rd196+15360], %r1642;
$L__BB13_187:
	bar.warp.sync 	-1;
	add.s32 	%r1643, %r1, 4224;
	setp.ge.s32 	%p134, %r1643, %r290;
	@%p134 bra 	$L__BB13_189;
	ld.shared.u32 	%r1644, [%r289+16896];
	shr.u32 	%r1645, %r1644, %r293;
	and.b32  	%r1646, %r1645, %r82;
	shl.b32 	%r1647, %r1646, 3;
	add.s32 	%r1649, %r551, %r1647;
	ld.shared.u64 	%rd197, [%r1649+29184];
	not.b32 	%r1650, %r1644;
	add.s64 	%rd198, %rd197, %rd7;
	shl.b64 	%rd199, %rd198, 2;
	add.s64 	%rd200, %rd1, %rd199;
	st.global.u32 	[%rd200+16896], %r1650;
$L__BB13_189:
	bar.warp.sync 	-1;
	add.s32 	%r1651, %r1, 4608;
	setp.ge.s32 	%p135, %r1651, %r290;
	@%p135 bra 	$L__BB13_191;
	ld.shared.u32 	%r1652, [%r289+18432];
	shr.u32 	%r1653, %r1652, %r293;
	and.b32  	%r1654, %r1653, %r82;
	shl.b32 	%r1655, %r1654, 3;
	add.s32 	%r1657, %r551, %r1655;
	ld.shared.u64 	%rd201, [%r1657+29184];
	not.b32 	%r1658, %r1652;
	add.s64 	%rd202, %rd201, %rd7;
	shl.b64 	%rd203, %rd202, 2;
	add.s64 	%rd204, %rd1, %rd203;
	st.global.u32 	[%rd204+18432], %r1658;
$L__BB13_191:
	bar.warp.sync 	-1;
	add.s32 	%r1659, %r1, 4992;
	setp.ge.s32 	%p136, %r1659, %r290;
	@%p136 bra 	$L__BB13_193;
	ld.shared.u32 	%r1660, [%r289+19968];
	shr.u32 	%r1661, %r1660, %r293;
	and.b32  	%r1662, %r1661, %r82;
	shl.b32 	%r1663, %r1662, 3;
	add.s32 	%r1665, %r551, %r1663;
	ld.shared.u64 	%rd205, [%r1665+29184];
	not.b32 	%r1666, %r1660;
	add.s64 	%rd206, %rd205, %rd7;
	shl.b64 	%rd207, %rd206, 2;
	add.s64 	%rd208, %rd1, %rd207;
	st.global.u32 	[%rd208+19968], %r1666;
$L__BB13_193:
	bar.warp.sync 	-1;
	add.s32 	%r1667, %r1, 5376;
	setp.ge.s32 	%p137, %r1667, %r290;
	@%p137 bra 	$L__BB13_195;
	ld.shared.u32 	%r1668, [%r289+21504];
	shr.u32 	%r1669, %r1668, %r293;
	and.b32  	%r1670, %r1669, %r82;
	shl.b32 	%r1671, %r1670, 3;
	add.s32 	%r1673, %r551, %r1671;
	ld.shared.u64 	%rd209, [%r1673+29184];
	not.b32 	%r1674, %r1668;
	add.s64 	%rd210, %rd209, %rd7;
	shl.b64 	%rd211, %rd210, 2;
	add.s64 	%rd212, %rd1, %rd211;
	st.global.u32 	[%rd212+21504], %r1674;
$L__BB13_195:
	bar.warp.sync 	-1;
	add.s32 	%r1675, %r1, 5760;
	setp.ge.s32 	%p138, %r1675, %r290;
	@%p138 bra 	$L__BB13_197;
	ld.shared.u32 	%r1676, [%r289+23040];
	shr.u32 	%r1677, %r1676, %r293;
	and.b32  	%r1678, %r1677, %r82;
	shl.b32 	%r1679, %r1678, 3;
	add.s32 	%r1681, %r551, %r1679;
	ld.shared.u64 	%rd213, [%r1681+29184];
	not.b32 	%r1682, %r1676;
	add.s64 	%rd214, %rd213, %rd7;
	shl.b64 	%rd215, %rd214, 2;
	add.s64 	%rd216, %rd1, %rd215;
	st.global.u32 	[%rd216+23040], %r1682;
$L__BB13_197:
	bar.warp.sync 	-1;
	or.b32  	%r1683, %r1, 6144;
	setp.ge.s32 	%p139, %r1683, %r290;
	@%p139 bra 	$L__BB13_199;
	ld.shared.u32 	%r1684, [%r289+24576];
	shr.u32 	%r1685, %r1684, %r293;
	and.b32  	%r1686, %r1685, %r82;
	shl.b32 	%r1687, %r1686, 3;
	add.s32 	%r1689, %r551, %r1687;
	ld.shared.u64 	%rd217, [%r1689+29184];
	not.b32 	%r1690, %r1684;
	add.s64 	%rd218, %rd217, %rd7;
	shl.b64 	%rd219, %rd218, 2;
	add.s64 	%rd220, %rd1, %rd219;
	st.global.u32 	[%rd220+24576], %r1690;
$L__BB13_199:
	bar.warp.sync 	-1;
	add.s32 	%r1691, %r1, 6528;
	setp.ge.s32 	%p140, %r1691, %r290;
	@%p140 bra 	$L__BB13_201;
	ld.shared.u32 	%r1692, [%r289+26112];
	shr.u32 	%r1693, %r1692, %r293;
	and.b32  	%r1694, %r1693, %r82;
	shl.b32 	%r1695, %r1694, 3;
	add.s32 	%r1697, %r551, %r1695;
	ld.shared.u64 	%rd221, [%r1697+29184];
	not.b32 	%r1698, %r1692;
	add.s64 	%rd222, %rd221, %rd7;
	shl.b64 	%rd223, %rd222, 2;
	add.s64 	%rd224, %rd1, %rd223;
	st.global.u32 	[%rd224+26112], %r1698;
$L__BB13_201:
	bar.warp.sync 	-1;
	add.s32 	%r1699, %r1, 6912;
	ld.shared.u32 	%r291, [%r289+27648];
	shr.u32 	%r1700, %r291, %r293;
	and.b32  	%r1701, %r1700, %r82;
	shl.b32 	%r1702, %r1701, 3;
	add.s32 	%r1704, %r551, %r1702;
	ld.shared.u64 	%rd225, [%r1704+29184];
	add.s64 	%rd19, %rd225, %rd7;
	setp.ge.s32 	%p141, %r1699, %r290;
	@%p141 bra 	$L__BB13_203;
	not.b32 	%r1705, %r291;
	shl.b64 	%rd226, %rd19, 2;
	add.s64 	%rd227, %rd1, %rd226;
	st.global.u32 	[%rd227+27648], %r1705;
$L__BB13_203:
	bar.warp.sync 	-1;
$L__BB13_204:
	ret;

}
	// .globl	_ZN3cub18CUB_300001_SM_10006detail10radix_sort31DeviceRadixSortSingleTileKernelINS1_5radix10policy_hubIdNS0_8NullTypeEyE10Policy1000ELNS0_9SortOrderE0EdS6_yNS1_21identity_decomposer_tEEEvPKT1_PSB_PKT2_PSF_T3_iiT4_
.visible .entry _ZN3cub18CUB_300001_SM_10006detail10radix_sort31DeviceRadixSortSingleTileKernelINS1_5radix10policy_hubIdNS0_8NullTypeEyE10Policy1000ELNS0_9SortOrderE0EdS6_yNS1_21identity_decomposer_tEEEvPKT1_PSB_PKT2_PSF_T3_iiT4_(
	.param .u64 .ptr .align 1 _ZN3cub18CUB_300001_SM_10006detail10radix_sort31DeviceRadixSortSingleTileKernelINS1_5radix10policy_hubIdNS0_8NullTypeEyE10Policy1000ELNS0_9SortOrderE0EdS6_yNS1_21identity_decomposer_tEEEvPKT1_PSB_PKT2_PSF_T3_iiT4__param_0,
	.param .u64 .ptr .align 1 _ZN3cub18CUB_300001_SM_10006detail10radix_sort31DeviceRadixSortSingleTileKernelINS1_5radix10policy_hubIdNS0_8NullTypeEyE10Policy1000ELNS0_9SortOrderE0EdS6_yNS1_21identity_decomposer_tEEEvPKT1_PSB_PKT2_PSF_T3_iiT4__param_1,
	.param .u64 .ptr .align 1 _ZN3cub18CUB_300001_SM_10006detail10radix_sort31DeviceRadixSortSingleTileKernelINS1_5radix10policy_hubIdNS0_8NullTypeEyE10Policy1000ELNS0_9SortOrderE0EdS6_yNS1_21identity_decomposer_tEEEvPKT1_PSB_PKT2_PSF_T3_iiT4__param_2,
	.param .u64 .ptr .align 1 _ZN3cub18CUB_300001_SM_10006detail10radix_sort31DeviceRadixSortSingleTileKernelINS1_5radix10policy_hubIdNS0_8NullTypeEyE10Policy1000ELNS0_9SortOrderE0EdS6_yNS1_21identity_decomposer_tEEEvPKT1_PSB_PKT2_PSF_T3_iiT4__param_3,
	.param .u64 _ZN3cub18CUB_300001_SM_10006detail10radix_sort31DeviceRadixSortSingleTileKernelINS1_5radix10policy_hubIdNS0_8NullTypeEyE10Policy1000ELNS0_9SortOrderE0EdS6_yNS1_21identity_decomposer_tEEEvPKT1_PSB_PKT2_PSF_T3_iiT4__param_4,
	.param .u32 _ZN3cub18CUB_300001_SM_10006detail10radix_sort31DeviceRadixSortSingleTileKernelINS1_5radix10policy_hubIdNS0_8NullTypeEyE10Policy1000ELNS0_9SortOrderE0EdS6_yNS1_21identity_decomposer_tEEEvPKT1_PSB_PKT2_PSF_T3_iiT4__param_5,
	.param .u32 _ZN3cub18CUB_300001_SM_10006detail10radix_sort31DeviceRadixSortSingleTileKernelINS1_5radix10policy_hubIdNS0_8NullTypeEyE10Policy1000ELNS0_9SortOrderE0EdS6_yNS1_21identity_decomposer_tEEEvPKT1_PSB_PKT2_PSF_T3_iiT4__param_6,
	.param .align 1 .b8 _ZN3cub18CUB_300001_SM_10006detail10radix_sort31DeviceRadixSortSingleTileKernelINS1_5radix10policy_hubIdNS0_8NullTypeEyE10Policy1000ELNS0_9SortOrderE0EdS6_yNS1_21identity_decomposer_tEEEvPKT1_PSB_PKT2_PSF_T3_iiT4__param_7[1]
)
.maxntid 256
.minnctapersm 1
{
	.reg .pred 	%p<59>;
	.reg .b16 	%rs<19>;
	.reg .b32 	%r<356>;
	.reg .b64 	%rd<149>;
	// demoted variable
	.shared .align 16 .b8 _ZZN3cub18CUB_300001_SM_10006detail10radix_sort31DeviceRadixSortSingleTileKernelINS1_5radix10policy_hubIdNS0_8NullTypeEyE10Policy1000ELNS0_9SortOrderE0EdS6_yNS1_21identity_decomposer_tEEEvPKT1_PSB_PKT2_PSF_T3_iiT4_E12temp_storage[33856];
	ld.param.u64 	%rd60, [_ZN3cub18CUB_300001_SM_10006detail10radix_sort31DeviceRadixSortSingleTileKernelINS1_5radix10policy_hubIdNS0_8NullTypeEyE10Policy1000ELNS0_9SortOrderE0EdS6_yNS1_21identity_decomposer_tEEEvPKT1_PSB_PKT2_PSF_T3_iiT4__param_0];
	ld.param.u64 	%rd57, [_ZN3cub18CUB_300001_SM_10006detail10radix_sort31DeviceRadixSortSingleTileKernelINS1_5radix10policy_hubIdNS0_8NullTypeEyE10Policy1000ELNS0_9SortOrderE0EdS6_yNS1_21identity_decomposer_tEEEvPKT1_PSB_PKT2_PSF_T3_iiT4__param_1];
	ld.param.u64 	%rd58, [_ZN3cub18CUB_300001_SM_10006detail10radix_sort31DeviceRadixSortSingleTileKernelINS1_5radix10policy_hubIdNS0_8NullTypeEyE10Policy1000ELNS0_9SortOrderE0EdS6_yNS1_21identity_decomposer_tEEEvPKT1_PSB_PKT2_PSF_T3_iiT4__param_4];
	ld.param.u32 	%r74, [_ZN3cub18CUB_300001_SM_10006detail10radix_sort31DeviceRadixSortSingleTileKernelINS1_5radix10policy_hubIdNS0_8NullTypeEyE10Policy1000ELNS0_9SortOrderE0EdS6_yNS1_21identity_decomposer_tEEEvPKT1_PSB_PKT2_PSF_T3_iiT4__param_5];
	ld.param.u32 	%r75, [_ZN3cub18CUB_300001_SM_10006detail10radix_sort31DeviceRadixSortSingleTileKernelINS1_5radix10policy_hubIdNS0_8NullTypeEyE10Policy1000ELNS0_9SortOrderE0EdS6_yNS1_21identity_decomposer_tEEEvPKT1_PSB_PKT2_PSF_T3_iiT4__param_6];
	cvta.to.global.u64 	%rd61, %rd60;
	cvt.u32.u64 	%r1, %rd58;
	mov.u32 	%r2, %tid.x;
	mul.lo.s32 	%r3, %r2, 9;
	setp.ge.s32 	%p1, %r3, %r1;
	mul.wide.u32 	%rd62, %r3, 8;
	add.s64 	%rd1, %rd61, %rd62;
	mov.b64 	%rd131, 9223372036854775807;
	@%p1 bra 	$L__BB14_2;
	ld.global.u64 	%rd131, [%rd1];
$L__BB14_2:
	add.s32 	%r76, %r3, 1;
	setp.ge.s32 	%p2, %r76, %r1;
	mov.b64 	%rd132, 9223372036854775807;
	@%p2 bra 	$L__BB14_4;
	ld.global.u64 	%rd132, [%rd1+8];
$L__BB14_4:
	add.s32 	%r77, %r3, 2;
	setp.ge.s32 	%p3, %r77, %r1;
	mov.b64 	%rd133, 9223372036854775807;
	@%p3 bra 	$L__BB14_6;
	ld.global.u64 	%rd133, [%rd1+16];
$L__BB14_6:
	add.s32 	%r78, %r3, 3;
	setp.ge.s32 	%p4, %r78, %r1;
	mov.b64 	%rd134, 9223372036854775807;
	@%p4 bra 	$L__BB14_8;
	ld.global.u64 	%rd134, [%rd1+24];
$L__BB14_8:
	add.s32 	%r79, %r3, 4;
	setp.ge.s32 	%p5, %r79, %r1;
	mov.b64 	%rd135, 9223372036854775807;
	@%p5 bra 	$L__BB14_10;
	ld.global.u64 	%rd135, [%rd1+32];
$L__BB14_10:
	add.s32 	%r80, %r3, 5;
	setp.ge.s32 	%p6, %r80, %r1;
	mov.b64 	%rd136, 9223372036854775807;
	@%p6 bra 	$L__BB14_12;
	ld.global.u64 	%rd136, [%rd1+40];
$L__BB14_12:
	add.s32 	%r81, %r3, 6;
	setp.ge.s32 	%p7, %r81, %r1;
	mov.b64 	%rd137, 9223372036854775807;
	@%p7 bra 	$L__BB14_14;
	ld.global.u64 	%rd137, [%rd1+48];
$L__BB14_14:
	add.s32 	%r82, %r3, 7;
	setp.ge.s32 	%p8, %r82, %r1;
	mov.b64 	%rd138, 9223372036854775807;
	@%p8 bra 	$L__BB14_16;
	ld.global.u64 	%rd138, [%rd1+56];
$L__BB14_16:
	add.s32 	%r83, %r3, 8;
	setp.ge.s32 	%p9, %r83, %r1;
	mov.b64 	%rd139, 9223372036854775807;
	@%p9 bra 	$L__BB14_18;
	ld.global.u64 	%rd139, [%rd1+64];
$L__BB14_18:
	bar.sync 	0;
	setp.gt.s64 	%p10, %rd131, -1;
	selp.b64 	%rd71, -9223372036854775808, -1, %p10;
	xor.b64  	%rd148, %rd71, %rd131;
	setp.gt.s64 	%p11, %rd132, -1;
	selp.b64 	%rd72, -9223372036854775808, -1, %p11;
	xor.b64  	%rd147, %rd72, %rd132;
	setp.gt.s64 	%p12, %rd133, -1;
	selp.b64 	%rd73, -9223372036854775808, -1, %p12;
	xor.b64  	%rd146, %rd73, %rd133;
	setp.gt.s64 	%p13, %rd134, -1;
	selp.b64 	%rd74, -9223372036854775808, -1, %p13;
	xor.b64  	%rd145, %rd74, %rd134;
	setp.gt.s64 	%p14, %rd135, -1;
	selp.b64 	%rd75, -9223372036854775808, -1, %p14;
	xor.b64  	%rd144, %rd75, %rd135;
	setp.gt.s64 	%p15, %rd136, -1;
	selp.b64 	%rd76, -9223372036854775808, -1, %p15;
	xor.b64  	%rd143, %rd76, %rd136;
	setp.gt.s64 	%p16, %rd137, -1;
	selp.b64 	%rd77, -9223372036854775808, -1, %p16;
	xor.b64  	%rd142, %rd77, %rd137;
	setp.gt.s64 	%p17, %rd138, -1;
	selp.b64 	%rd78, -9223372036854775808, -1, %p17;
	xor.b64  	%rd141, %rd78, %rd138;
	setp.gt.s64 	%p18, %rd139, -1;
	selp.b64 	%rd79, -9223372036854775808, -1, %p18;
	xor.b64  	%rd140, %rd79, %rd139;
	shr.u32 	%r4, %r2, 5;
	shl.b32 	%r85, %r2, 2;
	mov.u32 	%r86, _ZZN3cub18CUB_300001_SM_10006detail10radix_sort31DeviceRadixSortSingleTileKernelINS1_5radix10policy_hubIdNS0_8NullTypeEyE10Policy1000ELNS0_9SortOrderE0EdS6_yNS1_21identity_decomposer_tEEEvPKT1_PSB_PKT2_PSF_T3_iiT4_E12temp_storage;
	add.s32 	%r5, %r86, %r85;
	shl.b32 	%r87, %r2, 7;
	add.s32 	%r6, %r5, %r87;
	shl.b32 	%r88, %r4, 2;
	add.s32 	%r89, %r86, %r88;
	add.s32 	%r7, %r89, 33792;
	mad.lo.s32 	%r8, %r2, -60, %r6;
	add.s32 	%r353, %r74, 6;
	sub.s32 	%r352, %r75, %r74;
$L__BB14_19:
	add.s32 	%r100, %r353, -6;
	min.s32 	%r90, %r352, 6;
	mov.b32 	%r129, 0;
	st.shared.u32 	[%r5], %r129;
	st.shared.u32 	[%r5+1024], %r129;
	st.shared.u32 	[%r5+2048], %r129;
	st.shared.u32 	[%r5+3072], %r129;
	st.shared.u32 	[%r5+4096], %r129;
	st.shared.u32 	[%r5+5120], %r129;
	st.shared.u32 	[%r5+6144], %r129;
	st.shared.u32 	[%r5+7168], %r129;
	st.shared.u32 	[%r5+8192], %r129;
	st.shared.u32 	[%r5+9216], %r129;
	st.shared.u32 	[%r5+10240], %r129;
	st.shared.u32 	[%r5+11264], %r129;
	st.shared.u32 	[%r5+12288], %r129;
	st.shared.u32 	[%r5+13312], %r129;
	st.shared.u32 	[%r5+14336], %r129;
	st.shared.u32 	[%r5+15360], %r129;
	st.shared.u32 	[%r5+16384], %r129;
	st.shared.u32 	[%r5+17408], %r129;
	st.shared.u32 	[%r5+18432], %r129;
	st.shared.u32 	[%r5+19456], %r129;
	st.shared.u32 	[%r5+20480], %r129;
	st.shared.u32 	[%r5+21504], %r129;
	st.shared.u32 	[%r5+22528], %r129;
	st.shared.u32 	[%r5+23552], %r129;
	st.shared.u32 	[%r5+24576], %r129;
	st.shared.u32 	[%r5+25600], %r129;
	st.shared.u32 	[%r5+26624], %r129;
	st.shared.u32 	[%r5+27648], %r129;
	st.shared.u32 	[%r5+28672], %r129;
	st.shared.u32 	[%r5+29696], %r129;
	st.shared.u32 	[%r5+30720], %r129;
	st.shared.u32 	[%r5+31744], %r129;
	st.shared.u32 	[%r5+32768], %r129;
	mov.b64 	%rd81, 1;
	// begin inline asm
	shl.b64 %rd80, %rd81, %r90;
	// end inline asm
	add.s64 	%rd83, %rd80, -1;
	// begin inline asm
	shl.b64 %rd82, %rd83, %r129;
	// end inline asm
	setp.eq.s64 	%p19, %rd148, 9223372036854775807;
	selp.b64 	%rd85, -9223372036854775808, %rd148, %p19;
	// begin inline asm
	shr.b64 %rd84, %rd85, %r100;
	// end inline asm
	cvt.u32.u64 	%r132, %rd84;
	cvt.u32.u64 	%r133, %rd82;
	and.b32  	%r134, %r133, %r132;
	shl.b32 	%r135, %r134, 10;
	and.b32  	%r136, %r135, 31744;
	add.s32 	%r137, %r5, %r136;
	shr.u32 	%r138, %r134, 4;
	and.b32  	%r139, %r138, 268435454;
	add.s32 	%r14, %r137, %r139;
	ld.shared.u16 	%rs1, [%r14];
	add.s16 	%rs10, %rs1, 1;
	st.shared.u16 	[%r14], %rs10;
	setp.eq.s64 	%p20, %rd147, 9223372036854775807;
	selp.b64 	%rd87, -9223372036854775808, %rd147, %p20;
	// begin inline asm
	shr.b64 %rd86, %rd87, %r100;
	// end inline asm
	cvt.u32.u64 	%r140, %rd86;
	and.b32  	%r141, %r133, %r140;
	shl.b32 	%r142, %r141, 10;
	and.b32  	%r143, %r142, 31744;
	add.s32 	%r144, %r5, %r143;
	shr.u32 	%r145, %r141, 4;
	and.b32  	%r146, %r145, 268435454;
	add.s32 	%r15, %r144, %r146;
	ld.shared.u16 	%rs2, [%r15];
	add.s16 	%rs11, %rs2, 1;
	st.shared.u16 	[%r15], %rs11;
	setp.eq.s64 	%p21, %rd146, 9223372036854775807;
	selp.b64 	%rd89, -9223372036854775808, %rd146, %p21;
	// begin inline asm
	shr.b64 %rd88, %rd89, %r100;
	// end inline asm
	cvt.u32.u64 	%r147, %rd88;
	and.b32  	%r148, %r133, %r147;
	shl.b32 	%r149, %r148, 10;
	and.b32  	%r150, %r149, 31744;
	add.s32 	%r151, %r5, %r150;
	shr.u32 	%r152, %r148, 4;
	and.b32  	%r153, %r152, 268435454;
	add.s32 	%r16, %r151, %r153;
	ld.shared.u16 	%rs3, [%r16];
	add.s16 	%rs12, %rs3, 1;
	st.shared.u16 	[%r16], %rs12;
	setp.eq.s64 	%p22, %rd145, 9223372036854775807;
	selp.b64 	%rd91, -9223372036854775808, %rd145, %p22;
	// begin inline asm
	shr.b64 %rd90, %rd91, %r100;
	// end inline asm
	cvt.u32.u64 	%r154, %rd90;
	and.b32  	%r155, %r133, %r154;
	shl.b32 	%r156, %r155, 10;
	and.b32  	%r157, %r156, 31744;
	add.s32 	%r158, %r5, %r157;
	shr.u32 	%r159, %r155, 4;
	and.b32  	%r160, %r159, 268435454;
	add.s32 	%r17, %r158, %r160;
	ld.shared.u16 	%rs4, [%r17];
	add.s16 	%rs13, %rs4, 1;
	st.shared.u16 	[%r17], %rs13;
	setp.eq.s64 	%p23, %rd144, 9223372036854775807;
	selp.b64 	%rd93, -9223372036854775808, %rd144, %p23;
	// begin inline asm
	shr.b64 %rd92, %rd93, %r100;
	// end inline asm
	cvt.u32.u64 	%r161, %rd92;
	and.b32  	%r162, %r133, %r161;
	shl.b32 	%r163, %r162, 10;
	and.b32  	%r164, %r163, 31744;
	add.s32 	%r165, %r5, %r164;
	shr.u32 	%r166, %r162, 4;
	and.b32  	%r167, %r166, 268435454;
	add.s32 	%r18, %r165, %r167;
	ld.shared.u16 	%rs5, [%r18];
	add.s16 	%rs14, %rs5, 1;
	st.shared.u16 	[%r18], %rs14;
	setp.eq.s64 	%p24, %rd143, 9223372036854775807;
	selp.b64 	%rd95, -9223372036854775808, %rd143, %p24;
	// begin inline asm
	shr.b64 %rd94, %rd95, %r100;
	// end inline asm
	cvt.u32.u64 	%r168, %rd94;
	and.b32  	%r169, %r133, %r168;
	shl.b32 	%r170, %r169, 10;
	and.b32  	%r171, %r170, 31744;
	add.s32 	%r172, %r5, %r171;
	shr.u32 	%r173, %r169, 4;
	and.b32  	%r174, %r173, 268435454;
	add.s32 	%r19, %r172, %r174;
	ld.shared.u16 	%rs6, [%r19];
	add.s16 	%rs15, %rs6, 1;
	st.shared.u16 	[%r19], %rs15;
	setp.eq.s64 	%p25, %rd142, 9223372036854775807;
	selp.b64 	%rd97, -9223372036854775808, %rd142, %p25;
	// begin inline asm
	shr.b64 %rd96, %rd97, %r100;
	// end inline asm
	cvt.u32.u64 	%r175, %rd96;
	and.b32  	%r176, %r133, %r175;
	shl.b32 	%r177, %r176, 10;
	and.b32  	%r178, %r177, 31744;
	add.s32 	%r179, %r5, %r178;
	shr.u32 	%r180, %r176, 4;
	and.b32  	%r181, %r180, 268435454;
	add.s32 	%r20, %r179, %r181;
	ld.shared.u16 	%rs7, [%r20];
	add.s16 	%rs16, %rs7, 1;
	st.shared.u16 	[%r20], %rs16;
	setp.eq.s64 	%p26, %rd141, 9223372036854775807;
	selp.b64 	%rd99, -9223372036854775808, %rd141, %p26;
	// begin inline asm
	shr.b64 %rd98, %rd99, %r100;
	// end inline asm
	cvt.u32.u64 	%r182, %rd98;
	and.b32  	%r183, %r133, %r182;
	shl.b32 	%r184, %r183, 10;
	and.b32  	%r185, %r184, 31744;
	add.s32 	%r186, %r5, %r185;
	shr.u32 	%r187, %r183, 4;
	and.b32  	%r188, %r187, 268435454;
	add.s32 	%r21, %r186, %r188;
	ld.shared.u16 	%rs8, [%r21];
	add.s16 	%rs17, %rs8, 1;
	st.shared.u16 	[%r21], %rs17;
	setp.eq.s64 	%p27, %rd140, 9223372036854775807;
	selp.b64 	%rd101, -9223372036854775808, %rd140, %p27;
	// begin inline asm
	shr.b64 %rd100, %rd101, %r100;
	// end inline asm
	cvt.u32.u64 	%r189, %rd100;
	and.b32  	%r190, %r133, %r189;
	shl.b32 	%r191, %r190, 10;
	and.b32  	%r192, %r191, 31744;
	add.s32 	%r193, %r5, %r192;
	shr.u32 	%r194, %r190, 4;
	and.b32  	%r195, %r194, 268435454;
	add.s32 	%r22, %r193, %r195;
	ld.shared.u16 	%rs9, [%r22];
	add.s16 	%rs18, %rs9, 1;
	st.shared.u16 	[%r22], %rs18;
	bar.sync 	0;
	ld.shared.u32 	%r23, [%r6];
	ld.shared.u32 	%r196, [%r6+4];
	ld.shared.u32 	%r197, [%r6+8];
	ld.shared.u32 	%r198, [%r6+12];
	ld.shared.u32 	%r199, [%r6+16];
	ld.shared.u32 	%r200, [%r6+20];
	ld.shared.u32 	%r201, [%r6+24];
	ld.shared.u32 	%r202, [%r6+28];
	ld.shared.u32 	%r203, [%r6+32];
	ld.shared.u32 	%r204, [%r6+36];
	ld.shared.u32 	%r205, [%r6+40];
	ld.shared.u32 	%r206, [%r6+44];
	ld.shared.u32 	%r207, [%r6+48];
	ld.shared.u32 	%r208, [%r6+52];
	ld.shared.u32 	%r209, [%r6+56];
	ld.shared.u32 	%r210, [%r6+60];
	ld.shared.u32 	%r211, [%r6+64];
	ld.shared.u32 	%r212, [%r6+68];
	ld.shared.u32 	%r213, [%r6+72];
	ld.shared.u32 	%r214, [%r6+76];
	ld.shared.u32 	%r215, [%r6+80];
	ld.shared.u32 	%r216, [%r6+84];
	ld.shared.u32 	%r217, [%r6+88];
	ld.shared.u32 	%r218, [%r6+92];
	ld.shared.u32 	%r219, [%r6+96];
	ld.shared.u32 	%r220, [%r6+100];
	ld.shared.u32 	%r221, [%r6+104];
	ld.shared.u32 	%r222, [%r6+108];
	ld.shared.u32 	%r223, [%r6+112];
	ld.shared.u32 	%r224, [%r6+116];
	ld.shared.u32 	%r225, [%r6+120];
	ld.shared.u32 	%r226, [%r6+124];
	ld.shared.u32 	%r227, [%r6+128];
	add.s32 	%r24, %r196, %r23;
	add.s32 	%r25, %r197, %r24;
	add.s32 	%r26, %r198, %r25;
	add.s32 	%r27, %r199, %r26;
	add.s32 	%r28, %r200, %r27;
	add.s32 	%r29, %r201, %r28;
	add.s32 	%r30, %r202, %r29;
	add.s32 	%r31, %r203, %r30;
	add.s32 	%r32, %r204, %r31;
	add.s32 	%r33, %r205, %r32;
	add.s32 	%r34, %r206, %r33;
	add.s32 	%r35, %r207, %r34;
	add.s32 	%r36, %r208, %r35;
	add.s32 	%r37, %r209, %r36;
	add.s32 	%r38, %r210, %r37;
	add.s32 	%r39, %r211, %r38;
	add.s32 	%r40, %r212, %r39;
	add.s32 	%r41, %r213, %r40;
	add.s32 	%r42, %r214, %r41;
	add.s32 	%r43, %r215, %r42;
	add.s32 	%r44, %r216, %r43;
	add.s32 	%r45, %r217, %r44;
	add.s32 	%r46, %r218, %r45;
	add.s32 	%r47, %r219, %r46;
	add.s32 	%r48, %r220, %r47;
	add.s32 	%r49, %r221, %r48;
	add.s32 	%r50, %r222, %r49;
	add.s32 	%r51, %r223, %r50;
	add.s32 	%r52, %r224, %r51;
	add.s32 	%r53, %r225, %r52;
	add.s32 	%r54, %r226, %r53;
	add.s32 	%r106, %r227, %r54;
	// begin inline asm
	mov.u32 %r101, %laneid;
	// end inline asm
	mov.b32 	%r104, 1;
	mov.b32 	%r131, -1;
	// begin inline asm
	{  .reg .u32 r0;  .reg .pred p;  shfl.sync.up.b32 r0|p, %r106, %r104, %r129, %r131;  @p add.u32 r0, r0, %r106;  mov.u32 %r102, r0;}
	// end inline asm
	mov.b32 	%r110, 2;
	// begin inline asm
	{  .reg .u32 r0;  .reg .pred p;  shfl.sync.up.b32 r0|p, %r102, %r110, %r129, %r131;  @p add.u32 r0, r0, %r102;  mov.u32 %r108, r0;}
	// end inline asm
	mov.b32 	%r116, 4;
	// begin inline asm
	{  .reg .u32 r0;  .reg .pred p;  shfl.sync.up.b32 r0|p, %r108, %r116, %r129, %r131;  @p add.u32 r0, r0, %r108;  mov.u32 %r114, r0;}
	// end inline asm
	mov.b32 	%r122, 8;
	// begin inline asm
	{  .reg .u32 r0;  .reg .pred p;  shfl.sync.up.b32 r0|p, %r114, %r122, %r129, %r131;  @p add.u32 r0, r0, %r114;  mov.u32 %r120, r0;}
	// end inline asm
	mov.b32 	%r128, 16;
	// begin inline asm
	{  .reg .u32 r0;  .reg .pred p;  shfl.sync.up.b32 r0|p, %r120, %r128, %r129, %r131;  @p add.u32 r0, r0, %r120;  mov.u32 %r126, r0;}
	// end inline asm
	setp.ne.s32 	%p28, %r101, 31;
	@%p28 bra 	$L__BB14_21;
	st.shared.u32 	[%r7], %r126;
$L__BB14_21:
	sub.s32 	%r228, %r126, %r106;
	setp.gt.u32 	%p29, %r2, 31;
	setp.eq.s32 	%p30, %r4, 7;
	setp.eq.s32 	%p31, %r4, 6;
	setp.eq.s32 	%p32, %r4, 5;
	setp.eq.s32 	%p33, %r4, 4;
	setp.eq.s32 	%p34, %r4, 3;
	setp.eq.s32 	%p35, %r4, 2;
	setp.eq.s32 	%p36, %r4, 1;
	bar.sync 	0;
	ld.shared.v4.u32 	{%r229, %r230, %r231, %r232}, [_ZZN3cub18CUB_300001_SM_10006detail10radix_sort31DeviceRadixSortSingleTileKernelINS1_5radix10policy_hubIdNS0_8NullTypeEyE10Policy1000ELNS0_9SortOrderE0EdS6_yNS1_21identity_decomposer_tEEEvPKT1_PSB_PKT2_PSF_T3_iiT4_E12temp_storage+33792];
	selp.b32 	%r233, %r229, %r354, %p36;
	add.s32 	%r234, %r230, %r229;
	selp.b32 	%r235, %r234, %r233, %p35;
	add.s32 	%r236, %r234, %r231;
	selp.b32 	%r237, %r236, %r235, %p34;
	add.s32 	%r238, %r236, %r232;
	selp.b32 	%r239, %r238, %r237, %p33;
	ld.shared.v4.u32 	{%r240, %r241, %r242, %r243}, [_ZZN3cub18CUB_300001_SM_10006detail10radix_sort31DeviceRadixSortSingleTileKernelINS1_5radix10policy_hubIdNS0_8NullTypeEyE10Policy1000ELNS0_9SortOrderE0EdS6_yNS1_21identity_decomposer_tEEEvPKT1_PSB_PKT2_PSF_T3_iiT4_E12temp_storage+33808];
	add.s32 	%r244, %r238, %r240;
	selp.b32 	%r245, %r244, %r239, %p32;
	add.s32 	%r246, %r244, %r241;
	selp.b32 	%r247, %r246, %r245, %p31;
	add.s32 	%r248, %r246, %r242;
	selp.b32 	%r354, %r248, %r247, %p30;
	add.s32 	%r59, %r248, %r243;
	setp.ne.s32 	%p37, %r101, 0;
	selp.b32 	%r249, %r228, 0, %p37;
	add.s32 	%r250, %r354, %r249;
	or.pred  	%p38, %p29, %p37;
	selp.b32 	%r355, %r250, %r228, %p29;
	@%p38 bra 	$L__BB14_23;
	shl.b32 	%r355, %r59, 16;
	st.shared.u32 	[_ZZN3cub18CUB_300001_SM_10006detail10radix_sort31DeviceRadixSortSingleTileKernelINS1_5radix10policy_hubIdNS0_8NullTypeEyE10Policy1000ELNS0_9SortOrderE0EdS6_yNS1_21identity_decomposer_tEEEvPKT1_PSB_PKT2_PSF_T3_iiT4_E12temp_storage+33832], %r355;
$L__BB14_23:
	setp.eq.s32 	%p39, %r2, 0;
	bar.sync 	0;
	ld.shared.u32 	%r251, [_ZZN3cub18CUB_300001_SM_10006detail10radix_sort31DeviceRadixSortSingleTileKernelINS1_5radix10policy_hubIdNS0_8NullTypeEyE10Policy1000ELNS0_9SortOrderE0EdS6_yNS1_21identity_decomposer_tEEEvPKT1_PSB_PKT2_PSF_T3_iiT4_E12temp_storage+33832];
	selp.b32 	%r252, 0, %r251, %p39;
	add.s32 	%r253, %r355, %r252;
	add.s32 	%r254, %r23, %r253;
	add.s32 	%r255, %r24, %r253;
	add.s32 	%r256, %r25, %r253;
	add.s32 	%r257, %r26, %r253;
	add.s32 	%r258, %r27, %r253;
	add.s32 	%r259, %r28, %r253;
	add.s32 	%r260, %r29, %r253;
	add.s32 	%r261, %r30, %r253;
	add.s32 	%r262, %r31, %r253;
	add.s32 	%r263, %r32, %r253;
	add.s32 	%r264, %r33, %r253;
	add.s32 	%r265, %r34, %r253;
	add.s32 	%r266, %r35, %r253;
	add.s32 	%r267, %r36, %r253;
	add.s32 	%r268, %r37, %r253;
	add.s32 	%r269, %r38, %r253;
	add.s32 	%r270, %r39, %r253;
	add.s32 	%r271, %r40, %r253;
	add.s32 	%r272, %r41, %r253;
	add.s32 	%r273, %r42, %r253;
	add.s32 	%r274, %r43, %r253;
	add.s32 	%r275, %r44, %r253;
	add.s32 	%r276, %r45, %r253;
	add.s32 	%r277, %r46, %r253;
	add.s32 	%r278, %r47, %r253;
	add.s32 	%r279, %r48, %r253;
	add.s32 	%r280, %r49, %r253;
	add.s32 	%r281, %r50, %r253;
	add.s32 	%r282, %r51, %r253;
	add.s32 	%r283, %r52, %r253;
	add.s32 	%r284, %r53, %r253;
	add.s32 	%r285, %r54, %r253;
	st.shared.u32 	[%r6], %r253;
	st.shared.u32 	[%r6+4], %r254;
	st.shared.u32 	[%r6+8], %r255;
	st.shared.u32 	[%r6+12], %r256;
	st.shared.u32 	[%r6+16], %r257;
	st.shared.u32 	[%r6+20], %r258;
	st.shared.u32 	[%r6+24], %r259;
	st.shared.u32 	[%r6+28], %r260;
	st.shared.u32 	[%r6+32], %r261;
	st.shared.u32 	[%r6+36], %r262;
	st.shared.u32 	[%r6+40], %r263;
	st.shared.u32 	[%r6+44], %r264;
	st.shared.u32 	[%r6+48], %r265;
	st.shared.u32 	[%r6+52], %r266;
	st.shared.u32 	[%r6+56], %r267;
	st.shared.u32 	[%r6+60], %r268;
	st.shared.u32 	[%r6+64], %r269;
	st.shared.u32 	[%r6+68], %r270;
	st.shared.u32 	[%r6+72], %r271;
	st.shared.u32 	[%r6+76], %r272;
	st.shared.u32 	[%r6+80], %r273;
	st.shared.u32 	[%r6+84], %r274;
	st.shared.u32 	[%r6+88], %r275;
	st.shared.u32 	[%r6+92], %r276;
	st.shared.u32 	[%r6+96], %r277;
	st.shared.u32 	[%r6+100], %r278;
	st.shared.u32 	[%r6+104], %r279;
	st.shared.u32 	[%r6+108], %r280;
	st.shared.u32 	[%r6+112], %r281;
	st.shared.u32 	[%r6+116], %r282;
	st.shared.u32 	[%r6+120], %r283;
	st.shared.u32 	[%r6+124], %r284;
	st.shared.u32 	[%r6+128], %r285;
	bar.sync 	0;
	cvt.u32.u16 	%r286, %rs1;
	ld.shared.u16 	%r287, [%r14];
	add.s32 	%r63, %r287, %r286;
	cvt.u32.u16 	%r288, %rs2;
	ld.shared.u16 	%r289, [%r15];
	add.s32 	%r64, %r289, %r288;
	cvt.u32.u16 	%r290, %rs3;
	ld.shared.u16 	%r291, [%r16];
	add.s32 	%r65, %r291, %r290;
	cvt.u32.u16 	%r292, %rs4;
	ld.shared.u16 	%r293, [%r17];
	add.s32 	%r66, %r293, %r292;
	cvt.u32.u16 	%r294, %rs5;
	ld.shared.u16 	%r295, [%r18];
	add.s32 	%r67, %r295, %r294;
	cvt.u32.u16 	%r296, %rs6;
	ld.shared.u16 	%r297, [%r19];
	add.s32 	%r68, %r297, %r296;
	cvt.u32.u16 	%r298, %rs7;
	ld.shared.u16 	%r299, [%r20];
	add.s32 	%r69, %r299, %r298;
	cvt.u32.u16 	%r300, %rs8;
	ld.shared.u16 	%r301, [%r21];
	add.s32 	%r70, %r301, %r300;
	cvt.u32.u16 	%r302, %rs9;
	ld.shared.u16 	%r303, [%r22];
	add.s32 	%r71, %r303, %r302;
	bar.sync 	0;
	setp.lt.s32 	%p40, %r353, %r75;
	@%p40 bra 	$L__BB14_43;
	cvt.u64.u32 	%rd102, %r2;
	shl.b32 	%r304, %r63, 3;
	mov.u32 	%r305, _ZZN3cub18CUB_300001_SM_10006detail10radix_sort31DeviceRadixSortSingleTileKernelINS1_5radix10policy_hubIdNS0_8NullTypeEyE10Policy1000ELNS0_9SortOrderE0EdS6_yNS1_21identity_decomposer_tEEEvPKT1_PSB_PKT2_PSF_T3_iiT4_E12temp_storage;
	add.s32 	%r306, %r305, %r304;
	st.shared.u64 	[%r306], %rd148;
	shl.b32 	%r307, %r64, 3;
	add.s32 	%r308, %r305, %r307;
	st.shared.u64 	[%r308], %rd147;
	shl.b32 	%r309, %r65, 3;
	add.s32 	%r310, %r305, %r309;
	st.shared.u64 	[%r310], %rd146;
	shl.b32 	%r311, %r66, 3;
	add.s32 	%r312, %r305, %r311;
	st.shared.u64 	[%r312], %rd145;
	shl.b32 	%r313, %r67, 3;
	add.s32 	%r314, %r305, %r313;
	st.shared.u64 	[%r314], %rd144;
	shl.b32 	%r315, %r68, 3;
	add.s32 	%r316, %r305, %r315;
	st.shared.u64 	[%r316], %rd143;
	shl.b32 	%r317, %r69, 3;
	add.s32 	%r318, %r305, %r317;
	st.shared.u64 	[%r318], %rd142;
	shl.b32 	%r319, %r70, 3;
	add.s32 	%r320, %r305, %r319;
	st.shared.u64 	[%r320], %rd141;
	shl.b32 	%r321, %r71, 3;
	add.s32 	%r322, %r305, %r321;
	st.shared.u64 	[%r322], %rd140;
	bar.sync 	0;
	shl.b32 	%r323, %r2, 6;
	sub.s32 	%r324, %r8, %r323;
	ld.shared.u64 	%rd38, [%r324];
	ld.shared.u64 	%rd39, [%r324+2048];
	ld.shared.u64 	%rd40, [%r324+4096];
	ld.shared.u64 	%rd41, [%r324+6144];
	ld.shared.u64 	%rd42, [%r324+8192];
	ld.shared.u64 	%rd43, [%r324+10240];
	ld.shared.u64 	%rd44, [%r324+12288];
	ld.shared.u64 	%rd45, [%r324+14336];
	ld.shared.u64 	%rd46, [%r324+16384];
	setp.gt.u64 	%p41, %rd58, %rd102;
	cvta.to.global.u64 	%rd103, %rd57;
	mul.wide.u32 	%rd104, %r2, 8;
	add.s64 	%rd47, %rd103, %rd104;
	@%p41 bra 	$L__BB14_25;
	bra.uni 	$L__BB14_26;
$L__BB14_25:
	setp.gt.s64 	%p42, %rd38, -1;
	selp.b64 	%rd105, -1, -9223372036854775808, %p42;
	xor.b64  	%rd106, %rd105, %rd38;
	st.global.u64 	[%rd47], %rd106;
$L__BB14_26:
	add.s32 	%r325, %r2, 256;
	cvt.u64.u32 	%rd107, %r325;
	setp.le.u64 	%p43, %rd58, %rd107;
	@%p43 bra 	$L__BB14_28;
	setp.gt.s64 	%p44, %rd39, -1;
	selp.b64 	%rd108, -1, -9223372036854775808, %p44;
	xor.b64  	%rd109, %rd108, %rd39;
	st.global.u64 	[%rd47+2048], %rd109;
$L__BB14_28:
	add.s32 	%r326, %r2, 512;
	cvt.u64.u32 	%rd110, %r326;
	setp.le.u64 	%p45, %rd58, %rd110;
	@%p45 bra 	$L__BB14_30;
	setp.gt.s64 	%p46, %rd40, -1;
	selp.b64 	%rd111, -1, -9223372036854775808, %p46;
	xor.b64  	%rd112, %rd111, %rd40;
	st.global.u64 	[%rd47+4096], %rd112;
$L__BB14_30:
	add.s32 	%r327, %r2, 768;
	cvt.u64.u32 	%rd113, %r327;
	setp.le.u64 	%p47, %rd58, %rd113;
	@%p47 bra 	$L__BB14_32;
	setp.gt.s64 	%p48, %rd41, -1;
	selp.b64 	%rd114, -1, -9223372036854775808, %p48;
	xor.b64  	%rd115, %rd114, %rd41;
	st.global.u64 	[%rd47+6144], %rd115;
$L__BB14_32:
	or.b32  	%r328, %r2, 1024;
	cvt.u64.u32 	%rd116, %r328;
	setp.le.u64 	%p49, %rd58, %rd116;
	@%p49 bra 	$L__BB14_34;
	setp.gt.s64 	%p50, %rd42, -1;
	selp.b64 	%rd117, -1, -9223372036854775808, %p50;
	xor.b64  	%rd118, %rd117, %rd42;
	st.global.u64 	[%rd47+8192], %rd118;
$L__BB14_34:
	add.s32 	%r329, %r2, 1280;
	cvt.u64.u32 	%rd119, %r329;
	setp.le.u64 	%p51, %rd58, %rd119;
	@%p51 bra 	$L__BB14_36;
	setp.gt.s64 	%p52, %rd43, -1;
	selp.b64 	%rd120, -1, -9223372036854775808, %p52;
	xor.b64  	%rd121, %rd120, %rd43;
	st.global.u64 	[%rd47+10240], %rd121;
$L__BB14_36:
	add.s32 	%r330, %r2, 1536;
	cvt.u64.u32 	%rd122, %r330;
	setp.le.u64 	%p53, %rd58, %rd122;
	@%p53 bra 	$L__BB14_38;
	setp.gt.s64 	%p54, %rd44, -1;
	selp.b64 	%rd123, -1, -9223372036854775808, %p54;
	xor.b64  	%rd124, %rd123, %rd44;
	st.global.u64 	[%rd47+12288], %rd124;
$L__BB14_38:
	add.s32 	%r331, %r2, 1792;
	cvt.u64.u32 	%rd125, %r331;
	setp.le.u64 	%p55, %rd58, %rd125;
	@%p55 bra 	$L__BB14_40;
	setp.gt.s64 	%p56, %rd45, -1;
	selp.b64 	%rd126, -1, -9223372036854775808, %p56;
	xor.b64  	%rd127, %rd126, %rd45;
	st.global.u64 	[%rd47+14336], %rd127;
$L__BB14_40:
	or.b32  	%r332, %r2, 2048;
	cvt.u64.u32 	%rd128, %r332;
	setp.le.u64 	%p57, %rd58, %rd128;
	@%p57 bra 	$L__BB14_42;
	setp.gt.s64 	%p58, %rd46, -1;
	selp.b64 	%rd129, -1, -9223372036854775808, %p58;
	xor.b64  	%rd130, %rd129, %rd46;
	st.global.u64 	[%rd47+16384], %rd130;
$L__BB14_42:
	ret;
$L__BB14_43:
	shl.b32 	%r333, %r63, 3;
	mov.u32 	%r334, _ZZN3cub18CUB_300001_SM_10006detail10radix_sort31DeviceRadixSortSingleTileKernelINS1_5radix10policy_hubIdNS0_8NullTypeEyE10Policy1000ELNS0_9SortOrderE0EdS6_yNS1_21identity_decomposer_tEEEvPKT1_PSB_PKT2_PSF_T3_iiT4_E12temp_storage;
	add.s32 	%r335, %r334, %r333;
	st.shared.u64 	[%r335], %rd148;
	shl.b32 	%r336, %r64, 3;
	add.s32 	%r337, %r334, %r336;
	st.shared.u64 	[%r337], %rd147;
	shl.b32 	%r338, %r65, 3;
	add.s32 	%r339, %r334, %r338;
	st.shared.u64 	[%r339], %rd146;
	shl.b32 	%r340, %r66, 3;
	add.s32 	%r341, %r334, %r340;
	st.shared.u64 	[%r341], %rd145;
	shl.b32 	%r342, %r67, 3;
	add.s32 	%r343, %r334, %r342;
	st.shared.u64 	[%r343], %rd144;
	shl.b32 	%r344, %r68, 3;
	add.s32 	%r345, %r334, %r344;
	st.shared.u64 	[%r345], %rd143;
	shl.b32 	%r346, %r69, 3;
	add.s32 	%r347, %r334, %r346;
	st.shared.u64 	[%r347], %rd142;
	shl.b32 	%r348, %r70, 3;
	add.s32 	%r349, %r334, %r348;
	st.shared.u64 	[%r349], %rd141;
	shl.b32 	%r350, %r71, 3;
	add.s32 	%r351, %r334, %r350;
	st.shared.u64 	[%r351], %rd140;
	bar.sync 	0;
	ld.shared.u64 	%rd148, [%r8];
	ld.shared.u64 	%rd147, [%r8+8];
	ld.shared.u64 	%rd146, [%r8+16];
	ld.shared.u64 	%rd145, [%r8+24];
	ld.shared.u64 	%rd144, [%r8+32];
	ld.shared.u64 	%rd143, [%r8+40];
	ld.shared.u64 	%rd142, [%r8+48];
	ld.shared.u64 	%rd141, [%r8+56];
	ld.shared.u64 	%rd140, [%r8+64];
	bar.sync 	0;
	add.s32 	%r353, %r353, 6;
	add.s32 	%r352, %r352, -6;
	bra.uni 	$L__BB14_19;

}
	// .globl	_ZN3cub18CUB_300001_SM_10006detail10radix_sort30DeviceRadixSortHistogramKernelINS1_5radix10policy_hubIdNS0_8NullTypeEyE10Policy1000ELNS0_9SortOrderE0EdyNS1_21identity_decomposer_tEEEvPT2_PKT1_SB_iiT3_
.visible .entry _ZN3cub18CUB_300001_SM_10006detail10radix_sort30DeviceRadixSortHistogramKernelINS1_5radix10policy_hubIdNS0_8NullTypeEyE10Policy1000ELNS0_9SortOrderE0EdyNS1_21identity_decomposer_tEEEvPT2_PKT1_SB_iiT3_(
	.param .u64 .ptr .align 1 _ZN3cub18CUB_300001_SM_10006detail10radix_sort30DeviceRadixSortHistogramKernelINS1_5radix10policy_hubIdNS0_8NullTypeEyE10Policy1000ELNS0_9SortOrderE0EdyNS1_21identity_decomposer_tEEEvPT2_PKT1_SB_iiT3__param_0,
	.param .u64 .ptr .align 1 _ZN3cub18CUB_300001_SM_10006detail10radix_sort30DeviceRadixSortHistogramKernelINS1_5radix10policy_hubIdNS0_8NullTypeEyE10Policy1000ELNS0_9SortOrderE0EdyNS1_21identity_decomposer_tEEEvPT2_PKT1_SB_iiT3__param_1,
	.param .u64 _ZN3cub18CUB_300001_SM_10006detail10radix_sort30DeviceRadixSortHistogramKernelINS1_5radix10policy_hubIdNS0_8NullTypeEyE10Policy1000ELNS0_9SortOrderE0EdyNS1_21identity_decomposer_tEEEvPT2_PKT1_SB_iiT3__param_2,
	.param .u32 _ZN3cub18CUB_300001_SM_10006detail10radix_sort30DeviceRadixSortHistogramKernelINS1_5radix10policy_hubIdNS0_8NullTypeEyE10Policy1000ELNS0_9SortOrderE0EdyNS1_21identity_decomposer_tEEEvPT2_PKT1_SB_iiT3__param_3,
	.param .u32 _ZN3cub18CUB_300001_SM_10006detail10radix_sort30DeviceRadixSortHistogramKernelINS1_5radix10policy_hubIdNS0_8NullTypeEyE10Policy1000ELNS0_9SortOrderE0EdyNS1_21identity_decomposer_tEEEvPT2_PKT1_SB_iiT3__param_4,
	.param .align 1 .b8 _ZN3cub18CUB_300001_SM_10006detail10radix_sort30DeviceRadixSortHistogramKernelINS1_5radix10policy_hubIdNS0_8NullTypeEyE10Policy1000ELNS0_9SortOrderE0EdyNS1_21identity_decomposer_tEEEvPT2_PKT1_SB_iiT3__param_5[1]
)
.maxntid 128
{
	.reg .pred 	%p<123>;
	.reg .b32 	%r<362>;
	.reg .b64 	%rd<311>;
	// demoted variable
	.shared .align 4 .b8 _ZZN3cub18CUB_300001_SM_10006detail10radix_sort30DeviceRadixSortHistogramKernelINS1_5radix10policy_hubIdNS0_8NullTypeEyE10Policy1000ELNS0_9SortOrderE0EdyNS1_21identity_decomposer_tEEEvPT2_PKT1_SB_iiT3_E12temp_storage[8192];
	ld.param.u64 	%rd97, [_ZN3cub18CUB_300001_SM_10006detail10radix_sort30DeviceRadixSortHistogramKernelINS1_5radix10policy_hubIdNS0_8NullTypeEyE10Policy1000ELNS0_9SortOrderE0EdyNS1_21identity_decomposer_tEEEvPT2_PKT1_SB_iiT3__param_0];
	ld.param.u64 	%rd98, [_ZN3cub18CUB_300001_SM_10006detail10radix_sort30DeviceRadixSortHistogramKernelINS1_5radix10policy_hubIdNS0_8NullTypeEyE10Policy1000ELNS0_9SortOrderE0EdyNS1_21identity_decomposer_tEEEvPT2_PKT1_SB_iiT3__param_1];
	ld.param.u64 	%rd96, [_ZN3cub18CUB_300001_SM_10006detail10radix_sort30DeviceRadixSortHistogramKernelINS1_5radix10policy_hubIdNS0_8NullTypeEyE10Policy1000ELNS0_9SortOrderE0EdyNS1_21identity_decomposer_tEEEvPT2_PKT1_SB_iiT3__param_2];
	ld.param.u32 	%r93, [_ZN3cub18CUB_300001_SM_10006detail10radix_sort30DeviceRadixSortHistogramKernelINS1_5radix10policy_hubIdNS0_8NullTypeEyE10Policy1000ELNS0_9SortOrderE0EdyNS1_21identity_decomposer_tEEEvPT2_PKT1_SB_iiT3__param_3];
	ld.param.u32 	%r94, [_ZN3cub18CUB_300001_SM_10006detail10radix_sort30DeviceRadixSortHistogramKernelINS1_5radix10policy_hubIdNS0_8NullTypeEyE10Policy1000ELNS0_9SortOrderE0EdyNS1_21identity_decomposer_tEEEvPT2_PKT1_SB_iiT3__param_4];
	cvta.to.global.u64 	%rd1, %rd98;
	cvta.to.global.u64 	%rd2, %rd97;
	setp.eq.s64 	%p2, %rd96, 0;
	@%p2 bra 	$L__BB15_153;
	sub.s32 	%r95, %r94, %r93;
	add.s32 	%r96, %r95, 7;
	shr.s32 	%r97, %r96, 31;
	shr.u32 	%r98, %r97, 29;
	add.s32 	%r99, %r96, %r98;
	shr.s32 	%r100, %r99, 3;
	mov.u32 	%r101, %tid.x;
	setp.gt.u32 	%p3, %r101, 255;
	setp.lt.s32 	%p4, %r96, 8;
	mov.u32 	%r102, %ctaid.x;
	shl.b32 	%r103, %r102, 11;
	cvt.u64.u32 	%rd3, %r103;
	mov.u32 	%r104, %nctaid.x;
	shl.b32 	%r105, %r104, 11;
	cvt.u64.u32 	%rd4, %r105;
	add.s32 	%r1, %r100, -1;
	and.b32  	%r2, %r100, 15;
	and.b32  	%r3, %r100, 7;
	add.s32 	%r4, %r3, -1;
	and.b32  	%r5, %r100, 3;
	or.pred  	%p1, %p3, %p4;
	shl.b32 	%r106, %r101, 2;
	mov.u32 	%r107, _ZZN3cub18CUB_300001_SM_10006detail10radix_sort30DeviceRadixSortHistogramKernelINS1_5radix10policy_hubIdNS0_8NullTypeEyE10Policy1000ELNS0_9SortOrderE0EdyNS1_21identity_decomposer_tEEEvPT2_PKT1_SB_iiT3_E12temp_storage;
	add.s32 	%r6, %r107, %r106;
	and.b32  	%r7, %r100, 268435440;
	cvt.u64.u32 	%rd5, %r101;
	add.s32 	%r8, %r101, 128;
	add.s32 	%r9, %r101, 256;
	add.s32 	%r10, %r101, 512;
	add.s32 	%r11, %r101, 640;
	add.s32 	%r12, %r101, 768;
	add.s32 	%r13, %r101, 1920;
	and.b32  	%r14, %r100, 268435448;
	and.b32  	%r15, %r100, 1;
	neg.s32 	%r16, %r7;
	add.s32 	%r17, %r6, 8192;
	add.s64 	%rd100, %rd96, -1;
	shr.u64 	%rd101, %rd100, 30;
	add.s64 	%rd102, %rd101, 1;
	min.u64 	%rd6, %rd102, %rd96;
	mov.b64 	%rd278, 0;
$L__BB15_2:
	@%p1 bra 	$L__BB15_30;
	setp.lt.u32 	%p5, %r1, 15;
	mov.b32 	%r346, 0;
	@%p5 bra 	$L__BB15_6;
	mov.u32 	%r343, %r17;
	mov.u32 	%r344, %r16;
$L__BB15_5:
	.pragma "nounroll";
	mov.b32 	%r109, 0;
	st.shared.u32 	[%r343+-8192], %r109;
	st.shared.u32 	[%r343+-7168], %r109;
	st.shared.u32 	[%r343+-6144], %r109;
	st.shared.u32 	[%r343+-5120], %r109;
	st.shared.u32 	[%r343+-4096], %r109;
	st.shared.u32 	[%r343+-3072], %r109;
	st.shared.u32 	[%r343+-2048], %r109;
	st.shared.u32 	[%r343+-1024], %r109;
	st.shared.u32 	[%r343], %r109;
	st.shared.u32 	[%r343+1024], %r109;
	st.shared.u32 	[%r343+2048], %r109;
	st.shared.u32 	[%r343+3072], %r109;
	st.shared.u32 	[%r343+4096], %r109;
	st.shared.u32 	[%r343+5120], %r109;
	st.shared.u32 	[%r343+6144], %r109;
	st.shared.u32 	[%r343+7168], %r109;
	add.s32 	%r344, %r344, 16;
	add.s32 	%r343, %r343, 16384;
	setp.ne.s32 	%p6, %r344, 0;
	mov.u32 	%r346, %r7;
	@%p6 bra 	$L__BB15_5;
$L__BB15_6:
	add.s32 	%r23, %r2, -1;
	setp.eq.s32 	%p7, %r2, 0;
	@%p7 bra 	$L__BB15_16;
	setp.lt.u32 	%p8, %r23, 7;
	@%p8 bra 	$L__BB15_9;
	shl.b32 	%r110, %r346, 10;
	add.s32 	%r111, %r6, %r110;
	mov.b32 	%r112, 0;
	st.shared.u32 	[%r111], %r112;
	st.shared.u32 	[%r111+1024], %r112;
	st.shared.u32 	[%r111+2048], %r112;
	st.shared.u32 	[%r111+3072], %r112;
	st.shared.u32 	[%r111+4096], %r112;
	st.shared.u32 	[%r111+5120], %r112;
	st.shared.u32 	[%r111+6144], %r112;
	st.shared.u32 	[%r111+7168], %r112;
	add.s32 	%r346, %r346, 8;
$L__BB15_9:
	setp.eq.s32 	%p9, %r3, 0;
	@%p9 bra 	$L__BB15_16;
	setp.lt.u32 	%p10, %r4, 3;
	@%p10 bra 	$L__BB15_12;
	shl.b32 	%r113, %r346, 10;
	add.s32 	%r114, %r6, %r113;
	mov.b32 	%r115, 0;
	st.shared.u32 	[%r114], %r115;
	st.shared.u32 	[%r114+1024], %r115;
	st.shared.u32 	[%r114+2048], %r115;
	st.shared.u32 	[%r114+3072], %r115;
	add.s32 	%r346, %r346, 4;
$L__BB15_12:
	setp.eq.s32 	%p11, %r5, 0;
	@%p11 bra 	$L__BB15_16;
	setp.eq.s32 	%p12, %r5, 1;
	shl.b32 	%r116, %r346, 10;
	add.s32 	%r28, %r6, %r116;
	mov.b32 	%r117, 0;
	st.shared.u32 	[%r28], %r117;
	@%p12 bra 	$L__BB15_16;
	setp.eq.s32 	%p13, %r5, 2;
	mov.b32 	%r118, 0;
	st.shared.u32 	[%r28+1024], %r118;
	@%p13 bra 	$L__BB15_16;
	mov.b32 	%r119, 0;
	st.shared.u32 	[%r28+2048], %r119;
$L__BB15_16:
	cvt.u32.u64 	%r120, %rd5;
	setp.gt.u32 	%p14, %r120, 127;
	@%p14 bra 	$L__BB15_30;
	setp.lt.u32 	%p15, %r1, 15;
	mov.b32 	%r350, 0;
	@%p15 bra 	$L__BB15_20;
	mov.b32 	%r348, 0;
$L__BB15_19:
	.pragma "nounroll";
	shl.b32 	%r123, %r348, 10;
	add.s32 	%r124, %r6, %r123;
	mov.b32 	%r125, 0;
	st.shared.u32 	[%r124+512], %r125;
	st.shared.u32 	[%r124+1536], %r125;
	st.shared.u32 	[%r124+2560], %r125;
	st.shared.u32 	[%r124+3584], %r125;
	st.shared.u32 	[%r124+4608], %r125;
	st.shared.u32 	[%r124+5632], %r125;
	st.shared.u32 	[%r124+6656], %r125;
	st.shared.u32 	[%r124+7680], %r125;
	st.shared.u32 	[%r124+8704], %r125;
	st.shared.u32 	[%r124+9728], %r125;
	st.shared.u32 	[%r124+10752], %r125;
	st.shared.u32 	[%r124+11776], %r125;
	st.shared.u32 	[%r124+12800], %r125;
	st.shared.u32 	[%r124+13824], %r125;
	st.shared.u32 	[%r124+14848], %r125;
	st.shared.u32 	[%r124+15872], %r125;
	add.s32 	%r348, %r348, 16;
	setp.ne.s32 	%p16, %r348, %r7;
	mov.u32 	%r350, %r7;
	@%p16 bra 	$L__BB15_19;
$L__BB15_20:
	setp.eq.s32 	%p17, %r2, 0;
	@%p17 bra 	$L__BB15_30;
	setp.lt.u32 	%p18, %r23, 7;
	@%p18 bra 	$L__BB15_23;
	shl.b32 	%r126, %r350, 10;
	add.s32 	%r127, %r6, %r126;
	mov.b32 	%r128, 0;
	st.shared.u32 	[%r127+512], %r128;
	st.shared.u32 	[%r127+1536], %r128;
	st.shared.u32 	[%r127+2560], %r128;
	st.shared.u32 	[%r127+3584], %r128;
	st.shared.u32 	[%r127+4608], %r128;
	st.shared.u32 	[%r127+5632], %r128;
	st.shared.u32 	[%r127+6656], %r128;
	st.shared.u32 	[%r127+7680], %r128;
	add.s32 	%r350, %r350, 8;
$L__BB15_23:
	setp.eq.s32 	%p19, %r3, 0;
	@%p19 bra 	$L__BB15_30;
	setp.lt.u32 	%p20, %r4, 3;
	@%p20 bra 	$L__BB15_26;
	shl.b32 	%r129, %r350, 10;
	add.s32 	%r130, %r6, %r129;
	mov.b32 	%r131, 0;
	st.shared.u32 	[%r130+512], %r131;
	st.shared.u32 	[%r130+1536], %r131;
	st.shared.u32 	[%r130+2560], %r131;
	st.shared.u32 	[%r130+3584], %r131;
	add.s32 	%r350, %r350, 4;
$L__BB15_26:
	setp.eq.s32 	%p21, %r5, 0;
	@%p21 bra 	$L__BB15_30;
	setp.eq.s32 	%p22, %r5, 1;
	shl.b32 	%r132, %r350, 10;
	add.s32 	%r36, %r6, %r132;
	mov.b32 	%r133, 0;
	st.shared.u32 	[%r36+512], %r133;
	@%p22 bra 	$L__BB15_30;
	setp.eq.s32 	%p23, %r5, 2;
	mov.b32 	%r134, 0;
	st.shared.u32 	[%r36+1536], %r134;
	@%p23 bra 	$L__BB15_30;
	mov.b32 	%r135, 0;
	st.shared.u32 	[%r36+2560], %r135;
$L__BB15_30:
	bar.sync 	0;
	bar.sync 	0;
	shl.b64 	%rd8, %rd278, 30;
	sub.s64 	%rd103, %rd96, %rd8;
	min.u64 	%rd9, %rd103, 1073741824;
	setp.le.u64 	%p24, %rd9, %rd3;
	@%p24 bra 	$L__BB15_70;
	mov.u64 	%rd279, %rd3;
$L__BB15_32:
	add.s64 	%rd11, %rd279, %rd8;
	sub.s64 	%rd12, %rd96, %rd11;
	setp.lt.u64 	%p25, %rd12, 2048;
	@%p25 bra 	$L__BB15_34;
	add.s64 	%rd122, %rd11, %rd5;
	shl.b64 	%rd123, %rd122, 3;
	add.s64 	%rd124, %rd1, %rd123;
	ld.global.u64 	%rd310, [%rd124];
	ld.global.u64 	%rd309, [%rd124+1024];
	ld.global.u64 	%rd308, [%rd124+2048];
	ld.global.u64 	%rd307, [%rd124+3072];
	ld.global.u64 	%rd306, [%rd124+4096];
	ld.global.u64 	%rd305, [%rd124+5120];
	ld.global.u64 	%rd304, [%rd124+6144];
	ld.global.u64 	%rd303, [%rd124+7168];
	ld.global.u64 	%rd302, [%rd124+8192];
	ld.global.u64 	%rd301, [%rd124+9216];
	ld.global.u64 	%rd300, [%rd124+10240];
	ld.global.u64 	%rd299, [%rd124+11264];
	ld.global.u64 	%rd298, [%rd124+12288];
	ld.global.u64 	%rd297, [%rd124+13312];
	ld.global.u64 	%rd296, [%rd124+14336];
	ld.global.u64 	%rd295, [%rd124+15360];
	bra.uni 	$L__BB15_66;
$L__BB15_34:
	cvt.u32.u64 	%r136, %rd5;
	cvt.u32.u64 	%r37, %rd12;
	setp.ge.s32 	%p26, %r136, %r37;
	add.s64 	%rd105, %rd11, %rd5;
	shl.b64 	%rd106, %rd105, 3;
	add.s64 	%rd29, %rd1, %rd106;
	mov.b64 	%rd310, 9223372036854775807;
	@%p26 bra 	$L__BB15_36;
	ld.global.u64 	%rd310, [%rd29];
$L__BB15_36:
	setp.ge.s32 	%p27, %r8, %r37;
	mov.b64 	%rd309, 9223372036854775807;
	@%p27 bra 	$L__BB15_38;
	ld.global.u64 	%rd309, [%rd29+1024];
$L__BB15_38:
	setp.ge.s32 	%p28, %r9, %r37;
	mov.b64 	%rd308, 9223372036854775807;
	@%p28 bra 	$L__BB15_40;
	ld.global.u64 	%rd308, [%rd29+2048];
$L__BB15_40:
	mov.u32 	%r137, %tid.x;
	add.s32 	%r138, %r137, 384;
	setp.ge.s32 	%p29, %r138, %r37;
	mov.b64 	%rd307, 9223372036854775807;
	@%p29 bra 	$L__BB15_42;
	ld.global.u64 	%rd307, [%rd29+3072];
$L__BB15_42:
	setp.ge.s32 	%p30, %r10, %r37;
	mov.b64 	%rd306, 9223372036854775807;
	@%p30 bra 	$L__BB15_44;
	ld.global.u64 	%rd306, [%rd29+4096];
$L__BB15_44:
	setp.ge.s32 	%p31, %r11, %r37;
	mov.b64 	%rd305, 9223372036854775807;
	@%p31 bra 	$L__BB15_46;
	ld.global.u64 	%rd305, [%rd29+5120];
$L__BB15_46:
	setp.ge.s32 	%p32, %r12, %r37;
	mov.b64 	%rd304, 9223372036854775807;
	@%p32 bra 	$L__BB15_48;
	ld.global.u64 	%rd304, [%rd29+6144];
$L__BB15_48:
	add.s32 	%r140, %r137, 896;
	setp.ge.s32 	%p33, %r140, %r37;
	mov.b64 	%rd303, 9223372036854775807;
	@%p33 bra 	$L__BB15_50;
	ld.global.u64 	%rd303, [%rd29+7168];
$L__BB15_50:
	or.b32  	%r142, %r137, 1024;
	setp.ge.s32 	%p34, %r142, %r37;
	mov.b64 	%rd302, 9223372036854775807;
	@%p34 bra 	$L__BB15_52;
	ld.global.u64 	%rd302, [%rd29+8192];
$L__BB15_52:
	add.s32 	%r144, %r137, 1152;
	setp.ge.s32 	%p35, %r144, %r37;
	mov.b64 	%rd301, 9223372036854775807;
	@%p35 bra 	$L__BB15_54;
	ld.global.u64 	%rd301, [%rd29+9216];
$L__BB15_54:
	add.s32 	%r146, %r137, 1280;
	setp.ge.s32 	%p36, %r146, %r37;
	mov.b64 	%rd300, 9223372036854775807;
	@%p36 bra 	$L__BB15_56;
	ld.global.u64 	%rd300, [%rd29+10240];
$L__BB15_56:
	add.s32 	%r148, %r137, 1408;
	setp.ge.s32 	%p37, %r148, %r37;
	mov.b64 	%rd299, 9223372036854775807;
	@%p37 bra 	$L__BB15_58;
	ld.global.u64 	%rd299, [%rd29+11264];
$L__BB15_58:
	add.s32 	%r150, %r137, 1536;
	setp.ge.s32 	%p38, %r150, %r37;
	mov.b64 	%rd298, 9223372036854775807;
	@%p38 bra 	$L__BB15_60;
	ld.global.u64 	%rd298, [%rd29+12288];
$L__BB15_60:
	add.s32 	%r152, %r137, 1664;
	setp.ge.s32 	%p39, %r152, %r37;
	mov.b64 	%rd297, 9223372036854775807;
	@%p39 bra 	$L__BB15_62;
	ld.global.u64 	%rd297, [%rd29+13312];
$L__BB15_62:
	add.s32 	%r154, %r137, 1792;
	setp.ge.s32 	%p40, %r154, %r37;
	mov.b64 	%rd296, 9223372036854775807;
	@%p40 bra 	$L__BB15_64;
	ld.global.u64 	%rd296, [%rd29+14336];
$L__BB15_64:
	setp.ge.s32 	%p41, %r13, %r37;
	mov.b64 	%rd295, 9223372036854775807;
	@%p41 bra 	$L__BB15_66;
	ld.global.u64 	%rd295, [%rd29+15360];
$L__BB15_66:
	setp.le.s32 	%p42, %r94, %r93;
	@%p42 bra 	$L__BB15_69;
	setp.gt.s64 	%p43, %rd310, -1;
	selp.b64 	%rd125, -9223372036854775808, -1, %p43;
	xor.b64  	%rd126, %rd125, %rd310;
	setp.gt.s64 	%p44, %rd309, -1;
	selp.b64 	%rd127, -9223372036854775808, -1, %p44;
	xor.b64  	%rd128, %rd127, %rd309;
	setp.gt.s64 	%p45, %rd308, -1;
	selp.b64 	%rd129, -9223372036854775808, -1, %p45;
	xor.b64  	%rd130, %rd129, %rd308;
	setp.gt.s64 	%p46, %rd307, -1;
	selp.b64 	%rd131, -9223372036854775808, -1, %p46;
	xor.b64  	%rd132, %rd131, %rd307;
	setp.gt.s64 	%p47, %rd306, -1;
	selp.b64 	%rd133, -9223372036854775808, -1, %p47;
	xor.b64  	%rd134, %rd133, %rd306;
	setp.gt.s64 	%p48, %rd305, -1;
	selp.b64 	%rd135, -9223372036854775808, -1, %p48;
	xor.b64  	%rd136, %rd135, %rd305;
	setp.gt.s64 	%p49, %rd304, -1;
	selp.b64 	%rd137, -9223372036854775808, -1, %p49;
	xor.b64  	%rd138, %rd137, %rd304;
	setp.gt.s64 	%p50, %rd303, -1;
	selp.b64 	%rd139, -9223372036854775808, -1, %p50;
	xor.b64  	%rd140, %rd139, %rd303;
	setp.gt.s64 	%p51, %rd302, -1;
	selp.b64 	%rd141, -9223372036854775808, -1, %p51;
	xor.b64  	%rd142, %rd141, %rd302;
	setp.gt.s64 	%p52, %rd301, -1;
	selp.b64 	%rd143, -9223372036854775808, -1, %p52;
	xor.b64  	%rd144, %rd143, %rd301;
	setp.gt.s64 	%p53, %rd300, -1;
	selp.b64 	%rd145, -9223372036854775808, -1, %p53;
	xor.b64  	%rd146, %rd145, %rd300;
	setp.gt.s64 	%p54, %rd299, -1;
	selp.b64 	%rd147, -9223372036854775808, -1, %p54;
	xor.b64  	%rd148, %rd147, %rd299;
	setp.gt.s64 	%p55, %rd298, -1;
	selp.b64 	%rd149, -9223372036854775808, -1, %p55;
	xor.b64  	%rd150, %rd149, %rd298;
	setp.gt.s64 	%p56, %rd297, -1;
	selp.b64 	%rd151, -9223372036854775808, -1, %p56;
	xor.b64  	%rd152, %rd151, %rd297;
	setp.gt.s64 	%p57, %rd296, -1;
	selp.b64 	%rd153, -9223372036854775808, -1, %p57;
	xor.b64  	%rd154, %rd153, %rd296;
	setp.gt.s64 	%p58, %rd295, -1;
	selp.b64 	%rd155, -9223372036854775808, -1, %p58;
	xor.b64  	%rd156, %rd155, %rd295;
	setp.eq.s64 	%p59, %rd126, 9223372036854775807;
	selp.b64 	%rd77, -9223372036854775808, %rd126, %p59;
	setp.eq.s64 	%p60, %rd128, 9223372036854775807;
	selp.b64 	%rd78, -9223372036854775808, %rd128, %p60;
	setp.eq.s64 	%p61, %rd130, 9223372036854775807;
	selp.b64 	%rd79, -9223372036854775808, %rd130, %p61;
	setp.eq.s64 	%p62, %rd132, 9223372036854775807;
	selp.b64 	%rd80, -9223372036854775808, %rd132, %p62;
	setp.eq.s64 	%p63, %rd134, 9223372036854775807;
	selp.b64 	%rd81, -9223372036854775808, %rd134, %p63;
	setp.eq.s64 	%p64, %rd136, 9223372036854775807;
	selp.b64 	%rd82, -9223372036854775808, %rd136, %p64;
	setp.eq.s64 	%p65, %rd138, 9223372036854775807;
	selp.b64 	%rd83, -9223372036854775808, %rd138, %p65;
	setp.eq.s64 	%p66, %rd140, 9223372036854775807;
	selp.b64 	%rd84, -9223372036854775808, %rd140, %p66;
	setp.eq.s64 	%p67, %rd142, 9223372036854775807;
	selp.b64 	%rd85, -9223372036854775808, %rd142, %p67;
	setp.eq.s64 	%p68, %rd144, 9223372036854775807;
	selp.b64 	%rd86, -9223372036854775808, %rd144, %p68;
	setp.eq.s64 	%p69, %rd146, 9223372036854775807;
	selp.b64 	%rd87, -9223372036854775808, %rd146, %p69;
	setp.eq.s64 	%p70, %rd148, 9223372036854775807;
	selp.b64 	%rd88, -9223372036854775808, %rd148, %p70;
	setp.eq.s64 	%p71, %rd150, 9223372036854775807;
	selp.b64 	%rd89, -9223372036854775808, %rd150, %p71;
	setp.eq.s64 	%p72, %rd152, 9223372036854775807;
	selp.b64 	%rd90, -9223372036854775808, %rd152, %p72;
	setp.eq.s64 	%p73, %rd154, 9223372036854775807;
	selp.b64 	%rd91, -9223372036854775808, %rd154, %p73;
	setp.eq.s64 	%p74, %rd156, 9223372036854775807;
	selp.b64 	%rd92, -9223372036854775808, %rd156, %p74;
	mov.b32 	%r352, 0;
	mov.u32 	%r353, %r93;
$L__BB15_68:
	sub.s32 	%r156, %r94, %r353;
	shl.b32 	%r157, %r352, 10;
	mov.u32 	%r158, _ZZN3cub18CUB_300001_SM_10006detail10radix_sort30DeviceRadixSortHistogramKernelINS1_5radix10policy_hubIdNS0_8NullTypeEyE10Policy1000ELNS0_9SortOrderE0EdyNS1_21identity_decomposer_tEEEvPT2_PKT1_SB_iiT3_E12temp_storage;
	add.s32 	%r159, %r158, %r157;
	min.s32 	%r160, %r156, 8;
	mov.b32 	%r161, -1;
	shl.b32 	%r162, %r161, %r160;
	not.b32 	%r163, %r162;
	shr.u64 	%rd157, %rd77, %r353;
	cvt.u32.u64 	%r164, %rd157;
	and.b32  	%r165, %r164, %r163;
	shl.b32 	%r166, %r165, 2;
	add.s32 	%r167, %r159, %r166;
	atom.shared.add.u32 	%r168, [%r167], 1;
	shr.u64 	%rd158, %rd78, %r353;
	cvt.u32.u64 	%r169, %rd158;
	and.b32  	%r170, %r169, %r163;
	shl.b32 	%r171, %r170, 2;
	add.s32 	%r172, %r159, %r171;
	atom.shared.add.u32 	%r173, [%r172], 1;
	shr.u64 	%rd159, %rd79, %r353;
	cvt.u32.u64 	%r174, %rd159;
	and.b32  	%r175, %r174, %r163;
	shl.b32 	%r176, %r175, 2;
	add.s32 	%r177, %r159, %r176;
	atom.shared.add.u32 	%r178, [%r177], 1;
	shr.u64 	%rd160, %rd80, %r353;
	cvt.u32.u64 	%r179, %rd160;
	and.b32  	%r180, %r179, %r163;
	shl.b32 	%r181, %r180, 2;
	add.s32 	%r182, %r159, %r181;
	atom.shared.add.u32 	%r183, [%r182], 1;
	shr.u64 	%rd161, %rd81, %r353;
	cvt.u32.u64 	%r184, %rd161;
	and.b32  	%r185, %r184, %r163;
	shl.b32 	%r186, %r185, 2;
	add.s32 	%r187, %r159, %r186;
	atom.shared.add.u32 	%r188, [%r187], 1;
	shr.u64 	%rd162, %rd82, %r353;
	cvt.u32.u64 	%r189, %rd162;
	and.b32  	%r190, %r189, %r163;
	shl.b32 	%r191, %r190, 2;
	add.s32 	%r192, %r159, %r191;
	atom.shared.add.u32 	%r193, [%r192], 1;
	shr.u64 	%rd163, %rd83, %r353;
	cvt.u32.u64 	%r194, %rd163;
	and.b32  	%r195, %r194, %r163;
	shl.b32 	%r196, %r195, 2;
	add.s32 	%r197, %r159, %r196;
	atom.shared.add.u32 	%r198, [%r197], 1;
	shr.u64 	%rd164, %rd84, %r353;
	cvt.u32.u64 	%r199, %rd164;
	and.b32  	%r200, %r199, %r163;
	shl.b32 	%r201, %r200, 2;
	add.s32 	%r202, %r159, %r201;
	atom.shared.add.u32 	%r203, [%r202], 1;
	shr.u64 	%rd165, %rd85, %r353;
	cvt.u32.u64 	%r204, %rd165;
	and.b32  	%r205, %r204, %r163;
	shl.b32 	%r206, %r205, 2;
	add.s32 	%r207, %r159, %r206;
	atom.shared.add.u32 	%r208, [%r207], 1;
	shr.u64 	%rd166, %rd86, %r353;
	cvt.u32.u64 	%r209, %rd166;
	and.b32  	%r210, %r209, %r163;
	shl.b32 	%r211, %r210, 2;
	add.s32 	%r212, %r159, %r211;
	atom.shared.add.u32 	%r213, [%r212], 1;
	shr.u64 	%rd167, %rd87, %r353;
	cvt.u32.u64 	%r214, %rd167;
	and.b32  	%r215, %r214, %r163;
	shl.b32 	%r216, %r215, 2;
	add.s32 	%r217, %r159, %r216;
	atom.shared.add.u32 	%r218, [%r217], 1;
	shr.u64 	%rd168, %rd88, %r353;
	cvt.u32.u64 	%r219, %rd168;
	and.b32  	%r220, %r219, %r163;
	shl.b32 	%r221, %r220, 2;
	add.s32 	%r222, %r159, %r221;
	atom.shared.add.u32 	%r223, [%r222], 1;
	shr.u64 	%rd169, %rd89, %r353;
	cvt.u32.u64 	%r224, %rd169;
	and.b32  	%r225, %r224, %r163;
	shl.b32 	%r226, %r225, 2;
	add.s32 	%r227, %r159, %r226;
	atom.shared.add.u32 	%r228, [%r227], 1;
	shr.u64 	%rd170, %rd90, %r353;
	cvt.u32.u64 	%r229, %rd170;
	and.b32  	%r230, %r229, %r163;
	shl.b32 	%r231, %r230, 2;
	add.s32 	%r232, %r159, %r231;
	atom.shared.add.u32 	%r233, [%r232], 1;
	shr.u64 	%rd171, %rd91, %r353;
	cvt.u32.u64 	%r234, %rd171;
	and.b32  	%r235, %r234, %r163;
	shl.b32 	%r236, %r235, 2;
	add.s32 	%r237, %r159, %r236;
	atom.shared.add.u32 	%r238, [%r237], 1;
	shr.u64 	%rd172, %rd92, %r353;
	cvt.u32.u64 	%r239, %rd172;
	and.b32  	%r240, %r239, %r163;
	shl.b32 	%r241, %r240, 2;
	add.s32 	%r242, %r159, %r241;
	atom.shared.add.u32 	%r243, [%r242], 1;
	add.s32 	%r353, %r353, 8;
	add.s32 	%r352, %r352, 1;
	setp.lt.s32 	%p75, %r353, %r94;
	@%p75 bra 	$L__BB15_68;
$L__BB15_69:
	add.s64 	%rd279, %rd279, %rd4;
	setp.lt.u64 	%p76, %rd279, %rd9;
	@%p76 bra 	$L__BB15_32;
$L__BB15_70:
	bar.sync 	0;
	@%p1 bra 	$L__BB15_152;
	setp.lt.u32 	%p77, %r1, 7;
	mov.b32 	%r356, 0;
	@%p77 bra 	$L__BB15_90;
	mov.b32 	%r354, 0;
$L__BB15_73:
	.pragma "nounroll";
	shl.b32 	%r246, %r354, 10;
	add.s32 	%r43, %r6, %r246;
	ld.shared.u32 	%r44, [%r43];
	setp.eq.s32 	%p78, %r44, 0;
	@%p78 bra 	$L__BB15_75;
	cvt.u32.u64 	%r247, %rd5;
	shl.b32 	%r248, %r354, 8;
	add.s32 	%r249, %r248, %r247;
	mul.wide.u32 	%rd173, %r249, 8;
	add.s64 	%rd174, %rd2, %rd173;
	cvt.u64.u32 	%rd175, %r44;
	atom.global.add.u64 	%rd176, [%rd174], %rd175;
$L__BB15_75:
	ld.shared.u32 	%r45, [%r43+1024];
	setp.eq.s32 	%p79, %r45, 0;
	@%p79 bra 	$L__BB15_77;
	cvt.u32.u64 	%r250, %rd5;
	shl.b32 	%r251, %r354, 8;
	add.s32 	%r252, %r251, %r250;
	add.s32 	%r253, %r252, 256;
	mul.wide.u32 	%rd177, %r253, 8;
	add.s64 	%rd178, %rd2, %rd177;
	cvt.u64.u32 	%rd179, %r45;
	atom.global.add.u64 	%rd180, [%rd178], %rd179;
$L__BB15_77:
	ld.shared.u32 	%r46, [%r43+2048];
	setp.eq.s32 	%p80, %r46, 0;
	@%p80 bra 	$L__BB15_79;
	cvt.u32.u64 	%r254, %rd5;
	shl.b32 	%r255, %r354, 8;
	add.s32 	%r256, %r255, %r254;
	add.s32 	%r257, %r256, 512;
	mul.wide.u32 	%rd181, %r257, 8;
	add.s64 	%rd182, %rd2, %rd181;
	cvt.u64.u32 	%rd183, %r46;
	atom.global.add.u64 	%rd184, [%rd182], %rd183;
$L__BB15_79:
	ld.shared.u32 	%r47, [%r43+3072];
	setp.eq.s32 	%p81, %r47, 0;
	@%p81 bra 	$L__BB15_81;
	cvt.u32.u64 	%r258, %rd5;
	shl.b32 	%r259, %r354, 8;
	add.s32 	%r260, %r259, %r258;
	add.s32 	%r261, %r260, 768;
	mul.wide.u32 	%rd185, %r261, 8;
	add.s64 	%rd186, %rd2, %rd185;
	cvt.u64.u32 	%rd187, %r47;
	atom.global.add.u64 	%rd188, [%rd186], %rd187;
$L__BB15_81:
	ld.shared.u32 	%r48, [%r43+4096];
	setp.eq.s32 	%p82, %r48, 0;
	@%p82 bra 	$L__BB15_83;
	cvt.u32.u64 	%r262, %rd5;
	shl.b32 	%r263, %r354, 8;
	add.s32 	%r264, %r263, %r262;
	add.s32 	%r265, %r264, 1024;
	mul.wide.u32 	%rd189, %r265, 8;
	add.s64 	%rd190, %rd2, %rd189;
	cvt.u64.u32 	%rd191, %r48;
	atom.global.add.u64 	%rd192, [%rd190], %rd191;
$L__BB15_83:
	ld.shared.u32 	%r49, [%r43+5120];
	setp.eq.s32 	%p83, %r49, 0;
	@%p83 bra 	$L__BB15_85;
	cvt.u32.u64 	%r266, %rd5;
	shl.b32 	%r267, %r354, 8;
	add.s32 	%r268, %r267, %r266;
	add.s32 	%r269, %r268, 1280;
	mul.wide.u32 	%rd193, %r269, 8;
	add.s64 	%rd194, %rd2, %rd193;
	cvt.u64.u32 	%rd195, %r49;
	atom.global.add.u64 	%rd196, [%rd194], %rd195;
$L__BB15_85:
	ld.shared.u32 	%r50, [%r43+6144];
	setp.eq.s32 	%p84, %r50, 0;
	@%p84 bra 	$L__BB15_87;
	cvt.u32.u64 	%r270, %rd5;
	shl.b32 	%r271, %r354, 8;
	add.s32 	%r272, %r271, %r270;
	add.s32 	%r273, %r272, 1536;
	mul.wide.u32 	%rd197, %r273, 8;
	add.s64 	%rd198, %rd2, %rd197;
	cvt.u64.u32 	%rd199, %r50;
	atom.global.add.u64 	%rd200, [%rd198], %rd199;
$L__BB15_87:
	ld.shared.u32 	%r51, [%r43+7168];
	setp.eq.s32 	%p85, %r51, 0;
	@%p85 bra 	$L__BB15_89;
	cvt.u32.u64 	%r274, %rd5;
	shl.b32 	%r275, %r354, 8;
	add.s32 	%r276, %r275, %r274;
	add.s32 	%r277, %r276, 1792;
	mul.wide.u32 	%rd201, %r277, 8;
	add.s64 	%rd202, %rd2, %rd201;
	cvt.u64.u32 	%rd203, %r51;
	atom.global.add.u64 	%rd204, [%rd202], %rd203;
$L__BB15_89:
	add.s32 	%r354, %r354, 8;
	setp.ne.s32 	%p86, %r354, %r14;
	mov.u32 	%r356, %r14;
	@%p86 bra 	$L__BB15_73;
$L__BB15_90:
	add.s32 	%r54, %r5, -1;
	setp.eq.s32 	%p87, %r3, 0;
	@%p87 bra 	$L__BB15_111;
	setp.lt.u32 	%p88, %r4, 3;
	@%p88 bra 	$L__BB15_101;
	shl.b32 	%r278, %r356, 10;
	add.s32 	%r55, %r6, %r278;
	ld.shared.u32 	%r56, [%r55];
	setp.eq.s32 	%p89, %r56, 0;
	@%p89 bra 	$L__BB15_94;
	cvt.u32.u64 	%r279, %rd5;
	shl.b32 	%r280, %r356, 8;
	add.s32 	%r281, %r280, %r279;
	mul.wide.u32 	%rd205, %r281, 8;
	add.s64 	%rd206, %rd2, %rd205;
	cvt.u64.u32 	%rd207, %r56;
	atom.global.add.u64 	%rd208, [%rd206], %rd207;
$L__BB15_94:
	ld.shared.u32 	%r57, [%r55+1024];
	setp.eq.s32 	%p90, %r57, 0;
	@%p90 bra 	$L__BB15_96;
	cvt.u32.u64 	%r282, %rd5;
	shl.b32 	%r283, %r356, 8;
	add.s32 	%r284, %r283, %r282;
	add.s32 	%r285, %r284, 256;
	mul.wide.u32 	%rd209, %r285, 8;
	add.s64 	%rd210, %rd2, %rd209;
	cvt.u64.u32 	%rd211, %r57;
	atom.global.add.u64 	%rd212, [%rd210], %rd211;
$L__BB15_96:
	ld.shared.u32 	%r58, [%r55+2048];
	setp.eq.s32 	%p91, %r58, 0;
	@%p91 bra 	$L__BB15_98;
	cvt.u32.u64 	%r286, %rd5;
	shl.b32 	%r287, %r356, 8;
	add.s32 	%r288, %r287, %r286;
	add.s32 	%r289, %r288, 512;
	mul.wide.u32 	%rd213, %r289, 8;
	add.s64 	%rd214, %rd2, %rd213;
	cvt.u64.u32 	%rd215, %r58;
	atom.global.add.u64 	%rd216, [%rd214], %rd215;
$L__BB15_98:
	ld.shared.u32 	%r59, [%r55+3072];
	setp.eq.s32 	%p92, %r59, 0;
	@%p92 bra 	$L__BB15_100;
	cvt.u32.u64 	%r290, %rd5;
	shl.b32 	%r291, %r356, 8;
	add.s32 	%r292, %r291, %r290;
	add.s32 	%r293, %r292, 768;
	mul.wide.u32 	%rd217, %r293, 8;
	add.s64 	%rd218, %rd2, %rd217;
	cvt.u64.u32 	%rd219, %r59;
	atom.global.add.u64 	%rd220, [%rd218], %rd219;
$L__BB15_100:
	add.s32 	%r356, %r356, 4;
$L__BB15_101:
	setp.eq.s32 	%p93, %r5, 0;
	@%p93 bra 	$L__BB15_111;
	setp.eq.s32 	%p94, %r54, 0;
	@%p94 bra 	$L__BB15_108;
	shl.b32 	%r294, %r356, 10;
	add.s32 	%r62, %r6, %r294;
	ld.shared.u32 	%r63, [%r62];
	setp.eq.s32 	%p95, %r63, 0;
	@%p95 bra 	$L__BB15_105;
	cvt.u32.u64 	%r295, %rd5;
	shl.b32 	%r296, %r356, 8;
	add.s32 	%r297, %r296, %r295;
	mul.wide.u32 	%rd221, %r297, 8;
	add.s64 	%rd222, %rd2, %rd221;
	cvt.u64.u32 	%rd223, %r63;
	atom.global.add.u64 	%rd224, [%rd222], %rd223;
$L__BB15_105:
	ld.shared.u32 	%r64, [%r62+1024];
	setp.eq.s32 	%p96, %r64, 0;
	@%p96 bra 	$L__BB15_107;
	cvt.u32.u64 	%r298, %rd5;
	shl.b32 	%r299, %r356, 8;
	add.s32 	%r300, %r299, %r298;
	add.s32 	%r301, %r300, 256;
	mul.wide.u32 	%rd225, %r301, 8;
	add.s64 	%rd226, %rd2, %rd225;
	cvt.u64.u32 	%rd227, %r64;
	atom.global.add.u64 	%rd228, [%rd226], %rd227;
$L__BB15_107:
	add.s32 	%r356, %r356, 2;
$L__BB15_108:
	setp.eq.s32 	%p97, %r15, 0;
	@%p97 bra 	$L__BB15_111;
	shl.b32 	%r302, %r356, 10;
	add.s32 	%r303, %r6, %r302;
	ld.shared.u32 	%r67, [%r303];
	setp.eq.s32 	%p98, %r67, 0;
	@%p98 bra 	$L__BB15_111;
	cvt.u32.u64 	%r304, %rd5;
	shl.b32 	%r305, %r356, 8;
	add.s32 	%r306, %r305, %r304;
	mul.wide.u32 	%rd229, %r306, 8;
	add.s64 	%rd230, %rd2, %rd229;
	cvt.u64.u32 	%rd231, %r67;
	atom.global.add.u64 	%rd232, [%rd230], %rd231;
$L__BB15_111:
	cvt.u32.u64 	%r307, %rd5;
	setp.gt.u32 	%p99, %r307, 127;
	@%p99 bra 	$L__BB15_152;
	setp.lt.u32 	%p100, %r1, 7;
	mov.b32 	%r360, 0;
	@%p100 bra 	$L__BB15_131;
	mov.b32 	%r358, 0;
$L__BB15_114:
	.pragma "nounroll";
	shl.b32 	%r311, %r358, 10;
	add.s32 	%r69, %r6, %r311;
	ld.shared.u32 	%r70, [%r69+512];
	setp.eq.s32 	%p101, %r70, 0;
	shl.b32 	%r312, %r358, 8;
	add.s32 	%r313, %r312, %r307;
	mul.wide.u32 	%rd233, %r313, 8;
	add.s64 	%rd94, %rd2, %rd233;
	@%p101 bra 	$L__BB15_116;
	cvt.u64.u32 	%rd234, %r70;
	atom.global.add.u64 	%rd235, [%rd94+1024], %rd234;
$L__BB15_116:
	ld.shared.u32 	%r71, [%r69+1536];
	setp.eq.s32 	%p102, %r71, 0;
	@%p102 bra 	$L__BB15_118;
	cvt.u64.u32 	%rd236, %r71;
	atom.global.add.u64 	%rd237, [%rd94+3072], %rd236;
$L__BB15_118:
	ld.shared.u32 	%r72, [%r69+2560];
	setp.eq.s32 	%p103, %r72, 0;
	@%p103 bra 	$L__BB15_120;
	cvt.u64.u32 	%rd238, %r72;
	atom.global.add.u64 	%rd239, [%rd94+5120], %rd238;
$L__BB15_120:
	ld.shared.u32 	%r73, [%r69+3584];
	setp.eq.s32 	%p104, %r73, 0;
	@%p104 bra 	$L__BB15_122;
	cvt.u64.u32 	%rd240, %r73;
	atom.global.add.u64 	%rd241, [%rd94+7168], %rd240;
$L__BB15_122:
	ld.shared.u32 	%r74, [%r69+4608];
	setp.eq.s32 	%p105, %r74, 0;
	@%p105 bra 	$L__BB15_124;
	cvt.u64.u32 	%rd242, %r74;
	atom.global.add.u64 	%rd243, [%rd94+9216], %rd242;
$L__BB15_124:
	ld.shared.u32 	%r75, [%r69+5632];
	setp.eq.s32 	%p106, %r75, 0;
	@%p106 bra 	$L__BB15_126;
	cvt.u64.u32 	%rd244, %r75;
	atom.global.add.u64 	%rd245, [%rd94+11264], %rd244;
$L__BB15_126:
	ld.shared.u32 	%r76, [%r69+6656];
	setp.eq.s32 	%p107, %r76, 0;
	@%p107 bra 	$L__BB15_128;
	cvt.u64.u32 	%rd246, %r76;
	atom.global.add.u64 	%rd247, [%rd94+13312], %rd246;
$L__BB15_128:
	ld.shared.u32 	%r77, [%r69+7680];
	setp.eq.s32 	%p108, %r77, 0;
	@%p108 bra 	$L__BB15_130;
	cvt.u64.u32 	%rd248, %r77;
	atom.global.add.u64 	%rd249, [%rd94+15360], %rd248;
$L__BB15_130:
	add.s32 	%r358, %r358, 8;
	setp.ne.s32 	%p109, %r358, %r14;
	mov.u32 	%r360, %r14;
	@%p109 bra 	$L__BB15_114;
$L__BB15_131:
	setp.eq.s32 	%p110, %r3, 0;
	@%p110 bra 	$L__BB15_152;
	setp.lt.u32 	%p111, %r4, 3;
	@%p111 bra 	$L__BB15_142;
	shl.b32 	%r314, %r360, 10;
	add.s32 	%r80, %r6, %r314;
	ld.shared.u32 	%r81, [%r80+512];
	setp.eq.s32 	%p112, %r81, 0;
	@%p112 bra 	$L__BB15_135;
	shl.b32 	%r316, %r360, 8;
	add.s32 	%r317, %r316, %r307;
	mul.wide.u32 	%rd250, %r317, 8;
	add.s64 	%rd251, %rd2, %rd250;
	cvt.u64.u32 	%rd252, %r81;
	atom.global.add.u64 	%rd253, [%rd251+1024], %rd252;
$L__BB15_135:
	ld.shared.u32 	%r82, [%r80+1536];
	setp.eq.s32 	%p113, %r82, 0;
	@%p113 bra 	$L__BB15_137;
	shl.b32 	%r319, %r360, 8;
	add.s32 	%r320, %r319, %r307;
	add.s32 	%r321, %r320, 256;
	mul.wide.u32 	%rd254, %r321, 8;
	add.s64 	%rd255, %rd2, %rd254;
	cvt.u64.u32 	%rd256, %r82;
	atom.global.add.u64 	%rd257, [%rd255+1024], %rd256;
$L__BB15_137:
	ld.shared.u32 	%r83, [%r80+2560];
	setp.eq.s32 	%p114, %r83, 0;
	@%p114 bra 	$L__BB15_139;
	shl.b32 	%r323, %r360, 8;
	add.s32 	%r324, %r323, %r307;
	add.s32 	%r325, %r324, 512;
	mul.wide.u32 	%rd258, %r325, 8;
	add.s64 	%rd259, %rd2, %rd258;
	cvt.u64.u32 	%rd260, %r83;
	atom.global.add.u64 	%rd261, [%rd259+1024], %rd260;
$L__BB15_139:
	ld.shared.u32 	%r84, [%r80+3584];
	setp.eq.s32 	%p115, %r84, 0;
	@%p115 bra 	$L__BB15_141;
	shl.b32 	%r327, %r360, 8;
	add.s32 	%r328, %r327, %r307;
	add.s32 	%r329, %r328, 768;
	mul.wide.u32 	%rd262, %r329, 8;
	add.s64 	%rd263, %rd2, %rd262;
	cvt.u64.u32 	%rd264, %r84;
	atom.global.add.u64 	%rd265, [%rd263+1024], %rd264;
$L__BB15_141:
	add.s32 	%r360, %r360, 4;
$L__BB15_142:
	setp.eq.s32 	%p116, %r5, 0;
	@%p116 bra 	$L__BB15_152;
	setp.eq.s32 	%p117, %r54, 0;
	@%p117 bra 	$L__BB15_149;
	shl.b32 	%r330, %r360, 10;
	add.s32 	%r87, %r6, %r330;
	ld.shared.u32 	%r88, [%r87+512];
	setp.eq.s32 	%p118, %r88, 0;
	@%p118 bra 	$L__BB15_146;
	shl.b32 	%r332, %r360, 8;
	add.s32 	%r333, %r332, %r307;
	mul.wide.u32 	%rd266, %r333, 8;
	add.s64 	%rd267, %rd2, %rd266;
	cvt.u64.u32 	%rd268, %r88;
	atom.global.add.u64 	%rd269, [%rd267+1024], %rd268;
$L__BB15_146:
	ld.shared.u32 	%r89, [%r87+1536];
	setp.eq.s32 	%p119, %r89, 0;
	@%p119 bra 	$L__BB15_148;
	shl.b32 	%r335, %r360, 8;
	add.s32 	%r336, %r335, %r307;
	add.s32 	%r337, %r336, 256;
	mul.wide.u32 	%rd270, %r337, 8;
	add.s64 	%rd271, %rd2, %rd270;
	cvt.u64.u32 	%rd272, %r89;
	atom.global.add.u64 	%rd273, [%rd271+1024], %rd272;
$L__BB15_148:
	add.s32 	%r360, %r360, 2;
$L__BB15_149:
	setp.eq.s32 	%p120, %r15, 0;
	@%p120 bra 	$L__BB15_152;
	shl.b32 	%r338, %r360, 10;
	add.s32 	%r339, %r6, %r338;
	ld.shared.u32 	%r92, [%r339+512];
	setp.eq.s32 	%p121, %r92, 0;
	@%p121 bra 	$L__BB15_152;
	shl.b32 	%r341, %r360, 8;
	add.s32 	%r342, %r341, %r307;
	mul.wide.u32 	%rd274, %r342, 8;
	add.s64 	%rd275, %rd2, %rd274;
	cvt.u64.u32 	%rd276, %r92;
	atom.global.add.u64 	%rd277, [%rd275+1024], %rd276;
$L__BB15_152:
	bar.sync 	0;
	add.s64 	%rd278, %rd278, 1;
	setp.ne.s64 	%p122, %rd278, %rd6;
	@%p122 bra 	$L__BB15_2;
$L__BB15_153:
	ret;

}
	// .globl	_ZN3cub18CUB_300001_SM_10006detail10radix_sort33DeviceRadixSortExclusiveSumKernelINS1_5radix10policy_hubIdNS0_8NullTypeEyE10Policy1000EyEEvPT0_
.visible .entry _ZN3cub18CUB_300001_SM_10006detail10radix_sort33DeviceRadixSortExclusiveSumKernelINS1_5radix10policy_hubIdNS0_8NullTypeEyE10Policy1000EyEEvPT0_(
	.param .u64 .ptr .align 1 _ZN3cub18CUB_300001_SM_10006detail10radix_sort33DeviceRadixSortExclusiveSumKernelINS1_5radix10policy_hubIdNS0_8NullTypeEyE10Policy1000EyEEvPT0__param_0
)
{
	.reg .pred 	%p<4>;
	.reg .b32 	%r<28>;
	.reg .b64 	%rd<54>;
	// demoted variable
	.shared .align 16 .b8 _ZZN3cub18CUB_300001_SM_10006detail10radix_sort33DeviceRadixSortExclusiveSumKernelINS1_5radix10policy_hubIdNS0_8NullTypeEyE10Policy1000EyEEvPT0_E12temp_storage[2336];
	ld.param.u64 	%rd5, [_ZN3cub18CUB_300001_SM_10006detail10radix_sort33DeviceRadixSortExclusiveSumKernelINS1_5radix10policy_hubIdNS0_8NullTypeEyE10Policy1000EyEEvPT0__param_0];
	cvta.to.global.u64 	%rd6, %rd5;
	mov.u32 	%r3, %ctaid.x;
	shl.b32 	%r4, %r3, 8;
	mov.u32 	%r1, %tid.x;
	setp.gt.u32 	%p1, %r1, 255;
	add.s32 	%r5, %r4, %r1;
	mul.wide.s32 	%rd7, %r5, 8;
	add.s64 	%rd1, %rd6, %rd7;
	@%p1 bra 	$L__BB16_2;
	ld.global.u64 	%rd53, [%rd1];
$L__BB16_2:
	shr.u32 	%r6, %r1, 3;
	add.s32 	%r7, %r6, %r1;
	shl.b32 	%r8, %r7, 3;
	mov.u32 	%r9, _ZZN3cub18CUB_300001_SM_10006detail10radix_sort33DeviceRadixSortExclusiveSumKernelINS1_5radix10policy_hubIdNS0_8NullTypeEyE10Policy1000EyEEvPT0_E12temp_storage;
	add.s32 	%r10, %r9, %r8;
	add.s32 	%r2, %r10, 16;
	st.shared.u64 	[%r10+16], %rd53;
	bar.sync 	0;
	setp.gt.u32 	%p2, %r1, 31;
	@%p2 bra 	$L__BB16_4;
	mad.lo.s32 	%r27, %r1, 72, %r9;
	ld.shared.u64 	%rd23, [%r27+16];
	ld.shared.u64 	%rd24, [%r27+24];
	ld.shared.u64 	%rd25, [%r27+32];
	ld.shared.u64 	%rd26, [%r27+40];
	ld.shared.u64 	%rd27, [%r27+48];
	ld.shared.u64 	%rd28, [%r27+56];
	ld.shared.u64 	%rd29, [%r27+64];
	ld.shared.u64 	%rd30, [%r27+72];
	add.s64 	%rd31, %rd24, %rd23;
	add.s64 	%rd32, %rd31, %rd25;
	add.s64 	%rd33, %rd32, %rd26;
	add.s64 	%rd34, %rd33, %rd27;
	add.s64 	%rd35, %rd34, %rd28;
	add.s64 	%rd36, %rd35, %rd29;
	add.s64 	%rd10, %rd36, %rd30;
	mov.b32 	%r11, 1;
	mov.b32 	%r24, 0;
	mov.b32 	%r25, -1;
	// begin inline asm
	{  .reg .u64 r0;  .reg .u32 lo;  .reg .u32 hi;  .reg .pred p;  mov.b64 {lo, hi}, %rd10;  shfl.sync.up.b32 lo|p, lo, %r11, %r24, %r25;  shfl.sync.up.b32 hi|p, hi, %r11, %r24, %r25;  mov.b64 r0, {lo, hi};  @p add.u64 r0, r0, %rd10;  mov.u64 %rd8, r0;}
	// end inline asm
	mov.b32 	%r14, 2;
	// begin inline asm
	{  .reg .u64 r0;  .reg .u32 lo;  .reg .u32 hi;  .reg .pred p;  mov.b64 {lo, hi}, %rd8;  shfl.sync.up.b32 lo|p, lo, %r14, %r24, %r25;  shfl.sync.up.b32 hi|p, hi, %r14, %r24, %r25;  mov.b64 r0, {lo, hi};  @p add.u64 r0, r0, %rd8;  mov.u64 %rd11, r0;}
	// end inline asm
	mov.b32 	%r17, 4;
	// begin inline asm
	{  .reg .u64 r0;  .reg .u32 lo;  .reg .u32 hi;  .reg .pred p;  mov.b64 {lo, hi}, %rd11;  shfl.sync.up.b32 lo|p, lo, %r17, %r24, %r25;  shfl.sync.up.b32 hi|p, hi, %r17, %r24, %r25;  mov.b64 r0, {lo, hi};  @p add.u64 r0, r0, %rd11;  mov.u64 %rd14, r0;}
	// end inline asm
	mov.b32 	%r20, 8;
	// begin inline asm
	{  .reg .u64 r0;  .reg .u32 lo;  .reg .u32 hi;  .reg .pred p;  mov.b64 {lo, hi}, %rd14;  shfl.sync.up.b32 lo|p, lo, %r20, %r24, %r25;  shfl.sync.up.b32 hi|p, hi, %r20, %r24, %r25;  mov.b64 r0, {lo, hi};  @p add.u64 r0, r0, %rd14;  mov.u64 %rd17, r0;}
	// end inline asm
	mov.b32 	%r23, 16;
	// begin inline asm
	{  .reg .u64 r0;  .reg .u32 lo;  .reg .u32 hi;  .reg .pred p;  mov.b64 {lo, hi}, %rd17;  shfl.sync.up.b32 lo|p, lo, %r23, %r24, %r25;  shfl.sync.up.b32 hi|p, hi, %r23, %r24, %r25;  mov.b64 r0, {lo, hi};  @p add.u64 r0, r0, %rd17;  mov.u64 %rd20, r0;}
	// end inline asm
	sub.s64 	%rd37, %rd20, %rd10;
	ld.shared.u64 	%rd38, [%r27+16];
	ld.shared.u64 	%rd39, [%r27+24];
	ld.shared.u64 	%rd40, [%r27+32];
	ld.shared.u64 	%rd41, [%r27+40];
	ld.shared.u64 	%rd42, [%r27+48];
	ld.shared.u64 	%rd43, [%r27+56];
	ld.shared.u64 	%rd44, [%r27+64];
	add.s64 	%rd45, %rd38, %rd37;
	add.s64 	%rd46, %rd39, %rd45;
	add.s64 	%rd47, %rd40, %rd46;
	add.s64 	%rd48, %rd41, %rd47;
	add.s64 	%rd49, %rd42, %rd48;
	add.s64 	%rd50, %rd43, %rd49;
	add.s64 	%rd51, %rd44, %rd50;
	st.shared.u64 	[%r27+16], %rd37;
	st.shared.u64 	[%r27+24], %rd45;
	st.shared.u64 	[%r27+32], %rd46;
	st.shared.u64 	[%r27+40], %rd47;
	st.shared.u64 	[%r27+48], %rd48;
	st.shared.u64 	[%r27+56], %rd49;
	st.shared.u64 	[%r27+64], %rd50;
	st.shared.u64 	[%r27+72], %rd51;
$L__BB16_4:
	setp.gt.u32 	%p3, %r1, 255;
	bar.sync 	0;
	@%p3 bra 	$L__BB16_6;
	ld.shared.u64 	%rd52, [%r2];
	st.global.u64 	[%rd1], %rd52;
$L__BB16_6:
	ret;

}
	// .globl	_ZN3cub18CUB_300001_SM_10006detail10radix_sort29DeviceRadixSortOnesweepKernelINS1_5radix10policy_hubIdNS0_8NullTypeEyE10Policy1000ELNS0_9SortOrderE0EdS6_yiiNS1_21identity_decomposer_tEEEvPT5_SC_PT3_PKSD_PT1_PKSH_PT2_PKSL_T4_iiT6_
.visible .entry _ZN3cub18CUB_300001_SM_10006detail10radix_sort29DeviceRadixSortOnesweepKernelINS1_5radix10policy_hubIdNS0_8NullTypeEyE10Policy1000ELNS0_9SortOrderE0EdS6_yiiNS1_21identity_decomposer_tEEEvPT5_SC_PT3_PKSD_PT1_PKSH_PT2_PKSL_T4_iiT6_(
	.param .u64 .ptr .align 1 _ZN3cub18CUB_300001_SM_10006detail10radix_sort29DeviceRadixSortOnesweepKernelINS1_5radix10policy_hubIdNS0_8NullTypeEyE10Policy1000ELNS0_9SortOrderE0EdS6_yiiNS1_21identity_decomposer_tEEEvPT5_SC_PT3_PKSD_PT1_PKSH_PT2_PKSL_T4_iiT6__param_0,
	.param .u64 .ptr .align 1 _ZN3cub18CUB_300001_SM_10006detail10radix_sort29DeviceRadixSortOnesweepKernelINS1_5radix10policy_hubIdNS0_8NullTypeEyE10Policy1000ELNS0_9SortOrderE0EdS6_yiiNS1_21identity_decomposer_tEEEvPT5_SC_PT3_PKSD_PT1_PKSH_PT2_PKSL_T4_iiT6__param_1,
	.param .u64 .ptr .align 1 _ZN3cub18CUB_300001_SM_10006detail10radix_sort29DeviceRadixSortOnesweepKernelINS1_5radix10policy_hubIdNS0_8NullTypeEyE10Policy1000ELNS0_9SortOrderE0EdS6_yiiNS1_21identity_decomposer_tEEEvPT5_SC_PT3_PKSD_PT1_PKSH_PT2_PKSL_T4_iiT6__param_2,
	.param .u64 .ptr .align 1 _ZN3cub18CUB_300001_SM_10006detail10radix_sort29DeviceRadixSortOnesweepKernelINS1_5radix10policy_hubIdNS0_8NullTypeEyE10Policy1000ELNS0_9SortOrderE0EdS6_yiiNS1_21identity_decomposer_tEEEvPT5_SC_PT3_PKSD_PT1_PKSH_PT2_PKSL_T4_iiT6__param_3,
	.param .u64 .ptr .align 1 _ZN3cub18CUB_300001_SM_10006detail10radix_sort29DeviceRadixSortOnesweepKernelINS1_5radix10policy_hubIdNS0_8NullTypeEyE10Policy1000ELNS0_9SortOrderE0EdS6_yiiNS1_21identity_decomposer_tEEEvPT5_SC_PT3_PKSD_PT1_PKSH_PT2_PKSL_T4_iiT6__param_4,
	.param .u64 .ptr .align 1 _ZN3cub18CUB_300001_SM_10006detail10radix_sort29DeviceRadixSortOnesweepKernelINS1_5radix10policy_hubIdNS0_8NullTypeEyE10Policy1000ELNS0_9SortOrderE0EdS6_yiiNS1_21identity_decomposer_tEEEvPT5_SC_PT3_PKSD_PT1_PKSH_PT2_PKSL_T4_iiT6__param_5,
	.param .u64 .ptr .align 1 _ZN3cub18CUB_300001_SM_10006detail10radix_sort29DeviceRadixSortOnesweepKernelINS1_5radix10policy_hubIdNS0_8NullTypeEyE10Policy1000ELNS0_9SortOrderE0EdS6_yiiNS1_21identity_decomposer_tEEEvPT5_SC_PT3_PKSD_PT1_PKSH_PT2_PKSL_T4_iiT6__param_6,
	.param .u64 .ptr .align 1 _ZN3cub18CUB_300001_SM_10006detail10radix_sort29DeviceRadixSortOnesweepKernelINS1_5radix10policy_hubIdNS0_8NullTypeEyE10Policy1000ELNS0_9SortOrderE0EdS6_yiiNS1_21identity_decomposer_tEEEvPT5_SC_PT3_PKSD_PT1_PKSH_PT2_PKSL_T4_iiT6__param_7,
	.param .u32 _ZN3cub18CUB_300001_SM_10006detail10radix_sort29DeviceRadixSortOnesweepKernelINS1_5radix10policy_hubIdNS0_8NullTypeEyE10Policy1000ELNS0_9SortOrderE0EdS6_yiiNS1_21identity_decomposer_tEEEvPT5_SC_PT3_PKSD_PT1_PKSH_PT2_PKSL_T4_iiT6__param_8,
	.param .u32 _ZN3cub18CUB_300001_SM_10006detail10radix_sort29DeviceRadixSortOnesweepKernelINS1_5radix10policy_hubIdNS0_8NullTypeEyE10Policy1000ELNS0_9SortOrderE0EdS6_yiiNS1_21identity_decomposer_tEEEvPT5_SC_PT3_PKSD_PT1_PKSH_PT2_PKSL_T4_iiT6__param_9,
	.param .u32 _ZN3cub18CUB_300001_SM_10006detail10radix_sort29DeviceRadixSortOnesweepKernelINS1_5radix10policy_hubIdNS0_8NullTypeEyE10Policy1000ELNS0_9SortOrderE0EdS6_yiiNS1_21identity_decomposer_tEEEvPT5_SC_PT3_PKSD_PT1_PKSH_PT2_PKSL_T4_iiT6__param_10,
	.param .align 1 .b8 _ZN3cub18CUB_300001_SM_10006detail10radix_sort29DeviceRadixSortOnesweepKernelINS1_5radix10policy_hubIdNS0_8NullTypeEyE10Policy1000ELNS0_9SortOrderE0EdS6_yiiNS1_21identity_decomposer_tEEEvPT5_SC_PT3_PKSD_PT1_PKSH_PT2_PKSL_T4_iiT6__param_11[1]
)
.maxntid 384
{
	.reg .pred 	%p<242>;
	.reg .b32 	%r<1267>;
	.reg .b64 	%rd<596>;
	// demoted variable
	.shared .align 16 .b8 _ZZN3cub18CUB_300001_SM_10006detail10radix_sort29DeviceRadixSortOnesweepKernelINS1_5radix10policy_hubIdNS0_8NullTypeEyE10Policy1000ELNS0_9SortOrderE0EdS6_yiiNS1_21identity_decomposer_tEEEvPT5_SC_PT3_PKSD_PT1_PKSH_PT2_PKSL_T4_iiT6_E1s[48128];
	ld.param.u64 	%rd132, [_ZN3cub18CUB_300001_SM_10006detail10radix_sort29DeviceRadixSortOnesweepKernelINS1_5radix10policy_hubIdNS0_8NullTypeEyE10Policy1000ELNS0_9SortOrderE0EdS6_yiiNS1_21identity_decomposer_tEEEvPT5_SC_PT3_PKSD_PT1_PKSH_PT2_PKSL_T4_iiT6__param_0];
	ld.param.u64 	%rd129, [_ZN3cub18CUB_300001_SM_10006detail10radix_sort29DeviceRadixSortOnesweepKernelINS1_5radix10policy_hubIdNS0_8NullTypeEyE10Policy1000ELNS0_9SortOrderE0EdS6_yiiNS1_21identity_decomposer_tEEEvPT5_SC_PT3_PKSD_PT1_PKSH_PT2_PKSL_T4_iiT6__param_1];
	ld.param.u64 	%rd130, [_ZN3cub18CUB_300001_SM_10006detail10radix_sort29DeviceRadixSortOnesweepKernelINS1_5radix10policy_hubIdNS0_8NullTypeEyE10Policy1000ELNS0_9SortOrderE0EdS6_yiiNS1_21identity_decomposer_tEEEvPT5_SC_PT3_PKSD_PT1_PKSH_PT2_PKSL_T4_iiT6__param_2];
	ld.param.u64 	%rd133, [_ZN3cub18CUB_300001_SM_10006detail10radix_sort29DeviceRadixSortOnesweepKernelINS1_5radix10policy_hubIdNS0_8NullTypeEyE10Policy1000ELNS0_9SortOrderE0EdS6_yiiNS1_21identity_decomposer_tEEEvPT5_SC_PT3_PKSD_PT1_PKSH_PT2_PKSL_T4_iiT6__param_4];
	ld.param.u64 	%rd134, [_ZN3cub18CUB_300001_SM_10006detail10radix_sort29DeviceRadixSortOnesweepKernelINS1_5radix10policy_hubIdNS0_8NullTypeEyE10Policy1000ELNS0_9SortOrderE0EdS6_yiiNS1_21identity_decomposer_tEEEvPT5_SC_PT3_PKSD_PT1_PKSH_PT2_PKSL_T4_iiT6__param_5];
	ld.param.u32 	%r150, [_ZN3cub18CUB_300001_SM_10006detail10radix_sort29DeviceRadixSortOnesweepKernelINS1_5radix10policy_hubIdNS0_8NullTypeEyE10Policy1000ELNS0_9SortOrderE0EdS6_yiiNS1_21identity_decomposer_tEEEvPT5_SC_PT3_PKSD_PT1_PKSH_PT2_PKSL_T4_iiT6__param_8];
	ld.param.u32 	%r151, [_ZN3cub18CUB_300001_SM_10006detail10radix_sort29DeviceRadixSortOnesweepKernelINS1_5radix10policy_hubIdNS0_8NullTypeEyE10Policy1000ELNS0_9SortOrderE0EdS6_yiiNS1_21identity_decomposer_tEEEvPT5_SC_PT3_PKSD_PT1_PKSH_PT2_PKSL_T4_iiT6__param_9];
	ld.param.u32 	%r152, [_ZN3cub18CUB_300001_SM_10006detail10radix_sort29DeviceRadixSortOnesweepKernelINS1_5radix10policy_hubIdNS0_8NullTypeEyE10Policy1000ELNS0_9SortOrderE0EdS6_yiiNS1_21identity_decomposer_tEEEvPT5_SC_PT3_PKSD_PT1_PKSH_PT2_PKSL_T4_iiT6__param_10];
	cvta.to.global.u64 	%rd1, %rd133;
	cvta.to.global.u64 	%rd2, %rd132;
	cvta.to.global.u64 	%rd3, %rd134;
	mov.u32 	%r1, %tid.x;
	shr.u32 	%r2, %r1, 5;
	// begin inline asm
	mov.u32 %r153, %laneid;
	// end inline asm
	setp.ne.s32 	%p1, %r1, 0;
	@%p1 bra 	$L__BB17_2;
	cvta.to.global.u64 	%rd135, %rd129;
	atom.global.add.u32 	%r154, [%rd135], 1;
	st.shared.u32 	[_ZZN3cub18CUB_300001_SM_10006detail10radix_sort29DeviceRadixSortOnesweepKernelINS1_5radix10policy_hubIdNS0_8NullTypeEyE10Policy1000ELNS0_9SortOrderE0EdS6_yiiNS1_21identity_decomposer_tEEEvPT5_SC_PT3_PKSD_PT1_PKSH_PT2_PKSL_T4_iiT6_E1s+46080], %r154;
$L__BB17_2:
	bar.sync 	0;
	ld.shared.u32 	%r4, [_ZZN3cub18CUB_300001_SM_10006detail10radix_sort29DeviceRadixSortOnesweepKernelINS1_5radix10policy_hubIdNS0_8NullTypeEyE10Policy1000ELNS0_9SortOrderE0EdS6_yiiNS1_21identity_decomposer_tEEEvPT5_SC_PT3_PKSD_PT1_PKSH_PT2_PKSL_T4_iiT6_E1s+46080];
	mul.lo.s32 	%r155, %r4, 5760;
	add.s32 	%r5, %r155, 5760;
	setp.gt.s32 	%p2, %r5, %r150;
	cvt.s64.s32 	%rd4, %r155;
	@%p2 bra 	$L__BB17_4;
	and.b32  	%r156, %r1, 31;
	and.b32  	%r157, %r1, 992;
	mul.lo.s32 	%r158, %r157, 15;
	or.b32  	%r159, %r158, %r156;
	cvt.u64.u32 	%rd136, %r159;
	add.s64 	%rd137, %rd136, %rd4;
	shl.b64 	%rd138, %rd137, 3;
	add.s64 	%rd139, %rd3, %rd138;
	ld.global.u64 	%rd564, [%rd139];
	ld.global.u64 	%rd565, [%rd139+256];
	ld.global.u64 	%rd566, [%rd139+512];
	ld.global.u64 	%rd567, [%rd139+768];
	ld.global.u64 	%rd568, [%rd139+1024];
	ld.global.u64 	%rd569, [%rd139+1280];
	ld.global.u64 	%rd570, [%rd139+1536];
	ld.global.u64 	%rd571, [%rd139+1792];
	ld.global.u64 	%rd572, [%rd139+2048];
	ld.global.u64 	%rd573, [%rd139+2304];
	ld.global.u64 	%rd574, [%rd139+2560];
	ld.global.u64 	%rd575, [%rd139+2816];
	ld.global.u64 	%rd576, [%rd139+3072];
	ld.global.u64 	%rd577, [%rd139+3328];
	ld.global.u64 	%rd578, [%rd139+3584];
	bra.uni 	$L__BB17_34;
$L__BB17_4:
	cvt.u32.u64 	%r160, %rd4;
	sub.s32 	%r6, %r150, %r160;
	and.b32  	%r161, %r1, 31;
	and.b32  	%r162, %r1, 992;
	mul.lo.s32 	%r163, %r162, 15;
	or.b32  	%r7, %r163, %r161;
	setp.ge.s32 	%p3, %r7, %r6;
	cvt.u64.u32 	%rd141, %r7;
	add.s64 	%rd142, %rd141, %rd4;
	shl.b64 	%rd143, %rd142, 3;
	add.s64 	%rd20, %rd3, %rd143;
	mov.b64 	%rd564, 9223372036854775807;
	@%p3 bra 	$L__BB17_6;
	ld.global.u64 	%rd564, [%rd20];
$L__BB17_6:
	add.s32 	%r164, %r7, 32;
	setp.ge.s32 	%p4, %r164, %r6;
	mov.b64 	%rd565, 9223372036854775807;
	@%p4 bra 	$L__BB17_8;
	ld.global.u64 	%rd565, [%rd20+256];
$L__BB17_8:
	add.s32 	%r165, %r7, 64;
	setp.ge.s32 	%p5, %r165, %r6;
	mov.b64 	%rd566, 9223372036854775807;
	@%p5 bra 	$L__BB17_10;
	ld.global.u64 	%rd566, [%rd20+512];
$L__BB17_10:
	add.s32 	%r166, %r7, 96;
	setp.ge.s32 	%p6, %r166, %r6;
	mov.b64 	%rd567, 9223372036854775807;
	@%p6 bra 	$L__BB17_12;
	ld.global.u64 	%rd567, [%rd20+768];
$L__BB17_12:
	add.s32 	%r167, %r7, 128;
	setp.ge.s32 	%p7, %r167, %r6;
	mov.b64 	%rd568, 9223372036854775807;
	@%p7 bra 	$L__BB17_14;
	ld.global.u64 	%rd568, [%rd20+1024];
$L__BB17_14:
	add.s32 	%r168, %r7, 160;
	setp.ge.s32 	%p8, %r168, %r6;
	mov.b64 	%rd569, 9223372036854775807;
	@%p8 bra 	$L__BB17_16;
	ld.global.u64 	%rd569, [%rd20+1280];
$L__BB17_16:
	add.s32 	%r169, %r7, 192;
	setp.ge.s32 	%p9, %r169, %r6;
	mov.b64 	%rd570, 9223372036854775807;
	@%p9 bra 	$L__BB17_18;
	ld.global.u64 	%rd570, [%rd20+1536];
$L__BB17_18:
	add.s32 	%r170, %r7, 224;
	setp.ge.s32 	%p10, %r170, %r6;
	mov.b64 	%rd571, 9223372036854775807;
	@%p10 bra 	$L__BB17_20;
	ld.global.u64 	%rd571, [%rd20+1792];
$L__BB17_20:
	add.s32 	%r171, %r7, 256;
	setp.ge.s32 	%p11, %r171, %r6;
	mov.b64 	%rd572, 9223372036854775807;
	@%p11 bra 	$L__BB17_22;
	ld.global.u64 	%rd572, [%rd20+2048];
$L__BB17_22:
	add.s32 	%r172, %r7, 288;
	setp.ge.s32 	%p12, %r172, %r6;
	mov.b64 	%rd573, 9223372036854775807;
	@%p12 bra 	$L__BB17_24;
	ld.global.u64 	%rd573, [%rd20+2304];
$L__BB17_24:
	add.s32 	%r173, %r7, 320;
	setp.ge.s32 	%p13, %r173, %r6;
	mov.b64 	%rd574, 9223372036854775807;
	@%p13 bra 	$L__BB17_26;
	ld.global.u64 	%rd574, [%rd20+2560];
$L__BB17_26:
	add.s32 	%r174, %r7, 352;
	setp.ge.s32 	%p14, %r174, %r6;
	mov.b64 	%rd575, 9223372036854775807;
	@%p14 bra 	$L__BB17_28;
	ld.global.u64 	%rd575, [%rd20+2816];
$L__BB17_28:
	add.s32 	%r175, %r7, 384;
	setp.ge.s32 	%p15, %r175, %r6;
	mov.b64 	%rd576, 9223372036854775807;
	@%p15 bra 	$L__BB17_30;
	ld.global.u64 	%rd576, [%rd20+3072];
$L__BB17_30:
	add.s32 	%r176, %r7, 416;
	setp.ge.s32 	%p16, %r176, %r6;
	mov.b64 	%rd577, 9223372036854775807;
	@%p16 bra 	$L__BB17_32;
	ld.global.u64 	%rd577, [%rd20+3328];
$L__BB17_32:
	add.s32 	%r177, %r7, 448;
	setp.ge.s32 	%p17, %r177, %r6;
	mov.b64 	%rd578, 9223372036854775807;
	@%p17 bra 	$L__BB17_34;
	ld.global.u64 	%rd578, [%rd20+3584];
$L__BB17_34:
	setp.gt.s64 	%p18, %rd564, -1;
	selp.b64 	%rd158, -9223372036854775808, -1, %p18;
	xor.b64  	%rd580, %rd158, %rd564;
	setp.gt.s64 	%p19, %rd565, -1;
	selp.b64 	%rd159, -9223372036854775808, -1, %p19;
	xor.b64  	%rd581, %rd159, %rd565;
	setp.gt.s64 	%p20, %rd566, -1;
	selp.b64 	%rd160, -9223372036854775808, -1, %p20;
	xor.b64  	%rd582, %rd160, %rd566;
	setp.gt.s64 	%p21, %rd567, -1;
	selp.b64 	%rd161, -9223372036854775808, -1, %p21;
	xor.b64  	%rd583, %rd161, %rd567;
	setp.gt.s64 	%p22, %rd568, -1;
	selp.b64 	%rd162, -9223372036854775808, -1, %p22;
	xor.b64  	%rd584, %rd162, %rd568;
	setp.gt.s64 	%p23, %rd569, -1;
	selp.b64 	%rd163, -9223372036854775808, -1, %p23;
	xor.b64  	%rd585, %rd163, %rd569;
	setp.gt.s64 	%p24, %rd570, -1;
	selp.b64 	%rd164, -9223372036854775808, -1, %p24;
	xor.b64  	%rd586, %rd164, %rd570;
	setp.gt.s64 	%p25, %rd571, -1;
	selp.b64 	%rd165, -9223372036854775808, -1, %p25;
	xor.b64  	%rd587, %rd165, %rd571;
	setp.gt.s64 	%p26, %rd572, -1;
	selp.b64 	%rd166, -9223372036854775808, -1, %p26;
	xor.b64  	%rd588, %rd166, %rd572;
	setp.gt.s64 	%p27, %rd573, -1;
	selp.b64 	%rd167, -9223372036854775808, -1, %p27;
	xor.b64  	%rd589, %rd167, %rd573;
	setp.gt.s64 	%p28, %rd574, -1;
	selp.b64 	%rd168, -9223372036854775808, -1, %p28;
	xor.b64  	%rd590, %rd168, %rd574;
	setp.gt.s64 	%p29, %rd575, -1;
	selp.b64 	%rd169, -9223372036854775808, -1, %p29;
	xor.b64  	%rd591, %rd169, %rd575;
	setp.gt.s64 	%p30, %rd576, -1;
	selp.b64 	%rd170, -9223372036854775808, -1, %p30;
	xor.b64  	%rd592, %rd170, %rd576;
	setp.gt.s64 	%p31, %rd577, -1;
	selp.b64 	%rd171, -9223372036854775808, -1, %p31;
	xor.b64  	%rd593, %rd171, %rd577;
	setp.gt.s64 	%p32, %rd578, -1;
	selp.b64 	%rd172, -9223372036854775808, -1, %p32;
	xor.b64  	%rd594, %rd172, %rd578;
	mov.b32 	%r178, -1;
	shl.b32 	%r179, %r178, %r152;
	not.b32 	%r8, %r179;
	shl.b32 	%r180, %r2, 10;
	mov.u32 	%r181, _ZZN3cub18CUB_300001_SM_10006detail10radix_sort29DeviceRadixSortOnesweepKernelINS1_5radix10policy_hubIdNS0_8NullTypeEyE10Policy1000ELNS0_9SortOrderE0EdS6_yiiNS1_21identity_decomposer_tEEEvPT5_SC_PT3_PKSD_PT1_PKSH_PT2_PKSL_T4_iiT6_E1s;
	add.s32 	%r9, %r181, %r180;
	setp.gt.s32 	%p33, %r153, 255;
	@%p33 bra 	$L__BB17_47;
	max.s32 	%r182, %r153, 224;
	sub.s32 	%r183, %r182, %r153;
	add.s32 	%r184, %r183, 31;
	shr.u32 	%r185, %r184, 5;
	add.s32 	%r10, %r185, 1;
	and.b32  	%r11, %r10, 15;
	setp.lt.u32 	%p34, %r184, 480;
	mov.u32 	%r1238, %r153;
	@%p34 bra 	$L__BB17_38;
	and.b32  	%r186, %r10, 268435440;
	neg.s32 	%r1236, %r186;
	shl.b32 	%r188, %r153, 2;
	add.s32 	%r189, %r180, %r188;
	add.s32 	%r191, %r189, %r181;
	add.s32 	%r1235, %r191, 1024;
	mov.u32 	%r1238, %r153;
$L__BB17_37:
	.pragma "nounroll";
	mov.b32 	%r192, 0;
	st.shared.u32 	[%r1235+-1024], %r192;
	st.shared.u32 	[%r1235+-896], %r192;
	st.shared.u32 	[%r1235+-768], %r192;
	st.shared.u32 	[%r1235+-640], %r192;
	st.shared.u32 	[%r1235+-512], %r192;
	st.shared.u32 	[%r1235+-384], %r192;
	st.shared.u32 	[%r1235+-256], %r192;
	st.shared.u32 	[%r1235+-128], %r192;
	st.shared.u32 	[%r1235], %r192;
	st.shared.u32 	[%r1235+128], %r192;
	st.shared.u32 	[%r1235+256], %r192;
	st.shared.u32 	[%r1235+384], %r192;
	st.shared.u32 	[%r1235+512], %r192;
	st.shared.u32 	[%r1235+640], %r192;
	st.shared.u32 	[%r1235+768], %r192;
	st.shared.u32 	[%r1235+896], %r192;
	add.s32 	%r1238, %r1238, 512;
	add.s32 	%r1236, %r1236, 16;
	add.s32 	%r1235, %r1235, 2048;
	setp.ne.s32 	%p35, %r1236, 0;
	@%p35 bra 	$L__BB17_37;
$L__BB17_38:
	setp.eq.s32 	%p36, %r11, 0;
	@%p36 bra 	$L__BB17_47;
	and.b32  	%r21, %r10, 7;
	setp.lt.u32 	%p37, %r11, 8;
	@%p37 bra 	$L__BB17_41;
	shl.b32 	%r193, %r1238, 2;
	add.s32 	%r194, %r9, %r193;
	mov.b32 	%r195, 0;
	st.shared.u32 	[%r194], %r195;
	st.shared.u32 	[%r194+128], %r195;
	st.shared.u32 	[%r194+256], %r195;
	st.shared.u32 	[%r194+384], %r195;
	st.shared.u32 	[%r194+512], %r195;
	st.shared.u32 	[%r194+640], %r195;
	st.shared.u32 	[%r194+768], %r195;
	st.shared.u32 	[%r194+896], %r195;
	add.s32 	%r1238, %r1238, 256;
$L__BB17_41:
	setp.eq.s32 	%p38, %r21, 0;
	@%p38 bra 	$L__BB17_47;
	and.b32  	%r24, %r10, 3;
	setp.lt.u32 	%p39, %r21, 4;
	@%p39 bra 	$L__BB17_44;
	shl.b32 	%r196, %r1238, 2;
	add.s32 	%r197, %r9, %r196;
	mov.b32 	%r198, 0;
	st.shared.u32 	[%r197], %r198;
	st.shared.u32 	[%r197+128], %r198;
	st.shared.u32 	[%r197+256], %r198;
	st.shared.u32 	[%r197+384], %r198;
	add.s32 	%r1238, %r1238, 128;
$L__BB17_44:
	setp.eq.s32 	%p40, %r24, 0;
	@%p40 bra 	$L__BB17_47;
	shl.b32 	%r200, %r1238, 2;
	add.s32 	%r201, %r180, %r200;
	add.s32 	%r1242, %r181, %r201;
	neg.s32 	%r1241, %r24;
$L__BB17_46:
	.pragma "nounroll";
	mov.b32 	%r203, 0;
	st.shared.u32 	[%r1242], %r203;
	add.s32 	%r1242, %r1242, 128;
	add.s32 	%r1241, %r1241, 1;
	setp.ne.s32 	%p41, %r1241, 0;
	@%p41 bra 	$L__BB17_46;
$L__BB17_47:
	bar.warp.sync 	-1;
	cvt.u64.u32 	%rd80, %r151;
	setp.eq.s64 	%p42, %rd580, 9223372036854775807;
	selp.b64 	%rd173, -9223372036854775808, %rd580, %p42;
	shr.u64 	%rd174, %rd173, %r151;
	cvt.u32.u64 	%r205, %rd174;
	and.b32  	%r33, %r205, %r8;
	shl.b32 	%r206, %r33, 2;
	add.s32 	%r207, %r9, %r206;
	atom.shared.add.u32 	%r208, [%r207], 1;
	setp.eq.s64 	%p43, %rd581, 9223372036854775807;
	selp.b64 	%rd175, -9223372036854775808, %rd581, %p43;
	shr.u64 	%rd176, %rd175, %r151;
	cvt.u32.u64 	%r209, %rd176;
	and.b32  	%r210, %r209, %r8;
	shl.b32 	%r211, %r210, 2;
	add.s32 	%r212, %r9, %r211;
	atom.shared.add.u32 	%r213, [%r212], 1;
	setp.eq.s64 	%p44, %rd582, 9223372036854775807;
	selp.b64 	%rd177, -9223372036854775808, %rd582, %p44;
	shr.u64 	%rd178, %rd177, %r151;
	cvt.u32.u64 	%r214, %rd178;
	and.b32  	%r215, %r214, %r8;
	shl.b32 	%r216, %r215, 2;
	add.s32 	%r217, %r9, %r216;
	atom.shared.add.u32 	%r218, [%r217], 1;
	setp.eq.s64 	%p45, %rd583, 9223372036854775807;
	selp.b64 	%rd179, -9223372036854775808, %rd583, %p45;
	shr.u64 	%rd180, %rd179, %r151;
	cvt.u32.u64 	%r219, %rd180;
	and.b32  	%r220, %r219, %r8;
	shl.b32 	%r221, %r220, 2;
	add.s32 	%r222, %r9, %r221;
	atom.shared.add.u32 	%r223, [%r222], 1;
	setp.eq.s64 	%p46, %rd584, 9223372036854775807;
	selp.b64 	%rd181, -9223372036854775808, %rd584, %p46;
	shr.u64 	%rd182, %rd181, %r151;
	cvt.u32.u64 	%r224, %rd182;
	and.b32  	%r225, %r224, %r8;
	shl.b32 	%r226, %r225, 2;
	add.s32 	%r227, %r9, %r226;
	atom.shared.add.u32 	%r228, [%r227], 1;
	setp.eq.s64 	%p47, %rd585, 9223372036854775807;
	selp.b64 	%rd183, -9223372036854775808, %rd585, %p47;
	shr.u64 	%rd184, %rd183, %r151;
	cvt.u32.u64 	%r229, %rd184;
	and.b32  	%r230, %r229, %r8;
	shl.b32 	%r231, %r230, 2;
	add.s32 	%r232, %r9, %r231;
	atom.shared.add.u32 	%r233, [%r232], 1;
	setp.eq.s64 	%p48, %rd586, 9223372036854775807;
	selp.b64 	%rd185, -9223372036854775808, %rd586, %p48;
	shr.u64 	%rd186, %rd185, %r151;
	cvt.u32.u64 	%r234, %rd186;
	and.b32  	%r235, %r234, %r8;
	shl.b32 	%r236, %r235, 2;
	add.s32 	%r237, %r9, %r236;
	atom.shared.add.u32 	%r238, [%r237], 1;
	setp.eq.s64 	%p49, %rd587, 9223372036854775807;
	selp.b64 	%rd187, -9223372036854775808, %rd587, %p49;
	shr.u64 	%rd188, %rd187, %r151;
	cvt.u32.u64 	%r239, %rd188;
	and.b32  	%r240, %r239, %r8;
	shl.b32 	%r241, %r240, 2;
	add.s32 	%r242, %r9, %r241;
	atom.shared.add.u32 	%r243, [%r242], 1;
	setp.eq.s64 	%p50, %rd588, 9223372036854775807;
	selp.b64 	%rd189, -9223372036854775808, %rd588, %p50;
	shr.u64 	%rd190, %rd189, %r151;
	cvt.u32.u64 	%r244, %rd190;
	and.b32  	%r245, %r244, %r8;
	shl.b32 	%r246, %r245, 2;
	add.s32 	%r247, %r9, %r246;
	atom.shared.add.u32 	%r248, [%r247], 1;
	setp.eq.s64 	%p51, %rd589, 9223372036854775807;
	selp.b64 	%rd191, -9223372036854775808, %rd589, %p51;
	shr.u64 	%rd192, %rd191, %r151;
	cvt.u32.u64 	%r249, %rd192;
	and.b32  	%r250, %r249, %r8;
	shl.b32 	%r251, %r250, 2;
	add.s32 	%r252, %r9, %r251;
	atom.shared.add.u32 	%r253, [%r252], 1;
	setp.eq.s64 	%p52, %rd590, 9223372036854775807;
	selp.b64 	%rd193, -9223372036854775808, %rd590, %p52;
	shr.u64 	%rd194, %rd193, %r151;
	cvt.u32.u64 	%r254, %rd194;
	and.b32  	%r255, %r254, %r8;
	shl.b32 	%r256, %r255, 2;
	add.s32 	%r257, %r9, %r256;
	atom.shared.add.u32 	%r258, [%r257], 1;
	setp.eq.s64 	%p53, %rd591, 9223372036854775807;
	selp.b64 	%rd195, -9223372036854775808, %rd591, %p53;
	shr.u64 	%rd196, %rd195, %r151;
	cvt.u32.u64 	%r259, %rd196;
	and.b32  	%r260, %r259, %r8;
	shl.b32 	%r261, %r260, 2;
	add.s32 	%r262, %r9, %r261;
	atom.shared.add.u32 	%r263, [%r262], 1;
	setp.eq.s64 	%p54, %rd592, 9223372036854775807;
	selp.b64 	%rd197, -9223372036854775808, %rd592, %p54;
	shr.u64 	%rd198, %rd197, %r151;
	cvt.u32.u64 	%r264, %rd198;
	and.b32  	%r265, %r264, %r8;
	shl.b32 	%r266, %r265, 2;
	add.s32 	%r267, %r9, %r266;
	atom.shared.add.u32 	%r268, [%r267], 1;
	setp.eq.s64 	%p55, %rd593, 9223372036854775807;
	selp.b64 	%rd199, -9223372036854775808, %rd593, %p55;
	shr.u64 	%rd200, %rd199, %r151;
	cvt.u32.u64 	%r269, %rd200;
	and.b32  	%r270, %r269, %r8;
	shl.b32 	%r271, %r270, 2;
	add.s32 	%r272, %r9, %r271;
	atom.shared.add.u32 	%r273, [%r272], 1;
	setp.eq.s64 	%p56, %rd594, 9223372036854775807;
	selp.b64 	%rd201, -9223372036854775808, %rd594, %p56;
	shr.u64 	%rd202, %rd201, %r151;
	cvt.u32.u64 	%r274, %rd202;
	and.b32  	%r275, %r274, %r8;
	shl.b32 	%r276, %r275, 2;
	add.s32 	%r277, %r9, %r276;
	atom.shared.add.u32 	%r278, [%r277], 1;
	bar.sync 	0;
	setp.gt.u32 	%p57, %r1, 255;
	shl.b32 	%r279, %r1, 2;
	mov.u32 	%r280, _ZZN3cub18CUB_300001_SM_10006detail10radix_sort29DeviceRadixSortOnesweepKernelINS1_5radix10policy_hubIdNS0_8NullTypeEyE10Policy1000ELNS0_9SortOrderE0EdS6_yiiNS1_21identity_decomposer_tEEEvPT5_SC_PT3_PKSD_PT1_PKSH_PT2_PKSL_T4_iiT6_E1s;
	add.s32 	%r34, %r280, %r279;
	mov.b32 	%r1243, 0;
	@%p57 bra 	$L__BB17_49;
	ld.shared.u32 	%r281, [%r34];
	mov.b32 	%r282, 0;
	st.shared.u32 	[%r34], %r282;
	ld.shared.u32 	%r283, [%r34+1024];
	st.shared.u32 	[%r34+1024], %r281;
	add.s32 	%r284, %r283, %r281;
	ld.shared.u32 	%r285, [%r34+2048];
	st.shared.u32 	[%r34+2048], %r284;
	add.s32 	%r286, %r285, %r284;
	ld.shared.u32 	%r287, [%r34+3072];
	st.shared.u32 	[%r34+3072], %r286;
	add.s32 	%r288, %r287, %r286;
	ld.shared.u32 	%r289, [%r34+4096];
	st.shared.u32 	[%r34+4096], %r288;
	add.s32 	%r290, %r289, %r288;
	ld.shared.u32 	%r291, [%r34+5120];
	st.shared.u32 	[%r34+5120], %r290;
	add.s32 	%r292, %r291, %r290;
	ld.shared.u32 	%r293, [%r34+6144];
	st.shared.u32 	[%r34+6144], %r292;
	add.s32 	%r294, %r293, %r292;
	ld.shared.u32 	%r295, [%r34+7168];
	st.shared.u32 	[%r34+7168], %r294;
	add.s32 	%r296, %r295, %r294;
	ld.shared.u32 	%r297, [%r34+8192];
	st.shared.u32 	[%r34+8192], %r296;
	add.s32 	%r298, %r297, %r296;
	ld.shared.u32 	%r299, [%r34+9216];
	st.shared.u32 	[%r34+9216], %r298;
	add.s32 	%r300, %r299, %r298;
	ld.shared.u32 	%r301, [%r34+10240];
	st.shared.u32 	[%r34+10240], %r300;
	add.s32 	%r302, %r301, %r300;
	ld.shared.u32 	%r303, [%r34+11264];
	st.shared.u32 	[%r34+11264], %r302;
	add.s32 	%r1243, %r303, %r302;
$L__BB17_49:
	shl.b32 	%r304, %r4, 8;
	add.s32 	%r305, %r304, %r1;
	mul.wide.s32 	%rd203, %r305, 4;
	add.s64 	%rd81, %rd2, %rd203;
	@%p57 bra 	$L__BB17_51;
	or.b32  	%r306, %r1243, 1073741824;
	st.volatile.global.u32 	[%rd81], %r306;
$L__BB17_51:
	ld.param.u64 	%rd548, [_ZN3cub18CUB_300001_SM_10006detail10radix_sort29DeviceRadixSortOnesweepKernelINS1_5radix10policy_hubIdNS0_8NullTypeEyE10Policy1000ELNS0_9SortOrderE0EdS6_yiiNS1_21identity_decomposer_tEEEvPT5_SC_PT3_PKSD_PT1_PKSH_PT2_PKSL_T4_iiT6__param_3];
	setp.lt.u32 	%p59, %r1, 256;
	setp.eq.s32 	%p60, %r1243, 5760;
	and.pred  	%p61, %p59, %p60;
	selp.u32 	%r307, 1, 0, %p61;
	{ 
	.reg .pred 	%p1; 
	.reg .pred 	%p2; 
	setp.ne.u32 	%p1, %r307, 0; 
	bar.red.or.pred 	%p2, 0, %p1; 
	selp.u32 	%r308, 1, 0, %p2; 
	}
	setp.eq.s32 	%p62, %r308, 0;
	cvt.u64.u32 	%rd82, %r1;
	cvta.to.global.u64 	%rd204, %rd130;
	mul.wide.u32 	%rd205, %r1, 8;
	add.s64 	%rd83, %rd204, %rd205;
	cvta.to.global.u64 	%rd206, %rd548;
	add.s64 	%rd84, %rd206, %rd205;
	@%p62 bra 	$L__BB17_95;
	setp.gt.u32 	%p64, %r1, %r33;
	selp.b32 	%r37, 5760, 0, %p64;
	shl.b32 	%r309, %r1, 3;
	mov.u32 	%r310, _ZZN3cub18CUB_300001_SM_10006detail10radix_sort29DeviceRadixSortOnesweepKernelINS1_5radix10policy_hubIdNS0_8NullTypeEyE10Policy1000ELNS0_9SortOrderE0EdS6_yiiNS1_21identity_decomposer_tEEEvPT5_SC_PT3_PKSD_PT1_PKSH_PT2_PKSL_T4_iiT6_E1s;
	add.s32 	%r311, %r310, %r309;
	add.s32 	%r38, %r311, 46080;
	@%p57 bra 	$L__BB17_60;
	ld.global.u64 	%rd207, [%rd84];
	cvt.u64.u32 	%rd208, %r37;
	sub.s64 	%rd579, %rd207, %rd208;
	st.shared.u64 	[%r38], %rd579;
	setp.lt.s32 	%p65, %r4, 1;
	mov.u32 	%r1247, %r1243;
	@%p65 bra 	$L__BB17_59;
	mov.b32 	%r1245, -1;
	mov.u32 	%r1244, %r4;
	mov.u32 	%r1247, %r1243;
$L__BB17_55:
	add.s32 	%r42, %r1244, -1;
	shl.b32 	%r313, %r42, 8;
	add.s32 	%r314, %r313, %r1;
	mul.wide.s32 	%rd209, %r314, 4;
	add.s64 	%rd86, %rd2, %rd209;
$L__BB17_56:
	membar.cta;
	ld.volatile.global.u32 	%r43, [%rd86];
	setp.eq.s32 	%p66, %r43, 0;
	@%p66 bra 	$L__BB17_56;
	and.b32  	%r315, %r43, 1073741823;
	add.s32 	%r1247, %r315, %r1247;
	setp.gt.s32 	%p67, %r43, -1;
	vote.sync.ballot.b32 	%r1245, %p67, %r1245;
	setp.gt.u32 	%p69, %r1244, 1;
	and.pred  	%p70, %p67, %p69;
	mov.u32 	%r1244, %r42;
	@%p70 bra 	$L__BB17_55;
	ld.shared.u64 	%rd579, [%r38];
$L__BB17_59:
	or.b32  	%r316, %r1247, -2147483648;
	st.volatile.global.u32 	[%rd81], %r316;
	sub.s32 	%r317, %r1247, %r1243;
	cvt.s64.s32 	%rd210, %r317;
	add.s64 	%rd211, %rd579, %rd210;
	st.shared.u64 	[%r38], %rd211;
$L__BB17_60:
	setp.lt.s32 	%p72, %r5, %r150;
	setp.eq.s64 	%p73, %rd130, 0;
	or.pred  	%p74, %p73, %p72;
	or.pred  	%p75, %p57, %p74;
	@%p75 bra 	$L__BB17_62;
	ld.shared.u64 	%rd212, [%r38];
	cvt.u64.u32 	%rd213, %r37;
	cvt.s64.s32 	%rd214, %r1243;
	add.s64 	%rd215, %rd213, %rd214;
	add.s64 	%rd216, %rd215, %rd212;
	st.global.u64 	[%rd83], %rd216;
$L__BB17_62:
	setp.gt.s32 	%p76, %r5, %r150;
	bar.sync 	0;
	shl.b32 	%r318, %r33, 3;
	mov.u32 	%r319, _ZZN3cub18CUB_300001_SM_10006detail10radix_sort29DeviceRadixSortOnesweepKernelINS1_5radix10policy_hubIdNS0_8NullTypeEyE10Policy1000ELNS0_9SortOrderE0EdS6_yiiNS1_21identity_decomposer_tEEEvPT5_SC_PT3_PKSD_PT1_PKSH_PT2_PKSL_T4_iiT6_E1s;
	add.s32 	%r320, %r319, %r318;
	ld.shared.u64 	%rd89, [%r320+46080];
	setp.gt.s64 	%p77, %rd580, -1;
	selp.b64 	%rd217, -1, -9223372036854775808, %p77;
	xor.b64  	%rd580, %rd217, %rd580;
	setp.gt.s64 	%p78, %rd581, -1;
	selp.b64 	%rd218, -1, -9223372036854775808, %p78;
	xor.b64  	%rd581, %rd218, %rd581;
	setp.gt.s64 	%p79, %rd582, -1;
	selp.b64 	%rd219, -1, -9223372036854775808, %p79;
	xor.b64  	%rd582, %rd219, %rd582;
	setp.gt.s64 	%p80, %rd583, -1;
	selp.b64 	%rd220, -1, -9223372036854775808, %p80;
	xor.b64  	%rd583, %rd220, %rd583;
	setp.gt.s64 	%p81, %rd584, -1;
	selp.b64 	%rd221, -1, -9223372036854775808, %p81;
	xor.b64  	%rd584, %rd221, %rd584;
	setp.gt.s64 	%p82, %rd585, -1;
	selp.b64 	%rd222, -1, -9223372036854775808, %p82;
	xor.b64  	%rd585, %rd222, %rd585;
	setp.gt.s64 	%p83, %rd586, -1;
	selp.b64 	%rd223, -1, -9223372036854775808, %p83;
	xor.b64  	%rd586, %rd223, %rd586;
	setp.gt.s64 	%p84, %rd587, -1;
	selp.b64 	%rd224, -1, -9223372036854775808, %p84;
	xor.b64  	%rd587, %rd224, %rd587;
	setp.gt.s64 	%p85, %rd588, -1;
	selp.b64 	%rd225, -1, -9223372036854775808, %p85;
	xor.b64  	%rd588, %rd225, %rd588;
	setp.gt.s64 	%p86, %rd589, -1;
	selp.b64 	%rd226, -1, -9223372036854775808, %p86;
	xor.b64  	%rd589, %rd226, %rd589;
	setp.gt.s64 	%p87, %rd590, -1;
	selp.b64 	%rd227, -1, -9223372036854775808, %p87;
	xor.b64  	%rd590, %rd227, %rd590;
	setp.gt.s64 	%p88, %rd591, -1;
	selp.b64 	%rd228, -1, -9223372036854775808, %p88;
	xor.b64  	%rd591, %rd228, %rd591;
	setp.gt.s64 	%p89, %rd592, -1;
	selp.b64 	%rd229, -1, -9223372036854775808, %p89;
	xor.b64  	%rd592, %rd229, %rd592;
	setp.gt.s64 	%p90, %rd593, -1;
	selp.b64 	%rd230, -1, -9223372036854775808, %p90;
	xor.b64  	%rd593, %rd230, %rd593;
	setp.gt.s64 	%p91, %rd594, -1;
	selp.b64 	%rd231, -1, -9223372036854775808, %p91;
	xor.b64  	%rd594, %rd231, %rd594;
	@%p76 bra 	$L__BB17_64;
	and.b32  	%r321, %r1, 31;
	and.b32  	%r322, %r1, 992;
	mul.lo.s32 	%r323, %r322, 15;
	or.b32  	%r324, %r323, %r321;
	cvt.u64.u32 	%rd232, %r324;
	add.s64 	%rd233, %rd89, %rd232;
	shl.b64 	%rd234, %rd233, 3;
	add.s64 	%rd235, %rd1, %rd234;
	st.global.u64 	[%rd235], %rd580;
	st.global.u64 	[%rd235+256], %rd581;
	st.global.u64 	[%rd235+512], %rd582;
	st.global.u64 	[%rd235+768], %rd583;
	st.global.u64 	[%rd235+1024], %rd584;
	st.global.u64 	[%rd235+1280], %rd585;
	st.global.u64 	[%rd235+1536], %rd586;
	st.global.u64 	[%rd235+1792], %rd587;
	st.global.u64 	[%rd235+2048], %rd588;
	st.global.u64 	[%rd235+2304], %rd589;
	st.global.u64 	[%rd235+2560], %rd590;
	st.global.u64 	[%rd235+2816], %rd591;
	st.global.u64 	[%rd235+3072], %rd592;
	st.global.u64 	[%rd235+3328], %rd593;
	st.global.u64 	[%rd235+3584], %rd594;
	bra.uni 	$L__BB17_94;
$L__BB17_64:
	mad.lo.s32 	%r47, %r4, -5760, %r150;
	and.b32  	%r325, %r1, 31;
	and.b32  	%r326, %r1, 992;
	mul.lo.s32 	%r327, %r326, 15;
	or.b32  	%r48, %r327, %r325;
	setp.ge.s32 	%p92, %r48, %r47;
	cvt.u64.u32 	%rd236, %r48;
	add.s64 	%rd237, %rd89, %rd236;
	shl.b64 	%rd238, %rd237, 3;
	add.s64 	%rd105, %rd1, %rd238;
	@%p92 bra 	$L__BB17_66;
	st.global.u64 	[%rd105], %rd580;
$L__BB17_66:
	add.s32 	%r328, %r48, 32;
	setp.ge.s32 	%p93, %r328, %r47;
	@%p93 bra 	$L__BB17_68;
	st.global.u64 	[%rd105+256], %rd581;
$L__BB17_68:
	add.s32 	%r329, %r48, 64;
	setp.ge.s32 	%p94, %r329, %r47;
	@%p94 bra 	$L__BB17_70;
	st.global.u64 	[%rd105+512], %rd582;
$L__BB17_70:
	add.s32 	%r330, %r48, 96;
	setp.ge.s32 	%p95, %r330, %r47;
	@%p95 bra 	$L__BB17_72;
	st.global.u64 	[%rd105+768], %rd583;
$L__BB17_72:
	add.s32 	%r331, %r48, 128;
	setp.ge.s32 	%p96, %r331, %r47;
	@%p96 bra 	$L__BB17_74;
	st.global.u64 	[%rd105+1024], %rd584;
$L__BB17_74:
	add.s32 	%r332, %r48, 160;
	setp.ge.s32 	%p97, %r332, %r47;
	@%p97 bra 	$L__BB17_76;
	st.global.u64 	[%rd105+1280], %rd585;
$L__BB17_76:
	add.s32 	%r333, %r48, 192;
	setp.ge.s32 	%p98, %r333, %r47;
	@%p98 bra 	$L__BB17_78;
	st.global.u64 	[%rd105+1536], %rd586;
$L__BB17_78:
	add.s32 	%r334, %r48, 224;
	setp.ge.s32 	%p99, %r334, %r47;
	@%p99 bra 	$L__BB17_80;
	st.global.u64 	[%rd105+1792], %rd587;
$L__BB17_80:
	add.s32 	%r335, %r48, 256;
	setp.ge.s32 	%p100, %r335, %r47;
	@%p100 bra 	$L__BB17_82;
	st.global.u64 	[%rd105+2048], %rd588;
$L__BB17_82:
	add.s32 	%r336, %r48, 288;
	setp.ge.s32 	%p101, %r336, %r47;
	@%p101 bra 	$L__BB17_84;
	st.global.u64 	[%rd105+2304], %rd589;
$L__BB17_84:
	add.s32 	%r337, %r48, 320;
	setp.ge.s32 	%p102, %r337, %r47;
	@%p102 bra 	$L__BB17_86;
	st.global.u64 	[%rd105+2560], %rd590;
$L__BB17_86:
	add.s32 	%r338, %r48, 352;
	setp.ge.s32 	%p103, %r338, %r47;
	@%p103 bra 	$L__BB17_88;
	st.global.u64 	[%rd105+2816], %rd591;
$L__BB17_88:
	add.s32 	%r339, %r48, 384;
	setp.ge.s32 	%p104, %r339, %r47;
	@%p104 bra 	$L__BB17_90;
	st.global.u64 	[%rd105+3072], %rd592;
$L__BB17_90:
	add.s32 	%r340, %r48, 416;
	setp.ge.s32 	%p105, %r340, %r47;
	@%p105 bra 	$L__BB17_92;
	st.global.u64 	[%rd105+3328], %rd593;
$L__BB17_92:
	add.s32 	%r341, %r48, 448;
	setp.ge.s32 	%p106, %r341, %r47;
	@%p106 bra 	$L__BB17_94;
	st.global.u64 	[%rd105+3584], %rd594;
$L__BB17_94:
	// begin inline asm
	exit;
	// end inline asm
$L__BB17_95:
	mul.hi.u32 	%r342, %r1, 357913942;
	add.s32 	%r343, %r342, %r1;
	shl.b32 	%r344, %r343, 2;
	mov.u32 	%r345, _ZZN3cub18CUB_300001_SM_10006detail10radix_sort29DeviceRadixSortOnesweepKernelINS1_5radix10policy_hubIdNS0_8NullTypeEyE10Policy1000ELNS0_9SortOrderE0EdS6_yiiNS1_21identity_decomposer_tEEEvPT5_SC_PT3_PKSD_PT1_PKSH_PT2_PKSL_T4_iiT6_E1s;
	add.s32 	%r346, %r345, %r344;
	add.s32 	%r49, %r346, 13328;
	st.shared.u32 	[%r346+13328], %r1243;
	bar.sync 	0;
	setp.gt.u32 	%p107, %r1, 31;
	@%p107 bra 	$L__BB17_97;
	mov.u32 	%r377, _ZZN3cub18CUB_300001_SM_10006detail10radix_sort29DeviceRadixSortOnesweepKernelINS1_5radix10policy_hubIdNS0_8NullTypeEyE10Policy1000ELNS0_9SortOrderE0EdS6_yiiNS1_21identity_decomposer_tEEEvPT5_SC_PT3_PKSD_PT1_PKSH_PT2_PKSL_T4_iiT6_E1s;
	mad.lo.s32 	%r378, %r1, 52, %r377;
	ld.shared.u32 	%r379, [%r378+13328];
	ld.shared.u32 	%r380, [%r378+13332];
	ld.shared.u32 	%r381, [%r378+13336];
	ld.shared.u32 	%r382, [%r378+13340];
	ld.shared.u32 	%r383, [%r378+13344];
	ld.shared.u32 	%r384, [%r378+13348];
	ld.shared.u32 	%r385, [%r378+13352];
	ld.shared.u32 	%r386, [%r378+13356];
	ld.shared.u32 	%r387, [%r378+13360];
	ld.shared.u32 	%r388, [%r378+13364];
	ld.shared.u32 	%r389, [%r378+13368];
	ld.shared.u32 	%r390, [%r378+13372];
	add.s32 	%r391, %r380, %r379;
	add.s32 	%r392, %r391, %r381;
	add.s32 	%r393, %r392, %r382;
	add.s32 	%r394, %r393, %r383;
	add.s32 	%r395, %r394, %r384;
	add.s32 	%r396, %r395, %r385;
	add.s32 	%r397, %r396, %r386;
	add.s32 	%r398, %r397, %r387;
	add.s32 	%r399, %r398, %r388;
	add.s32 	%r400, %r399, %r389;
	add.s32 	%r351, %r400, %r390;
	mov.b32 	%r349, 1;
	mov.b32 	%r374, 0;
	mov.b32 	%r376, -1;
	// begin inline asm
	{  .reg .s32 r0;  .reg .pred p;  shfl.sync.up.b32 r0|p, %r351, %r349, %r374, %r376;  @p add.s32 r0, r0, %r351;  mov.s32 %r347, r0;}
	// end inline asm
	mov.b32 	%r355, 2;
	// begin inline asm
	{  .reg .s32 r0;  .reg .pred p;  shfl.sync.up.b32 r0|p, %r347, %r355, %r374, %r376;  @p add.s32 r0, r0, %r347;  mov.s32 %r353, r0;}
	// end inline asm
	mov.b32 	%r361, 4;
	// begin inline asm
	{  .reg .s32 r0;  .reg .pred p;  shfl.sync.up.b32 r0|p, %r353, %r361, %r374, %r376;  @p add.s32 r0, r0, %r353;  mov.s32 %r359, r0;}
	// end inline asm
	mov.b32 	%r367, 8;
	// begin inline asm
	{  .reg .s32 r0;  .reg .pred p;  shfl.sync.up.b32 r0|p, %r359, %r367, %r374, %r376;  @p add.s32 r0, r0, %r359;  mov.s32 %r365, r0;}
	// end inline asm
	mov.b32 	%r373, 16;
	// begin inline asm
	{  .reg .s32 r0;  .reg .pred p;  shfl.sync.up.b32 r0|p, %r365, %r373, %r374, %r376;  @p add.s32 r0, r0, %r365;  mov.s32 %r371, r0;}
	// end inline asm
	sub.s32 	%r401, %r371, %r351;
	add.s32 	%r402, %r379, %r401;
	add.s32 	%r403, %r380, %r402;
	add.s32 	%r404, %r381, %r403;
	add.s32 	%r405, %r382, %r404;
	add.s32 	%r406, %r383, %r405;
	add.s32 	%r407, %r384, %r406;
	add.s32 	%r408, %r385, %r407;
	add.s32 	%r409, %r386, %r408;
	add.s32 	%r410, %r387, %r409;
	add.s32 	%r411, %r388, %r410;
	add.s32 	%r412, %r389, %r411;
	st.shared.u32 	[%r378+13328], %r401;
	st.shared.u32 	[%r378+13332], %r402;
	st.shared.u32 	[%r378+13336], %r403;
	st.shared.u32 	[%r378+13340], %r404;
	st.shared.u32 	[%r378+13344], %r405;
	st.shared.u32 	[%r378+13348], %r406;
	st.shared.u32 	[%r378+13352], %r407;
	st.shared.u32 	[%r378+13356], %r408;
	st.shared.u32 	[%r378+13360], %r409;
	st.shared.u32 	[%r378+13364], %r410;
	st.shared.u32 	[%r378+13368], %r411;
	st.shared.u32 	[%r378+13372], %r412;
$L__BB17_97:
	bar.sync 	0;
	ld.shared.s32 	%rd122, [%r49];
	@%p57 bra 	$L__BB17_99;
	cvt.u32.u64 	%r413, %rd122;
	shl.b32 	%r415, %r1, 2;
	mov.u32 	%r416, _ZZN3cub18CUB_300001_SM_10006detail10radix_sort29DeviceRadixSortOnesweepKernelINS1_5radix10policy_hubIdNS0_8NullTypeEyE10Policy1000ELNS0_9SortOrderE0EdS6_yiiNS1_21identity_decomposer_tEEEvPT5_SC_PT3_PKSD_PT1_PKSH_PT2_PKSL_T4_iiT6_E1s;
	add.s32 	%r417, %r416, %r415;
	ld.shared.u32 	%r418, [%r417];
	add.s32 	%r419, %r418, %r413;
	st.shared.u32 	[%r417], %r419;
	ld.shared.u32 	%r420, [%r417+1024];
	add.s32 	%r421, %r420, %r413;
	st.shared.u32 	[%r417+1024], %r421;
	ld.shared.u32 	%r422, [%r417+2048];
	add.s32 	%r423, %r422, %r413;
	st.shared.u32 	[%r417+2048], %r423;
	ld.shared.u32 	%r424, [%r417+3072];
	add.s32 	%r425, %r424, %r413;
	st.shared.u32 	[%r417+3072], %r425;
	ld.shared.u32 	%r426, [%r417+4096];
	add.s32 	%r427, %r426, %r413;
	st.shared.u32 	[%r417+4096], %r427;
	ld.shared.u32 	%r428, [%r417+5120];
	add.s32 	%r429, %r428, %r413;
	st.shared.u32 	[%r417+5120], %r429;
	ld.shared.u32 	%r430, [%r417+6144];
	add.s32 	%r431, %r430, %r413;
	st.shared.u32 	[%r417+6144], %r431;
	ld.shared.u32 	%r432, [%r417+7168];
	add.s32 	%r433, %r432, %r413;
	st.shared.u32 	[%r417+7168], %r433;
	ld.shared.u32 	%r434, [%r417+8192];
	add.s32 	%r435, %r434, %r413;
	st.shared.u32 	[%r417+8192], %r435;
	ld.shared.u32 	%r436, [%r417+9216];
	add.s32 	%r437, %r436, %r413;
	st.shared.u32 	[%r417+9216], %r437;
	ld.shared.u32 	%r438, [%r417+10240];
	add.s32 	%r439, %r438, %r413;
	st.shared.u32 	[%r417+10240], %r439;
	ld.shared.u32 	%r440, [%r417+11264];
	add.s32 	%r441, %r440, %r413;
	st.shared.u32 	[%r417+11264], %r441;
$L__BB17_99:
	bar.sync 	0;
	// begin inline asm
	mov.u32 %r442, %lanemask_le;
	// end inline asm
	setp.eq.s64 	%p109, %rd580, 9223372036854775807;
	selp.b64 	%rd239, -9223372036854775808, %rd580, %p109;
	cvt.u32.u64 	%r468, %rd80;
	shr.u64 	%rd240, %rd239, %r468;
	cvt.u32.u64 	%r469, %rd240;
	and.b32  	%r465, %r469, %r8;
	mov.b32 	%r445, 1;
	// begin inline asm
	{
    .reg .pred p;
    and.b32 %r443, %r465, %r445;    setp.ne.u32 p, %r443, 0;
    vote.ballot.sync.b32 %r443, p, 0xffffffff;
    @!p not.b32 %r443, %r443;
}

	// end inline asm
	mov.b32 	%r448, 2;
	// begin inline asm
	{
    .reg .pred p;
    and.b32 %r446, %r465, %r448;    setp.ne.u32 p, %r446, 0;
    vote.ballot.sync.b32 %r446, p, 0xffffffff;
    @!p not.b32 %r446, %r446;
}

	// end inline asm
	and.b32  	%r470, %r446, %r443;
	mov.b32 	%r451, 4;
	// begin inline asm
	{
    .reg .pred p;
    and.b32 %r449, %r465, %r451;    setp.ne.u32 p, %r449, 0;
    vote.ballot.sync.b32 %r449, p, 0xffffffff;
    @!p not.b32 %r449, %r449;
}

	// end inline asm
	and.b32  	%r471, %r449, %r470;
	mov.b32 	%r454, 8;
	// begin inline asm
	{
    .reg .pred p;
    and.b32 %r452, %r465, %r454;    setp.ne.u32 p, %r452, 0;
    vote.ballot.sync.b32 %r452, p, 0xffffffff;
    @!p not.b32 %r452, %r452;
}

	// end inline asm
	and.b32  	%r472, %r452, %r471;
	mov.b32 	%r457, 16;
	// begin inline asm
	{
    .reg .pred p;
    and.b32 %r455, %r465, %r457;    setp.ne.u32 p, %r455, 0;
    vote.ballot.sync.b32 %r455, p, 0xffffffff;
    @!p not.b32 %r455, %r455;
}

	// end inline asm
	and.b32  	%r473, %r455, %r472;
	mov.b32 	%r460, 32;
	// begin inline asm
	{
    .reg .pred p;
    and.b32 %r458, %r465, %r460;    setp.ne.u32 p, %r458, 0;
    vote.ballot.sync.b32 %r458, p, 0xffffffff;
    @!p not.b32 %r458, %r458;
}

	// end inline asm
	and.b32  	%r474, %r458, %r473;
	mov.b32 	%r463, 64;
	// begin inline asm
	{
    .reg .pred p;
    and.b32 %r461, %r465, %r463;    setp.ne.u32 p, %r461, 0;
    vote.ballot.sync.b32 %r461, p, 0xffffffff;
    @!p not.b32 %r461, %r461;
}

	// end inline asm
	and.b32  	%r475, %r461, %r474;
	mov.b32 	%r466, 128;
	// begin inline asm
	{
    .reg .pred p;
    and.b32 %r464, %r465, %r466;    setp.ne.u32 p, %r464, 0;
    vote.ballot.sync.b32 %r464, p, 0xffffffff;
    @!p not.b32 %r464, %r464;
}

	// end inline asm
	and.b32  	%r476, %r464, %r475;
	clz.b32 	%r477, %r476;
	sub.s32 	%r52, 31, %r477;
	and.b32  	%r478, %r442, %r476;
	popc.b32 	%r53, %r478;
	setp.ne.s32 	%p110, %r153, %r52;
	mov.b32 	%r1248, 0;
	@%p110 bra 	$L__BB17_101;
	shl.b32 	%r479, %r465, 2;
	add.s32 	%r480, %r9, %r479;
	atom.shared.add.u32 	%r1248, [%r480], %r53;
$L__BB17_101:
	shfl.sync.idx.b32	%r506|%p111, %r1248, %r52, 31, -1;
	add.s32 	%r56, %r53, %r506;
	setp.eq.s64 	%p112, %rd581, 9223372036854775807;
	selp.b64 	%rd241, -9223372036854775808, %rd581, %p112;
	shr.u64 	%rd242, %rd241, %r468;
	cvt.u32.u64 	%r508, %rd242;
	and.b32  	%r503, %r508, %r8;
	mov.b32 	%r483, 1;
	// begin inline asm
	{
    .reg .pred p;
    and.b32 %r481, %r503, %r483;    setp.ne.u32 p, %r481, 0;
    vote.ballot.sync.b32 %r481, p, 0xffffffff;
    @!p not.b32 %r481, %r481;
}

	// end inline asm
	mov.b32 	%r486, 2;
	// begin inline asm
	{
    .reg .pred p;
    and.b32 %r484, %r503, %r486;    setp.ne.u32 p, %r484, 0;
    vote.ballot.sync.b32 %r484, p, 0xffffffff;
    @!p not.b32 %r484, %r484;
}

	// end inline asm
	and.b32  	%r509, %r484, %r481;
	mov.b32 	%r489, 4;
	// begin inline asm
	{
    .reg .pred p;
    and.b32 %r487, %r503, %r489;    setp.ne.u32 p, %r487, 0;
    vote.ballot.sync.b32 %r487, p, 0xffffffff;
    @!p not.b32 %r487, %r487;
}

	// end inline asm
	and.b32  	%r510, %r487, %r509;
	mov.b32 	%r492, 8;
	// begin inline asm
	{
    .reg .pred p;
    and.b32 %r490, %r503, %r492;    setp.ne.u32 p, %r490, 0;
    vote.ballot.sync.b32 %r490, p, 0xffffffff;
    @!p not.b32 %r490, %r490;
}

	// end inline asm
	and.b32  	%r511, %r490, %r510;
	mov.b32 	%r495, 16;
	// begin inline asm
	{
    .reg .pred p;
    and.b32 %r493, %r503, %r495;    setp.ne.u32 p, %r493, 0;
    vote.ballot.sync.b32 %r493, p, 0xffffffff;
    @!p not.b32 %r493, %r493;
}

	// end inline asm
	and.b32  	%r512, %r493, %r511;
	mov.b32 	%r498, 32;
	// begin inline asm
	{
    .reg .pred p;
    and.b32 %r496, %r503, %r498;    setp.ne.u32 p, %r496, 0;
    vote.ballot.sync.b32 %r496, p, 0xffffffff;
    @!p not.b32 %r496, %r496;
}

	// end inline asm
	and.b32  	%r513, %r496, %r512;
	mov.b32 	%r501, 64;
	// begin inline asm
	{
    .reg .pred p;
    and.b32 %r499, %r503, %r501;    setp.ne.u32 p, %r499, 0;
    vote.ballot.sync.b32 %r499, p, 0xffffffff;
    @!p not.b32 %r499, %r499;
}

	// end inline asm
	and.b32  	%r514, %r499, %r513;
	mov.b32 	%r504, 128;
	// begin inline asm
	{
    .reg .pred p;
    and.b32 %r502, %r503, %r504;    setp.ne.u32 p, %r502, 0;
    vote.ballot.sync.b32 %r502, p, 0xffffffff;
    @!p not.b32 %r502, %r502;
}

	// end inline asm
	and.b32  	%r515, %r502, %r514;
	clz.b32 	%r516, %r515;
	sub.s32 	%r58, 31, %r516;
	and.b32  	%r517, %r442, %r515;
	popc.b32 	%r59, %r517;
	setp.ne.s32 	%p113, %r153, %r58;
	mov.b32 	%r1249, 0;
	@%p113 bra 	$L__BB17_103;
	shl.b32 	%r518, %r503, 2;
	add.s32 	%r519, %r9, %r518;
	atom.shared.add.u32 	%r1249, [%r519], %r59;
$L__BB17_103:
	shfl.sync.idx.b32	%r545|%p114, %r1249, %r58, 31, -1;
	add.s32 	%r62, %r59, %r545;
	setp.eq.s64 	%p115, %rd582, 9223372036854775807;
	selp.b64 	%rd243, -9223372036854775808, %rd582, %p115;
	shr.u64 	%rd244, %rd243, %r468;
	cvt.u32.u64 	%r547, %rd244;
	and.b32  	%r542, %r547, %r8;
	mov.b32 	%r522, 1;
	// begin inline asm
	{
    .reg .pred p;
    and.b32 %r520, %r542, %r522;    setp.ne.u32 p, %r520, 0;
    vote.ballot.sync.b32 %r520, p, 0xffffffff;
    @!p not.b32 %r520, %r520;
}

	// end inline asm
	mov.b32 	%r525, 2;
	// begin inline asm
	{
    .reg .pred p;
    and.b32 %r523, %r542, %r525;    setp.ne.u32 p, %r523, 0;
    vote.ballot.sync.b32 %r523, p, 0xffffffff;
    @!p not.b32 %r523, %r523;
}

	// end inline asm
	and.b32  	%r548, %r523, %r520;
	mov.b32 	%r528, 4;
	// begin inline asm
	{
    .reg .pred p;
    and.b32 %r526, %r542, %r528;    setp.ne.u32 p, %r526, 0;
    vote.ballot.sync.b32 %r526, p, 0xffffffff;
    @!p not.b32 %r526, %r526;
}

	// end inline asm
	and.b32  	%r549, %r526, %r548;
	mov.b32 	%r531, 8;
	// begin inline asm
	{
    .reg .pred p;
    and.b32 %r529, %r542, %r531;    setp.ne.u32 p, %r529, 0;
    vote.ballot.sync.b32 %r529, p, 0xffffffff;
    @!p not.b32 %r529, %r529;
}

	// end inline asm
	and.b32  	%r550, %r529, %r549;
	mov.b32 	%r534, 16;
	// begin inline asm
	{
    .reg .pred p;
    and.b32 %r532, %r542, %r534;    setp.ne.u32 p, %r532, 0;
    vote.ballot.sync.b32 %r532, p, 0xffffffff;
    @!p not.b32 %r532, %r532;
}

	// end inline asm
	and.b32  	%r551, %r532, %r550;
	mov.b32 	%r537, 32;
	// begin inline asm
	{
    .reg .pred p;
    and.b32 %r535, %r542, %r537;    setp.ne.u32 p, %r535, 0;
    vote.ballot.sync.b32 %r535, p, 0xffffffff;
    @!p not.b32 %r535, %r535;
}

	// end inline asm
	and.b32  	%r552, %r535, %r551;
	mov.b32 	%r540, 64;
	// begin inline asm
	{
    .reg .pred p;
    and.b32 %r538, %r542, %r540;    setp.ne.u32 p, %r538, 0;
    vote.ballot.sync.b32 %r538, p, 0xffffffff;
    @!p not.b32 %r538, %r538;
}

	// end inline asm
	and.b32  	%r553, %r538, %r552;
	mov.b32 	%r543, 128;
	// begin inline asm
	{
    .reg .pred p;
    and.b32 %r541, %r542, %r543;    setp.ne.u32 p, %r541, 0;
    vote.ballot.sync.b32 %r541, p, 0xffffffff;
    @!p not.b32 %r541, %r541;
}

	// end inline asm
	and.b32  	%r554, %r541, %r553;
	clz.b32 	%r555, %r554;
	sub.s32 	%r64, 31, %r555;
	and.b32  	%r556, %r442, %r554;
	popc.b32 	%r65, %r556;
	setp.ne.s32 	%p116, %r153, %r64;
	mov.b32 	%r1250, 0;
	@%p116 bra 	$L__BB17_105;
	shl.b32 	%r557, %r542, 2;
	add.s32 	%r558, %r9, %r557;
	atom.shared.add.u32 	%r1250, [%r558], %r65;
$L__BB17_105:
	shfl.sync.idx.b32	%r584|%p117, %r1250, %r64, 31, -1;
	add.s32 	%r68, %r65, %r584;
	setp.eq.s64 	%p118, %rd583, 9223372036854775807;
	selp.b64 	%rd245, -9223372036854775808, %rd583, %p118;
	shr.u64 	%rd246, %rd245, %r468;
	cvt.u32.u64 	%r586, %rd246;
	and.b32  	%r581, %r586, %r8;
	mov.b32 	%r561, 1;
	// begin inline asm
	{
    .reg .pred p;
    and.b32 %r559, %r581, %r561;    setp.ne.u32 p, %r559, 0;
    vote.ballot.sync.b32 %r559, p, 0xffffffff;
    @!p not.b32 %r559, %r559;
}

	// end inline asm
	mov.b32 	%r564, 2;
	// begin inline asm
	{
    .reg .pred p;
    and.b32 %r562, %r581, %r564;    setp.ne.u32 p, %r562, 0;
    vote.ballot.sync.b32 %r562, p, 0xffffffff;
    @!p not.b32 %r562, %r562;
}

	// end inline asm
	and.b32  	%r587, %r562, %r559;
	mov.b32 	%r567, 4;
	// begin inline asm
	{
    .reg .pred p;
    and.b32 %r565, %r581, %r567;    setp.ne.u32 p, %r565, 0;
    vote.ballot.sync.b32 %r565, p, 0xffffffff;
    @!p not.b32 %r565, %r565;
}

	// end inline asm
	and.b32  	%r588, %r565, %r587;
	mov.b32 	%r570, 8;
	// begin inline asm
	{
    .reg .pred p;
    and.b32 %r568, %r581, %r570;    setp.ne.u32 p, %r568, 0;
    vote.ballot.sync.b32 %r568, p, 0xffffffff;
    @!p not.b32 %r568, %r568;
}

	// end inline asm
	and.b32  	%r589, %r568, %r588;
	mov.b32 	%r573, 16;
	// begin inline asm
	{
    .reg .pred p;
    and.b32 %r571, %r581, %r573;    setp.ne.u32 p, %r571, 0;
    vote.ballot.sync.b32 %r571, p, 0xffffffff;
    @!p not.b32 %r571, %r571;
}

	// end inline asm
	and.b32  	%r590, %r571, %r589;
	mov.b32 	%r576, 32;
	// begin inline asm
	{
    .reg .pred p;
    and.b32 %r574, %r581, %r576;    setp.ne.u32 p, %r574, 0;
    vote.ballot.sync.b32 %r574, p, 0xffffffff;
    @!p not.b32 %r574, %r574;
}

	// end inline asm
	and.b32  	%r591, %r574, %r590;
	mov.b32 	%r579, 64;
	// begin inline asm
	{
    .reg .pred p;
    and.b32 %r577, %r581, %r579;    setp.ne.u32 p, %r577, 0;
    vote.ballot.sync.b32 %r577, p, 0xffffffff;
    @!p not.b32 %r577, %r577;
}

	// end inline asm
	and.b32  	%r592, %r577, %r591;
	mov.b32 	%r582, 128;
	// begin inline asm
	{
    .reg .pred p;
    and.b32 %r580, %r581, %r582;    setp.ne.u32 p, %r580, 0;
    vote.ballot.sync.b32 %r580, p, 0xffffffff;
    @!p not.b32 %r580, %r580;
}

	// end inline asm
	and.b32  	%r593, %r580, %r592;
	clz.b32 	%r594, %r593;
	sub.s32 	%r70, 31, %r594;
	and.b32  	%r595, %r442, %r593;
	popc.b32 	%r71, %r595;
	setp.ne.s32 	%p119, %r153, %r70;
	mov.b32 	%r1251, 0;
	@%p119 bra 	$L__BB17_107;
	shl.b32 	%r596, %r581, 2;
	add.s32 	%r597, %r9, %r596;
	atom.shared.add.u32 	%r1251, [%r597], %r71;
$L__BB17_107:
	shfl.sync.idx.b32	%r623|%p120, %r1251, %r70, 31, -1;
	add.s32 	%r74, %r71, %r623;
	setp.eq.s64 	%p121, %rd584, 9223372036854775807;
	selp.b64 	%rd247, -9223372036854775808, %rd584, %p121;
	shr.u64 	%rd248, %rd247, %r468;
	cvt.u32.u64 	%r625, %rd248;
	and.b32  	%r620, %r625, %r8;
	mov.b32 	%r600, 1;
	// begin inline asm
	{
    .reg .pred p;
    and.b32 %r598, %r620, %r600;    setp.ne.u32 p, %r598, 0;
    vote.ballot.sync.b32 %r598, p, 0xffffffff;
    @!p not.b32 %r598, %r598;
}

	// end inline asm
	mov.b32 	%r603, 2;
	// begin inline asm
	{
    .reg .pred p;
    and.b32 %r601, %r620, %r603;    setp.ne.u32 p, %r601, 0;
    vote.ballot.sync.b32 %r601, p, 0xffffffff;
    @!p not.b32 %r601, %r601;
}

	// end inline asm
	and.b32  	%r626, %r601, %r598;
	mov.b32 	%r606, 4;
	// begin inline asm
	{
    .reg .pred p;
    and.b32 %r604, %r620, %r606;    setp.ne.u32 p, %r604, 0;
    vote.ballot.sync.b32 %r604, p, 0xffffffff;
    @!p not.b32 %r604, %r604;
}

	// end inline asm
	and.b32  	%r627, %r604, %r626;
	mov.b32 	%r609, 8;
	// begin inline asm
	{
    .reg .pred p;
    and.b32 %r607, %r620, %r609;    setp.ne.u32 p, %r607, 0;
    vote.ballot.sync.b32 %r607, p, 0xffffffff;
    @!p not.b32 %r607, %r607;
}

	// end inline asm
	and.b32  	%r628, %r607, %r627;
	mov.b32 	%r612, 16;
	// begin inline asm
	{
    .reg .pred p;
    and.b32 %r610, %r620, %r612;    setp.ne.u32 p, %r610, 0;
    vote.ballot.sync.b32 %r610, p, 0xffffffff;
    @!p not.b32 %r610, %r610;
}

	// end inline asm
	and.b32  	%r629, %r610, %r628;
	mov.b32 	%r615, 32;
	// begin inline asm
	{
    .reg .pred p;
    and.b32 %r613, %r620, %r615;    setp.ne.u32 p, %r613, 0;
    vote.ballot.sync.b32 %r613, p, 0xffffffff;
    @!p not.b32 %r613, %r613;
}

	// end inline asm
	and.b32  	%r630, %r613, %r629;
	mov.b32 	%r618, 64;
	// begin inline asm
	{
    .reg .pred p;
    and.b32 %r616, %r620, %r618;    setp.ne.u32 p, %r616, 0;
    vote.ballot.sync.b32 %r616, p, 0xffffffff;
    @!p not.b32 %r616, %r616;
}

	// end inline asm
	and.b32  	%r631, %r616, %r630;
	mov.b32 	%r621, 128;
	// begin inline asm
	{
    .reg .pred p;
    and.b32 %r619, %r620, %r621;    setp.ne.u32 p, %r619, 0;
    vote.ballot.sync.b32 %r619, p, 0xffffffff;
    @!p not.b32 %r619, %r619;
}

	// end inline asm
	and.b32  	%r632, %r619, %r631;
	clz.b32 	%r633, %r632;
	sub.s32 	%r76, 31, %r633;
	and.b32  	%r634, %r442, %r632;
	popc.b32 	%r77, %r634;
	setp.ne.s32 	%p122, %r153, %r76;
	mov.b32 	%r1252, 0;
	@%p122 bra 	$L__BB17_109;
	shl.b32 	%r635, %r620, 2;
	add.s32 	%r636, %r9, %r635;
	atom.shared.add.u32 	%r1252, [%r636], %r77;
$L__BB17_109:
	shfl.sync.idx.b32	%r662|%p123, %r1252, %r76, 31, -1;
	add.s32 	%r80, %r77, %r662;
	setp.eq.s64 	%p124, %rd585, 9223372036854775807;
	selp.b64 	%rd249, -9223372036854775808, %rd585, %p124;
	shr.u64 	%rd250, %rd249, %r468;
	cvt.u32.u64 	%r664, %rd250;
	and.b32  	%r659, %r664, %r8;
	mov.b32 	%r639, 1;
	// begin inline asm
	{
    .reg .pred p;
    and.b32 %r637, %r659, %r639;    setp.ne.u32 p, %r637, 0;
    vote.ballot.sync.b32 %r637, p, 0xffffffff;
    @!p not.b32 %r637, %r637;
}

	// end inline asm
	mov.b32 	%r642, 2;
	// begin inline asm
	{
    .reg .pred p;
    and.b32 %r640, %r659, %r642;    setp.ne.u32 p, %r640, 0;
    vote.ballot.sync.b32 %r640, p, 0xffffffff;
    @!p not.b32 %r640, %r640;
}

	// end inline asm
	and.b32  	%r665, %r640, %r637;
	mov.b32 	%r645, 4;
	// begin inline asm
	{
    .reg .pred p;
    and.b32 %r643, %r659, %r645;    setp.ne.u32 p, %r643, 0;
    vote.ballot.sync.b32 %r643, p, 0xffffffff;
    @!p not.b32 %r643, %r643;
}

	// end inline asm
	and.b32  	%r666, %r643, %r665;
	mov.b32 	%r648, 8;
	// begin inline asm
	{
    .reg .pred p;
    and.b32 %r646, %r659, %r648;    setp.ne.u32 p, %r646, 0;
    vote.ballot.sync.b32 %r646, p, 0xffffffff;
    @!p not.b32 %r646, %r646;
}

	// end inline asm
	and.b32  	%r667, %r646, %r666;
	mov.b32 	%r651, 16;
	// begin inline asm
	{
    .reg .pred p;
    and.b32 %r649, %r659, %r651;    setp.ne.u32 p, %r649, 0;
    vote.ballot.sync.b32 %r649, p, 0xffffffff;
    @!p not.b32 %r649, %r649;
}

	// end inline asm
	and.b32  	%r668, %r649, %r667;
	mov.b32 	%r654, 32;
	// begin inline asm
	{
    .reg .pred p;
    and.b32 %r652, %r659, %r654;    setp.ne.u32 p, %r652, 0;
    vote.ballot.sync.b32 %r652, p, 0xffffffff;
    @!p not.b32 %r652, %r652;
}

	// end inline asm
	and.b32  	%r669, %r652, %r668;
	mov.b32 	%r657, 64;
	// begin inline asm
	{
    .reg .pred p;
    and.b32 %r655, %r659, %r657;    setp.ne.u32 p, %r655, 0;
    vote.ballot.sync.b32 %r655, p, 0xffffffff;
    @!p not.b32 %r655, %r655;
}

	// end inline asm
	and.b32  	%r670, %r655, %r669;
	mov.b32 	%r660, 128;
	// begin inline asm
	{
    .reg .pred p;
    and.b32 %r658, %r659, %r660;    setp.ne.u32 p, %r658, 0;
    vote.ballot.sync.b32 %r658, p, 0xffffffff;
    @!p not.b32 %r658, %r658;
}

	// end inline asm
	and.b32  	%r671, %r658, %r670;
	clz.b32 	%r672, %r671;
	sub.s32 	%r82, 31, %r672;
	and.b32  	%r673, %r442, %r671;
	popc.b32 	%r83, %r673;
	setp.ne.s32 	%p125, %r153, %r82;
	mov.b32 	%r1253, 0;
	@%p125 bra 	$L__BB17_111;
	shl.b32 	%r674, %r659, 2;
	add.s32 	%r675, %r9, %r674;
	atom.shared.add.u32 	%r1253, [%r675], %r83;
$L__BB17_111:
	shfl.sync.idx.b32	%r701|%p126, %r1253, %r82, 31, -1;
	add.s32 	%r86, %r83, %r701;
	setp.eq.s64 	%p127, %rd586, 9223372036854775807;
	selp.b64 	%rd251, -9223372036854775808, %rd586, %p127;
	shr.u64 	%rd252, %rd251, %r468;
	cvt.u32.u64 	%r703, %rd252;
	and.b32  	%r698, %r703, %r8;
	mov.b32 	%r678, 1;
	// begin inline asm
	{
    .reg .pred p;
    and.b32 %r676, %r698, %r678;    setp.ne.u32 p, %r676, 0;
    vote.ballot.sync.b32 %r676, p, 0xffffffff;
    @!p not.b32 %r676, %r676;
}

	// end inline asm
	mov.b32 	%r681, 2;
	// begin inline asm
	{
    .reg .pred p;
    and.b32 %r679, %r698, %r681;    setp.ne.u32 p, %r679, 0;
    vote.ballot.sync.b32 %r679, p, 0xffffffff;
    @!p not.b32 %r679, %r679;
}

	// end inline asm
	and.b32  	%r704, %r679, %r676;
	mov.b32 	%r684, 4;
	// begin inline asm
	{
    .reg .pred p;
    and.b32 %r682, %r698, %r684;    setp.ne.u32 p, %r682, 0;
    vote.ballot.sync.b32 %r682, p, 0xffffffff;
    @!p not.b32 %r682, %r682;
}

	// end inline asm
	and.b32  	%r705, %r682, %r704;
	mov.b32 	%r687, 8;
	// begin inline asm
	{
    .reg .pred p;
    and.b32 %r685, %r698, %r687;    setp.ne.u32 p, %r685, 0;
    vote.ballot.sync.b32 %r685, p, 0xffffffff;
    @!p not.b32 %r685, %r685;
}

	// end inline asm
	and.b32  	%r706, %r685, %r705;
	mov.b32 	%r690, 16;
	// begin inline asm
	{
    .reg .pred p;
    and.b32 %r688, %r698, %r690;    setp.ne.u32 p, %r688, 0;
    vote.ballot.sync.b32 %r688, p, 0xffffffff;
    @!p not.b32 %r688, %r688;
}

	// end inline asm
	and.b32  	%r707, %r688, %r706;
	mov.b32 	%r693, 32;
	// begin inline asm
	{
    .reg .pred p;
    and.b32 %r691, %r698, %r693;    setp.ne.u32 p, %r691, 0;
    vote.ballot.sync.b32 %r691, p, 0xffffffff;
    @!p not.b32 %r691, %r691;
}

	// end inline asm
	and.b32  	%r708, %r691, %r707;
	mov.b32 	%r696, 64;
	// begin inline asm
	{
    .reg .pred p;
    and.b32 %r694, %r698, %r696;    setp.ne.u32 p, %r694, 0;
    vote.ballot.sync.b32 %r694, p, 0xffffffff;
    @!p not.b32 %r694, %r694;
}

	// end inline asm
	and.b32  	%r709, %r694, %r708;
	mov.b32 	%r699, 128;
	// begin inline asm
	{
    .reg .pred p;
    and.b32 %r697, %r698, %r699;    setp.ne.u32 p, %r697, 0;
    vote.ballot.sync.b32 %r697, p, 0xffffffff;
    @!p not.b32 %r697, %r697;
}

	// end inline asm
	and.b32  	%r710, %r697, %r709;
	clz.b32 	%r711, %r710;
	sub.s32 	%r88, 31, %r711;
	and.b32  	%r712, %r442, %r710;
	popc.b32 	%r89, %r712;
	setp.ne.s32 	%p128, %r153, %r88;
	mov.b32 	%r1254, 0;
	@%p128 bra 	$L__BB17_113;
	shl.b32 	%r713, %r698, 2;
	add.s32 	%r714, %r9, %r713;
	atom.shared.add.u32 	%r1254, [%r714], %r89;
$L__BB17_113:
	shfl.sync.idx.b32	%r740|%p129, %r1254, %r88, 31, -1;
	add.s32 	%r92, %r89, %r740;
	setp.eq.s64 	%p130, %rd587, 9223372036854775807;
	selp.b64 	%rd253, -9223372036854775808, %rd587, %p130;
	shr.u64 	%rd254, %rd253, %r468;
	cvt.u32.u64 	%r742, %rd254;
	and.b32  	%r737, %r742, %r8;
	mov.b32 	%r717, 1;
	// begin inline asm
	{
    .reg .pred p;
    and.b32 %r715, %r737, %r717;    setp.ne.u32 p, %r715, 0;
    vote.ballot.sync.b32 %r715, p, 0xffffffff;
    @!p not.b32 %r715, %r715;
}

	// end inline asm
	mov.b32 	%r720, 2;
	// begin inline asm
	{
    .reg .pred p;
    and.b32 %r718, %r737, %r720;    setp.ne.u32 p, %r718, 0;
    vote.ballot.sync.b32 %r718, p, 0xffffffff;
    @!p not.b32 %r718, %r718;
}

	// end inline asm
	and.b32  	%r743, %r718, %r715;
	mov.b32 	%r723, 4;
	// begin inline asm
	{
    .reg .pred p;
    and.b32 %r721, %r737, %r723;    setp.ne.u32 p, %r721, 0;
    vote.ballot.sync.b32 %r721, p, 0xffffffff;
    @!p not.b32 %r721, %r721;
}

	// end inline asm
	and.b32  	%r744, %r721, %r743;
	mov.b32 	%r726, 8;
	// begin inline asm
	{
    .reg .pred p;
    and.b32 %r724, %r737, %r726;    setp.ne.u32 p, %r724, 0;
    vote.ballot.sync.b32 %r724, p, 0xffffffff;
    @!p not.b32 %r724, %r724;
}

	// end inline asm
	and.b32  	%r745, %r724, %r744;
	mov.b32 	%r729, 16;
	// begin inline asm
	{
    .reg .pred p;
    and.b32 %r727, %r737, %r729;    setp.ne.u32 p, %r727, 0;
    vote.ballot.sync.b32 %r727, p, 0xffffffff;
    @!p not.b32 %r727, %r727;
}

	// end inline asm
	and.b32  	%r746, %r727, %r745;
	mov.b32 	%r732, 32;
	// begin inline asm
	{
    .reg .pred p;
    and.b32 %r730, %r737, %r732;    setp.ne.u32 p, %r730, 0;
    vote.ballot.sync.b32 %r730, p, 0xffffffff;
    @!p not.b32 %r730, %r730;
}

	// end inline asm
	and.b32  	%r747, %r730, %r746;
	mov.b32 	%r735, 64;
	// begin inline asm
	{
    .reg .pred p;
    and.b32 %r733, %r737, %r735;    setp.ne.u32 p, %r733, 0;
    vote.ballot.sync.b32 %r733, p, 0xffffffff;
    @!p not.b32 %r733, %r733;
}

	// end inline asm
	and.b32  	%r748, %r733, %r747;
	mov.b32 	%r738, 128;
	// begin inline asm
	{
    .reg .pred p;
    and.b32 %r736, %r737, %r738;    setp.ne.u32 p, %r736, 0;
    vote.ballot.sync.b32 %r736, p, 0xffffffff;
    @!p not.b32 %r736, %r736;
}

	// end inline asm
	and.b32  	%r749, %r736, %r748;
	clz.b32 	%r750, %r749;
	sub.s32 	%r94, 31, %r750;
	and.b32  	%r751, %r442, %r749;
	popc.b32 	%r95, %r751;
	setp.ne.s32 	%p131, %r153, %r94;
	mov.b32 	%r1255, 0;
	@%p131 bra 	$L__BB17_115;
	shl.b32 	%r752, %r737, 2;
	add.s32 	%r753, %r9, %r752;
	atom.shared.add.u32 	%r1255, [%r753], %r95;
$L__BB17_115:
	shfl.sync.idx.b32	%r779|%p132, %r1255, %r94, 31, -1;
	add.s32 	%r98, %r95, %r779;
	setp.eq.s64 	%p133, %rd588, 9223372036854775807;
	selp.b64 	%rd255, -9223372036854775808, %rd588, %p133;
	shr.u64 	%rd256, %rd255, %r468;
	cvt.u32.u64 	%r781, %rd256;
	and.b32  	%r776, %r781, %r8;
	mov.b32 	%r756, 1;
	// begin inline asm
	{
    .reg .pred p;
    and.b32 %r754, %r776, %r756;    setp.ne.u32 p, %r754, 0;
    vote.ballot.sync.b32 %r754, p, 0xffffffff;
    @!p not.b32 %r754, %r754;
}

	// end inline asm
	mov.b32 	%r759, 2;
	// begin inline asm
	{
    .reg .pred p;
    and.b32 %r757, %r776, %r759;    setp.ne.u32 p, %r757, 0;
    vote.ballot.sync.b32 %r757, p, 0xffffffff;
    @!p not.b32 %r757, %r757;
}

	// end inline asm
	and.b32  	%r782, %r757, %r754;
	mov.b32 	%r762, 4;
	// begin inline asm
	{
    .reg .pred p;
    and.b32 %r760, %r776, %r762;    setp.ne.u32 p, %r760, 0;
    vote.ballot.sync.b32 %r760, p, 0xffffffff;
    @!p not.b32 %r760, %r760;
}

	// end inline asm
	and.b32  	%r783, %r760, %r782;
	mov.b32 	%r765, 8;
	// begin inline asm
	{
    .reg .pred p;
    and.b32 %r763, %r776, %r765;    setp.ne.u32 p, %r763, 0;
    vote.ballot.sync.b32 %r763, p, 0xffffffff;
    @!p not.b32 %r763, %r763;
}

	// end inline asm
	and.b32  	%r784, %r763, %r783;
	mov.b32 	%r768, 16;
	// begin inline asm
	{
    .reg .pred p;
    and.b32 %r766, %r776, %r768;    setp.ne.u32 p, %r766, 0;
    vote.ballot.sync.b32 %r766, p, 0xffffffff;
    @!p not.b32 %r766, %r766;
}

	// end inline asm
	and.b32  	%r785, %r766, %r784;
	mov.b32 	%r771, 32;
	// begin inline asm
	{
    .reg .pred p;
    and.b32 %r769, %r776, %r771;    setp.ne.u32 p, %r769, 0;
    vote.ballot.sync.b32 %r769, p, 0xffffffff;
    @!p not.b32 %r769, %r769;
}

	// end inline asm
	and.b32  	%r786, %r769, %r785;
	mov.b32 	%r774, 64;
	// begin inline asm
	{
    .reg .pred p;
    and.b32 %r772, %r776, %r774;    setp.ne.u32 p, %r772, 0;
    vote.ballot.sync.b32 %r772, p, 0xffffffff;
    @!p not.b32 %r772, %r772;
}

	// end inline asm
	and.b32  	%r787, %r772, %r786;
	mov.b32 	%r777, 128;
	// begin inline asm
	{
    .reg .pred p;
    and.b32 %r775, %r776, %r777;    setp.ne.u32 p, %r775, 0;
    vote.ballot.sync.b32 %r775, p, 0xffffffff;
    @!p not.b32 %r775, %r775;
}

	// end inline asm
	and.b32  	%r788, %r775, %r787;
	clz.b32 	%r789, %r788;
	sub.s32 	%r100, 31, %r789;
	and.b32  	%r790, %r442, %r788;
	popc.b32 	%r101, %r790;
	setp.ne.s32 	%p134, %r153, %r100;
	mov.b32 	%r1256, 0;
	@%p134 bra 	$L__BB17_117;
	shl.b32 	%r791, %r776, 2;
	add.s32 	%r792, %r9, %r791;
	atom.shared.add.u32 	%r1256, [%r792], %r101;
$L__BB17_117:
	shfl.sync.idx.b32	%r818|%p135, %r1256, %r100, 31, -1;
	add.s32 	%r104, %r101, %r818;
	setp.eq.s64 	%p136, %rd589, 9223372036854775807;
	selp.b64 	%rd257, -9223372036854775808, %rd589, %p136;
	shr.u64 	%rd258, %rd257, %r468;
	cvt.u32.u64 	%r820, %rd258;
	and.b32  	%r815, %r820, %r8;
	mov.b32 	%r795, 1;
	// begin inline asm
	{
    .reg .pred p;
    and.b32 %r793, %r815, %r795;    setp.ne.u32 p, %r793, 0;
    vote.ballot.sync.b32 %r793, p, 0xffffffff;
    @!p not.b32 %r793, %r793;
}

	// end inline asm
	mov.b32 	%r798, 2;
	// begin inline asm
	{
    .reg .pred p;
    and.b32 %r796, %r815, %r798;    setp.ne.u32 p, %r796, 0;
    vote.ballot.sync.b32 %r796, p, 0xffffffff;
    @!p not.b32 %r796, %r796;
}

	// end inline asm
	and.b32  	%r821, %r796, %r793;
	mov.b32 	%r801, 4;
	// begin inline asm
	{
    .reg .pred p;
    and.b32 %r799, %r815, %r801;    setp.ne.u32 p, %r799, 0;
    vote.ballot.sync.b32 %r799, p, 0xffffffff;
    @!p not.b32 %r799, %r799;
}

	// end inline asm
	and.b32  	%r822, %r799, %r821;
	mov.b32 	%r804, 8;
	// begin inline asm
	{
    .reg .pred p;
    and.b32 %r802, %r815, %r804;    setp.ne.u32 p, %r802, 0;
    vote.ballot.sync.b32 %r802, p, 0xffffffff;
    @!p not.b32 %r802, %r802;
}

	// end inline asm
	and.b32  	%r823, %r802, %r822;
	mov.b32 	%r807, 16;
	// begin inline asm
	{
    .reg .pred p;
    and.b32 %r805, %r815, %r807;    setp.ne.u32 p, %r805, 0;
    vote.ballot.sync.b32 %r805, p, 0xffffffff;
    @!p not.b32 %r805, %r805;
}

	// end inline asm
	and.b32  	%r824, %r805, %r823;
	mov.b32 	%r810, 32;
	// begin inline asm
	{
    .reg .pred p;
    and.b32 %r808, %r815, %r810;    setp.ne.u32 p, %r808, 0;
    vote.ballot.sync.b32 %r808, p, 0xffffffff;
    @!p not.b32 %r808, %r808;
}

	// end inline asm
	and.b32  	%r825, %r808, %r824;
	mov.b32 	%r813, 64;
	// begin inline asm
	{
    .reg .pred p;
    and.b32 %r811, %r815, %r813;    setp.ne.u32 p, %r811, 0;
    vote.ballot.sync.b32 %r811, p, 0xffffffff;
    @!p not.b32 %r811, %r811;
}

	// end inline asm
	and.b32  	%r826, %r811, %r825;
	mov.b32 	%r816, 128;
	// begin inline asm
	{
    .reg .pred p;
    and.b32 %r814, %r815, %r816;    setp.ne.u32 p, %r814, 0;
    vote.ballot.sync.b32 %r814, p, 0xffffffff;
    @!p not.b32 %r814, %r814;
}

	// end inline asm
	and.b32  	%r827, %r814, %r826;
	clz.b32 	%r828, %r827;
	sub.s32 	%r106, 31, %r828;
	and.b32  	%r829, %r442, %r827;
	popc.b32 	%r107, %r829;
	setp.ne.s32 	%p137, %r153, %r106;
	mov.b32 	%r1257, 0;
	@%p137 bra 	$L__BB17_119;
	shl.b32 	%r830, %r815, 2;
	add.s32 	%r831, %r9, %r830;
	atom.shared.add.u32 	%r1257, [%r831], %r107;
$L__BB17_119:
	shfl.sync.idx.b32	%r857|%p138, %r1257, %r106, 31, -1;
	add.s32 	%r110, %r107, %r857;
	setp.eq.s64 	%p139, %rd590, 9223372036854775807;
	selp.b64 	%rd259, -9223372036854775808, %rd590, %p139;
	shr.u64 	%rd260, %rd259, %r468;
	cvt.u32.u64 	%r859, %rd260;
	and.b32  	%r854, %r859, %r8;
	mov.b32 	%r834, 1;
	// begin inline asm
	{
    .reg .pred p;
    and.b32 %r832, %r854, %r834;    setp.ne.u32 p, %r832, 0;
    vote.ballot.sync.b32 %r832, p, 0xffffffff;
    @!p not.b32 %r832, %r832;
}

	// end inline asm
	mov.b32 	%r837, 2;
	// begin inline asm
	{
    .reg .pred p;
    and.b32 %r835, %r854, %r837;    setp.ne.u32 p, %r835, 0;
    vote.ballot.sync.b32 %r835, p, 0xffffffff;
    @!p not.b32 %r835, %r835;
}

	// end inline asm
	and.b32  	%r860, %r835, %r832;
	mov.b32 	%r840, 4;
	// begin inline asm
	{
    .reg .pred p;
    and.b32 %r838, %r854, %r840;    setp.ne.u32 p, %r838, 0;
    vote.ballot.sync.b32 %r838, p, 0xffffffff;
    @!p not.b32 %r838, %r838;
}

	// end inline asm
	and.b32  	%r861, %r838, %r860;
	mov.b32 	%r843, 8;
	// begin inline asm
	{
    .reg .pred p;
    and.b32 %r841, %r854, %r843;    setp.ne.u32 p, %r841, 0;
    vote.ballot.sync.b32 %r841, p, 0xffffffff;
    @!p not.b32 %r841, %r841;
}

	// end inline asm
	and.b32  	%r862, %r841, %r861;
	mov.b32 	%r846, 16;
	// begin inline asm
	{
    .reg .pred p;
    and.b32 %r844, %r854, %r846;    setp.ne.u32 p, %r844, 0;
    vote.ballot.sync.b32 %r844, p, 0xffffffff;
    @!p not.b32 %r844, %r844;
}

	// end inline asm
	and.b32  	%r863, %r844, %r862;
	mov.b32 	%r849, 32;
	// begin inline asm
	{
    .reg .pred p;
    and.b32 %r847, %r854, %r849;    setp.ne.u32 p, %r847, 0;
    vote.ballot.sync.b32 %r847, p, 0xffffffff;
    @!p not.b32 %r847, %r847;
}

	// end inline asm
	and.b32  	%r864, %r847, %r863;
	mov.b32 	%r852, 64;
	// begin inline asm
	{
    .reg .pred p;
    and.b32 %r850, %r854, %r852;    setp.ne.u32 p, %r850, 0;
    vote.ballot.sync.b32 %r850, p, 0xffffffff;
    @!p not.b32 %r850, %r850;
}

	// end inline asm
	and.b32  	%r865, %r850, %r864;
	mov.b32 	%r855, 128;
	// begin inline asm
	{
    .reg .pred p;
    and.b32 %r853, %r854, %r855;    setp.ne.u32 p, %r853, 0;
    vote.ballot.sync.b32 %r853, p, 0xffffffff;
    @!p not.b32 %r853, %r853;
}

	// end inline asm
	and.b32  	%r866, %r853, %r865;
	clz.b32 	%r867, %r866;
	sub.s32 	%r112, 31, %r867;
	and.b32  	%r868, %r442, %r866;
	popc.b32 	%r113, %r868;
	setp.ne.s32 	%p140, %r153, %r112;
	mov.b32 	%r1258, 0;
	@%p140 bra 	$L__BB17_121;
	shl.b32 	%r869, %r854, 2;
	add.s32 	%r870, %r9, %r869;
	atom.shared.add.u32 	%r1258, [%r870], %r113;
$L__BB17_121:
	shfl.sync.idx.b32	%r896|%p141, %r1258, %r112, 31, -1;
	add.s32 	%r116, %r113, %r896;
	setp.eq.s64 	%p142, %rd591, 9223372036854775807;
	selp.b64 	%rd261, -9223372036854775808, %rd591, %p142;
	shr.u64 	%rd262, %rd261, %r468;
	cvt.u32.u64 	%r898, %rd262;
	and.b32  	%r893, %r898, %r8;
	mov.b32 	%r873, 1;
	// begin inline asm
	{
    .reg .pred p;
    and.b32 %r871, %r893, %r873;    setp.ne.u32 p, %r871, 0;
    vote.ballot.sync.b32 %r871, p, 0xffffffff;
    @!p not.b32 %r871, %r871;
}

	// end inline asm
	mov.b32 	%r876, 2;
	// begin inline asm
	{
    .reg .pred p;
    and.b32 %r874, %r893, %r876;    setp.ne.u32 p, %r874, 0;
    vote.ballot.sync.b32 %r874, p, 0xffffffff;
    @!p not.b32 %r874, %r874;
}

	// end inline asm
	and.b32  	%r899, %r874, %r871;
	mov.b32 	%r879, 4;
	// begin inline asm
	{
    .reg .pred p;
    and.b32 %r877, %r893, %r879;    setp.ne.u32 p, %r877, 0;
    vote.ballot.sync.b32 %r877, p, 0xffffffff;
    @!p not.b32 %r877, %r877;
}

	// end inline asm
	and.b32  	%r900, %r877, %r899;
	mov.b32 	%r882, 8;
	// begin inline asm
	{
    .reg .pred p;
    and.b32 %r880, %r893, %r882;    setp.ne.u32 p, %r880, 0;
    vote.ballot.sync.b32 %r880, p, 0xffffffff;
    @!p not.b32 %r880, %r880;
}

	// end inline asm
	and.b32  	%r901, %r880, %r900;
	mov.b32 	%r885, 16;
	// begin inline asm
	{
    .reg .pred p;
    and.b32 %r883, %r893, %r885;    setp.ne.u32 p, %r883, 0;
    vote.ballot.sync.b32 %r883, p, 0xffffffff;
    @!p not.b32 %r883, %r883;
}

	// end inline asm
	and.b32  	%r902, %r883, %r901;
	mov.b32 	%r888, 32;
	// begin inline asm
	{
    .reg .pred p;
    and.b32 %r886, %r893, %r888;    setp.ne.u32 p, %r886, 0;
    vote.ballot.sync.b32 %r886, p, 0xffffffff;
    @!p not.b32 %r886, %r886;
}

	// end inline asm
	and.b32  	%r903, %r886, %r902;
	mov.b32 	%r891, 64;
	// begin inline asm
	{
    .reg .pred p;
    and.b32 %r889, %r893, %r891;    setp.ne.u32 p, %r889, 0;
    vote.ballot.sync.b32 %r889, p, 0xffffffff;
    @!p not.b32 %r889, %r889;
}

	// end inline asm
	and.b32  	%r904, %r889, %r903;
	mov.b32 	%r894, 128;
	// begin inline asm
	{
    .reg .pred p;
    and.b32 %r892, %r893, %r894;    setp.ne.u32 p, %r892, 0;
    vote.ballot.sync.b32 %r892, p, 0xffffffff;
    @!p not.b32 %r892, %r892;
}

	// end inline asm
	and.b32  	%r905, %r892, %r904;
	clz.b32 	%r906, %r905;
	sub.s32 	%r118, 31, %r906;
	and.b32  	%r907, %r442, %r905;
	popc.b32 	%r119, %r907;
	setp.ne.s32 	%p143, %r153, %r118;
	mov.b32 	%r1259, 0;
	@%p143 bra 	$L__BB17_123;
	shl.b32 	%r908, %r893, 2;
	add.s32 	%r909, %r9, %r908;
	atom.shared.add.u32 	%r1259, [%r909], %r119;
$L__BB17_123:
	shfl.sync.idx.b32	%r935|%p144, %r1259, %r118, 31, -1;
	add.s32 	%r122, %r119, %r935;
	setp.eq.s64 	%p145, %rd592, 9223372036854775807;
	selp.b64 	%rd263, -9223372036854775808, %rd592, %p145;
	shr.u64 	%rd264, %rd263, %r468;
	cvt.u32.u64 	%r937, %rd264;
	and.b32  	%r932, %r937, %r8;
	mov.b32 	%r912, 1;
	// begin inline asm
	{
    .reg .pred p;
    and.b32 %r910, %r932, %r912;    setp.ne.u32 p, %r910, 0;
    vote.ballot.sync.b32 %r910, p, 0xffffffff;
    @!p not.b32 %r910, %r910;
}

	// end inline asm
	mov.b32 	%r915, 2;
	// begin inline asm
	{
    .reg .pred p;
    and.b32 %r913, %r932, %r915;    setp.ne.u32 p, %r913, 0;
    vote.ballot.sync.b32 %r913, p, 0xffffffff;
    @!p not.b32 %r913, %r913;
}

	// end inline asm
	and.b32  	%r938, %r913, %r910;
	mov.b32 	%r918, 4;
	// begin inline asm
	{
    .reg .pred p;
    and.b32 %r916, %r932, %r918;    setp.ne.u32 p, %r916, 0;
    vote.ballot.sync.b32 %r916, p, 0xffffffff;
    @!p not.b32 %r916, %r916;
}

	// end inline asm
	and.b32  	%r939, %r916, %r938;
	mov.b32 	%r921, 8;
	// begin inline asm
	{
    .reg .pred p;
    and.b32 %r919, %r932, %r921;    setp.ne.u32 p, %r919, 0;
    vote.ballot.sync.b32 %r919, p, 0xffffffff;
    @!p not.b32 %r919, %r919;
}

	// end inline asm
	and.b32  	%r940, %r919, %r939;
	mov.b32 	%r924, 16;
	// begin inline asm
	{
    .reg .pred p;
    and.b32 %r922, %r932, %r924;    setp.ne.u32 p, %r922, 0;
    vote.ballot.sync.b32 %r922, p, 0xffffffff;
    @!p not.b32 %r922, %r922;
}

	// end inline asm
	and.b32  	%r941, %r922, %r940;
	mov.b32 	%r927, 32;
	// begin inline asm
	{
    .reg .pred p;
    and.b32 %r925, %r932, %r927;    setp.ne.u32 p, %r925, 0;
    vote.ballot.sync.b32 %r925, p, 0xffffffff;
    @!p not.b32 %r925, %r925;
}

	// end inline asm
	and.b32  	%r942, %r925, %r941;
	mov.b32 	%r930, 64;
	// begin inline asm
	{
    .reg .pred p;
    and.b32 %r928, %r932, %r930;    setp.ne.u32 p, %r928, 0;
    vote.ballot.sync.b32 %r928, p, 0xffffffff;
    @!p not.b32 %r928, %r928;
}

	// end inline asm
	and.b32  	%r943, %r928, %r942;
	mov.b32 	%r933, 128;
	// begin inline asm
	{
    .reg .pred p;
    and.b32 %r931, %r932, %r933;    setp.ne.u32 p, %r931, 0;
    vote.ballot.sync.b32 %r931, p, 0xffffffff;
    @!p not.b32 %r931, %r931;
}

	// end inline asm
	and.b32  	%r944, %r931, %r943;
	clz.b32 	%r945, %r944;
	sub.s32 	%r124, 31, %r945;
	and.b32  	%r946, %r442, %r944;
	popc.b32 	%r125, %r946;
	setp.ne.s32 	%p146, %r153, %r124;
	mov.b32 	%r1260, 0;
	@%p146 bra 	$L__BB17_125;
	shl.b32 	%r947, %r932, 2;
	add.s32 	%r948, %r9, %r947;
	atom.shared.add.u32 	%r1260, [%r948], %r125;
$L__BB17_125:
	shfl.sync.idx.b32	%r974|%p147, %r1260, %r124, 31, -1;
	add.s32 	%r128, %r125, %r974;
	setp.eq.s64 	%p148, %rd593, 9223372036854775807;
	selp.b64 	%rd265, -9223372036854775808, %rd593, %p148;
	shr.u64 	%rd266, %rd265, %r468;
	cvt.u32.u64 	%r976, %rd266;
	and.b32  	%r971, %r976, %r8;
	mov.b32 	%r951, 1;
	// begin inline asm
	{
    .reg .pred p;
    and.b32 %r949, %r971, %r951;    setp.ne.u32 p, %r949, 0;
    vote.ballot.sync.b32 %r949, p, 0xffffffff;
    @!p not.b32 %r949, %r949;
}

	// end inline asm
	mov.b32 	%r954, 2;
	// begin inline asm
	{
    .reg .pred p;
    and.b32 %r952, %r971, %r954;    setp.ne.u32 p, %r952, 0;
    vote.ballot.sync.b32 %r952, p, 0xffffffff;
    @!p not.b32 %r952, %r952;
}

	// end inline asm
	and.b32  	%r977, %r952, %r949;
	mov.b32 	%r957, 4;
	// begin inline asm
	{
    .reg .pred p;
    and.b32 %r955, %r971, %r957;    setp.ne.u32 p, %r955, 0;
    vote.ballot.sync.b32 %r955, p, 0xffffffff;
    @!p not.b32 %r955, %r955;
}

	// end inline asm
	and.b32  	%r978, %r955, %r977;
	mov.b32 	%r960, 8;
	// begin inline asm
	{
    .reg .pred p;
    and.b32 %r958, %r971, %r960;    setp.ne.u32 p, %r958, 0;
    vote.ballot.sync.b32 %r958, p, 0xffffffff;
    @!p not.b32 %r958, %r958;
}

	// end inline asm
	and.b32  	%r979, %r958, %r978;
	mov.b32 	%r963, 16;
	// begin inline asm
	{
    .reg .pred p;
    and.b32 %r961, %r971, %r963;    setp.ne.u32 p, %r961, 0;
    vote.ballot.sync.b32 %r961, p, 0xffffffff;
    @!p not.b32 %r961, %r961;
}

	// end inline asm
	and.b32  	%r980, %r961, %r979;
	mov.b32 	%r966, 32;
	// begin inline asm
	{
    .reg .pred p;
    and.b32 %r964, %r971, %r966;    setp.ne.u32 p, %r964, 0;
    vote.ballot.sync.b32 %r964, p, 0xffffffff;
    @!p not.b32 %r964, %r964;
}

	// end inline asm
	and.b32  	%r981, %r964, %r980;
	mov.b32 	%r969, 64;
	// begin inline asm
	{
    .reg .pred p;
    and.b32 %r967, %r971, %r969;    setp.ne.u32 p, %r967, 0;
    vote.ballot.sync.b32 %r967, p, 0xffffffff;
    @!p not.b32 %r967, %r967;
}

	// end inline asm
	and.b32  	%r982, %r967, %r981;
	mov.b32 	%r972, 128;
	// begin inline asm
	{
    .reg .pred p;
    and.b32 %r970, %r971, %r972;    setp.ne.u32 p, %r970, 0;
    vote.ballot.sync.b32 %r970, p, 0xffffffff;
    @!p not.b32 %r970, %r970;
}

	// end inline asm
	and.b32  	%r983, %r970, %r982;
	clz.b32 	%r984, %r983;
	sub.s32 	%r130, 31, %r984;
	and.b32  	%r985, %r442, %r983;
	popc.b32 	%r131, %r985;
	setp.ne.s32 	%p149, %r153, %r130;
	mov.b32 	%r1261, 0;
	@%p149 bra 	$L__BB17_127;
	shl.b32 	%r986, %r971, 2;
	add.s32 	%r987, %r9, %r986;
	atom.shared.add.u32 	%r1261, [%r987], %r131;
$L__BB17_127:
	shfl.sync.idx.b32	%r1013|%p150, %r1261, %r130, 31, -1;
	add.s32 	%r134, %r131, %r1013;
	setp.eq.s64 	%p151, %rd594, 9223372036854775807;
	selp.b64 	%rd267, -9223372036854775808, %rd594, %p151;
	shr.u64 	%rd268, %rd267, %r468;
	cvt.u32.u64 	%r1015, %rd268;
	and.b32  	%r1010, %r1015, %r8;
	mov.b32 	%r990, 1;
	// begin inline asm
	{
    .reg .pred p;
    and.b32 %r988, %r1010, %r990;    setp.ne.u32 p, %r988, 0;
    vote.ballot.sync.b32 %r988, p, 0xffffffff;
    @!p not.b32 %r988, %r988;
}

	// end inline asm
	mov.b32 	%r993, 2;
	// begin inline asm
	{
    .reg .pred p;
    and.b32 %r991, %r1010, %r993;    setp.ne.u32 p, %r991, 0;
    vote.ballot.sync.b32 %r991, p, 0xffffffff;
    @!p not.b32 %r991, %r991;
}

	// end inline asm
	and.b32  	%r1016, %r991, %r988;
	mov.b32 	%r996, 4;
	// begin inline asm
	{
    .reg .pred p;
    and.b32 %r994, %r1010, %r996;    setp.ne.u32 p, %r994, 0;
    vote.ballot.sync.b32 %r994, p, 0xffffffff;
    @!p not.b32 %r994, %r994;
}

	// end inline asm
	and.b32  	%r1017, %r994, %r1016;
	mov.b32 	%r999, 8;
	// begin inline asm
	{
    .reg .pred p;
    and.b32 %r997, %r1010, %r999;    setp.ne.u32 p, %r997, 0;
    vote.ballot.sync.b32 %r997, p, 0xffffffff;
    @!p not.b32 %r997, %r997;
}

	// end inline asm
	and.b32  	%r1018, %r997, %r1017;
	mov.b32 	%r1002, 16;
	// begin inline asm
	{
    .reg .pred p;
    and.b32 %r1000, %r1010, %r1002;    setp.ne.u32 p, %r1000, 0;
    vote.ballot.sync.b32 %r1000, p, 0xffffffff;
    @!p not.b32 %r1000, %r1000;
}

	// end inline asm
	and.b32  	%r1019, %r1000, %r1018;
	mov.b32 	%r1005, 32;
	// begin inline asm
	{
    .reg .pred p;
    and.b32 %r1003, %r1010, %r1005;    setp.ne.u32 p, %r1003, 0;
    vote.ballot.sync.b32 %r1003, p, 0xffffffff;
    @!p not.b32 %r1003, %r1003;
}

	// end inline asm
	and.b32  	%r1020, %r1003, %r1019;
	mov.b32 	%r1008, 64;
	// begin inline asm
	{
    .reg .pred p;
    and.b32 %r1006, %r1010, %r1008;    setp.ne.u32 p, %r1006, 0;
    vote.ballot.sync.b32 %r1006, p, 0xffffffff;
    @!p not.b32 %r1006, %r1006;
}

	// end inline asm
	and.b32  	%r1021, %r1006, %r1020;
	mov.b32 	%r1011, 128;
	// begin inline asm
	{
    .reg .pred p;
    and.b32 %r1009, %r1010, %r1011;    setp.ne.u32 p, %r1009, 0;
    vote.ballot.sync.b32 %r1009, p, 0xffffffff;
    @!p not.b32 %r1009, %r1009;
}

	// end inline asm
	and.b32  	%r1022, %r1009, %r1021;
	clz.b32 	%r1023, %r1022;
	sub.s32 	%r136, 31, %r1023;
	and.b32  	%r1024, %r442, %r1022;
	popc.b32 	%r137, %r1024;
	setp.ne.s32 	%p152, %r153, %r136;
	mov.b32 	%r1262, 0;
	@%p152 bra 	$L__BB17_129;
	shl.b32 	%r1025, %r1010, 2;
	add.s32 	%r1026, %r9, %r1025;
	atom.shared.add.u32 	%r1262, [%r1026], %r137;
$L__BB17_129:
	shfl.sync.idx.b32	%r1027|%p154, %r1262, %r136, 31, -1;
	add.s32 	%r1028, %r137, %r1027;
	bar.sync 	0;
	shl.b32 	%r1029, %r56, 3;
	mov.u32 	%r1030, _ZZN3cub18CUB_300001_SM_10006detail10radix_sort29DeviceRadixSortOnesweepKernelINS1_5radix10policy_hubIdNS0_8NullTypeEyE10Policy1000ELNS0_9SortOrderE0EdS6_yiiNS1_21identity_decomposer_tEEEvPT5_SC_PT3_PKSD_PT1_PKSH_PT2_PKSL_T4_iiT6_E1s;
	add.s32 	%r1031, %r1030, %r1029;
	st.shared.u64 	[%r1031+-8], %rd580;
	shl.b32 	%r1032, %r62, 3;
	add.s32 	%r1033, %r1030, %r1032;
	st.shared.u64 	[%r1033+-8], %rd581;
	shl.b32 	%r1034, %r68, 3;
	add.s32 	%r1035, %r1030, %r1034;
	st.shared.u64 	[%r1035+-8], %rd582;
	shl.b32 	%r1036, %r74, 3;
	add.s32 	%r1037, %r1030, %r1036;
	st.shared.u64 	[%r1037+-8], %rd583;
	shl.b32 	%r1038, %r80, 3;
	add.s32 	%r1039, %r1030, %r1038;
	st.shared.u64 	[%r1039+-8], %rd584;
	shl.b32 	%r1040, %r86, 3;
	add.s32 	%r1041, %r1030, %r1040;
	st.shared.u64 	[%r1041+-8], %rd585;
	shl.b32 	%r1042, %r92, 3;
	add.s32 	%r1043, %r1030, %r1042;
	st.shared.u64 	[%r1043+-8], %rd586;
	shl.b32 	%r1044, %r98, 3;
	add.s32 	%r1045, %r1030, %r1044;
	st.shared.u64 	[%r1045+-8], %rd587;
	shl.b32 	%r1046, %r104, 3;
	add.s32 	%r1047, %r1030, %r1046;
	st.shared.u64 	[%r1047+-8], %rd588;
	shl.b32 	%r1048, %r110, 3;
	add.s32 	%r1049, %r1030, %r1048;
	st.shared.u64 	[%r1049+-8], %rd589;
	shl.b32 	%r1050, %r116, 3;
	add.s32 	%r1051, %r1030, %r1050;
	st.shared.u64 	[%r1051+-8], %rd590;
	shl.b32 	%r1052, %r122, 3;
	add.s32 	%r1053, %r1030, %r1052;
	st.shared.u64 	[%r1053+-8], %rd591;
	shl.b32 	%r1054, %r128, 3;
	add.s32 	%r1055, %r1030, %r1054;
	st.shared.u64 	[%r1055+-8], %rd592;
	shl.b32 	%r1056, %r134, 3;
	add.s32 	%r1057, %r1030, %r1056;
	st.shared.u64 	[%r1057+-8], %rd593;
	shl.b32 	%r1058, %r1028, 3;
	add.s32 	%r1059, %r1030, %r1058;
	st.shared.u64 	[%r1059+-8], %rd594;
	shl.b32 	%r1060, %r1, 3;
	add.s32 	%r1061, %r1030, %r1060;
	add.s32 	%r140, %r1061, 46080;
	@%p57 bra 	$L__BB17_137;
	ld.param.u64 	%rd549, [_ZN3cub18CUB_300001_SM_10006detail10radix_sort29DeviceRadixSortOnesweepKernelINS1_5radix10policy_hubIdNS0_8NullTypeEyE10Policy1000ELNS0_9SortOrderE0EdS6_yiiNS1_21identity_decomposer_tEEEvPT5_SC_PT3_PKSD_PT1_PKSH_PT2_PKSL_T4_iiT6__param_3];
	cvta.to.global.u64 	%rd269, %rd549;
	shl.b64 	%rd270, %rd82, 3;
	add.s64 	%rd271, %rd269, %rd270;
	ld.global.u64 	%rd272, [%rd271];
	sub.s64 	%rd595, %rd272, %rd122;
	st.shared.u64 	[%r140], %rd595;
	setp.lt.s32 	%p155, %r4, 1;
	mov.u32 	%r1266, %r1243;
	@%p155 bra 	$L__BB17_136;
	mov.b32 	%r1264, -1;
	mov.u32 	%r1263, %r4;
	mov.u32 	%r1266, %r1243;
$L__BB17_132:
	add.s32 	%r144, %r1263, -1;
	shl.b32 	%r1063, %r144, 8;
	add.s32 	%r1064, %r1063, %r1;
	mul.wide.s32 	%rd273, %r1064, 4;
	add.s64 	%rd124, %rd2, %rd273;
$L__BB17_133:
	membar.cta;
	ld.volatile.global.u32 	%r145, [%rd124];
	setp.eq.s32 	%p156, %r145, 0;
	@%p156 bra 	$L__BB17_133;
	and.b32  	%r1065, %r145, 1073741823;
	add.s32 	%r1266, %r1065, %r1266;
	setp.gt.s32 	%p157, %r145, -1;
	vote.sync.ballot.b32 	%r1264, %p157, %r1264;
	setp.gt.u32 	%p159, %r1263, 1;
	and.pred  	%p160, %p157, %p159;
	mov.u32 	%r1263, %r144;
	@%p160 bra 	$L__BB17_132;
	ld.shared.u64 	%rd595, [%r140];
$L__BB17_136:
	or.b32  	%r1066, %r1266, -2147483648;
	st.volatile.global.u32 	[%rd81], %r1066;
	sub.s32 	%r1067, %r1266, %r1243;
	cvt.s64.s32 	%rd274, %r1067;
	add.s64 	%rd275, %rd595, %rd274;
	st.shared.u64 	[%r140], %rd275;
$L__BB17_137:
	setp.gt.u32 	%p161, %r1, 255;
	setp.lt.s32 	%p162, %r5, %r150;
	setp.eq.s64 	%p163, %rd130, 0;
	or.pred  	%p164, %p163, %p162;
	or.pred  	%p165, %p161, %p164;
	@%p165 bra 	$L__BB17_139;
	ld.shared.u64 	%rd276, [%r140];
	cvt.s64.s32 	%rd277, %r1243;
	add.s64 	%rd278, %rd122, %rd277;
	add.s64 	%rd279, %rd278, %rd276;
	st.global.u64 	[%rd83], %rd279;
$L__BB17_139:
	setp.gt.s32 	%p166, %r5, %r150;
	bar.sync 	0;
	@%p166 bra 	$L__BB17_141;
	ld.shared.u64 	%rd280, [%r140+-46080];
	setp.eq.s64 	%p167, %rd280, 9223372036854775807;
	selp.b64 	%rd281, -9223372036854775808, %rd280, %p167;
	shr.u64 	%rd282, %rd281, %r468;
	cvt.u32.u64 	%r1069, %rd282;
	and.b32  	%r1070, %r1069, %r8;
	shl.b32 	%r1071, %r1070, 3;
	add.s32 	%r1073, %r1030, 46080;
	add.s32 	%r1074, %r1073, %r1071;
	ld.shared.u64 	%rd283, [%r1074];
	add.s64 	%rd284, %rd283, %rd82;
	setp.gt.s64 	%p168, %rd280, -1;
	selp.b64 	%rd285, -1, -9223372036854775808, %p168;
	xor.b64  	%rd286, %rd285, %rd280;
	shl.b64 	%rd287, %rd284, 3;
	add.s64 	%rd288, %rd1, %rd287;
	st.global.u64 	[%rd288], %rd286;
	bar.warp.sync 	-1;
	ld.shared.u64 	%rd289, [%r140+-43008];
	setp.eq.s64 	%p169, %rd289, 9223372036854775807;
	selp.b64 	%rd290, -9223372036854775808, %rd289, %p169;
	shr.u64 	%rd291, %rd290, %r468;
	cvt.u32.u64 	%r1075, %rd291;
	and.b32  	%r1076, %r1075, %r8;
	shl.b32 	%r1077, %r1076, 3;
	add.s32 	%r1078, %r1073, %r1077;
	ld.shared.u64 	%rd292, [%r1078];
	add.s64 	%rd293, %rd292, %rd82;
	setp.gt.s64 	%p170, %rd289, -1;
	selp.b64 	%rd294, -1, -9223372036854775808, %p170;
	xor.b64  	%rd295, %rd294, %rd289;
	shl.b64 	%rd296, %rd293, 3;
	add.s64 	%rd297, %rd1, %rd296;
	st.global.u64 	[%rd297+3072], %rd295;
	bar.warp.sync 	-1;
	ld.shared.u64 	%rd298, [%r140+-39936];
	setp.eq.s64 	%p171, %rd298, 9223372036854775807;
	selp.b64 	%rd299, -9223372036854775808, %rd298, %p171;
	shr.u64 	%rd300, %rd299, %r468;
	cvt.u32.u64 	%r1079, %rd300;
	and.b32  	%r1080, %r1079, %r8;
	shl.b32 	%r1081, %r1080, 3;
	add.s32 	%r1082, %r1073, %r1081;
	ld.shared.u64 	%rd301, [%r1082];
	add.s64 	%rd302, %rd301, %rd82;
	setp.gt.s64 	%p172, %rd298, -1;
	selp.b64 	%rd303, -1, -9223372036854775808, %p172;
	xor.b64  	%rd304, %rd303, %rd298;
	shl.b64 	%rd305, %rd302, 3;
	add.s64 	%rd306, %rd1, %rd305;
	st.global.u64 	[%rd306+6144], %rd304;
	bar.warp.sync 	-1;
	ld.shared.u64 	%rd307, [%r140+-36864];
	setp.eq.s64 	%p173, %rd307, 9223372036854775807;
	selp.b64 	%rd308, -9223372036854775808, %rd307, %p173;
	shr.u64 	%rd309, %rd308, %r468;
	cvt.u32.u64 	%r1083, %rd309;
	and.b32  	%r1084, %r1083, %r8;
	shl.b32 	%r1085, %r1084, 3;
	add.s32 	%r1086, %r1073, %r1085;
	ld.shared.u64 	%rd310, [%r1086];
	add.s64 	%rd311, %rd310, %rd82;
	setp.gt.s64 	%p174, %rd307, -1;
	selp.b64 	%rd312, -1, -9223372036854775808, %p174;
	xor.b64  	%rd313, %rd312, %rd307;
	shl.b64 	%rd314, %rd311, 3;
	add.s64 	%rd315, %rd1, %rd314;
	st.global.u64 	[%rd315+9216], %rd313;
	bar.warp.sync 	-1;
	ld.shared.u64 	%rd316, [%r140+-33792];
	setp.eq.s64 	%p175, %rd316, 9223372036854775807;
	selp.b64 	%rd317, -9223372036854775808, %rd316, %p175;
	shr.u64 	%rd318, %rd317, %r468;
	cvt.u32.u64 	%r1087, %rd318;
	and.b32  	%r1088, %r1087, %r8;
	shl.b32 	%r1089, %r1088, 3;
	add.s32 	%r1090, %r1073, %r1089;
	ld.shared.u64 	%rd319, [%r1090];
	add.s64 	%rd320, %rd319, %rd82;
	setp.gt.s64 	%p176, %rd316, -1;
	selp.b64 	%rd321, -1, -9223372036854775808, %p176;
	xor.b64  	%rd322, %rd321, %rd316;
	shl.b64 	%rd323, %rd320, 3;
	add.s64 	%rd324, %rd1, %rd323;
	st.global.u64 	[%rd324+12288], %rd322;
	bar.warp.sync 	-1;
	ld.shared.u64 	%rd325, [%r140+-30720];
	setp.eq.s64 	%p177, %rd325, 9223372036854775807;
	selp.b64 	%rd326, -9223372036854775808, %rd325, %p177;
	shr.u64 	%rd327, %rd326, %r468;
	cvt.u32.u64 	%r1091, %rd327;
	and.b32  	%r1092, %r1091, %r8;
	shl.b32 	%r1093, %r1092, 3;
	add.s32 	%r1094, %r1073, %r1093;
	ld.shared.u64 	%rd328, [%r1094];
	add.s64 	%rd329, %rd328, %rd82;
	setp.gt.s64 	%p178, %rd325, -1;
	selp.b64 	%rd330, -1, -9223372036854775808, %p178;
	xor.b64  	%rd331, %rd330, %rd325;
	shl.b64 	%rd332, %rd329, 3;
	add.s64 	%rd333, %rd1, %rd332;
	st.global.u64 	[%rd333+15360], %rd331;
	bar.warp.sync 	-1;
	ld.shared.u64 	%rd334, [%r140+-27648];
	setp.eq.s64 	%p179, %rd334, 9223372036854775807;
	selp.b64 	%rd335, -9223372036854775808, %rd334, %p179;
	shr.u64 	%rd336, %rd335, %r468;
	cvt.u32.u64 	%r1095, %rd336;
	and.b32  	%r1096, %r1095, %r8;
	shl.b32 	%r1097, %r1096, 3;
	add.s32 	%r1098, %r1073, %r1097;
	ld.shared.u64 	%rd337, [%r1098];
	add.s64 	%rd338, %rd337, %rd82;
	setp.gt.s64 	%p180, %rd334, -1;
	selp.b64 	%rd339, -1, -9223372036854775808, %p180;
	xor.b64  	%rd340, %rd339, %rd334;
	shl.b64 	%rd341, %rd338, 3;
	add.s64 	%rd342, %rd1, %rd341;
	st.global.u64 	[%rd342+18432], %rd340;
	bar.warp.sync 	-1;
	ld.shared.u64 	%rd343, [%r140+-24576];
	setp.eq.s64 	%p181, %rd343, 9223372036854775807;
	selp.b64 	%rd344, -9223372036854775808, %rd343, %p181;
	shr.u64 	%rd345, %rd344, %r468;
	cvt.u32.u64 	%r1099, %rd345;
	and.b32  	%r1100, %r1099, %r8;
	shl.b32 	%r1101, %r1100, 3;
	add.s32 	%r1102, %r1073, %r1101;
	ld.shared.u64 	%rd346, [%r1102];
	add.s64 	%rd347, %rd346, %rd82;
	setp.gt.s64 	%p182, %rd343, -1;
	selp.b64 	%rd348, -1, -9223372036854775808, %p182;
	xor.b64  	%rd349, %rd348, %rd343;
	shl.b64 	%rd350, %rd347, 3;
	add.s64 	%rd351, %rd1, %rd350;
	st.global.u64 	[%rd351+21504], %rd349;
	bar.warp.sync 	-1;
	ld.shared.u64 	%rd352, [%r140+-21504];
	setp.eq.s64 	%p183, %rd352, 9223372036854775807;
	selp.b64 	%rd353, -9223372036854775808, %rd352, %p183;
	shr.u64 	%rd354, %rd353, %r468;
	cvt.u32.u64 	%r1103, %rd354;
	and.b32  	%r1104, %r1103, %r8;
	shl.b32 	%r1105, %r1104, 3;
	add.s32 	%r1106, %r1073, %r1105;
	ld.shared.u64 	%rd355, [%r1106];
	add.s64 	%rd356, %rd355, %rd82;
	setp.gt.s64 	%p184, %rd352, -1;
	selp.b64 	%rd357, -1, -9223372036854775808, %p184;
	xor.b64  	%rd358, %rd357, %rd352;
	shl.b64 	%rd359, %rd356, 3;
	add.s64 	%rd360, %rd1, %rd359;
	st.global.u64 	[%rd360+24576], %rd358;
	bar.warp.sync 	-1;
	ld.shared.u64 	%rd361, [%r140+-18432];
	setp.eq.s64 	%p185, %rd361, 9223372036854775807;
	selp.b64 	%rd362, -9223372036854775808, %rd361, %p185;
	shr.u64 	%rd363, %rd362, %r468;
	cvt.u32.u64 	%r1107, %rd363;
	and.b32  	%r1108, %r1107, %r8;
	shl.b32 	%r1109, %r1108, 3;
	add.s32 	%r1110, %r1073, %r1109;
	ld.shared.u64 	%rd364, [%r1110];
	add.s64 	%rd365, %rd364, %rd82;
	setp.gt.s64 	%p186, %rd361, -1;
	selp.b64 	%rd366, -1, -9223372036854775808, %p186;
	xor.b64  	%rd367, %rd366, %rd361;
	shl.b64 	%rd368, %rd365, 3;
	add.s64 	%rd369, %rd1, %rd368;
	st.global.u64 	[%rd369+27648], %rd367;
	bar.warp.sync 	-1;
	ld.shared.u64 	%rd370, [%r140+-15360];
	setp.eq.s64 	%p187, %rd370, 9223372036854775807;
	selp.b64 	%rd371, -9223372036854775808, %rd370, %p187;
	shr.u64 	%rd372, %rd371, %r468;
	cvt.u32.u64 	%r1111, %rd372;
	and.b32  	%r1112, %r1111, %r8;
	shl.b32 	%r1113, %r1112, 3;
	add.s32 	%r1114, %r1073, %r1113;
	ld.shared.u64 	%rd373, [%r1114];
	add.s64 	%rd374, %rd373, %rd82;
	setp.gt.s64 	%p188, %rd370, -1;
	selp.b64 	%rd375, -1, -9223372036854775808, %p188;
	xor.b64  	%rd376, %rd375, %rd370;
	shl.b64 	%rd377, %rd374, 3;
	add.s64 	%rd378, %rd1, %rd377;
	st.global.u64 	[%rd378+30720], %rd376;
	bar.warp.sync 	-1;
	ld.shared.u64 	%rd379, [%r140+-12288];
	setp.eq.s64 	%p189, %rd379, 9223372036854775807;
	selp.b64 	%rd380, -9223372036854775808, %rd379, %p189;
	shr.u64 	%rd381, %rd380, %r468;
	cvt.u32.u64 	%r1115, %rd381;
	and.b32  	%r1116, %r1115, %r8;
	shl.b32 	%r1117, %r1116, 3;
	add.s32 	%r1118, %r1073, %r1117;
	ld.shared.u64 	%rd382, [%r1118];
	add.s64 	%rd383, %rd382, %rd82;
	setp.gt.s64 	%p190, %rd379, -1;
	selp.b64 	%rd384, -1, -9223372036854775808, %p190;
	xor.b64  	%rd385, %rd384, %rd379;
	shl.b64 	%rd386, %rd383, 3;
	add.s64 	%rd387, %rd1, %rd386;
	st.global.u64 	[%rd387+33792], %rd385;
	bar.warp.sync 	-1;
	ld.shared.u64 	%rd388, [%r140+-9216];
	setp.eq.s64 	%p191, %rd388, 9223372036854775807;
	selp.b64 	%rd389, -9223372036854775808, %rd388, %p191;
	shr.u64 	%rd390, %rd389, %r468;
	cvt.u32.u64 	%r1119, %rd390;
	and.b32  	%r1120, %r1119, %r8;
	shl.b32 	%r1121, %r1120, 3;
	add.s32 	%r1122, %r1073, %r1121;
	ld.shared.u64 	%rd391, [%r1122];
	add.s64 	%rd392, %rd391, %rd82;
	setp.gt.s64 	%p192, %rd388, -1;
	selp.b64 	%rd393, -1, -9223372036854775808, %p192;
	xor.b64  	%rd394, %rd393, %rd388;
	shl.b64 	%rd395, %rd392, 3;
	add.s64 	%rd396, %rd1, %rd395;
	st.global.u64 	[%rd396+36864], %rd394;
	bar.warp.sync 	-1;
	ld.shared.u64 	%rd397, [%r140+-6144];
	setp.eq.s64 	%p193, %rd397, 9223372036854775807;
	selp.b64 	%rd398, -9223372036854775808, %rd397, %p193;
	shr.u64 	%rd399, %rd398, %r468;
	cvt.u32.u64 	%r1123, %rd399;
	and.b32  	%r1124, %r1123, %r8;
	shl.b32 	%r1125, %r1124, 3;
	add.s32 	%r1126, %r1073, %r1125;
	ld.shared.u64 	%rd400, [%r1126];
	add.s64 	%rd401, %rd400, %rd82;
	setp.gt.s64 	%p194, %rd397, -1;
	selp.b64 	%rd402, -1, -9223372036854775808, %p194;
	xor.b64  	%rd403, %rd402, %rd397;
	shl.b64 	%rd404, %rd401, 3;
	add.s64 	%rd405, %rd1, %rd404;
	st.global.u64 	[%rd405+39936], %rd403;
	bar.warp.sync 	-1;
	ld.shared.u64 	%rd406, [%r140+-3072];
	setp.eq.s64 	%p195, %rd406, 9223372036854775807;
	selp.b64 	%rd407, -9223372036854775808, %rd406, %p195;
	shr.u64 	%rd408, %rd407, %r468;
	cvt.u32.u64 	%r1127, %rd408;
	and.b32  	%r1128, %r1127, %r8;
	shl.b32 	%r1129, %r1128, 3;
	add.s32 	%r1130, %r1073, %r1129;
	ld.shared.u64 	%rd409, [%r1130];
	add.s64 	%rd410, %rd409, %rd82;
	setp.gt.s64 	%p196, %rd406, -1;
	selp.b64 	%rd411, -1, -9223372036854775808, %p196;
	xor.b64  	%rd412, %rd411, %rd406;
	shl.b64 	%rd413, %rd410, 3;
	add.s64 	%rd414, %rd1, %rd413;
	st.global.u64 	[%rd414+43008], %rd412;
	bar.warp.sync 	-1;
	bra.uni 	$L__BB17_172;
$L__BB17_141:
	mad.lo.s32 	%r149, %r4, -5760, %r150;
	setp.ge.s32 	%p197, %r1, %r149;
	@%p197 bra 	$L__BB17_143;
	ld.shared.u64 	%rd415, [%r140+-46080];
	setp.eq.s64 	%p198, %rd415, 9223372036854775807;
	selp.b64 	%rd416, -9223372036854775808, %rd415, %p198;
	shr.u64 	%rd417, %rd416, %r468;
	cvt.u32.u64 	%r1132, %rd417;
	and.b32  	%r1133, %r1132, %r8;
	shl.b32 	%r1134, %r1133, 3;
	add.s32 	%r1136, %r1030, %r1134;
	ld.shared.u64 	%rd418, [%r1136+46080];
	setp.gt.s64 	%p199, %rd415, -1;
	selp.b64 	%rd419, -1, -9223372036854775808, %p199;
	xor.b64  	%rd420, %rd419, %rd415;
	add.s64 	%rd421, %rd418, %rd82;
	shl.b64 	%rd422, %rd421, 3;
	add.s64 	%rd423, %rd1, %rd422;
	st.global.u64 	[%rd423], %rd420;
$L__BB17_143:
	bar.warp.sync 	-1;
	add.s32 	%r1137, %r1, 384;
	setp.ge.s32 	%p200, %r1137, %r149;
	@%p200 bra 	$L__BB17_145;
	ld.shared.u64 	%rd424, [%r140+-43008];
	setp.eq.s64 	%p201, %rd424, 9223372036854775807;
	selp.b64 	%rd425, -9223372036854775808, %rd424, %p201;
	shr.u64 	%rd426, %rd425, %r468;
	cvt.u32.u64 	%r1139, %rd426;
	and.b32  	%r1140, %r1139, %r8;
	shl.b32 	%r1141, %r1140, 3;
	add.s32 	%r1143, %r1030, %r1141;
	ld.shared.u64 	%rd427, [%r1143+46080];
	setp.gt.s64 	%p202, %rd424, -1;
	selp.b64 	%rd428, -1, -9223372036854775808, %p202;
	xor.b64  	%rd429, %rd428, %rd424;
	add.s64 	%rd430, %rd427, %rd82;
	shl.b64 	%rd431, %rd430, 3;
	add.s64 	%rd432, %rd1, %rd431;
	st.global.u64 	[%rd432+3072], %rd429;
$L__BB17_145:
	bar.warp.sync 	-1;
	add.s32 	%r1144, %r1, 768;
	setp.ge.s32 	%p203, %r1144, %r149;
	@%p203 bra 	$L__BB17_147;
	ld.shared.u64 	%rd433, [%r140+-39936];
	setp.eq.s64 	%p204, %rd433, 9223372036854775807;
	selp.b64 	%rd434, -9223372036854775808, %rd433, %p204;
	shr.u64 	%rd435, %rd434, %r468;
	cvt.u32.u64 	%r1146, %rd435;
	and.b32  	%r1147, %r1146, %r8;
	shl.b32 	%r1148, %r1147, 3;
	add.s32 	%r1150, %r1030, %r1148;
	ld.shared.u64 	%rd436, [%r1150+46080];
	setp.gt.s64 	%p205, %rd433, -1;
	selp.b64 	%rd437, -1, -9223372036854775808, %p205;
	xor.b64  	%rd438, %rd437, %rd433;
	add.s64 	%rd439, %rd436, %rd82;
	shl.b64 	%rd440, %rd439, 3;
	add.s64 	%rd441, %rd1, %rd440;
	st.global.u64 	[%rd441+6144], %rd438;
$L__BB17_147:
	bar.warp.sync 	-1;
	add.s32 	%r1151, %r1, 1152;
	setp.ge.s32 	%p206, %r1151, %r149;
	@%p206 bra 	$L__BB17_149;
	ld.shared.u64 	%rd442, [%r140+-36864];
	setp.eq.s64 	%p207, %rd442, 9223372036854775807;
	selp.b64 	%rd443, -9223372036854775808, %rd442, %p207;
	shr.u64 	%rd444, %rd443, %r468;
	cvt.u32.u64 	%r1153, %rd444;
	and.b32  	%r1154, %r1153, %r8;
	shl.b32 	%r1155, %r1154, 3;
	add.s32 	%r1157, %r1030, %r1155;
	ld.shared.u64 	%rd445, [%r1157+46080];
	setp.gt.s64 	%p208, %rd442, -1;
	selp.b64 	%rd446, -1, -9223372036854775808, %p208;
	xor.b64  	%rd447, %rd446, %rd442;
	add.s64 	%rd448, %rd445, %rd82;
	shl.b64 	%rd449, %rd448, 3;
	add.s64 	%rd450, %rd1, %rd449;
	st.global.u64 	[%rd450+9216], %rd447;
$L__BB17_149:
	bar.warp.sync 	-1;
	add.s32 	%r1158, %r1, 1536;
	setp.ge.s32 	%p209, %r1158, %r149;
	@%p209 bra 	$L__BB17_151;
	ld.shared.u64 	%rd451, [%r140+-33792];
	setp.eq.s64 	%p210, %rd451, 9223372036854775807;
	selp.b64 	%rd452, -9223372036854775808, %rd451, %p210;
	shr.u64 	%rd453, %rd452, %r468;
	cvt.u32.u64 	%r1160, %rd453;
	and.b32  	%r1161, %r1160, %r8;
	shl.b32 	%r1162, %r1161, 3;
	add.s32 	%r1164, %r1030, %r1162;
	ld.shared.u64 	%rd454, [%r1164+46080];
	setp.gt.s64 	%p211, %rd451, -1;
	selp.b64 	%rd455, -1, -9223372036854775808, %p211;
	xor.b64  	%rd456, %rd455, %rd451;
	add.s64 	%rd457, %rd454, %rd82;
	shl.b64 	%rd458, %rd457, 3;
	add.s64 	%rd459, %rd1, %rd458;
	st.global.u64 	[%rd459+12288], %rd456;
$L__BB17_151:
	bar.warp.sync 	-1;
	add.s32 	%r1165, %r1, 1920;
	setp.ge.s32 	%p212, %r1165, %r149;
	@%p212 bra 	$L__BB17_153;
	ld.shared.u64 	%rd460, [%r140+-30720];
	setp.eq.s64 	%p213, %rd460, 9223372036854775807;
	selp.b64 	%rd461, -9223372036854775808, %rd460, %p213;
	shr.u64 	%rd462, %rd461, %r468;
	cvt.u32.u64 	%r1167, %rd462;
	and.b32  	%r1168, %r1167, %r8;
	shl.b32 	%r1169, %r1168, 3;
	add.s32 	%r1171, %r1030, %r1169;
	ld.shared.u64 	%rd463, [%r1171+46080];
	setp.gt.s64 	%p214, %rd460, -1;
	selp.b64 	%rd464, -1, -9223372036854775808, %p214;
	xor.b64  	%rd465, %rd464, %rd460;
	add.s64 	%rd466, %rd463, %rd82;
	shl.b64 	%rd467, %rd466, 3;
	add.s64 	%rd468, %rd1, %rd467;
	st.global.u64 	[%rd468+15360], %rd465;
$L__BB17_153:
	bar.warp.sync 	-1;
	add.s32 	%r1172, %r1, 2304;
	setp.ge.s32 	%p215, %r1172, %r149;
	@%p215 bra 	$L__BB17_155;
	ld.shared.u64 	%rd469, [%r140+-27648];
	setp.eq.s64 	%p216, %rd469, 9223372036854775807;
	selp.b64 	%rd470, -9223372036854775808, %rd469, %p216;
	shr.u64 	%rd471, %rd470, %r468;
	cvt.u32.u64 	%r1174, %rd471;
	and.b32  	%r1175, %r1174, %r8;
	shl.b32 	%r1176, %r1175, 3;
	add.s32 	%r1178, %r1030, %r1176;
	ld.shared.u64 	%rd472, [%r1178+46080];
	setp.gt.s64 	%p217, %rd469, -1;
	selp.b64 	%rd473, -1, -9223372036854775808, %p217;
	xor.b64  	%rd474, %rd473, %rd469;
	add.s64 	%rd475, %rd472, %rd82;
	shl.b64 	%rd476, %rd475, 3;
	add.s64 	%rd477, %rd1, %rd476;
	st.global.u64 	[%rd477+18432], %rd474;
$L__BB17_155:
	bar.warp.sync 	-1;
	add.s32 	%r1179, %r1, 2688;
	setp.ge.s32 	%p218, %r1179, %r149;
	@%p218 bra 	$L__BB17_157;
	ld.shared.u64 	%rd478, [%r140+-24576];
	setp.eq.s64 	%p219, %rd478, 9223372036854775807;
	selp.b64 	%rd479, -9223372036854775808, %rd478, %p219;
	shr.u64 	%rd480, %rd479, %r468;
	cvt.u32.u64 	%r1181, %rd480;
	and.b32  	%r1182, %r1181, %r8;
	shl.b32 	%r1183, %r1182, 3;
	add.s32 	%r1185, %r1030, %r1183;
	ld.shared.u64 	%rd481, [%r1185+46080];
	setp.gt.s64 	%p220, %rd478, -1;
	selp.b64 	%rd482, -1, -9223372036854775808, %p220;
	xor.b64  	%rd483, %rd482, %rd478;
	add.s64 	%rd484, %rd481, %rd82;
	shl.b64 	%rd485, %rd484, 3;
	add.s64 	%rd486, %rd1, %rd485;
	st.global.u64 	[%rd486+21504], %rd483;
$L__BB17_157:
	bar.warp.sync 	-1;
	or.b32  	%r1186, %r1, 3072;
	setp.ge.s32 	%p221, %r1186, %r149;
	@%p221 bra 	$L__BB17_159;
	ld.shared.u64 	%rd487, [%r140+-21504];
	setp.eq.s64 	%p222, %rd487, 9223372036854775807;
	selp.b64 	%rd488, -9223372036854775808, %rd487, %p222;
	shr.u64 	%rd489, %rd488, %r468;
	cvt.u32.u64 	%r1188, %rd489;
	and.b32  	%r1189, %r1188, %r8;
	shl.b32 	%r1190, %r1189, 3;
	add.s32 	%r1192, %r1030, %r1190;
	ld.shared.u64 	%rd490, [%r1192+46080];
	setp.gt.s64 	%p223, %rd487, -1;
	selp.b64 	%rd491, -1, -9223372036854775808, %p223;
	xor.b64  	%rd492, %rd491, %rd487;
	add.s64 	%rd493, %rd490, %rd82;
	shl.b64 	%rd494, %rd493, 3;
	add.s64 	%rd495, %rd1, %rd494;
	st.global.u64 	[%rd495+24576], %rd492;
$L__BB17_159:
	bar.warp.sync 	-1;
	add.s32 	%r1193, %r1, 3456;
	setp.ge.s32 	%p224, %r1193, %r149;
	@%p224 bra 	$L__BB17_161;
	ld.shared.u64 	%rd496, [%r140+-18432];
	setp.eq.s64 	%p225, %rd496, 9223372036854775807;
	selp.b64 	%rd497, -9223372036854775808, %rd496, %p225;
	shr.u64 	%rd498, %rd497, %r468;
	cvt.u32.u64 	%r1195, %rd498;
	and.b32  	%r1196, %r1195, %r8;
	shl.b32 	%r1197, %r1196, 3;
	add.s32 	%r1199, %r1030, %r1197;
	ld.shared.u64 	%rd499, [%r1199+46080];
	setp.gt.s64 	%p226, %rd496, -1;
	selp.b64 	%rd500, -1, -9223372036854775808, %p226;
	xor.b64  	%rd501, %rd500, %rd496;
	add.s64 	%rd502, %rd499, %rd82;
	shl.b64 	%rd503, %rd502, 3;
	add.s64 	%rd504, %rd1, %rd503;
	st.global.u64 	[%rd504+27648], %rd501;
$L__BB17_161:
	bar.warp.sync 	-1;
	add.s32 	%r1200, %r1, 3840;
	setp.ge.s32 	%p227, %r1200, %r149;
	@%p227 bra 	$L__BB17_163;
	ld.shared.u64 	%rd505, [%r140+-15360];
	setp.eq.s64 	%p228, %rd505, 9223372036854775807;
	selp.b64 	%rd506, -9223372036854775808, %rd505, %p228;
	shr.u64 	%rd507, %rd506, %r468;
	cvt.u32.u64 	%r1202, %rd507;
	and.b32  	%r1203, %r1202, %r8;
	shl.b32 	%r1204, %r1203, 3;
	add.s32 	%r1206, %r1030, %r1204;
	ld.shared.u64 	%rd508, [%r1206+46080];
	setp.gt.s64 	%p229, %rd505, -1;
	selp.b64 	%rd509, -1, -9223372036854775808, %p229;
	xor.b64  	%rd510, %rd509, %rd505;
	add.s64 	%rd511, %rd508, %rd82;
	shl.b64 	%rd512, %rd511, 3;
	add.s64 	%rd513, %rd1, %rd512;
	st.global.u64 	[%rd513+30720], %rd510;
$L__BB17_163:
	bar.warp.sync 	-1;
	add.s32 	%r1207, %r1, 4224;
	setp.ge.s32 	%p230, %r1207, %r149;
	@%p230 bra 	$L__BB17_165;
	ld.shared.u64 	%rd514, [%r140+-12288];
	setp.eq.s64 	%p231, %rd514, 9223372036854775807;
	selp.b64 	%rd515, -9223372036854775808, %rd514, %p231;
	shr.u64 	%rd516, %rd515, %r468;
	cvt.u32.u64 	%r1209, %rd516;
	and.b32  	%r1210, %r1209, %r8;
	shl.b32 	%r1211, %r1210, 3;
	add.s32 	%r1213, %r1030, %r1211;
	ld.shared.u64 	%rd517, [%r1213+46080];
	setp.gt.s64 	%p232, %rd514, -1;
	selp.b64 	%rd518, -1, -9223372036854775808, %p232;
	xor.b64  	%rd519, %rd518, %rd514;
	add.s64 	%rd520, %rd517, %rd82;
	shl.b64 	%rd521, %rd520, 3;
	add.s64 	%rd522, %rd1, %rd521;
	st.global.u64 	[%rd522+33792], %rd519;
$L__BB17_165:
	bar.warp.sync 	-1;
	add.s32 	%r1214, %r1, 4608;
	setp.ge.s32 	%p233, %r1214, %r149;
	@%p233 bra 	$L__BB17_167;
	ld.shared.u64 	%rd523, [%r140+-9216];
	setp.eq.s64 	%p234, %rd523, 9223372036854775807;
	selp.b64 	%rd524, -9223372036854775808, %rd523, %p234;
	shr.u64 	%rd525, %rd524, %r468;
	cvt.u32.u64 	%r1216, %rd525;
	and.b32  	%r1217, %r1216, %r8;
	shl.b32 	%r1218, %r1217, 3;
	add.s32 	%r1220, %r1030, %r1218;
	ld.shared.u64 	%rd526, [%r1220+46080];
	setp.gt.s64 	%p235, %rd523, -1;
	selp.b64 	%rd527, -1, -9223372036854775808, %p235;
	xor.b64  	%rd528, %rd527, %rd523;
	add.s64 	%rd529, %rd526, %rd82;
	shl.b64 	%rd530, %rd529, 3;
	add.s64 	%rd531, %rd1, %rd530;
	st.global.u64 	[%rd531+36864], %rd528;
$L__BB17_167:
	bar.warp.sync 	-1;
	add.s32 	%r1221, %r1, 4992;
	setp.ge.s32 	%p236, %r1221, %r149;
	@%p236 bra 	$L__BB17_169;
	ld.shared.u64 	%rd532, [%r140+-6144];
	setp.eq.s64 	%p237, %rd532, 9223372036854775807;
	selp.b64 	%rd533, -9223372036854775808, %rd532, %p237;
	shr.u64 	%rd534, %rd533, %r468;
	cvt.u32.u64 	%r1223, %rd534;
	and.b32  	%r1224, %r1223, %r8;
	shl.b32 	%r1225, %r1224, 3;
	add.s32 	%r1227, %r1030, %r1225;
	ld.shared.u64 	%rd535, [%r1227+46080];
	setp.gt.s64 	%p238, %rd532, -1;
	selp.b64 	%rd536, -1, -9223372036854775808, %p238;
	xor.b64  	%rd537, %rd536, %rd532;
	add.s64 	%rd538, %rd535, %rd82;
	shl.b64 	%rd539, %rd538, 3;
	add.s64 	%rd540, %rd1, %rd539;
	st.global.u64 	[%rd540+39936], %rd537;
$L__BB17_169:
	bar.warp.sync 	-1;
	add.s32 	%r1228, %r1, 5376;
	ld.shared.u64 	%rd127, [%r140+-3072];
	setp.eq.s64 	%p239, %rd127, 9223372036854775807;
	selp.b64 	%rd541, -9223372036854775808, %rd127, %p239;
	shr.u64 	%rd542, %rd541, %r468;
	cvt.u32.u64 	%r1230, %rd542;
	and.b32  	%r1231, %r1230, %r8;
	shl.b32 	%r1232, %r1231, 3;
	add.s32 	%r1234, %r1030, %r1232;
	ld.shared.u64 	%rd543, [%r1234+46080];
	add.s64 	%rd128, %rd543, %rd82;
	setp.ge.s32 	%p240, %r1228, %r149;
	@%p240 bra 	$L__BB17_171;
	setp.gt.s64 	%p241, %rd127, -1;
	selp.b64 	%rd544, -1, -9223372036854775808, %p241;
	xor.b64  	%rd545, %rd544, %rd127;
	shl.b64 	%rd546, %rd128, 3;
	add.s64 	%rd547, %rd1, %rd546;
	st.global.u64 	[%rd547+43008], %rd545;
$L__BB17_171:
	bar.warp.sync 	-1;
$L__BB17_172:
	ret;

}
	// .globl	_ZN3cub18CUB_300001_SM_10006detail10radix_sort31DeviceRadixSortSingleTileKernelINS1_5radix10policy_hubIdNS0_8NullTypeEyE10Policy1000ELNS0_9SortOrderE1EdS6_yNS1_21identity_decomposer_tEEEvPKT1_PSB_PKT2_PSF_T3_iiT4_
.visible .entry _ZN3cub18CUB_300001_SM_10006detail10radix_sort31DeviceRadixSortSingleTileKernelINS1_5radix10policy_hubIdNS0_8NullTypeEyE10Policy1000ELNS0_9SortOrderE1EdS6_yNS1_21identity_decomposer_tEEEvPKT1_PSB_PKT2_PSF_T3_iiT4_(
	.param .u64 .ptr .align 1 _ZN3cub18CUB_300001_SM_10006detail10radix_sort31DeviceRadixSortSingleTileKernelINS1_5radix10policy_hubIdNS0_8NullTypeEyE10Policy1000ELNS0_9SortOrderE1EdS6_yNS1_21identity_decomposer_tEEEvPKT1_PSB_PKT2_PSF_T3_iiT4__param_0,
	.param .u64 .ptr .align 1 _ZN3cub18CUB_300001_SM_10006detail10radix_sort31DeviceRadixSortSingleTileKernelINS1_5radix10policy_hubIdNS0_8NullTypeEyE10Policy1000ELNS0_9SortOrderE1EdS6_yNS1_21identity_decomposer_tEEEvPKT1_PSB_PKT2_PSF_T3_iiT4__param_1,
	.param .u64 .ptr .align 1 _ZN3cub18CUB_300001_SM_10006detail10radix_sort31DeviceRadixSortSingleTileKernelINS1_5radix10policy_hubIdNS0_8NullTypeEyE10Policy1000ELNS0_9SortOrderE1EdS6_yNS1_21identity_decomposer_tEEEvPKT1_PSB_PKT2_PSF_T3_iiT4__param_2,
	.param .u64 .ptr .align 1 _ZN3cub18CUB_300001_SM_10006detail10radix_sort31DeviceRadixSortSingleTileKernelINS1_5radix10policy_hubIdNS0_8NullTypeEyE10Policy1000ELNS0_9SortOrderE1EdS6_yNS1_21identity_decomposer_tEEEvPKT1_PSB_PKT2_PSF_T3_iiT4__param_3,
	.param .u64 _ZN3cub18CUB_300001_SM_10006detail10radix_sort31DeviceRadixSortSingleTileKernelINS1_5radix10policy_hubIdNS0_8NullTypeEyE10Policy1000ELNS0_9SortOrderE1EdS6_yNS1_21identity_decomposer_tEEEvPKT1_PSB_PKT2_PSF_T3_iiT4__param_4,
	.param .u32 _ZN3cub18CUB_300001_SM_10006detail10radix_sort31DeviceRadixSortSingleTileKernelINS1_5radix10policy_hubIdNS0_8NullTypeEyE10Policy1000ELNS0_9SortOrderE1EdS6_yNS1_21identity_decomposer_tEEEvPKT1_PSB_PKT2_PSF_T3_iiT4__param_5,
	.param .u32 _ZN3cub18CUB_300001_SM_10006detail10radix_sort31DeviceRadixSortSingleTileKernelINS1_5radix10policy_hubIdNS0_8NullTypeEyE10Policy1000ELNS0_9SortOrderE1EdS6_yNS1_21identity_decomposer_tEEEvPKT1_PSB_PKT2_PSF_T3_iiT4__param_6,
	.param .align 1 .b8 _ZN3cub18CUB_300001_SM_10006detail10radix_sort31DeviceRadixSortSingleTileKernelINS1_5radix10policy_hubIdNS0_8NullTypeEyE10Policy1000ELNS0_9SortOrderE1EdS6_yNS1_21identity_decomposer_tEEEvPKT1_PSB_PKT2_PSF_T3_iiT4__param_7[1]
)
.maxntid 256
.minnctapersm 1
{
	.reg .pred 	%p<59>;
	.reg .b16 	%rs<19>;
	.reg .b32 	%r<365>;
	.reg .b64 	%rd<149>;
	// demoted variable
	.shared .align 16 .b8 _ZZN3cub18CUB_300001_SM_10006detail10radix_sort31DeviceRadixSortSingleTileKernelINS1_5radix10policy_hubIdNS0_8NullTypeEyE10Policy1000ELNS0_9SortOrderE1EdS6_yNS1_21identity_decomposer_tEEEvPKT1_PSB_PKT2_PSF_T3_iiT4_E12temp_storage[33856];
	ld.param.u64 	%rd60, [_ZN3cub18CUB_300001_SM_10006detail10radix_sort31DeviceRadixSortSingleTileKernelINS1_5radix10policy_hubIdNS0_8NullTypeEyE10Policy1000ELNS0_9SortOrderE1EdS6_yNS1_21identity_decomposer_tEEEvPKT1_PSB_PKT2_PSF_T3_iiT4__param_0];
	ld.param.u64 	%rd57, [_ZN3cub18CUB_300001_SM_10006detail10radix_sort31DeviceRadixSortSingleTileKernelINS1_5radix10policy_hubIdNS0_8NullTypeEyE10Policy1000ELNS0_9SortOrderE1EdS6_yNS1_21identity_decomposer_tEEEvPKT1_PSB_PKT2_PSF_T3_iiT4__param_1];
	ld.param.u64 	%rd58, [_ZN3cub18CUB_300001_SM_10006detail10radix_sort31DeviceRadixSortSingleTileKernelINS1_5radix10policy_hubIdNS0_8NullTypeEyE10Policy1000ELNS0_9SortOrderE1EdS6_yNS1_21identity_decomposer_tEEEvPKT1_PSB_PKT2_PSF_T3_iiT4__param_4];
	ld.param.u32 	%r74, [_ZN3cub18CUB_300001_SM_10006detail10radix_sort31DeviceRadixSortSingleTileKernelINS1_5radix10policy_hubIdNS0_8NullTypeEyE10Policy1000ELNS0_9SortOrderE1EdS6_yNS1_21identity_decomposer_tEEEvPKT1_PSB_PKT2_PSF_T3_iiT4__param_5];
	ld.param.u32 	%r75, [_ZN3cub18CUB_300001_SM_10006detail10radix_sort31DeviceRadixSortSingleTileKernelINS1_5radix10policy_hubIdNS0_8NullTypeEyE10Policy1000ELNS0_9SortOrderE1EdS6_yNS1_21identity_decomposer_tEEEvPKT1_PSB_PKT2_PSF_T3_iiT4__param_6];
	cvta.to.global.u64 	%rd61, %rd60;
	cvt.u32.u64 	%r1, %rd58;
	mov.u32 	%r2, %tid.x;
	mul.lo.s32 	%r3, %r2, 9;
	setp.ge.s32 	%p1, %r3, %r1;
	mul.wide.u32 	%rd62, %r3, 8;
	add.s64 	%rd1, %rd61, %rd62;
	mov.b64 	%rd131, -1;
	@%p1 bra 	$L__BB18_2;
	ld.global.u64 	%rd131, [%rd1];
$L__BB18_2:
	add.s32 	%r76, %r3, 1;
	setp.ge.s32 	%p2, %r76, %r1;
	mov.b64 	%rd132, -1;
	@%p2 bra 	$L__BB18_4;
	ld.global.u64 	%rd132, [%rd1+8];
$L__BB18_4:
	add.s32 	%r77, %r3, 2;
	setp.ge.s32 	%p3, %r77, %r1;
	mov.b64 	%rd133, -1;
	@%p3 bra 	$L__BB18_6;
	ld.global.u64 	%rd133, [%rd1+16];
$L__BB18_6:
	add.s32 	%r78, %r3, 3;
	setp.ge.s32 	%p4, %r78, %r1;
	mov.b64 	%rd134, -1;
	@%p4 bra 	$L__BB18_8;
	ld.global.u64 	%rd134, [%rd1+24];
$L__BB18_8:
	add.s32 	%r79, %r3, 4;
	setp.ge.s32 	%p5, %r79, %r1;
	mov.b64 	%rd135, -1;
	@%p5 bra 	$L__BB18_10;
	ld.global.u64 	%rd135, [%rd1+32];
$L__BB18_10:
	add.s32 	%r80, %r3, 5;
	setp.ge.s32 	%p6, %r80, %r1;
	mov.b64 	%rd136, -1;
	@%p6 bra 	$L__BB18_12;
	ld.global.u64 	%rd136, [%rd1+40];
$L__BB18_12:
	add.s32 	%r81, %r3, 6;
	setp.ge.s32 	%p7, %r81, %r1;
	mov.b64 	%rd137, -1;
	@%p7 bra 	$L__BB18_14;
	ld.global.u64 	%rd137, [%rd1+48];
$L__BB18_14:
	add.s32 	%r82, %r3, 7;
	setp.ge.s32 	%p8, %r82, %r1;
	mov.b64 	%rd138, -1;
	@%p8 bra 	$L__BB18_16;
	ld.global.u64 	%rd138, [%rd1+56];
$L__BB18_16:
	add.s32 	%r83, %r3, 8;
	setp.ge.s32 	%p9, %r83, %r1;
	mov.b64 	%rd139, -1;
	@%p9 bra 	$L__BB18_18;
	ld.global.u64 	%rd139, [%rd1+64];
$L__BB18_18:
	bar.sync 	0;
	setp.gt.s64 	%p10, %rd131, -1;
	selp.b64 	%rd71, -9223372036854775808, -1, %p10;
	xor.b64  	%rd148, %rd71, %rd131;
	setp.gt.s64 	%p11, %rd132, -1;
	selp.b64 	%rd72, -9223372036854775808, -1, %p11;
	xor.b64  	%rd147, %rd72, %rd132;
	setp.gt.s64 	%p12, %rd133, -1;
	selp.b64 	%rd73, -9223372036854775808, -1, %p12;
	xor.b64  	%rd146, %rd73, %rd133;
	setp.gt.s64 	%p13, %rd134, -1;
	selp.b64 	%rd74, -9223372036854775808, -1, %p13;
	xor.b64  	%rd145, %rd74, %rd134;
	setp.gt.s64 	%p14, %rd135, -1;
	selp.b64 	%rd75, -9223372036854775808, -1, %p14;
	xor.b64  	%rd144, %rd75, %rd135;
	setp.gt.s64 	%p15, %rd136, -1;
	selp.b64 	%rd76, -9223372036854775808, -1, %p15;
	xor.b64  	%rd143, %rd76, %rd136;
	setp.gt.s64 	%p16, %rd137, -1;
	selp.b64 	%rd77, -9223372036854775808, -1, %p16;
	xor.b64  	%rd142, %rd77, %rd137;
	setp.gt.s64 	%p17, %rd138, -1;
	selp.b64 	%rd78, -9223372036854775808, -1, %p17;
	xor.b64  	%rd141, %rd78, %rd138;
	setp.gt.s64 	%p18, %rd139, -1;
	selp.b64 	%rd79, -9223372036854775808, -1, %p18;
	xor.b64  	%rd140, %rd79, %rd139;
	shr.u32 	%r4, %r2, 5;
	shl.b32 	%r85, %r2, 2;
	mov.u32 	%r86, _ZZN3cub18CUB_300001_SM_10006detail10radix_sort31DeviceRadixSortSingleTileKernelINS1_5radix10policy_hubIdNS0_8NullTypeEyE10Policy1000ELNS0_9SortOrderE1EdS6_yNS1_21identity_decomposer_tEEEvPKT1_PSB_PKT2_PSF_T3_iiT4_E12temp_storage;
	add.s32 	%r5, %r86, %r85;
	shl.b32 	%r87, %r2, 7;
	add.s32 	%r6, %r5, %r87;
	shl.b32 	%r88, %r4, 2;
	add.s32 	%r89, %r86, %r88;
	add.s32 	%r7, %r89, 33792;
	mad.lo.s32 	%r8, %r2, -60, %r6;
	add.s32 	%r362, %r74, 6;
	sub.s32 	%r361, %r75, %r74;
$L__BB18_19:
	add.s32 	%r100, %r362, -6;
	min.s32 	%r90, %r361, 6;
	mov.b32 	%r129, 0;
	st.shared.u32 	[%r5], %r129;
	st.shared.u32 	[%r5+1024], %r129;
	st.shared.u32 	[%r5+2048], %r129;
	st.shared.u32 	[%r5+3072], %r129;
	st.shared.u32 	[%r5+4096], %r129;
	st.shared.u32 	[%r5+5120], %r129;
	st.shared.u32 	[%r5+6144], %r129;
	st.shared.u32 	[%r5+7168], %r129;
	st.shared.u32 	[%r5+8192], %r129;
	st.shared.u32 	[%r5+9216], %r129;
	st.shared.u32 	[%r5+10240], %r129;
	st.shared.u32 	[%r5+11264], %r129;
	st.shared.u32 	[%r5+12288], %r129;
	st.shared.u32 	[%r5+13312], %r129;
	st.shared.u32 	[%r5+14336], %r129;
	st.shared.u32 	[%r5+15360], %r129;
	st.shared.u32 	[%r5+16384], %r129;
	st.shared.u32 	[%r5+17408], %r129;
	st.shared.u32 	[%r5+18432], %r129;
	st.shared.u32 	[%r5+19456], %r129;
	st.shared.u32 	[%r5+20480], %r129;
	st.shared.u32 	[%r5+21504], %r129;
	st.shared.u32 	[%r5+22528], %r129;
	st.shared.u32 	[%r5+23552], %r129;
	st.shared.u32 	[%r5+24576], %r129;
	st.shared.u32 	[%r5+25600], %r129;
	st.shared.u32 	[%r5+26624], %r129;
	st.shared.u32 	[%r5+27648], %r129;
	st.shared.u32 	[%r5+28672], %r129;
	st.shared.u32 	[%r5+29696], %r129;
	st.shared.u32 	[%r5+30720], %r129;
	st.shared.u32 	[%r5+31744], %r129;
	st.shared.u32 	[%r5+32768], %r129;
	mov.b64 	%rd81, 1;
	// begin inline asm
	shl.b64 %rd80, %rd81, %r90;
	// end inline asm
	add.s64 	%rd83, %rd80, -1;
	// begin inline asm
	shl.b64 %rd82, %rd83, %r129;
	// end inline asm
	setp.eq.s64 	%p19, %rd148, 9223372036854775807;
	selp.b64 	%rd85, -9223372036854775808, %rd148, %p19;
	// begin inline asm
	shr.b64 %rd84, %rd85, %r100;
	// end inline asm
	cvt.u32.u64 	%r132, %rd84;
	cvt.u32.u64 	%r133, %rd82;
	and.b32  	%r134, %r133, %r132;
	shl.b32 	%r135, %r134, 10;
	not.b32 	%r136, %r135;
	and.b32  	%r137, %r136, 31744;
	add.s32 	%r138, %r5, %r137;
	shr.u32 	%r139, %r134, 4;
	and.b32  	%r140, %r139, 268435454;
	sub.s32 	%r14, %r138, %r140;
	ld.shared.u16 	%rs1, [%r14+2];
	add.s16 	%rs10, %rs1, 1;
	st.shared.u16 	[%r14+2], %rs10;
	setp.eq.s64 	%p20, %rd147, 9223372036854775807;
	selp.b64 	%rd87, -9223372036854775808, %rd147, %p20;
	// begin inline asm
	shr.b64 %rd86, %rd87, %r100;
	// end inline asm
	cvt.u32.u64 	%r141, %rd86;
	and.b32  	%r142, %r133, %r141;
	shl.b32 	%r143, %r142, 10;
	not.b32 	%r144, %r143;
	and.b32  	%r145, %r144, 31744;
	add.s32 	%r146, %r5, %r145;
	shr.u32 	%r147, %r142, 4;
	and.b32  	%r148, %r147, 268435454;
	sub.s32 	%r15, %r146, %r148;
	ld.shared.u16 	%rs2, [%r15+2];
	add.s16 	%rs11, %rs2, 1;
	st.shared.u16 	[%r15+2], %rs11;
	setp.eq.s64 	%p21, %rd146, 9223372036854775807;
	selp.b64 	%rd89, -9223372036854775808, %rd146, %p21;
	// begin inline asm
	shr.b64 %rd88, %rd89, %r100;
	// end inline asm
	cvt.u32.u64 	%r149, %rd88;
	and.b32  	%r150, %r133, %r149;
	shl.b32 	%r151, %r150, 10;
	not.b32 	%r152, %r151;
	and.b32  	%r153, %r152, 31744;
	add.s32 	%r154, %r5, %r153;
	shr.u32 	%r155, %r150, 4;
	and.b32  	%r156, %r155, 268435454;
	sub.s32 	%r16, %r154, %r156;
	ld.shared.u16 	%rs3, [%r16+2];
	add.s16 	%rs12, %rs3, 1;
	st.shared.u16 	[%r16+2], %rs12;
	setp.eq.s64 	%p22, %rd145, 9223372036854775807;
	selp.b64 	%rd91, -9223372036854775808, %rd145, %p22;
	// begin inline asm
	shr.b64 %rd90, %rd91, %r100;
	// end inline asm
	cvt.u32.u64 	%r157, %rd90;
	and.b32  	%r158, %r133, %r157;
	shl.b32 	%r159, %r158, 10;
	not.b32 	%r160, %r159;
	and.b32  	%r161, %r160, 31744;
	add.s32 	%r162, %r5, %r161;
	shr.u32 	%r163, %r158, 4;
	and.b32  	%r164, %r163, 268435454;
	sub.s32 	%r17, %r162, %r164;
	ld.shared.u16 	%rs4, [%r17+2];
	add.s16 	%rs13, %rs4, 1;
	st.shared.u16 	[%r17+2], %rs13;
	setp.eq.s64 	%p23, %rd144, 9223372036854775807;
	selp.b64 	%rd93, -9223372036854775808, %rd144, %p23;
	// begin inline asm
	shr.b64 %rd92, %rd93, %r100;
	// end inline asm
	cvt.u32.u64 	%r165, %rd92;
	and.b32  	%r166, %r133, %r165;
	shl.b32 	%r167, %r166, 10;
	not.b32 	%r168, %r167;
	and.b32  	%r169, %r168, 31744;
	add.s32 	%r170, %r5, %r169;
	shr.u32 	%r171, %r166, 4;
	and.b32  	%r172, %r171, 268435454;
	sub.s32 	%r18, %r170, %r172;
	ld.shared.u16 	%rs5, [%r18+2];
	add.s16 	%rs14, %rs5, 1;
	st.shared.u16 	[%r18+2], %rs14;
	setp.eq.s64 	%p24, %rd143, 9223372036854775807;
	selp.b64 	%rd95, -9223372036854775808, %rd143, %p24;
	// begin inline asm
	shr.b64 %rd94, %rd95, %r100;
	// end inline asm
	cvt.u32.u64 	%r173, %rd94;
	and.b32  	%r174, %r133, %r173;
	shl.b32 	%r175, %r174, 10;
	not.b32 	%r176, %r175;
	and.b32  	%r177, %r176, 31744;
	add.s32 	%r178, %r5, %r177;
	shr.u32 	%r179, %r174, 4;
	and.b32  	%r180, %r179, 268435454;
	sub.s32 	%r19, %r178, %r180;
	ld.shared.u16 	%rs6, [%r19+2];
	add.s16 	%rs15, %rs6, 1;
	st.shared.u16 	[%r19+2], %rs15;
	setp.eq.s64 	%p25, %rd142, 9223372036854775807;
	selp.b64 	%rd97, -9223372036854775808, %rd142, %p25;
	// begin inline asm
	shr.b64 %rd96, %rd97, %r100;
	// end inline asm
	cvt.u32.u64 	%r181, %rd96;
	and.b32  	%r182, %r133, %r181;
	shl.b32 	%r183, %r182, 10;
	not.b32 	%r184, %r183;
	and.b32  	%r185, %r184, 31744;
	add.s32 	%r186, %r5, %r185;
	shr.u32 	%r187, %r182, 4;
	and.b32  	%r188, %r187, 268435454;
	sub.s32 	%r20, %r186, %r188;
	ld.shared.u16 	%rs7, [%r20+2];
	add.s16 	%rs16, %rs7, 1;
	st.shared.u16 	[%r20+2], %rs16;
	setp.eq.s64 	%p26, %rd141, 9223372036854775807;
	selp.b64 	%rd99, -9223372036854775808, %rd141, %p26;
	// begin inline asm
	shr.b64 %rd98, %rd99, %r100;
	// end inline asm
	cvt.u32.u64 	%r189, %rd98;
	and.b32  	%r190, %r133, %r189;
	shl.b32 	%r191, %r190, 10;
	not.b32 	%r192, %r191;
	and.b32  	%r193, %r192, 31744;
	add.s32 	%r194, %r5, %r193;
	shr.u32 	%r195, %r190, 4;
	and.b32  	%r196, %r195, 268435454;
	sub.s32 	%r21, %r194, %r196;
	ld.shared.u16 	%rs8, [%r21+2];
	add.s16 	%rs17, %rs8, 1;
	st.shared.u16 	[%r21+2], %rs17;
	setp.eq.s64 	%p27, %rd140, 9223372036854775807;
	selp.b64 	%rd101, -9223372036854775808, %rd140, %p27;
	// begin inline asm
	shr.b64 %rd100, %rd101, %r100;
	// end inline asm
	cvt.u32.u64 	%r197, %rd100;
	and.b32  	%r198, %r133, %r197;
	shl.b32 	%r199, %r198, 10;
	not.b32 	%r200, %r199;
	and.b32  	%r201, %r200, 31744;
	add.s32 	%r202, %r5, %r201;
	shr.u32 	%r203, %r198, 4;
	and.b32  	%r204, %r203, 268435454;
	sub.s32 	%r22, %r202, %r204;
	ld.shared.u16 	%rs9, [%r22+2];
	add.s16 	%rs18, %rs9, 1;
	st.shared.u16 	[%r22+2], %rs18;
	bar.sync 	0;
	ld.shared.u32 	%r23, [%r6];
	ld.shared.u32 	%r205, [%r6+4];
	ld.shared.u32 	%r206, [%r6+8];
	ld.shared.u32 	%r207, [%r6+12];
	ld.shared.u32 	%r208, [%r6+16];
	ld.shared.u32 	%r209, [%r6+20];
	ld.shared.u32 	%r210, [%r6+24];
	ld.shared.u32 	%r211, [%r6+28];
	ld.shared.u32 	%r212, [%r6+32];
	ld.shared.u32 	%r213, [%r6+36];
	ld.shared.u32 	%r214, [%r6+40];
	ld.shared.u32 	%r215, [%r6+44];
	ld.shared.u32 	%r216, [%r6+48];
	ld.shared.u32 	%r217, [%r6+52];
	ld.shared.u32 	%r218, [%r6+56];
	ld.shared.u32 	%r219, [%r6+60];
	ld.shared.u32 	%r220, [%r6+64];
	ld.shared.u32 	%r221, [%r6+68];
	ld.shared.u32 	%r222, [%r6+72];
	ld.shared.u32 	%r223, [%r6+76];
	ld.shared.u32 	%r224, [%r6+80];
	ld.shared.u32 	%r225, [%r6+84];
	ld.shared.u32 	%r226, [%r6+88];
	ld.shared.u32 	%r227, [%r6+92];
	ld.shared.u32 	%r228, [%r6+96];
	ld.shared.u32 	%r229, [%r6+100];
	ld.shared.u32 	%r230, [%r6+104];
	ld.shared.u32 	%r231, [%r6+108];
	ld.shared.u32 	%r232, [%r6+112];
	ld.shared.u32 	%r233, [%r6+116];
	ld.shared.u32 	%r234, [%r6+120];
	ld.shared.u32 	%r235, [%r6+124];
	ld.shared.u32 	%r236, [%r6+128];
	add.s32 	%r24, %r205, %r23;
	add.s32 	%r25, %r206, %r24;
	add.s32 	%r26, %r207, %r25;
	add.s32 	%r27, %r208, %r26;
	add.s32 	%r28, %r209, %r27;
	add.s32 	%r29, %r210, %r28;
	add.s32 	%r30, %r211, %r29;
	add.s32 	%r31, %r212, %r30;
	add.s32 	%r32, %r213, %r31;
	add.s32 	%r33, %r214, %r32;
	add.s32 	%r34, %r215, %r33;
	add.s32 	%r35, %r216, %r34;
	add.s32 	%r36, %r217, %r35;
	add.s32 	%r37, %r218, %r36;
	add.s32 	%r38, %r219, %r37;
	add.s32 	%r39, %r220, %r38;
	add.s32 	%r40, %r221, %r39;
	add.s32 	%r41, %r222, %r40;
	add.s32 	%r42, %r223, %r41;
	add.s32 	%r43, %r224, %r42;
	add.s32 	%r44, %r225, %r43;
	add.s32 	%r45, %r226, %r44;
	add.s32 	%r46, %r227, %r45;
	add.s32 	%r47, %r228, %r46;
	add.s32 	%r48, %r229, %r47;
	add.s32 	%r49, %r230, %r48;
	add.s32 	%r50, %r231, %r49;
	add.s32 	%r51, %r232, %r50;
	add.s32 	%r52, %r233, %r51;
	add.s32 	%r53, %r234, %r52;
	add.s32 	%r54, %r235, %r53;
	add.s32 	%r106, %r236, %r54;
	// begin inline asm
	mov.u32 %r101, %laneid;
	// end inline asm
	mov.b32 	%r104, 1;
	mov.b32 	%r131, -1;
	// begin inline asm
	{  .reg .u32 r0;  .reg .pred p;  shfl.sync.up.b32 r0|p, %r106, %r104, %r129, %r131;  @p add.u32 r0, r0, %r106;  mov.u32 %r102, r0;}
	// end inline asm
	mov.b32 	%r110, 2;
	// begin inline asm
	{  .reg .u32 r0;  .reg .pred p;  shfl.sync.up.b32 r0|p, %r102, %r110, %r129, %r131;  @p add.u32 r0, r0, %r102;  mov.u32 %r108, r0;}
	// end inline asm
	mov.b32 	%r116, 4;
	// begin inline asm
	{  .reg .u32 r0;  .reg .pred p;  shfl.sync.up.b32 r0|p, %r108, %r116, %r129, %r131;  @p add.u32 r0, r0, %r108;  mov.u32 %r114, r0;}
	// end inline asm
	mov.b32 	%r122, 8;
	// begin inline asm
	{  .reg .u32 r0;  .reg .pred p;  shfl.sync.up.b32 r0|p, %r114, %r122, %r129, %r131;  @p add.u32 r0, r0, %r114;  mov.u32 %r120, r0;}
	// end inline asm
	mov.b32 	%r128, 16;
	// begin inline asm
	{  .reg .u32 r0;  .reg .pred p;  shfl.sync.up.b32 r0|p, %r120, %r128, %r129, %r131;  @p add.u32 r0, r0, %r120;  mov.u32 %r126, r0;}
	// end inline asm
	setp.ne.s32 	%p28, %r101, 31;
	@%p28 bra 	$L__BB18_21;
	st.shared.u32 	[%r7], %r126;
$L__BB18_21:
	sub.s32 	%r237, %r126, %r106;
	setp.gt.u32 	%p29, %r2, 31;
	setp.eq.s32 	%p30, %r4, 7;
	setp.eq.s32 	%p31, %r4, 6;
	setp.eq.s32 	%p32, %r4, 5;
	setp.eq.s32 	%p33, %r4, 4;
	setp.eq.s32 	%p34, %r4, 3;
	setp.eq.s32 	%p35, %r4, 2;
	setp.eq.s32 	%p36, %r4, 1;
	bar.sync 	0;
	ld.shared.v4.u32 	{%r238, %r239, %r240, %r241}, [_ZZN3cub18CUB_300001_SM_10006detail10radix_sort31DeviceRadixSortSingleTileKernelINS1_5radix10policy_hubIdNS0_8NullTypeEyE10Policy1000ELNS0_9SortOrderE1EdS6_yNS1_21identity_decomposer_tEEEvPKT1_PSB_PKT2_PSF_T3_iiT4_E12temp_storage+33792];
	selp.b32 	%r242, %r238, %r363, %p36;
	add.s32 	%r243, %r239, %r238;
	selp.b32 	%r244, %r243, %r242, %p35;
	add.s32 	%r245, %r243, %r240;
	selp.b32 	%r246, %r245, %r244, %p34;
	add.s32 	%r247, %r245, %r241;
	selp.b32 	%r248, %r247, %r246, %p33;
	ld.shared.v4.u32 	{%r249, %r250, %r251, %r252}, [_ZZN3cub18CUB_300001_SM_10006detail10radix_sort31DeviceRadixSortSingleTileKernelINS1_5radix10policy_hubIdNS0_8NullTypeEyE10Policy1000ELNS0_9SortOrderE1EdS6_yNS1_21identity_decomposer_tEEEvPKT1_PSB_PKT2_PSF_T3_iiT4_E12temp_storage+33808];
	add.s32 	%r253, %r247, %r249;
	selp.b32 	%r254, %r253, %r248, %p32;
	add.s32 	%r255, %r253, %r250;
	selp.b32 	%r256, %r255, %r254, %p31;
	add.s32 	%r257, %r255, %r251;
	selp.b32 	%r363, %r257, %r256, %p30;
	add.s32 	%r59, %r257, %r252;
	setp.ne.s32 	%p37, %r101, 0;
	selp.b32 	%r258, %r237, 0, %p37;
	add.s32 	%r259, %r363, %r258;
	or.pred  	%p38, %p29, %p37;
	selp.b32 	%r364, %r259, %r237, %p29;
	@%p38 bra 	$L__BB18_23;
	shl.b32 	%r364, %r59, 16;
	st.shared.u32 	[_ZZN3cub18CUB_300001_SM_10006detail10radix_sort31DeviceRadixSortSingleTileKernelINS1_5radix10policy_hubIdNS0_8NullTypeEyE10Policy1000ELNS0_9SortOrderE1EdS6_yNS1_21identity_decomposer_tEEEvPKT1_PSB_PKT2_PSF_T3_iiT4_E12temp_storage+33832], %r364;
$L__BB18_23:
	setp.eq.s32 	%p39, %r2, 0;
	bar.sync 	0;
	ld.shared.u32 	%r260, [_ZZN3cub18CUB_300001_SM_10006detail10radix_sort31DeviceRadixSortSingleTileKernelINS1_5radix10policy_hubIdNS0_8NullTypeEyE10Policy1000ELNS0_9SortOrderE1EdS6_yNS1_21identity_decomposer_tEEEvPKT1_PSB_PKT2_PSF_T3_iiT4_E12temp_storage+33832];
	selp.b32 	%r261, 0, %r260, %p39;
	add.s32 	%r262, %r364, %r261;
	add.s32 	%r263, %r23, %r262;
	add.s32 	%r264, %r24, %r262;
	add.s32 	%r265, %r25, %r262;
	add.s32 	%r266, %r26, %r262;
	add.s32 	%r267, %r27, %r262;
	add.s32 	%r268, %r28, %r262;
	add.s32 	%r269, %r29, %r262;
	add.s32 	%r270, %r30, %r262;
	add.s32 	%r271, %r31, %r262;
	add.s32 	%r272, %r32, %r262;
	add.s32 	%r273, %r33, %r262;
	add.s32 	%r274, %r34, %r262;
	add.s32 	%r275, %r35, %r262;
	add.s32 	%r276, %r36, %r262;
	add.s32 	%r277, %r37, %r262;
	add.s32 	%r278, %r38, %r262;
	add.s32 	%r279, %r39, %r262;
	add.s32 	%r280, %r40, %r262;
	add.s32 	%r281, %r41, %r262;
	add.s32 	%r282, %r42, %r262;
	add.s32 	%r283, %r43, %r262;
	add.s32 	%r284, %r44, %r262;
	add.s32 	%r285, %r45, %r262;
	add.s32 	%r286, %r46, %r262;
	add.s32 	%r287, %r47, %r262;
	add.s32 	%r288, %r48, %r262;
	add.s32 	%r289, %r49, %r262;
	add.s32 	%r290, %r50, %r262;
	add.s32 	%r291, %r51, %r262;
	add.s32 	%r292, %r52, %r262;
	add.s32 	%r293, %r53, %r262;
	add.s32 	%r294, %r54, %r262;
	st.shared.u32 	[%r6], %r262;
	st.shared.u32 	[%r6+4], %r263;
	st.shared.u32 	[%r6+8], %r264;
	st.shared.u32 	[%r6+12], %r265;
	st.shared.u32 	[%r6+16], %r266;
	st.shared.u32 	[%r6+20], %r267;
	st.shared.u32 	[%r6+24], %r268;
	st.shared.u32 	[%r6+28], %r269;
	st.shared.u32 	[%r6+32], %r270;
	st.shared.u32 	[%r6+36], %r271;
	st.shared.u32 	[%r6+40], %r272;
	st.shared.u32 	[%r6+44], %r273;
	st.shared.u32 	[%r6+48], %r274;
	st.shared.u32 	[%r6+52], %r275;
	st.shared.u32 	[%r6+56], %r276;
	st.shared.u32 	[%r6+60], %r277;
	st.shared.u32 	[%r6+64], %r278;
	st.shared.u32 	[%r6+68], %r279;
	st.shared.u32 	[%r6+72], %r280;
	st.shared.u32 	[%r6+76], %r281;
	st.shared.u32 	[%r6+80], %r282;
	st.shared.u32 	[%r6+84], %r283;
	st.shared.u32 	[%r6+88], %r284;
	st.shared.u32 	[%r6+92], %r285;
	st.shared.u32 	[%r6+96], %r286;
	st.shared.u32 	[%r6+100], %r287;
	st.shared.u32 	[%r6+104], %r288;
	st.shared.u32 	[%r6+108], %r289;
	st.shared.u32 	[%r6+112], %r290;
	st.shared.u32 	[%r6+116], %r291;
	st.shared.u32 	[%r6+120], %r292;
	st.shared.u32 	[%r6+124], %r293;
	st.shared.u32 	[%r6+128], %r294;
	bar.sync 	0;
	cvt.u32.u16 	%r295, %rs1;
	ld.shared.u16 	%r296, [%r14+2];
	add.s32 	%r63, %r296, %r295;
	cvt.u32.u16 	%r297, %rs2;
	ld.shared.u16 	%r298, [%r15+2];
	add.s32 	%r64, %r298, %r297;
	cvt.u32.u16 	%r299, %rs3;
	ld.shared.u16 	%r300, [%r16+2];
	add.s32 	%r65, %r300, %r299;
	cvt.u32.u16 	%r301, %rs4;
	ld.shared.u16 	%r302, [%r17+2];
	add.s32 	%r66, %r302, %r301;
	cvt.u32.u16 	%r303, %rs5;
	ld.shared.u16 	%r304, [%r18+2];
	add.s32 	%r67, %r304, %r303;
	cvt.u32.u16 	%r305, %rs6;
	ld.shared.u16 	%r306, [%r19+2];
	add.s32 	%r68, %r306, %r305;
	cvt.u32.u16 	%r307, %rs7;
	ld.shared.u16 	%r308, [%r20+2];
	add.s32 	%r69, %r308, %r307;
	cvt.u32.u16 	%r309, %rs8;
	ld.shared.u16 	%r310, [%r21+2];
	add.s32 	%r70, %r310, %r309;
	cvt.u32.u16 	%r311, %rs9;
	ld.shared.u16 	%r312, [%r22+2];
	add.s32 	%r71, %r312, %r311;
	bar.sync 	0;
	setp.lt.s32 	%p40, %r362, %r75;
	@%p40 bra 	$L__BB18_43;
	cvt.u64.u32 	%rd102, %r2;
	shl.b32 	%r313, %r63, 3;
	mov.u32 	%r314, _ZZN3cub18CUB_300001_SM_10006detail10radix_sort31DeviceRadixSortSingleTileKernelINS1_5radix10policy_hubIdNS0_8NullTypeEyE10Policy1000ELNS0_9SortOrderE1EdS6_yNS1_21identity_decomposer_tEEEvPKT1_PSB_PKT2_PSF_T3_iiT4_E12temp_storage;
	add.s32 	%r315, %r314, %r313;
	st.shared.u64 	[%r315], %rd148;
	shl.b32 	%r316, %r64, 3;
	add.s32 	%r317, %r314, %r316;
	st.shared.u64 	[%r317], %rd147;
	shl.b32 	%r318, %r65, 3;
	add.s32 	%r319, %r314, %r318;
	st.shared.u64 	[%r319], %rd146;
	shl.b32 	%r320, %r66, 3;
	add.s32 	%r321, %r314, %r320;
	st.shared.u64 	[%r321], %rd145;
	shl.b32 	%r322, %r67, 3;
	add.s32 	%r323, %r314, %r322;
	st.shared.u64 	[%r323], %rd144;
	shl.b32 	%r324, %r68, 3;
	add.s32 	%r325, %r314, %r324;
	st.shared.u64 	[%r325], %rd143;
	shl.b32 	%r326, %r69, 3;
	add.s32 	%r327, %r314, %r326;
	st.shared.u64 	[%r327], %rd142;
	shl.b32 	%r328, %r70, 3;
	add.s32 	%r329, %r314, %r328;
	st.shared.u64 	[%r329], %rd141;
	shl.b32 	%r330, %r71, 3;
	add.s32 	%r331, %r314, %r330;
	st.shared.u64 	[%r331], %rd140;
	bar.sync 	0;
	shl.b32 	%r332, %r2, 6;
	sub.s32 	%r333, %r8, %r332;
	ld.shared.u64 	%rd38, [%r333];
	ld.shared.u64 	%rd39, [%r333+2048];
	ld.shared.u64 	%rd40, [%r333+4096];
	ld.shared.u64 	%rd41, [%r333+6144];
	ld.shared.u64 	%rd42, [%r333+8192];
	ld.shared.u64 	%rd43, [%r333+10240];
	ld.shared.u64 	%rd44, [%r333+12288];
	ld.shared.u64 	%rd45, [%r333+14336];
	ld.shared.u64 	%rd46, [%r333+16384];
	setp.gt.u64 	%p41, %rd58, %rd102;
	cvta.to.global.u64 	%rd103, %rd57;
	mul.wide.u32 	%rd104, %r2, 8;
	add.s64 	%rd47, %rd103, %rd104;
	@%p41 bra 	$L__BB18_25;
	bra.uni 	$L__BB18_26;
$L__BB18_25:
	setp.gt.s64 	%p42, %rd38, -1;
	selp.b64 	%rd105, -1, -9223372036854775808, %p42;
	xor.b64  	%rd106, %rd105, %rd38;
	st.global.u64 	[%rd47], %rd106;
$L__BB18_26:
	add.s32 	%r334, %r2, 256;
	cvt.u64.u32 	%rd107, %r334;
	setp.le.u64 	%p43, %rd58, %rd107;
	@%p43 bra 	$L__BB18_28;
	setp.gt.s64 	%p44, %rd39, -1;
	selp.b64 	%rd108, -1, -9223372036854775808, %p44;
	xor.b64  	%rd109, %rd108, %rd39;
	st.global.u64 	[%rd47+2048], %rd109;
$L__BB18_28:
	add.s32 	%r335, %r2, 512;
	cvt.u64.u32 	%rd110, %r335;
	setp.le.u64 	%p45, %rd58, %rd110;
	@%p45 bra 	$L__BB18_30;
	setp.gt.s64 	%p46, %rd40, -1;
	selp.b64 	%rd111, -1, -9223372036854775808, %p46;
	xor.b64  	%rd112, %rd111, %rd40;
	st.global.u64 	[%rd47+4096], %rd112;
$L__BB18_30:
	add.s32 	%r336, %r2, 768;
	cvt.u64.u32 	%rd113, %r336;
	setp.le.u64 	%p47, %rd58, %rd113;
	@%p47 bra 	$L__BB18_32;
	setp.gt.s64 	%p48, %rd41, -1;
	selp.b64 	%rd114, -1, -9223372036854775808, %p48;
	xor.b64  	%rd115, %rd114, %rd41;
	st.global.u64 	[%rd47+6144], %rd115;
$L__BB18_32:
	or.b32  	%r337, %r2, 1024;
	cvt.u64.u32 	%rd116, %r337;
	setp.le.u64 	%p49, %rd58, %rd116;
	@%p49 bra 	$L__BB18_34;
	setp.gt.s64 	%p50, %rd42, -1;
	selp.b64 	%rd117, -1, -9223372036854775808, %p50;
	xor.b64  	%rd118, %rd117, %rd42;
	st.global.u64 	[%rd47+8192], %rd118;
$L__BB18_34:
	add.s32 	%r338, %r2, 1280;
	cvt.u64.u32 	%rd119, %r338;
	setp.le.u64 	%p51, %rd58, %rd119;
	@%p51 bra 	$L__BB18_36;
	setp.gt.s64 	%p52, %rd43, -1;
	selp.b64 	%rd120, -1, -9223372036854775808, %p52;
	xor.b64  	%rd121, %rd120, %rd43;
	st.global.u64 	[%rd47+10240], %rd121;
$L__BB18_36:
	add.s32 	%r339, %r2, 1536;
	cvt.u64.u32 	%rd122, %r339;
	setp.le.u64 	%p53, %rd58, %rd122;
	@%p53 bra 	$L__BB18_38;
	setp.gt.s64 	%p54, %rd44, -1;
	selp.b64 	%rd123, -1, -9223372036854775808, %p54;
	xor.b64  	%rd124, %rd123, %rd44;
	st.global.u64 	[%rd47+12288], %rd124;
$L__BB18_38:
	add.s32 	%r340, %r2, 1792;
	cvt.u64.u32 	%rd125, %r340;
	setp.le.u64 	%p55, %rd58, %rd125;
	@%p55 bra 	$L__BB18_40;
	setp.gt.s64 	%p56, %rd45, -1;
	selp.b64 	%rd126, -1, -9223372036854775808, %p56;
	xor.b64  	%rd127, %rd126, %rd45;
	st.global.u64 	[%rd47+14336], %rd127;
$L__BB18_40:
	or.b32  	%r341, %r2, 2048;
	cvt.u64.u32 	%rd128, %r341;
	setp.le.u64 	%p57, %rd58, %rd128;
	@%p57 bra 	$L__BB18_42;
	setp.gt.s64 	%p58, %rd46, -1;
	selp.b64 	%rd129, -1, -9223372036854775808, %p58;
	xor.b64  	%rd130, %rd129, %rd46;
	st.global.u64 	[%rd47+16384], %rd130;
$L__BB18_42:
	ret;
$L__BB18_43:
	shl.b32 	%r342, %r63, 3;
	mov.u32 	%r343, _ZZN3cub18CUB_300001_SM_10006detail10radix_sort31DeviceRadixSortSingleTileKernelINS1_5radix10policy_hubIdNS0_8NullTypeEyE10Policy1000ELNS0_9SortOrderE1EdS6_yNS1_21identity_decomposer_tEEEvPKT1_PSB_PKT2_PSF_T3_iiT4_E12temp_storage;
	add.s32 	%r344, %r343, %r342;
	st.shared.u64 	[%r344], %rd148;
	shl.b32 	%r345, %r64, 3;
	add.s32 	%r346, %r343, %r345;
	st.shared.u64 	[%r346], %rd147;
	shl.b32 	%r347, %r65, 3;
	add.s32 	%r348, %r343, %r347;
	st.shared.u64 	[%r348], %rd146;
	shl.b32 	%r349, %r66, 3;
	add.s32 	%r350, %r343, %r349;
	st.shared.u64 	[%r350], %rd145;
	shl.b32 	%r351, %r67, 3;
	add.s32 	%r352, %r343, %r351;
	st.shared.u64 	[%r352], %rd144;
	shl.b32 	%r353, %r68, 3;
	add.s32 	%r354, %r343, %r353;
	st.shared.u64 	[%r354], %rd143;
	shl.b32 	%r355, %r69, 3;
	add.s32 	%r356, %r343, %r355;
	st.shared.u64 	[%r356], %rd142;
	shl.b32 	%r357, %r70, 3;
	add.s32 	%r358, %r343, %r357;
	st.shared.u64 	[%r358], %rd141;
	shl.b32 	%r359, %r71, 3;
	add.s32 	%r360, %r343, %r359;
	st.shared.u64 	[%r360], %rd140;
	bar.sync 	0;
	ld.shared.u64 	%rd148, [%r8];
	ld.shared.u64 	%rd147, [%r8+8];
	ld.shared.u64 	%rd146, [%r8+16];
	ld.shared.u64 	%rd145, [%r8+24];
	ld.shared.u64 	%rd144, [%r8+32];
	ld.shared.u64 	%rd143, [%r8+40];
	ld.shared.u64 	%rd142, [%r8+48];
	ld.shared.u64 	%rd141, [%r8+56];
	ld.shared.u64 	%rd140, [%r8+64];
	bar.sync 	0;
	add.s32 	%r362, %r362, 6;
	add.s32 	%r361, %r361, -6;
	bra.uni 	$L__BB18_19;

}
	// .globl	_ZN3cub18CUB_300001_SM_10006detail10radix_sort30DeviceRadixSortHistogramKernelINS1_5radix10policy_hubIdNS0_8NullTypeEyE10Policy1000ELNS0_9SortOrderE1EdyNS1_21identity_decomposer_tEEEvPT2_PKT1_SB_iiT3_
.visible .entry _ZN3cub18CUB_300001_SM_10006detail10radix_sort30DeviceRadixSortHistogramKernelINS1_5radix10policy_hubIdNS0_8NullTypeEyE10Policy1000ELNS0_9SortOrderE1EdyNS1_21identity_decomposer_tEEEvPT2_PKT1_SB_iiT3_(
	.param .u64 .ptr .align 1 _ZN3cub18CUB_300001_SM_10006detail10radix_sort30DeviceRadixSortHistogramKernelINS1_5radix10policy_hubIdNS0_8NullTypeEyE10Policy1000ELNS0_9SortOrderE1EdyNS1_21identity_decomposer_tEEEvPT2_PKT1_SB_iiT3__param_0,
	.param .u64 .ptr .align 1 _ZN3cub18CUB_300001_SM_10006detail10radix_sort30DeviceRadixSortHistogramKernelINS1_5radix10policy_hubIdNS0_8NullTypeEyE10Policy1000ELNS0_9SortOrderE1EdyNS1_21identity_decomposer_tEEEvPT2_PKT1_SB_iiT3__param_1,
	.param .u64 _ZN3cub18CUB_300001_SM_10006detail10radix_sort30DeviceRadixSortHistogramKernelINS1_5radix10policy_hubIdNS0_8NullTypeEyE10Policy1000ELNS0_9SortOrderE1EdyNS1_21identity_decomposer_tEEEvPT2_PKT1_SB_iiT3__param_2,
	.param .u32 _ZN3cub18CUB_300001_SM_10006detail10radix_sort30DeviceRadixSortHistogramKernelINS1_5radix10policy_hubIdNS0_8NullTypeEyE10Policy1000ELNS0_9SortOrderE1EdyNS1_21identity_decomposer_tEEEvPT2_PKT1_SB_iiT3__param_3,
	.param .u32 _ZN3cub18CUB_300001_SM_10006detail10radix_sort30DeviceRadixSortHistogramKernelINS1_5radix10policy_hubIdNS0_8NullTypeEyE10Policy1000ELNS0_9SortOrderE1EdyNS1_21identity_decomposer_tEEEvPT2_PKT1_SB_iiT3__param_4,
	.param .align 1 .b8 _ZN3cub18CUB_300001_SM_10006detail10radix_sort30DeviceRadixSortHistogramKernelINS1_5radix10policy_hubIdNS0_8NullTypeEyE10Policy1000ELNS0_9SortOrderE1EdyNS1_21identity_decomposer_tEEEvPT2_PKT1_SB_iiT3__param_5[1]
)
.maxntid 128
{
	.reg .pred 	%p<123>;
	.reg .b32 	%r<362>;
	.reg .b64 	%rd<311>;
	// demoted variable
	.shared .align 4 .b8 _ZZN3cub18CUB_300001_SM_10006detail10radix_sort30DeviceRadixSortHistogramKernelINS1_5radix10policy_hubIdNS0_8NullTypeEyE10Policy1000ELNS0_9SortOrderE1EdyNS1_21identity_decomposer_tEEEvPT2_PKT1_SB_iiT3_E12temp_storage[8192];
	ld.param.u64 	%rd97, [_ZN3cub18CUB_300001_SM_10006detail10radix_sort30DeviceRadixSortHistogramKernelINS1_5radix10policy_hubIdNS0_8NullTypeEyE10Policy1000ELNS0_9SortOrderE1EdyNS1_21identity_decomposer_tEEEvPT2_PKT1_SB_iiT3__param_0];
	ld.param.u64 	%rd98, [_ZN3cub18CUB_300001_SM_10006detail10radix_sort30DeviceRadixSortHistogramKernelINS1_5radix10policy_hubIdNS0_8NullTypeEyE10Policy1000ELNS0_9SortOrderE1EdyNS1_21identity_decomposer_tEEEvPT2_PKT1_SB_iiT3__param_1];
	ld.param.u64 	%rd96, [_ZN3cub18CUB_300001_SM_10006detail10radix_sort30DeviceRadixSortHistogramKernelINS1_5radix10policy_hubIdNS0_8NullTypeEyE10Policy1000ELNS0_9SortOrderE1EdyNS1_21identity_decomposer_tEEEvPT2_PKT1_SB_iiT3__param_2];
	ld.param.u32 	%r93, [_ZN3cub18CUB_300001_SM_10006detail10radix_sort30DeviceRadixSortHistogramKernelINS1_5radix10policy_hubIdNS0_8NullTypeEyE10Policy1000ELNS0_9SortOrderE1EdyNS1_21identity_decomposer_tEEEvPT2_PKT1_SB_iiT3__param_3];
	ld.param.u32 	%r94, [_ZN3cub18CUB_300001_SM_10006detail10radix_sort30DeviceRadixSortHistogramKernelINS1_5radix10policy_hubIdNS0_8NullTypeEyE10Policy1000ELNS0_9SortOrderE1EdyNS1_21identity_decomposer_tEEEvPT2_PKT1_SB_iiT3__param_4];
	cvta.to.global.u64 	%rd1, %rd98;
	cvta.to.global.u64 	%rd2, %rd97;
	setp.eq.s64 	%p2, %rd96, 0;
	@%p2 bra 	$L__BB19_153;
	sub.s32 	%r95, %r94, %r93;
	add.s32 	%r96, %r95, 7;
	shr.s32 	%r97, %r96, 31;
	shr.u32 	%r98, %r97, 29;
	add.s32 	%r99, %r96, %r98;
	shr.s32 	%r100, %r99, 3;
	mov.u32 	%r101, %tid.x;
	setp.gt.u32 	%p3, %r101, 255;
	setp.lt.s32 	%p4, %r96, 8;
	mov.u32 	%r102, %ctaid.x;
	shl.b32 	%r103, %r102, 11;
	cvt.u64.u32 	%rd3, %r103;
	mov.u32 	%r104, %nctaid.x;
	shl.b32 	%r105, %r104, 11;
	cvt.u64.u32 	%rd4, %r105;
	add.s32 	%r1, %r100, -1;
	and.b32  	%r2, %r100, 15;
	and.b32  	%r3, %r100, 7;
	add.s32 	%r4, %r3, -1;
	and.b32  	%r5, %r100, 3;
	or.pred  	%p1, %p3, %p4;
	shl.b32 	%r106, %r101, 2;
	mov.u32 	%r107, _ZZN3cub18CUB_300001_SM_10006detail10radix_sort30DeviceRadixSortHistogramKernelINS1_5radix10policy_hubIdNS0_8NullTypeEyE10Policy1000ELNS0_9SortOrderE1EdyNS1_21identity_decomposer_tEEEvPT2_PKT1_SB_iiT3_E12temp_storage;
	add.s32 	%r6, %r107, %r106;
	and.b32  	%r7, %r100, 268435440;
	cvt.u64.u32 	%rd5, %r101;
	add.s32 	%r8, %r101, 128;
	add.s32 	%r9, %r101, 256;
	add.s32 	%r10, %r101, 512;
	add.s32 	%r11, %r101, 640;
	add.s32 	%r12, %r101, 768;
	add.s32 	%r13, %r101, 1920;
	and.b32  	%r14, %r100, 268435448;
	and.b32  	%r15, %r100, 1;
	neg.s32 	%r16, %r7;
	add.s32 	%r17, %r6, 8192;
	add.s64 	%rd100, %rd96, -1;
	shr.u64 	%rd101, %rd100, 30;
	add.s64 	%rd102, %rd101, 1;
	min.u64 	%rd6, %rd102, %rd96;
	mov.b64 	%rd278, 0;
$L__BB19_2:
	@%p1 bra 	$L__BB19_30;
	setp.lt.u32 	%p5, %r1, 15;
	mov.b32 	%r346, 0;
	@%p5 bra 	$L__BB19_6;
	mov.u32 	%r343, %r17;
	mov.u32 	%r344, %r16;
$L__BB19_5:
	.pragma "nounroll";
	mov.b32 	%r109, 0;
	st.shared.u32 	[%r343+-8192], %r109;
	st.shared.u32 	[%r343+-7168], %r109;
	st.shared.u32 	[%r343+-6144], %r109;
	st.shared.u32 	[%r343+-5120], %r109;
	st.shared.u32 	[%r343+-4096], %r109;
	st.shared.u32 	[%r343+-3072], %r109;
	st.shared.u32 	[%r343+-2048], %r109;
	st.shared.u32 	[%r343+-1024], %r109;
	st.shared.u32 	[%r343], %r109;
	st.shared.u32 	[%r343+1024], %r109;
	st.shared.u32 	[%r343+2048], %r109;
	st.shared.u32 	[%r343+3072], %r109;
	st.shared.u32 	[%r343+4096], %r109;
	st.shared.u32 	[%r343+5120], %r109;
	st.shared.u32 	[%r343+6144], %r109;
	st.shared.u32 	[%r343+7168], %r109;
	add.s32 	%r344, %r344, 16;
	add.s32 	%r343, %r343, 16384;
	setp.ne.s32 	%p6, %r344, 0;
	mov.u32 	%r346, %r7;
	@%p6 bra 	$L__BB19_5;
$L__BB19_6:
	add.s32 	%r23, %r2, -1;
	setp.eq.s32 	%p7, %r2, 0;
	@%p7 bra 	$L__BB19_16;
	setp.lt.u32 	%p8, %r23, 7;
	@%p8 bra 	$L__BB19_9;
	shl.b32 	%r110, %r346, 10;
	add.s32 	%r111, %r6, %r110;
	mov.b32 	%r112, 0;
	st.shared.u32 	[%r111], %r112;
	st.shared.u32 	[%r111+1024], %r112;
	st.shared.u32 	[%r111+2048], %r112;
	st.shared.u32 	[%r111+3072], %r112;
	st.shared.u32 	[%r111+4096], %r112;
	st.shared.u32 	[%r111+5120], %r112;
	st.shared.u32 	[%r111+6144], %r112;
	st.shared.u32 	[%r111+7168], %r112;
	add.s32 	%r346, %r346, 8;
$L__BB19_9:
	setp.eq.s32 	%p9, %r3, 0;
	@%p9 bra 	$L__BB19_16;
	setp.lt.u32 	%p10, %r4, 3;
	@%p10 bra 	$L__BB19_12;
	shl.b32 	%r113, %r346, 10;
	add.s32 	%r114, %r6, %r113;
	mov.b32 	%r115, 0;
	st.shared.u32 	[%r114], %r115;
	st.shared.u32 	[%r114+1024], %r115;
	st.shared.u32 	[%r114+2048], %r115;
	st.shared.u32 	[%r114+3072], %r115;
	add.s32 	%r346, %r346, 4;
$L__BB19_12:
	setp.eq.s32 	%p11, %r5, 0;
	@%p11 bra 	$L__BB19_16;
	setp.eq.s32 	%p12, %r5, 1;
	shl.b32 	%r116, %r346, 10;
	add.s32 	%r28, %r6, %r116;
	mov.b32 	%r117, 0;
	st.shared.u32 	[%r28], %r117;
	@%p12 bra 	$L__BB19_16;
	setp.eq.s32 	%p13, %r5, 2;
	mov.b32 	%r118, 0;
	st.shared.u32 	[%r28+1024], %r118;
	@%p13 bra 	$L__BB19_16;
	mov.b32 	%r119, 0;
	st.shared.u32 	[%r28+2048], %r119;
$L__BB19_16:
	cvt.u32.u64 	%r120, %rd5;
	setp.gt.u32 	%p14, %r120, 127;
	@%p14 bra 	$L__BB19_30;
	setp.lt.u32 	%p15, %r1, 15;
	mov.b32 	%r350, 0;
	@%p15 bra 	$L__BB19_20;
	mov.b32 	%r348, 0;
$L__BB19_19:
	.pragma "nounroll";
	shl.b32 	%r123, %r348, 10;
	add.s32 	%r124, %r6, %r123;
	mov.b32 	%r125, 0;
	st.shared.u32 	[%r124+512], %r125;
	st.shared.u32 	[%r124+1536], %r125;
	st.shared.u32 	[%r124+2560], %r125;
	st.shared.u32 	[%r124+3584], %r125;
	st.shared.u32 	[%r124+4608], %r125;
	st.shared.u32 	[%r124+5632], %r125;
	st.shared.u32 	[%r124+6656], %r125;
	st.shared.u32 	[%r124+7680], %r125;
	st.shared.u32 	[%r124+8704], %r125;
	st.shared.u32 	[%r124+9728], %r125;
	st.shared.u32 	[%r124+10752], %r125;
	st.shared.u32 	[%r124+11776], %r125;
	st.shared.u32 	[%r124+12800], %r125;
	st.shared.u32 	[%r124+13824], %r125;
	st.shared.u32 	[%r124+14848], %r125;
	st.shared.u32 	[%r124+15872], %r125;
	add.s32 	%r348, %r348, 16;
	setp.ne.s32 	%p16, %r348, %r7;
	mov.u32 	%r350, %r7;
	@%p16 bra 	$L__BB19_19;
$L__BB19_20:
	setp.eq.s32 	%p17, %r2, 0;
	@%p17 bra 	$L__BB19_30;
	setp.lt.u32 	%p18, %r23, 7;
	@%p18 bra 	$L__BB19_23;
	shl.b32 	%r126, %r350, 10;
	add.s32 	%r127, %r6, %r126;
	mov.b32 	%r128, 0;
	st.shared.u32 	[%r127+512], %r128;
	st.shared.u32 	[%r127+1536], %r128;
	st.shared.u32 	[%r127+2560], %r128;
	st.shared.u32 	[%r127+3584], %r128;
	st.shared.u32 	[%r127+4608], %r128;
	st.shared.u32 	[%r127+5632], %r128;
	st.shared.u32 	[%r127+6656], %r128;
	st.shared.u32 	[%r127+7680], %r128;
	add.s32 	%r350, %r350, 8;
$L__BB19_23:
	setp.eq.s32 	%p19, %r3, 0;
	@%p19 bra 	$L__BB19_30;
	setp.lt.u32 	%p20, %r4, 3;
	@%p20 bra 	$L__BB19_26;
	shl.b32 	%r129, %r350, 10;
	add.s32 	%r130, %r6, %r129;
	mov.b32 	%r131, 0;
	st.shared.u32 	[%r130+512], %r131;
	st.shared.u32 	[%r130+1536], %r131;
	st.shared.u32 	[%r130+2560], %r131;
	st.shared.u32 	[%r130+3584], %r131;
	add.s32 	%r350, %r350, 4;
$L__BB19_26:
	setp.eq.s32 	%p21, %r5, 0;
	@%p21 bra 	$L__BB19_30;
	setp.eq.s32 	%p22, %r5, 1;
	shl.b32 	%r132, %r350, 10;
	add.s32 	%r36, %r6, %r132;
	mov.b32 	%r133, 0;
	st.shared.u32 	[%r36+512], %r133;
	@%p22 bra 	$L__BB19_30;
	setp.eq.s32 	%p23, %r5, 2;
	mov.b32 	%r134, 0;
	st.shared.u32 	[%r36+1536], %r134;
	@%p23 bra 	$L__BB19_30;
	mov.b32 	%r135, 0;
	st.shared.u32 	[%r36+2560], %r135;
$L__BB19_30:
	bar.sync 	0;
	bar.sync 	0;
	shl.b64 	%rd8, %rd278, 30;
	sub.s64 	%rd103, %rd96, %rd8;
	min.u64 	%rd9, %rd103, 1073741824;
	setp.le.u64 	%p24, %rd9, %rd3;
	@%p24 bra 	$L__BB19_70;
	mov.u64 	%rd279, %rd3;
$L__BB19_32:
	add.s64 	%rd11, %rd279, %rd8;
	sub.s64 	%rd12, %rd96, %rd11;
	setp.lt.u64 	%p25, %rd12, 2048;
	@%p25 bra 	$L__BB19_34;
	add.s64 	%rd122, %rd11, %rd5;
	shl.b64 	%rd123, %rd122, 3;
	add.s64 	%rd124, %rd1, %rd123;
	ld.global.u64 	%rd310, [%rd124];
	ld.global.u64 	%rd309, [%rd124+1024];
	ld.global.u64 	%rd308, [%rd124+2048];
	ld.global.u64 	%rd307, [%rd124+3072];
	ld.global.u64 	%rd306, [%rd124+4096];
	ld.global.u64 	%rd305, [%rd124+5120];
	ld.global.u64 	%rd304, [%rd124+6144];
	ld.global.u64 	%rd303, [%rd124+7168];
	ld.global.u64 	%rd302, [%rd124+8192];
	ld.global.u64 	%rd301, [%rd124+9216];
	ld.global.u64 	%rd300, [%rd124+10240];
	ld.global.u64 	%rd299, [%rd124+11264];
	ld.global.u64 	%rd298, [%rd124+12288];
	ld.global.u64 	%rd297, [%rd124+13312];
	ld.global.u64 	%rd296, [%rd124+14336];
	ld.global.u64 	%rd295, [%rd124+15360];
	bra.uni 	$L__BB19_66;
$L__BB19_34:
	cvt.u32.u64 	%r136, %rd5;
	cvt.u32.u64 	%r37, %rd12;
	setp.ge.s32 	%p26, %r136, %r37;
	add.s64 	%rd105, %rd11, %rd5;
	shl.b64 	%rd106, %rd105, 3;
	add.s64 	%rd29, %rd1, %rd106;
	mov.b64 	%rd310, -1;
	@%p26 bra 	$L__BB19_36;
	ld.global.u64 	%rd310, [%rd29];
$L__BB19_36:
	setp.ge.s32 	%p27, %r8, %r37;
	mov.b64 	%rd309, -1;
	@%p27 bra 	$L__BB19_38;
	ld.global.u64 	%rd309, [%rd29+1024];
$L__BB19_38:
	setp.ge.s32 	%p28, %r9, %r37;
	mov.b64 	%rd308, -1;
	@%p28 bra 	$L__BB19_40;
	ld.global.u64 	%rd308, [%rd29+2048];
$L__BB19_40:
	mov.u32 	%r137, %tid.x;
	add.s32 	%r138, %r137, 384;
	setp.ge.s32 	%p29, %r138, %r37;
	mov.b64 	%rd307, -1;
	@%p29 bra 	$L__BB19_42;
	ld.global.u64 	%rd307, [%rd29+3072];
$L__BB19_42:
	setp.ge.s32 	%p30, %r10, %r37;
	mov.b64 	%rd306, -1;
	@%p30 bra 	$L__BB19_44;
	ld.global.u64 	%rd306, [%rd29+4096];
$L__BB19_44:
	setp.ge.s32 	%p31, %r11, %r37;
	mov.b64 	%rd305, -1;
	@%p31 bra 	$L__BB19_46;
	ld.global.u64 	%rd305, [%rd29+5120];
$L__BB19_46:
	setp.ge.s32 	%p32, %r12, %r37;
	mov.b64 	%rd304, -1;
	@%p32 bra 	$L__BB19_48;
	ld.global.u64 	%rd304, [%rd29+6144];
$L__BB19_48:
	add.s32 	%r140, %r137, 896;
	setp.ge.s32 	%p33, %r140, %r37;
	mov.b64 	%rd303, -1;
	@%p33 bra 	$L__BB19_50;
	ld.global.u64 	%rd303, [%rd29+7168];
$L__BB19_50:
	or.b32  	%r142, %r137, 1024;
	setp.ge.s32 	%p34, %r142, %r37;
	mov.b64 	%rd302, -1;
	@%p34 bra 	$L__BB19_52;
	ld.global.u64 	%rd302, [%rd29+8192];
$L__BB19_52:
	add.s32 	%r144, %r137, 1152;
	setp.ge.s32 	%p35, %r144, %r37;
	mov.b64 	%rd301, -1;
	@%p35 bra 	$L__BB19_54;
	ld.global.u64 	%rd301, [%rd29+9216];
$L__BB19_54:
	add.s32 	%r146, %r137, 1280;
	setp.ge.s32 	%p36, %r146, %r37;
	mov.b64 	%rd300, -1;
	@%p36 bra 	$L__BB19_56;
	ld.global.u64 	%rd300, [%rd29+10240];
$L__BB19_56:
	add.s32 	%r148, %r137, 1408;
	setp.ge.s32 	%p37, %r148, %r37;
	mov.b64 	%rd299, -1;
	@%p37 bra 	$L__BB19_58;
	ld.global.u64 	%rd299, [%rd29+11264];
$L__BB19_58:
	add.s32 	%r150, %r137, 1536;
	setp.ge.s32 	%p38, %r150, %r37;
	mov.b64 	%rd298, -1;
	@%p38 bra 	$L__BB19_60;
	ld.global.u64 	%rd298, [%rd29+12288];
$L__BB19_60:
	add.s32 	%r152, %r137, 1664;
	setp.ge.s32 	%p39, %r152, %r37;
	mov.b64 	%rd297, -1;
	@%p39 bra 	$L__BB19_62;
	ld.global.u64 	%rd297, [%rd29+13312];
$L__BB19_62:
	add.s32 	%r154, %r137, 1792;
	setp.ge.s32 	%p40, %r154, %r37;
	mov.b64 	%rd296, -1;
	@%p40 bra 	$L__BB19_64;
	ld.global.u64 	%rd296, [%rd29+14336];
$L__BB19_64:
	setp.ge.s32 	%p41, %r13, %r37;
	mov.b64 	%rd295, -1;
	@%p41 bra 	$L__BB19_66;
	ld.global.u64 	%rd295, [%rd29+15360];
$L__BB19_66:
	setp.le.s32 	%p42, %r94, %r93;
	@%p42 bra 	$L__BB19_69;
	setp.lt.s64 	%p43, %rd310, 0;
	selp.b64 	%rd125, 0, 9223372036854775807, %p43;
	xor.b64  	%rd126, %rd125, %rd310;
	setp.lt.s64 	%p44, %rd309, 0;
	selp.b64 	%rd127, 0, 9223372036854775807, %p44;
	xor.b64  	%rd128, %rd127, %rd309;
	setp.lt.s64 	%p45, %rd308, 0;
	selp.b64 	%rd129, 0, 9223372036854775807, %p45;
	xor.b64  	%rd130, %rd129, %rd308;
	setp.lt.s64 	%p46, %rd307, 0;
	selp.b64 	%rd131, 0, 9223372036854775807, %p46;
	xor.b64  	%rd132, %rd131, %rd307;
	setp.lt.s64 	%p47, %rd306, 0;
	selp.b64 	%rd133, 0, 9223372036854775807, %p47;
	xor.b64  	%rd134, %rd133, %rd306;
	setp.lt.s64 	%p48, %rd305, 0;
	selp.b64 	%rd135, 0, 9223372036854775807, %p48;
	xor.b64  	%rd136, %rd135, %rd305;
	setp.lt.s64 	%p49, %rd304, 0;
	selp.b64 	%rd137, 0, 9223372036854775807, %p49;
	xor.b64  	%rd138, %rd137, %rd304;
	setp.lt.s64 	%p50, %rd303, 0;
	selp.b64 	%rd139, 0, 9223372036854775807, %p50;
	xor.b64  	%rd140, %rd139, %rd303;
	setp.lt.s64 	%p51, %rd302, 0;
	selp.b64 	%rd141, 0, 9223372036854775807, %p51;
	xor.b64  	%rd142, %rd141, %rd302;
	setp.lt.s64 	%p52, %rd301, 0;
	selp.b64 	%rd143, 0, 9223372036854775807, %p52;
	xor.b64  	%rd144, %rd143, %rd301;
	setp.lt.s64 	%p53, %rd300, 0;
	selp.b64 	%rd145, 0, 9223372036854775807, %p53;
	xor.b64  	%rd146, %rd145, %rd300;
	setp.lt.s64 	%p54, %rd299, 0;
	selp.b64 	%rd147, 0, 9223372036854775807, %p54;
	xor.b64  	%rd148, %rd147, %rd299;
	setp.lt.s64 	%p55, %rd298, 0;
	selp.b64 	%rd149, 0, 9223372036854775807, %p55;
	xor.b64  	%rd150, %rd149, %rd298;
	setp.lt.s64 	%p56, %rd297, 0;
	selp.b64 	%rd151, 0, 9223372036854775807, %p56;
	xor.b64  	%rd152, %rd151, %rd297;
	setp.lt.s64 	%p57, %rd296, 0;
	selp.b64 	%rd153, 0, 9223372036854775807, %p57;
	xor.b64  	%rd154, %rd153, %rd296;
	setp.lt.s64 	%p58, %rd295, 0;
	selp.b64 	%rd155, 0, 9223372036854775807, %p58;
	xor.b64  	%rd156, %rd155, %rd295;
	setp.eq.s64 	%p59, %rd126, 9223372036854775807;
	selp.b64 	%rd77, -9223372036854775808, %rd126, %p59;
	setp.eq.s64 	%p60, %rd128, 9223372036854775807;
	selp.b64 	%rd78, -9223372036854775808, %rd128, %p60;
	setp.eq.s64 	%p61, %rd130, 9223372036854775807;
	selp.b64 	%rd79, -9223372036854775808, %rd130, %p61;
	setp.eq.s64 	%p62, %rd132, 9223372036854775807;
	selp.b64 	%rd80, -9223372036854775808, %rd132, %p62;
	setp.eq.s64 	%p63, %rd134, 9223372036854775807;
	selp.b64 	%rd81, -9223372036854775808, %rd134, %p63;
	setp.eq.s64 	%p64, %rd136, 9223372036854775807;
	selp.b64 	%rd82, -9223372036854775808, %rd136, %p64;
	setp.eq.s64 	%p65, %rd138, 9223372036854775807;
	selp.b64 	%rd83, -9223372036854775808, %rd138, %p65;
	setp.eq.s64 	%p66, %rd140, 9223372036854775807;
	selp.b64 	%rd84, -9223372036854775808, %rd140, %p66;
	setp.eq.s64 	%p67, %rd142, 9223372036854775807;
	selp.b64 	%rd85, -9223372036854775808, %rd142, %p67;
	setp.eq.s64 	%p68, %rd144, 9223372036854775807;
	selp.b64 	%rd86, -9223372036854775808, %rd144, %p68;
	setp.eq.s64 	%p69, %rd146, 9223372036854775807;
	selp.b64 	%rd87, -9223372036854775808, %rd146, %p69;
	setp.eq.s64 	%p70, %rd148, 9223372036854775807;
	selp.b64 	%rd88, -9223372036854775808, %rd148, %p70;
	setp.eq.s64 	%p71, %rd150, 9223372036854775807;
	selp.b64 	%rd89, -9223372036854775808, %rd150, %p71;
	setp.eq.s64 	%p72, %rd152, 9223372036854775807;
	selp.b64 	%rd90, -9223372036854775808, %rd152, %p72;
	setp.eq.s64 	%p73, %rd154, 9223372036854775807;
	selp.b64 	%rd91, -9223372036854775808, %rd154, %p73;
	setp.eq.s64 	%p74, %rd156, 9223372036854775807;
	selp.b64 	%rd92, -9223372036854775808, %rd156, %p74;
	mov.b32 	%r352, 0;
	mov.u32 	%r353, %r93;
$L__BB19_68:
	sub.s32 	%r156, %r94, %r353;
	shl.b32 	%r157, %r352, 10;
	mov.u32 	%r158, _ZZN3cub18CUB_300001_SM_10006detail10radix_sort30DeviceRadixSortHistogramKernelINS1_5radix10policy_hubIdNS0_8NullTypeEyE10Policy1000ELNS0_9SortOrderE1EdyNS1_21identity_decomposer_tEEEvPT2_PKT1_SB_iiT3_E12temp_storage;
	add.s32 	%r159, %r158, %r157;
	min.s32 	%r160, %r156, 8;
	mov.b32 	%r161, -1;
	shl.b32 	%r162, %r161, %r160;
	not.b32 	%r163, %r162;
	shr.u64 	%rd157, %rd77, %r353;
	cvt.u32.u64 	%r164, %rd157;
	and.b32  	%r165, %r164, %r163;
	shl.b32 	%r166, %r165, 2;
	add.s32 	%r167, %r159, %r166;
	atom.shared.add.u32 	%r168, [%r167], 1;
	shr.u64 	%rd158, %rd78, %r353;
	cvt.u32.u64 	%r169, %rd158;
	and.b32  	%r170, %r169, %r163;
	shl.b32 	%r171, %r170, 2;
	add.s32 	%r172, %r159, %r171;
	atom.shared.add.u32 	%r173, [%r172], 1;
	shr.u64 	%rd159, %rd79, %r353;
	cvt.u32.u64 	%r174, %rd159;
	and.b32  	%r175, %r174, %r163;
	shl.b32 	%r176, %r175, 2;
	add.s32 	%r177, %r159, %r176;
	atom.shared.add.u32 	%r178, [%r177], 1;
	shr.u64 	%rd160, %rd80, %r353;
	cvt.u32.u64 	%r179, %rd160;
	and.b32  	%r180, %r179, %r163;
	shl.b32 	%r181, %r180, 2;
	add.s32 	%r182, %r159, %r181;
	atom.shared.add.u32 	%r183, [%r182], 1;
	shr.u64 	%rd161, %rd81, %r353;
	cvt.u32.u64 	%r184, %rd161;
	and.b32  	%r185, %r184, %r163;
	shl.b32 	%r186, %r185, 2;
	add.s32 	%r187, %r159, %r186;
	atom.shared.add.u32 	%r188, [%r187], 1;
	shr.u64 	%rd162, %rd82, %r353;
	cvt.u32.u64 	%r189, %rd162;
	and.b32  	%r190, %r189, %r163;
	shl.b32 	%r191, %r190, 2;
	add.s32 	%r192, %r159, %r191;
	atom.shared.add.u32 	%r193, [%r192], 1;
	shr.u64 	%rd163, %rd83, %r353;
	cvt.u32.u64 	%r194, %rd163;
	and.b32  	%r195, %r194, %r163;
	shl.b32 	%r196, %r195, 2;
	add.s32 	%r197, %r159, %r196;
	atom.shared.add.u32 	%r198, [%r197], 1;
	shr.u64 	%rd164, %rd84, %r353;
	cvt.u32.u64 	%r199, %rd164;
	and.b32  	%r200, %r199, %r163;
	shl.b32 	%r201, %r200, 2;
	add.s32 	%r202, %r159, %r201;
	atom.shared.add.u32 	%r203, [%r202], 1;
	shr.u64 	%rd165, %rd85, %r353;
	cvt.u32.u64 	%r204, %rd165;
	and.b32  	%r205, %r204, %r163;
	shl.b32 	%r206, %r205, 2;
	add.s32 	%r207, %r159, %r206;
	atom.shared.add.u32 	%r208, [%r207], 1;
	shr.u64 	%rd166, %rd86, %r353;
	cvt.u32.u64 	%r209, %rd166;
	and.b32  	%r210, %r209, %r163;
	shl.b32 	%r211, %r210, 2;
	add.s32 	%r212, %r159, %r211;
	atom.shared.add.u32 	%r213, [%r212], 1;
	shr.u64 	%rd167, %rd87, %r353;
	cvt.u32.u64 	%r214, %rd167;
	and.b32  	%r215, %r214, %r163;
	shl.b32 	%r216, %r215, 2;
	add.s32 	%r217, %r159, %r216;
	atom.shared.add.u32 	%r218, [%r217], 1;
	shr.u64 	%rd168, %rd88, %r353;
	cvt.u32.u64 	%r219, %rd168;
	and.b32  	%r220, %r219, %r163;
	shl.b32 	%r221, %r220, 2;
	add.s32 	%r222, %r159, %r221;
	atom.shared.add.u32 	%r223, [%r222], 1;
	shr.u64 	%rd169, %rd89, %r353;
	cvt.u32.u64 	%r224, %rd169;
	and.b32  	%r225, %r224, %r163;
	shl.b32 	%r226, %r225, 2;
	add.s32 	%r227, %r159, %r226;
	atom.shared.add.u32 	%r228, [%r227], 1;
	shr.u64 	%rd170, %rd90, %r353;
	cvt.u32.u64 	%r229, %rd170;
	and.b32  	%r230, %r229, %r163;
	shl.b32 	%r231, %r230, 2;
	add.s32 	%r232, %r159, %r231;
	atom.shared.add.u32 	%r233, [%r232], 1;
	shr.u64 	%rd171, %rd91, %r353;
	cvt.u32.u64 	%r234, %rd171;
	and.b32  	%r235, %r234, %r163;
	shl.b32 	%r236, %r235, 2;
	add.s32 	%r237, %r159, %r236;
	atom.shared.add.u32 	%r238, [%r237], 1;
	shr.u64 	%rd172, %rd92, %r353;
	cvt.u32.u64 	%r239, %rd172;
	and.b32  	%r240, %r239, %r163;
	shl.b32 	%r241, %r240, 2;
	add.s32 	%r242, %r159, %r241;
	atom.shared.add.u32 	%r243, [%r242], 1;
	add.s32 	%r353, %r353, 8;
	add.s32 	%r352, %r352, 1;
	setp.lt.s32 	%p75, %r353, %r94;
	@%p75 bra 	$L__BB19_68;
$L__BB19_69:
	add.s64 	%rd279, %rd279, %rd4;
	setp.lt.u64 	%p76, %rd279, %rd9;
	@%p76 bra 	$L__BB19_32;
$L__BB19_70:
	bar.sync 	0;
	@%p1 bra 	$L__BB19_152;
	setp.lt.u32 	%p77, %r1, 7;
	mov.b32 	%r356, 0;
	@%p77 bra 	$L__BB19_90;
	mov.b32 	%r354, 0;
$L__BB19_73:
	.pragma "nounroll";
	shl.b32 	%r246, %r354, 10;
	add.s32 	%r43, %r6, %r246;
	ld.shared.u32 	%r44, [%r43];
	setp.eq.s32 	%p78, %r44, 0;
	@%p78 bra 	$L__BB19_75;
	cvt.u32.u64 	%r247, %rd5;
	shl.b32 	%r248, %r354, 8;
	add.s32 	%r249, %r248, %r247;
	mul.wide.u32 	%rd173, %r249, 8;
	add.s64 	%rd174, %rd2, %rd173;
	cvt.u64.u32 	%rd175, %r44;
	atom.global.add.u64 	%rd176, [%rd174], %rd175;
$L__BB19_75:
	ld.shared.u32 	%r45, [%r43+1024];
	setp.eq.s32 	%p79, %r45, 0;
	@%p79 bra 	$L__BB19_77;
	cvt.u32.u64 	%r250, %rd5;
	shl.b32 	%r251, %r354, 8;
	add.s32 	%r252, %r251, %r250;
	add.s32 	%r253, %r252, 256;
	mul.wide.u32 	%rd177, %r253, 8;
	add.s64 	%rd178, %rd2, %rd177;
	cvt.u64.u32 	%rd179, %r45;
	atom.global.add.u64 	%rd180, [%rd178], %rd179;
$L__BB19_77:
	ld.shared.u32 	%r46, [%r43+2048];
	setp.eq.s32 	%p80, %r46, 0;
	@%p80 bra 	$L__BB19_79;
	cvt.u32.u64 	%r254, %rd5;
	shl.b32 	%r255, %r354, 8;
	add.s32 	%r256, %r255, %r254;
	add.s32 	%r257, %r256, 512;
	mul.wide.u32 	%rd181, %r257, 8;
	add.s64 	%rd182, %rd2, %rd181;
	cvt.u64.u32 	%rd183, %r46;
	atom.global.add.u64 	%rd184, [%rd182], %rd183;
$L__BB19_79:
	ld.shared.u32 	%r47, [%r43+3072];
	setp.eq.s32 	%p81, %r47, 0;
	@%p81 bra 	$L__BB19_81;
	cvt.u32.u64 	%r258, %rd5;
	shl.b32 	%r259, %r354, 8;
	add.s32 	%r260, %r259, %r258;
	add.s32 	%r261, %r260, 768;
	mul.wide.u32 	%rd185, %r261, 8;
	add.s64 	%rd186, %rd2, %rd185;
	cvt.u64.u32 	%rd187, %r47;
	atom.global.add.u64 	%rd188, [%rd186], %rd187;
$L__BB19_81:
	ld.shared.u32 	%r48, [%r43+4096];
	setp.eq.s32 	%p82, %r48, 0;
	@%p82 bra 	$L__BB19_83;
	cvt.u32.u64 	%r262, %rd5;
	shl.b32 	%r263, %r354, 8;
	add.s32 	%r264, %r263, %r262;
	add.s32 	%r265, %r264, 1024;
	mul.wide.u32 	%rd189, %r265, 8;
	add.s64 	%rd190, %rd2, %rd189;
	cvt.u64.u32 	%rd191, %r48;
	atom.global.add.u64 	%rd192, [%rd190], %rd191;
$L__BB19_83:
	ld.shared.u32 	%r49, [%r43+5120];
	setp.eq.s32 	%p83, %r49, 0;
	@%p83 bra 	$L__BB19_85;
	cvt.u32.u64 	%r266, %rd5;
	shl.b32 	%r267, %r354, 8;
	add.s32 	%r268, %r267, %r266;
	add.s32 	%r269, %r268, 1280;
	mul.wide.u32 	%rd193, %r269, 8;
	add.s64 	%rd194, %rd2, %rd193;
	cvt.u64.u32 	%rd195, %r49;
	atom.global.add.u64 	%rd196, [%rd194], %rd195;
$L__BB19_85:
	ld.shared.u32 	%r50, [%r43+6144];
	setp.eq.s32 	%p84, %r50, 0;
	@%p84 bra 	$L__BB19_87;
	cvt.u32.u64 	%r270, %rd5;
	shl.b32 	%r271, %r354, 8;
	add.s32 	%r272, %r271, %r270;
	add.s32 	%r273, %r272, 1536;
	mul.wide.u32 	%rd197, %r273, 8;
	add.s64 	%rd198, %rd2, %rd197;
	cvt.u64.u32 	%rd199, %r50;
	atom.global.add.u64 	%rd200, [%rd198], %rd199;
$L__BB19_87:
	ld.shared.u32 	%r51, [%r43+7168];
	setp.eq.s32 	%p85, %r51, 0;
	@%p85 bra 	$L__BB19_89;
	cvt.u32.u64 	%r274, %rd5;
	shl.b32 	%r275, %r354, 8;
	add.s32 	%r276, %r275, %r274;
	add.s32 	%r277, %r276, 1792;
	mul.wide.u32 	%rd201, %r277, 8;
	add.s64 	%rd202, %rd2, %rd201;
	cvt.u64.u32 	%rd203, %r51;
	atom.global.add.u64 	%rd204, [%rd202], %rd203;
$L__BB19_89:
	add.s32 	%r354, %r354, 8;
	setp.ne.s32 	%p86, %r354, %r14;
	mov.u32 	%r356, %r14;
	@%p86 bra 	$L__BB19_73;
$L__BB19_90:
	add.s32 	%r54, %r5, -1;
	setp.eq.s32 	%p87, %r3, 0;
	@%p87 bra 	$L__BB19_111;
	setp.lt.u32 	%p88, %r4, 3;
	@%p88 bra 	$L__BB19_101;
	shl.b32 	%r278, %r356, 10;
	add.s32 	%r55, %r6, %r278;
	ld.shared.u32 	%r56, [%r55];
	setp.eq.s32 	%p89, %r56, 0;
	@%p89 bra 	$L__BB19_94;
	cvt.u32.u64 	%r279, %rd5;
	shl.b32 	%r280, %r356, 8;
	add.s32 	%r281, %r280, %r279;
	mul.wide.u32 	%rd205, %r281, 8;
	add.s64 	%rd206, %rd2, %rd205;
	cvt.u64.u32 	%rd207, %r56;
	atom.global.add.u64 	%rd208, [%rd206], %rd207;
$L__BB19_94:
	ld.shared.u32 	%r57, [%r55+1024];
	setp.eq.s32 	%p90, %r57, 0;
	@%p90 bra 	$L__BB19_96;
	cvt.u32.u64 	%r282, %rd5;
	shl.b32 	%r283, %r356, 8;
	add.s32 	%r284, %r283, %r282;
	add.s32 	%r285, %r284, 256;
	mul.wide.u32 	%rd209, %r285, 8;
	add.s64 	%rd210, %rd2, %rd209;
	cvt.u64.u32 	%rd211, %r57;
	atom.global.add.u64 	%rd212, [%rd210], %rd211;
$L__BB19_96:
	ld.shared.u32 	%r58, [%r55+2048];
	setp.eq.s32 	%p91, %r58, 0;
	@%p91 bra 	$L__BB19_98;
	cvt.u32.u64 	%r286, %rd5;
	shl.b32 	%r287, %r356, 8;
	add.s32 	%r288, %r287, %r286;
	add.s32 	%r289, %r288, 512;
	mul.wide.u32 	%rd213, %r289, 8;
	add.s64 	%rd214, %rd2, %rd213;
	cvt.u64.u32 	%rd215, %r58;
	atom.global.add.u64 	%rd216, [%rd214], %rd215;
$L__BB19_98:
	ld.shared.u32 	%r59, [%r55+3072];
	setp.eq.s32 	%p92, %r59, 0;
	@%p92 bra 	$L__BB19_100;
	cvt.u32.u64 	%r290, %rd5;
	shl.b32 	%r291, %r356, 8;
	add.s32 	%r292, %r291, %r290;
	add.s32 	%r293, %r292, 768;
	mul.wide.u32 	%rd217, %r293, 8;
	add.s64 	%rd218, %rd2, %rd217;
	cvt.u64.u32 	%rd219, %r59;
	atom.global.add.u64 	%rd220, [%rd218], %rd219;
$L__BB19_100:
	add.s32 	%r356, %r356, 4;
$L__BB19_101:
	setp.eq.s32 	%p93, %r5, 0;
	@%p93 bra 	$L__BB19_111;
	setp.eq.s32 	%p94, %r54, 0;
	@%p94 bra 	$L__BB19_108;
	shl.b32 	%r294, %r356, 10;
	add.s32 	%r62, %r6, %r294;
	ld.shared.u32 	%r63, [%r62];
	setp.eq.s32 	%p95, %r63, 0;
	@%p95 bra 	$L__BB19_105;
	cvt.u32.u64 	%r295, %rd5;
	shl.b32 	%r296, %r356, 8;
	add.s32 	%r297, %r296, %r295;
	mul.wide.u32 	%rd221, %r297, 8;
	add.s64 	%rd222, %rd2, %rd221;
	cvt.u64.u32 	%rd223, %r63;
	atom.global.add.u64 	%rd224, [%rd222], %rd223;
$L__BB19_105:
	ld.shared.u32 	%r64, [%r62+1024];
	setp.eq.s32 	%p96, %r64, 0;
	@%p96 bra 	$L__BB19_107;
	cvt.u32.u64 	%r298, %rd5;
	shl.b32 	%r299, %r356, 8;
	add.s32 	%r300, %r299, %r298;
	add.s32 	%r301, %r300, 256;
	mul.wide.u32 	%rd225, %r301, 8;
	add.s64 	%rd226, %rd2, %rd225;
	cvt.u64.u32 	%rd227, %r64;
	atom.global.add.u64 	%rd228, [%rd226], %rd227;
$L__BB19_107:
	add.s32 	%r356, %r356, 2;
$L__BB19_108:
	setp.eq.s32 	%p97, %r15, 0;
	@%p97 bra 	$L__BB19_111;
	shl.b32 	%r302, %r356, 10;
	add.s32 	%r303, %r6, %r302;
	ld.shared.u32 	%r67, [%r303];
	setp.eq.s32 	%p98, %r67, 0;
	@%p98 bra 	$L__BB19_111;
	cvt.u32.u64 	%r304, %rd5;
	shl.b32 	%r305, %r356, 8;
	add.s32 	%r306, %r305, %r304;
	mul.wide.u32 	%rd229, %r306, 8;
	add.s64 	%rd230, %rd2, %rd229;
	cvt.u64.u32 	%rd231, %r67;
	atom.global.add.u64 	%rd232, [%rd230], %rd231;
$L__BB19_111:
	cvt.u32.u64 	%r307, %rd5;
	setp.gt.u32 	%p99, %r307, 127;
	@%p99 bra 	$L__BB19_152;
	setp.lt.u32 	%p100, %r1, 7;
	mov.b32 	%r360, 0;
	@%p100 bra 	$L__BB19_131;
	mov.b32 	%r358, 0;
$L__BB19_114:
	.pragma "nounroll";
	shl.b32 	%r311, %r358, 10;
	add.s32 	%r69, %r6, %r311;
	ld.shared.u32 	%r70, [%r69+512];
	setp.eq.s32 	%p101, %r70, 0;
	shl.b32 	%r312, %r358, 8;
	add.s32 	%r313, %r312, %r307;
	mul.wide.u32 	%rd233, %r313, 8;
	add.s64 	%rd94, %rd2, %rd233;
	@%p101 bra 	$L__BB19_116;
	cvt.u64.u32 	%rd234, %r70;
	atom.global.add.u64 	%rd235, [%rd94+1024], %rd234;
$L__BB19_116:
	ld.shared.u32 	%r71, [%r69+1536];
	setp.eq.s32 	%p102, %r71, 0;
	@%p102 bra 	$L__BB19_118;
	cvt.u64.u32 	%rd236, %r71;
	atom.global.add.u64 	%rd237, [%rd94+3072], %rd236;
$L__BB19_118:
	ld.shared.u32 	%r72, [%r69+2560];
	setp.eq.s32 	%p103, %r72, 0;
	@%p103 bra 	$L__BB19_120;
	cvt.u64.u32 	%rd238, %r72;
	atom.global.add.u64 	%rd239, [%rd94+5120], %rd238;
$L__BB19_120:
	ld.shared.u32 	%r73, [%r69+3584];
	setp.eq.s32 	%p104, %r73, 0;
	@%p104 bra 	$L__BB19_122;
	cvt.u64.u32 	%rd240, %r73;
	atom.global.add.u64 	%rd241, [%rd94+7168], %rd240;
$L__BB19_122:
	ld.shared.u32 	%r74, [%r69+4608];
	setp.eq.s32 	%p105, %r74, 0;
	@%p105 bra 	$L__BB19_124;
	cvt.u64.u32 	%rd242, %r74;
	atom.global.add.u64 	%rd243, [%rd94+9216], %rd242;
$L__BB19_124:
	ld.shared.u32 	%r75, [%r69+5632];
	setp.eq.s32 	%p106, %r75, 0;
	@%p106 bra 	$L__BB19_126;
	cvt.u64.u32 	%rd244, %r75;
	atom.global.add.u64 	%rd245, [%rd94+11264], %rd244;
$L__BB19_126:
	ld.shared.u32 	%r76, [%r69+6656];
	setp.eq.s32 	%p107, %r76, 0;
	@%p107 bra 	$L__BB19_128;
	cvt.u64.u32 	%rd246, %r76;
	atom.global.add.u64 	%rd247, [%rd94+13312], %rd246;
$L__BB19_128:
	ld.shared.u32 	%r77, [%r69+7680];
	setp.eq.s32 	%p108, %r77, 0;
	@%p108 bra 	$L__BB19_130;
	cvt.u64.u32 	%rd248, %r77;
	atom.global.add.u64 	%rd249, [%rd94+15360], %rd248;
$L__BB19_130:
	add.s32 	%r358, %r358, 8;
	setp.ne.s32 	%p109, %r358, %r14;
	mov.u32 	%r360, %r14;
	@%p109 bra 	$L__BB19_114;
$L__BB19_131:
	setp.eq.s32 	%p110, %r3, 0;
	@%p110 bra 	$L__BB19_152;
	setp.lt.u32 	%p111, %r4, 3;
	@%p111 bra 	$L__BB19_142;
	shl.b32 	%r314, %r360, 10;
	add.s32 	%r80, %r6, %r314;
	ld.shared.u32 	%r81, [%r80+512];
	setp.eq.s32 	%p112, %r81, 0;
	@%p112 bra 	$L__BB19_135;
	shl.b32 	%r316, %r360, 8;
	add.s32 	%r317, %r316, %r307;
	mul.wide.u32 	%rd250, %r317, 8;
	add.s64 	%rd251, %rd2, %rd250;
	cvt.u64.u32 	%rd252, %r81;
	atom.global.add.u64 	%rd253, [%rd251+1024], %rd252;
$L__BB19_135:
	ld.shared.u32 	%r82, [%r80+1536];
	setp.eq.s32 	%p113, %r82, 0;
	@%p113 bra 	$L__BB19_137;
	shl.b32 	%r319, %r360, 8;
	add.s32 	%r320, %r319, %r307;
	add.s32 	%r321, %r320, 256;
	mul.wide.u32 	%rd254, %r321, 8;
	add.s64 	%rd255, %rd2, %rd254;
	cvt.u64.u32 	%rd256, %r82;
	atom.global.add.u64 	%rd257, [%rd255+1024], %rd256;
$L__BB19_137:
	ld.shared.u32 	%r83, [%r80+2560];
	setp.eq.s32 	%p114, %r83, 0;
	@%p114 bra 	$L__BB19_139;
	shl.b32 	%r323, %r360, 8;
	add.s32 	%r324, %r323, %r307;
	add.s32 	%r325, %r324, 512;
	mul.wide.u32 	%rd258, %r325, 8;
	add.s64 	%rd259, %rd2, %rd258;
	cvt.u64.u32 	%rd260, %r83;
	atom.global.add.u64 	%rd261, [%rd259+1024], %rd260;
$L__BB19_139:
	ld.shared.u32 	%r84, [%r80+3584];
	setp.eq.s32 	%p115, %r84, 0;
	@%p115 bra 	$L__BB19_141;
	shl.b32 	%r327, %r360, 8;
	add.s32 	%r328, %r327, %r307;
	add.s32 	%r329, %r328, 768;
	mul.wide.u32 	%rd262, %r329, 8;
	add.s64 	%rd263, %rd2, %rd262;
	cvt.u64.u32 	%rd264, %r84;
	atom.global.add.u64 	%rd265, [%rd263+1024], %rd264;
$L__BB19_141:
	add.s32 	%r360, %r360, 4;
$L__BB19_142:
	setp.eq.s32 	%p116, %r5, 0;
	@%p116 bra 	$L__BB19_152;
	setp.eq.s32 	%p117, %r54, 0;
	@%p117 bra 	$L__BB19_149;
	shl.b32 	%r330, %r360, 10;
	add.s32 	%r87, %r6, %r330;
	ld.shared.u32 	%r88, [%r87+512];
	setp.eq.s32 	%p118, %r88, 0;
	@%p118 bra 	$L__BB19_146;
	shl.b32 	%r332, %r360, 8;
	add.s32 	%r333, %r332, %r307;
	mul.wide.u32 	%rd266, %r333, 8;
	add.s64 	%rd267, %rd2, %rd266;
	cvt.u64.u32 	%rd268, %r88;
	atom.global.add.u64 	%rd269, [%rd267+1024], %rd268;
$L__BB19_146:
	ld.shared.u32 	%r89, [%r87+1536];
	setp.eq.s32 	%p119, %r89, 0;
	@%p119 bra 	$L__BB19_148;
	shl.b32 	%r335, %r360, 8;
	add.s32 	%r336, %r335, %r307;
	add.s32 	%r337, %r336, 256;
	mul.wide.u32 	%rd270, %r337, 8;
	add.s64 	%rd271, %rd2, %rd270;
	cvt.u64.u32 	%rd272, %r89;
	atom.global.add.u64 	%rd273, [%rd271+1024], %rd272;
$L__BB19_148:
	add.s32 	%r360, %r360, 2;
$L__BB19_149:
	setp.eq.s32 	%p120, %r15, 0;
	@%p120 bra 	$L__BB19_152;
	shl.b32 	%r338, %r360, 10;
	add.s32 	%r339, %r6, %r338;
	ld.shared.u32 	%r92, [%r339+512];
	setp.eq.s32 	%p121, %r92, 0;
	@%p121 bra 	$L__BB19_152;
	shl.b32 	%r341, %r360, 8;
	add.s32 	%r342, %r341, %r307;
	mul.wide.u32 	%rd274, %r342, 8;
	add.s64 	%rd275, %rd2, %rd274;
	cvt.u64.u32 	%rd276, %r92;
	atom.global.add.u64 	%rd277, [%rd275+1024], %rd276;
$L__BB19_152:
	bar.sync 	0;
	add.s64 	%rd278, %rd278, 1;
	setp.ne.s64 	%p122, %rd278, %rd6;
	@%p122 bra 	$L__BB19_2;
$L__BB19_153:
	ret;

}
	// .globl	_ZN3cub18CUB_300001_SM_10006detail10radix_sort29DeviceRadixSortOnesweepKernelINS1_5radix10policy_hubIdNS0_8NullTypeEyE10Policy1000ELNS0_9SortOrderE1EdS6_yiiNS1_21identity_decomposer_tEEEvPT5_SC_PT3_PKSD_PT1_PKSH_PT2_PKSL_T4_iiT6_
.visible .entry _ZN3cub18CUB_300001_SM_10006detail10radix_sort29DeviceRadixSortOnesweepKernelINS1_5radix10policy_hubIdNS0_8NullTypeEyE10Policy1000ELNS0_9SortOrderE1EdS6_yiiNS1_21identity_decomposer_tEEEvPT5_SC_PT3_PKSD_PT1_PKSH_PT2_PKSL_T4_iiT6_(
	.param .u64 .ptr .align 1 _ZN3cub18CUB_300001_SM_10006detail10radix_sort29DeviceRadixSortOnesweepKernelINS1_5radix10policy_hubIdNS0_8NullTypeEyE10Policy1000ELNS0_9SortOrderE1EdS6_yiiNS1_21identity_decomposer_tEEEvPT5_SC_PT3_PKSD_PT1_PKSH_PT2_PKSL_T4_iiT6__param_0,
	.param .u64 .ptr .align 1 _ZN3cub18CUB_300001_SM_10006detail10radix_sort29DeviceRadixSortOnesweepKernelINS1_5radix10policy_hubIdNS0_8NullTypeEyE10Policy1000ELNS0_9SortOrderE1EdS6_yiiNS1_21identity_decomposer_tEEEvPT5_SC_PT3_PKSD_PT1_PKSH_PT2_PKSL_T4_iiT6__param_1,
	.param .u64 .ptr .align 1 _ZN3cub18CUB_300001_SM_10006detail10radix_sort29DeviceRadixSortOnesweepKernelINS1_5radix10policy_hubIdNS0_8NullTypeEyE10Policy1000ELNS0_9SortOrderE1EdS6_yiiNS1_21identity_decomposer_tEEEvPT5_SC_PT3_PKSD_PT1_PKSH_PT2_PKSL_T4_iiT6__param_2,
	.param .u64 .ptr .align 1 _ZN3cub18CUB_300001_SM_10006detail10radix_sort29DeviceRadixSortOnesweepKernelINS1_5radix10policy_hubIdNS0_8NullTypeEyE10Policy1000ELNS0_9SortOrderE1EdS6_yiiNS1_21identity_decomposer_tEEEvPT5_SC_PT3_PKSD_PT1_PKSH_PT2_PKSL_T4_iiT6__param_3,
	.param .u64 .ptr .align 1 _ZN3cub18CUB_300001_SM_10006detail10radix_sort29DeviceRadixSortOnesweepKernelINS1_5radix10policy_hubIdNS0_8NullTypeEyE10Policy1000ELNS0_9SortOrderE1EdS6_yiiNS1_21identity_decomposer_tEEEvPT5_SC_PT3_PKSD_PT1_PKSH_PT2_PKSL_T4_iiT6__param_4,
	.param .u64 .ptr .align 1 _ZN3cub18CUB_300001_SM_10006detail10radix_sort29DeviceRadixSortOnesweepKernelINS1_5radix10policy_hubIdNS0_8NullTypeEyE10Policy1000ELNS0_9SortOrderE1EdS6_yiiNS1_21identity_decomposer_tEEEvPT5_SC_PT3_PKSD_PT1_PKSH_PT2_PKSL_T4_iiT6__param_5,
	.param .u64 .ptr .align 1 _ZN3cub18CUB_300001_SM_10006detail10radix_sort29DeviceRadixSortOnesweepKernelINS1_5radix10policy_hubIdNS0_8NullTypeEyE10Policy1000ELNS0_9SortOrderE1EdS6_yiiNS1_21identity_decomposer_tEEEvPT5_SC_PT3_PKSD_PT1_PKSH_PT2_PKSL_T4_iiT6__param_6,
	.param .u64 .ptr .align 1 _ZN3cub18CUB_300001_SM_10006detail10radix_sort29DeviceRadixSortOnesweepKernelINS1_5radix10policy_hubIdNS0_8NullTypeEyE10Policy1000ELNS0_9SortOrderE1EdS6_yiiNS1_21identity_decomposer_tEEEvPT5_SC_PT3_PKSD_PT1_PKSH_PT2_PKSL_T4_iiT6__param_7,
	.param .u32 _ZN3cub18CUB_300001_SM_10006detail10radix_sort29DeviceRadixSortOnesweepKernelINS1_5radix10policy_hubIdNS0_8NullTypeEyE10Policy1000ELNS0_9SortOrderE1EdS6_yiiNS1_21identity_decomposer_tEEEvPT5_SC_PT3_PKSD_PT1_PKSH_PT2_PKSL_T4_iiT6__param_8,
	.param .u32 _ZN3cub18CUB_300001_SM_10006detail10radix_sort29DeviceRadixSortOnesweepKernelINS1_5radix10policy_hubIdNS0_8NullTypeEyE10Policy1000ELNS0_9SortOrderE1EdS6_yiiNS1_21identity_decomposer_tEEEvPT5_SC_PT3_PKSD_PT1_PKSH_PT2_PKSL_T4_iiT6__param_9,
	.param .u32 _ZN3cub18CUB_300001_SM_10006detail10radix_sort29DeviceRadixSortOnesweepKernelINS1_5radix10policy_hubIdNS0_8NullTypeEyE10Policy1000ELNS0_9SortOrderE1EdS6_yiiNS1_21identity_decomposer_tEEEvPT5_SC_PT3_PKSD_PT1_PKSH_PT2_PKSL_T4_iiT6__param_10,
	.param .align 1 .b8 _ZN3cub18CUB_300001_SM_10006detail10radix_sort29DeviceRadixSortOnesweepKernelINS1_5radix10policy_hubIdNS0_8NullTypeEyE10Policy1000ELNS0_9SortOrderE1EdS6_yiiNS1_21identity_decomposer_tEEEvPT5_SC_PT3_PKSD_PT1_PKSH_PT2_PKSL_T4_iiT6__param_11[1]
)
.maxntid 384
{
	.reg .pred 	%p<235>;
	.reg .b32 	%r<1272>;
	.reg .b64 	%rd<581>;
	// demoted variable
	.shared .align 16 .b8 _ZZN3cub18CUB_300001_SM_10006detail10radix_sort29DeviceRadixSortOnesweepKernelINS1_5radix10policy_hubIdNS0_8NullTypeEyE10Policy1000ELNS0_9SortOrderE1EdS6_yiiNS1_21identity_decomposer_tEEEvPT5_SC_PT3_PKSD_PT1_PKSH_PT2_PKSL_T4_iiT6_E1s[48128];
	ld.param.u64 	%rd117, [_ZN3cub18CUB_300001_SM_10006detail10radix_sort29DeviceRadixSortOnesweepKernelINS1_5radix10policy_hubIdNS0_8NullTypeEyE10Policy1000ELNS0_9SortOrderE1EdS6_yiiNS1_21identity_decomposer_tEEEvPT5_SC_PT3_PKSD_PT1_PKSH_PT2_PKSL_T4_iiT6__param_0];
	ld.param.u64 	%rd114, [_ZN3cub18CUB_300001_SM_10006detail10radix_sort29DeviceRadixSortOnesweepKernelINS1_5radix10policy_hubIdNS0_8NullTypeEyE10Policy1000ELNS0_9SortOrderE1EdS6_yiiNS1_21identity_decomposer_tEEEvPT5_SC_PT3_PKSD_PT1_PKSH_PT2_PKSL_T4_iiT6__param_1];
	ld.param.u64 	%rd118, [_ZN3cub18CUB_300001_SM_10006detail10radix_sort29DeviceRadixSortOnesweepKernelINS1_5radix10policy_hubIdNS0_8NullTypeEyE10Policy1000ELNS0_9SortOrderE1EdS6_yiiNS1_21identity_decomposer_tEEEvPT5_SC_PT3_PKSD_PT1_PKSH_PT2_PKSL_T4_iiT6__param_4];
	ld.param.u64 	%rd119, [_ZN3cub18CUB_300001_SM_10006detail10radix_sort29DeviceRadixSortOnesweepKernelINS1_5radix10policy_hubIdNS0_8NullTypeEyE10Policy1000ELNS0_9SortOrderE1EdS6_yiiNS1_21identity_decomposer_tEEEvPT5_SC_PT3_PKSD_PT1_PKSH_PT2_PKSL_T4_iiT6__param_5];
	ld.param.u32 	%r146, [_ZN3cub18CUB_300001_SM_10006detail10radix_sort29DeviceRadixSortOnesweepKernelINS1_5radix10policy_hubIdNS0_8NullTypeEyE10Policy1000ELNS0_9SortOrderE1EdS6_yiiNS1_21identity_decomposer_tEEEvPT5_SC_PT3_PKSD_PT1_PKSH_PT2_PKSL_T4_iiT6__param_8];
	ld.param.u32 	%r148, [_ZN3cub18CUB_300001_SM_10006detail10radix_sort29DeviceRadixSortOnesweepKernelINS1_5radix10policy_hubIdNS0_8NullTypeEyE10Policy1000ELNS0_9SortOrderE1EdS6_yiiNS1_21identity_decomposer_tEEEvPT5_SC_PT3_PKSD_PT1_PKSH_PT2_PKSL_T4_iiT6__param_10];
	cvta.to.global.u64 	%rd1, %rd118;
	cvta.to.global.u64 	%rd2, %rd117;
	cvta.to.global.u64 	%rd3, %rd119;
	mov.u32 	%r1, %tid.x;
	// begin inline asm
	mov.u32 %r149, %laneid;
	// end inline asm
	setp.ne.s32 	%p1, %r1, 0;
	@%p1 bra 	$L__BB20_2;
	cvta.to.global.u64 	%rd120, %rd114;
	atom.global.add.u32 	%r150, [%rd120], 1;
	st.shared.u32 	[_ZZN3cub18CUB_300001_SM_10006detail10radix_sort29DeviceRadixSortOnesweepKernelINS1_5radix10policy_hubIdNS0_8NullTypeEyE10Policy1000ELNS0_9SortOrderE1EdS6_yiiNS1_21identity_decomposer_tEEEvPT5_SC_PT3_PKSD_PT1_PKSH_PT2_PKSL_T4_iiT6_E1s+46080], %r150;
$L__BB20_2:
	bar.sync 	0;
	ld.shared.u32 	%r3, [_ZZN3cub18CUB_300001_SM_10006detail10radix_sort29DeviceRadixSortOnesweepKernelINS1_5radix10policy_hubIdNS0_8NullTypeEyE10Policy1000ELNS0_9SortOrderE1EdS6_yiiNS1_21identity_decomposer_tEEEvPT5_SC_PT3_PKSD_PT1_PKSH_PT2_PKSL_T4_iiT6_E1s+46080];
	mul.lo.s32 	%r151, %r3, 5760;
	add.s32 	%r4, %r151, 5760;
	setp.gt.s32 	%p2, %r4, %r146;
	cvt.s64.s32 	%rd4, %r151;
	@%p2 bra 	$L__BB20_4;
	and.b32  	%r152, %r1, 31;
	and.b32  	%r153, %r1, 992;
	mul.lo.s32 	%r154, %r153, 15;
	or.b32  	%r155, %r154, %r152;
	cvt.u64.u32 	%rd121, %r155;
	add.s64 	%rd122, %rd121, %rd4;
	shl.b64 	%rd123, %rd122, 3;
	add.s64 	%rd124, %rd3, %rd123;
	ld.global.u64 	%rd549, [%rd124];
	ld.global.u64 	%rd550, [%rd124+256];
	ld.global.u64 	%rd551, [%rd124+512];
	ld.global.u64 	%rd552, [%rd124+768];
	ld.global.u64 	%rd553, [%rd124+1024];
	ld.global.u64 	%rd554, [%rd124+1280];
	ld.global.u64 	%rd555, [%rd124+1536];
	ld.global.u64 	%rd556, [%rd124+1792];
	ld.global.u64 	%rd557, [%rd124+2048];
	ld.global.u64 	%rd558, [%rd124+2304];
	ld.global.u64 	%rd559, [%rd124+2560];
	ld.global.u64 	%rd560, [%rd124+2816];
	ld.global.u64 	%rd561, [%rd124+3072];
	ld.global.u64 	%rd562, [%rd124+3328];
	ld.global.u64 	%rd563, [%rd124+3584];
	bra.uni 	$L__BB20_34;
$L__BB20_4:
	cvt.u32.u64 	%r156, %rd4;
	sub.s32 	%r5, %r146, %r156;
	and.b32  	%r157, %r1, 31;
	and.b32  	%r158, %r1, 992;
	mul.lo.s32 	%r159, %r158, 15;
	or.b32  	%r6, %r159, %r157;
	setp.ge.s32 	%p3, %r6, %r5;
	cvt.u64.u32 	%rd126, %r6;
	add.s64 	%rd127, %rd126, %rd4;
	shl.b64 	%rd128, %rd127, 3;
	add.s64 	%rd20, %rd3, %rd128;
	mov.b64 	%rd549, -1;
	@%p3 bra 	$L__BB20_6;
	ld.global.u64 	%rd549, [%rd20];
$L__BB20_6:
	add.s32 	%r160, %r6, 32;
	setp.ge.s32 	%p4, %r160, %r5;
	mov.b64 	%rd550, -1;
	@%p4 bra 	$L__BB20_8;
	ld.global.u64 	%rd550, [%rd20+256];
$L__BB20_8:
	add.s32 	%r161, %r6, 64;
	setp.ge.s32 	%p5, %r161, %r5;
	mov.b64 	%rd551, -1;
	@%p5 bra 	$L__BB20_10;
	ld.global.u64 	%rd551, [%rd20+512];
$L__BB20_10:
	add.s32 	%r162, %r6, 96;
	setp.ge.s32 	%p6, %r162, %r5;
	mov.b64 	%rd552, -1;
	@%p6 bra 	$L__BB20_12;
	ld.global.u64 	%rd552, [%rd20+768];
$L__BB20_12:
	add.s32 	%r163, %r6, 128;
	setp.ge.s32 	%p7, %r163, %r5;
	mov.b64 	%rd553, -1;
	@%p7 bra 	$L__BB20_14;
	ld.global.u64 	%rd553, [%rd20+1024];
$L__BB20_14:
	add.s32 	%r164, %r6, 160;
	setp.ge.s32 	%p8, %r164, %r5;
	mov.b64 	%rd554, -1;
	@%p8 bra 	$L__BB20_16;
	ld.global.u64 	%rd554, [%rd20+1280];
$L__BB20_16:
	add.s32 	%r165, %r6, 192;
	setp.ge.s32 	%p9, %r165, %r5;
	mov.b64 	%rd555, -1;
	@%p9 bra 	$L__BB20_18;
	ld.global.u64 	%rd555, [%rd20+1536];
$L__BB20_18:
	add.s32 	%r166, %r6, 224;
	setp.ge.s32 	%p10, %r166, %r5;
	mov.b64 	%rd556, -1;
	@%p10 bra 	$L__BB20_20;
	ld.global.u64 	%rd556, [%rd20+1792];
$L__BB20_20:
	add.s32 	%r167, %r6, 256;
	setp.ge.s32 	%p11, %r167, %r5;
	mov.b64 	%rd557, -1;
	@%p11 bra 	$L__BB20_22;
	ld.global.u64 	%rd557, [%rd20+2048];
$L__BB20_22:
	add.s32 	%r168, %r6, 288;
	setp.ge.s32 	%p12, %r168, %r5;
	mov.b64 	%rd558, -1;
	@%p12 bra 	$L__BB20_24;
	ld.global.u64 	%rd558, [%rd20+2304];
$L__BB20_24:
	add.s32 	%r169, %r6, 320;
	setp.ge.s32 	%p13, %r169, %r5;
	mov.b64 	%rd559, -1;
	@%p13 bra 	$L__BB20_26;
	ld.global.u64 	%rd559, [%rd20+2560];
$L__BB20_26:
	add.s32 	%r170, %r6, 352;
	setp.ge.s32 	%p14, %r170, %r5;
	mov.b64 	%rd560, -1;
	@%p14 bra 	$L__BB20_28;
	ld.global.u64 	%rd560, [%rd20+2816];
$L__BB20_28:
	add.s32 	%r171, %r6, 384;
	setp.ge.s32 	%p15, %r171, %r5;
	mov.b64 	%rd561, -1;
	@%p15 bra 	$L__BB20_30;
	ld.global.u64 	%rd561, [%rd20+3072];
$L__BB20_30:
	add.s32 	%r172, %r6, 416;
	setp.ge.s32 	%p16, %r172, %r5;
	mov.b64 	%rd562, -1;
	@%p16 bra 	$L__BB20_32;
	ld.global.u64 	%rd562, [%rd20+3328];
$L__BB20_32:
	add.s32 	%r173, %r6, 448;
	setp.ge.s32 	%p17, %r173, %r5;
	mov.b64 	%rd563, -1;
	@%p17 bra 	$L__BB20_34;
	ld.global.u64 	%rd563, [%rd20+3584];
$L__BB20_34:
	setp.lt.s64 	%p18, %rd554, 0;
	selp.b64 	%rd143, 0, 9223372036854775807, %p18;
	xor.b64  	%rd570, %rd143, %rd554;
	setp.lt.s64 	%p19, %rd555, 0;
	selp.b64 	%rd144, 0, 9223372036854775807, %p19;
	xor.b64  	%rd571, %rd144, %rd555;
	setp.lt.s64 	%p20, %rd556, 0;
	selp.b64 	%rd145, 0, 9223372036854775807, %p20;
	xor.b64  	%rd572, %rd145, %rd556;
	setp.lt.s64 	%p21, %rd557, 0;
	selp.b64 	%rd146, 0, 9223372036854775807, %p21;
	xor.b64  	%rd573, %rd146, %rd557;
	mov.b32 	%r174, -1;
	shl.b32 	%r175, %r174, %r148;
	not.b32 	%r7, %r175;
	shl.b32 	%r176, %r1, 5;
	and.b32  	%r177, %r176, 31744;
	mov.u32 	%r178, _ZZN3cub18CUB_300001_SM_10006detail10radix_sort29DeviceRadixSortOnesweepKernelINS1_5radix10policy_hubIdNS0_8NullTypeEyE10Policy1000ELNS0_9SortOrderE1EdS6_yiiNS1_21identity_decomposer_tEEEvPT5_SC_PT3_PKSD_PT1_PKSH_PT2_PKSL_T4_iiT6_E1s;
	add.s32 	%r8, %r178, %r177;
	setp.gt.s32 	%p22, %r149, 255;
	@%p22 bra 	$L__BB20_47;
	max.s32 	%r179, %r149, 224;
	sub.s32 	%r180, %r179, %r149;
	add.s32 	%r181, %r180, 31;
	shr.u32 	%r182, %r181, 5;
	add.s32 	%r9, %r182, 1;
	setp.lt.u32 	%p23, %r181, 480;
	mov.u32 	%r1243, %r149;
	@%p23 bra 	$L__BB20_38;
	and.b32  	%r183, %r9, 268435440;
	neg.s32 	%r1241, %r183;
	shl.b32 	%r186, %r149, 2;
	add.s32 	%r187, %r177, %r186;
	add.s32 	%r189, %r187, %r178;
	add.s32 	%r1240, %r189, 1024;
	mov.u32 	%r1243, %r149;
$L__BB20_37:
	.pragma "nounroll";
	mov.b32 	%r190, 0;
	st.shared.u32 	[%r1240+-1024], %r190;
	st.shared.u32 	[%r1240+-896], %r190;
	st.shared.u32 	[%r1240+-768], %r190;
	st.shared.u32 	[%r1240+-640], %r190;
	st.shared.u32 	[%r1240+-512], %r190;
	st.shared.u32 	[%r1240+-384], %r190;
	st.shared.u32 	[%r1240+-256], %r190;
	st.shared.u32 	[%r1240+-128], %r190;
	st.shared.u32 	[%r1240], %r190;
	st.shared.u32 	[%r1240+128], %r190;
	st.shared.u32 	[%r1240+256], %r190;
	st.shared.u32 	[%r1240+384], %r190;
	st.shared.u32 	[%r1240+512], %r190;
	st.shared.u32 	[%r1240+640], %r190;
	st.shared.u32 	[%r1240+768], %r190;
	st.shared.u32 	[%r1240+896], %r190;
	add.s32 	%r1243, %r1243, 512;
	add.s32 	%r1241, %r1241, 16;
	add.s32 	%r1240, %r1240, 2048;
	setp.ne.s32 	%p24, %r1241, 0;
	@%p24 bra 	$L__BB20_37;
$L__BB20_38:
	and.b32  	%r191, %r9, 15;
	setp.eq.s32 	%p25, %r191, 0;
	@%p25 bra 	$L__BB20_47;
	setp.lt.u32 	%p26, %r191, 8;
	@%p26 bra 	$L__BB20_41;
	shl.b32 	%r193, %r1243, 2;
	add.s32 	%r194, %r8, %r193;
	mov.b32 	%r195, 0;
	st.shared.u32 	[%r194], %r195;
	st.shared.u32 	[%r194+128], %r195;
	st.shared.u32 	[%r194+256], %r195;
	st.shared.u32 	[%r194+384], %r195;
	st.shared.u32 	[%r194+512], %r195;
	st.shared.u32 	[%r194+640], %r195;
	st.shared.u32 	[%r194+768], %r195;
	st.shared.u32 	[%r194+896], %r195;
	add.s32 	%r1243, %r1243, 256;
$L__BB20_41:
	and.b32  	%r196, %r9, 7;
	setp.eq.s32 	%p27, %r196, 0;
	@%p27 bra 	$L__BB20_47;
	and.b32  	%r21, %r9, 3;
	setp.lt.u32 	%p28, %r196, 4;
	@%p28 bra 	$L__BB20_44;
	shl.b32 	%r198, %r1243, 2;
	add.s32 	%r199, %r8, %r198;
	mov.b32 	%r200, 0;
	st.shared.u32 	[%r199], %r200;
	st.shared.u32 	[%r199+128], %r200;
	st.shared.u32 	[%r199+256], %r200;
	st.shared.u32 	[%r199+384], %r200;
	add.s32 	%r1243, %r1243, 128;
$L__BB20_44:
	setp.eq.s32 	%p29, %r21, 0;
	@%p29 bra 	$L__BB20_47;
	shl.b32 	%r203, %r1243, 2;
	add.s32 	%r204, %r177, %r203;
	add.s32 	%r1247, %r178, %r204;
	neg.s32 	%r1246, %r21;
$L__BB20_46:
	.pragma "nounroll";
	mov.b32 	%r206, 0;
	st.shared.u32 	[%r1247], %r206;
	add.s32 	%r1247, %r1247, 128;
	add.s32 	%r1246, %r1246, 1;
	setp.ne.s32 	%p30, %r1246, 0;
	@%p30 bra 	$L__BB20_46;
$L__BB20_47:
	ld.param.u32 	%r1239, [_ZN3cub18CUB_300001_SM_10006detail10radix_sort29DeviceRadixSortOnesweepKernelINS1_5radix10policy_hubIdNS0_8NullTypeEyE10Policy1000ELNS0_9SortOrderE1EdS6_yiiNS1_21identity_decomposer_tEEEvPT5_SC_PT3_PKSD_PT1_PKSH_PT2_PKSL_T4_iiT6__param_9];
	bar.warp.sync 	-1;
	cvt.u64.u32 	%rd69, %r1239;
	setp.lt.s64 	%p31, %rd549, 0;
	selp.b64 	%rd147, 0, 9223372036854775807, %p31;
	xor.b64  	%rd148, %rd147, %rd549;
	setp.eq.s64 	%p32, %rd148, 9223372036854775807;
	selp.b64 	%rd149, -9223372036854775808, %rd148, %p32;
	shr.u64 	%rd150, %rd149, %r1239;
	cvt.u32.u64 	%r208, %rd150;
	and.b32  	%r30, %r208, %r7;
	shl.b32 	%r209, %r30, 2;
	add.s32 	%r210, %r8, %r209;
	atom.shared.add.u32 	%r211, [%r210], 1;
	setp.lt.s64 	%p33, %rd550, 0;
	selp.b64 	%rd151, 0, 9223372036854775807, %p33;
	xor.b64  	%rd152, %rd151, %rd550;
	setp.eq.s64 	%p34, %rd152, 9223372036854775807;
	selp.b64 	%rd153, -9223372036854775808, %rd152, %p34;
	shr.u64 	%rd154, %rd153, %r1239;
	cvt.u32.u64 	%r212, %rd154;
	and.b32  	%r213, %r212, %r7;
	shl.b32 	%r214, %r213, 2;
	add.s32 	%r215, %r8, %r214;
	atom.shared.add.u32 	%r216, [%r215], 1;
	setp.lt.s64 	%p35, %rd551, 0;
	selp.b64 	%rd155, 0, 9223372036854775807, %p35;
	xor.b64  	%rd156, %rd155, %rd551;
	setp.eq.s64 	%p36, %rd156, 9223372036854775807;
	selp.b64 	%rd157, -9223372036854775808, %rd156, %p36;
	shr.u64 	%rd158, %rd157, %r1239;
	cvt.u32.u64 	%r217, %rd158;
	and.b32  	%r218, %r217, %r7;
	shl.b32 	%r219, %r218, 2;
	add.s32 	%r220, %r8, %r219;
	atom.shared.add.u32 	%r221, [%r220], 1;
	setp.lt.s64 	%p37, %rd552, 0;
	selp.b64 	%rd159, 0, 9223372036854775807, %p37;
	xor.b64  	%rd160, %rd159, %rd552;
	setp.eq.s64 	%p38, %rd160, 9223372036854775807;
	selp.b64 	%rd161, -9223372036854775808, %rd160, %p38;
	shr.u64 	%rd162, %rd161, %r1239;
	cvt.u32.u64 	%r222, %rd162;
	and.b32  	%r223, %r222, %r7;
	shl.b32 	%r224, %r223, 2;
	add.s32 	%r225, %r8, %r224;
	atom.shared.add.u32 	%r226, [%r225], 1;
	setp.lt.s64 	%p39, %rd553, 0;
	selp.b64 	%rd163, 0, 9223372036854775807, %p39;
	xor.b64  	%rd164, %rd163, %rd553;
	setp.eq.s64 	%p40, %rd164, 9223372036854775807;
	selp.b64 	%rd165, -9223372036854775808, %rd164, %p40;
	shr.u64 	%rd166, %rd165, %r1239;
	cvt.u32.u64 	%r227, %rd166;
	and.b32  	%r228, %r227, %r7;
	shl.b32 	%r229, %r228, 2;
	add.s32 	%r230, %r8, %r229;
	atom.shared.add.u32 	%r231, [%r230], 1;
	setp.eq.s64 	%p41, %rd570, 9223372036854775807;
	selp.b64 	%rd167, -9223372036854775808, %rd570, %p41;
	shr.u64 	%rd168, %rd167, %r1239;
	cvt.u32.u64 	%r232, %rd168;
	and.b32  	%r233, %r232, %r7;
	shl.b32 	%r234, %r233, 2;
	add.s32 	%r235, %r8, %r234;
	atom.shared.add.u32 	%r236, [%r235], 1;
	setp.eq.s64 	%p42, %rd571, 9223372036854775807;
	selp.b64 	%rd169, -9223372036854775808, %rd571, %p42;
	shr.u64 	%rd170, %rd169, %r1239;
	cvt.u32.u64 	%r237, %rd170;
	and.b32  	%r238, %r237, %r7;
	shl.b32 	%r239, %r238, 2;
	add.s32 	%r240, %r8, %r239;
	atom.shared.add.u32 	%r241, [%r240], 1;
	setp.eq.s64 	%p43, %rd572, 9223372036854775807;
	selp.b64 	%rd171, -9223372036854775808, %rd572, %p43;
	shr.u64 	%rd172, %rd171, %r1239;
	cvt.u32.u64 	%r242, %rd172;
	and.b32  	%r243, %r242, %r7;
	shl.b32 	%r244, %r243, 2;
	add.s32 	%r245, %r8, %r244;
	atom.shared.add.u32 	%r246, [%r245], 1;
	setp.eq.s64 	%p44, %rd573, 9223372036854775807;
	selp.b64 	%rd173, -9223372036854775808, %rd573, %p44;
	shr.u64 	%rd174, %rd173, %r1239;
	cvt.u32.u64 	%r247, %rd174;
	and.b32  	%r248, %r247, %r7;
	shl.b32 	%r249, %r248, 2;
	add.s32 	%r250, %r8, %r249;
	atom.shared.add.u32 	%r251, [%r250], 1;
	setp.lt.s64 	%p45, %rd558, 0;
	selp.b64 	%rd175, 0, 9223372036854775807, %p45;
	xor.b64  	%rd574, %rd175, %rd558;
	setp.eq.s64 	%p46, %rd574, 9223372036854775807;
	selp.b64 	%rd176, -9223372036854775808, %rd574, %p46;
	shr.u64 	%rd177, %rd176, %r1239;
	cvt.u32.u64 	%r252, %rd177;
	and.b32  	%r253, %r252, %r7;
	shl.b32 	%r254, %r253, 2;
	add.s32 	%r255, %r8, %r254;
	atom.shared.add.u32 	%r256, [%r255], 1;
	setp.lt.s64 	%p47, %rd559, 0;
	selp.b64 	%rd178, 0, 9223372036854775807, %p47;
	xor.b64  	%rd575, %rd178, %rd559;
	setp.eq.s64 	%p48, %rd575, 9223372036854775807;
	selp.b64 	%rd179, -9223372036854775808, %rd575, %p48;
	shr.u64 	%rd180, %rd179, %r1239;
	cvt.u32.u64 	%r257, %rd180;
	and.b32  	%r258, %r257, %r7;
	shl.b32 	%r259, %r258, 2;
	add.s32 	%r260, %r8, %r259;
	atom.shared.add.u32 	%r261, [%r260], 1;
	setp.lt.s64 	%p49, %rd560, 0;
	selp.b64 	%rd181, 0, 9223372036854775807, %p49;
	xor.b64  	%rd182, %rd181, %rd560;
	setp.eq.s64 	%p50, %rd182, 9223372036854775807;
	selp.b64 	%rd183, -9223372036854775808, %rd182, %p50;
	shr.u64 	%rd184, %rd183, %r1239;
	cvt.u32.u64 	%r262, %rd184;
	and.b32  	%r263, %r262, %r7;
	shl.b32 	%r264, %r263, 2;
	add.s32 	%r265, %r8, %r264;
	atom.shared.add.u32 	%r266, [%r265], 1;
	setp.lt.s64 	%p51, %rd561, 0;
	selp.b64 	%rd185, 0, 9223372036854775807, %p51;
	xor.b64  	%rd577, %rd185, %rd561;
	setp.eq.s64 	%p52, %rd577, 9223372036854775807;
	selp.b64 	%rd186, -9223372036854775808, %rd577, %p52;
	shr.u64 	%rd187, %rd186, %r1239;
	cvt.u32.u64 	%r267, %rd187;
	and.b32  	%r268, %r267, %r7;
	shl.b32 	%r269, %r268, 2;
	add.s32 	%r270, %r8, %r269;
	atom.shared.add.u32 	%r271, [%r270], 1;
	setp.lt.s64 	%p53, %rd562, 0;
	selp.b64 	%rd188, 0, 9223372036854775807, %p53;
	xor.b64  	%rd189, %rd188, %rd562;
	setp.eq.s64 	%p54, %rd189, 9223372036854775807;
	selp.b64 	%rd190, -9223372036854775808, %rd189, %p54;
	shr.u64 	%rd191, %rd190, %r1239;
	cvt.u32.u64 	%r272, %rd191;
	and.b32  	%r273, %r272, %r7;
	shl.b32 	%r274, %r273, 2;
	add.s32 	%r275, %r8, %r274;
	atom.shared.add.u32 	%r276, [%r275], 1;
	setp.lt.s64 	%p55, %rd563, 0;
	selp.b64 	%rd192, 0, 9223372036854775807, %p55;
	xor.b64  	%rd193, %rd192, %rd563;
	setp.eq.s64 	%p56, %rd193, 9223372036854775807;
	selp.b64 	%rd194, -9223372036854775808, %rd193, %p56;
	shr.u64 	%rd195, %rd194, %r1239;
	cvt.u32.u64 	%r277, %rd195;
	and.b32  	%r278, %r277, %r7;
	shl.b32 	%r279, %r278, 2;
	add.s32 	%r280, %r8, %r279;
	atom.shared.add.u32 	%r281, [%r280], 1;
	bar.sync 	0;
	setp.gt.u32 	%p57, %r1, 255;
	mov.b32 	%r1248, 0;
	@%p57 bra 	$L__BB20_49;
	shl.b32 	%r282, %r1, 2;
	add.s32 	%r284, %r178, %r282;
	ld.shared.u32 	%r285, [%r284];
	mov.b32 	%r286, 0;
	st.shared.u32 	[%r284], %r286;
	ld.shared.u32 	%r287, [%r284+1024];
	st.shared.u32 	[%r284+1024], %r285;
	add.s32 	%r288, %r287, %r285;
	ld.shared.u32 	%r289, [%r284+2048];
	st.shared.u32 	[%r284+2048], %r288;
	add.s32 	%r290, %r289, %r288;
	ld.shared.u32 	%r291, [%r284+3072];
	st.shared.u32 	[%r284+3072], %r290;
	add.s32 	%r292, %r291, %r290;
	ld.shared.u32 	%r293, [%r284+4096];
	st.shared.u32 	[%r284+4096], %r292;
	add.s32 	%r294, %r293, %r292;
	ld.shared.u32 	%r295, [%r284+5120];
	st.shared.u32 	[%r284+5120], %r294;
	add.s32 	%r296, %r295, %r294;
	ld.shared.u32 	%r297, [%r284+6144];
	st.shared.u32 	[%r284+6144], %r296;
	add.s32 	%r298, %r297, %r296;
	ld.shared.u32 	%r299, [%r284+7168];
	st.shared.u32 	[%r284+7168], %r298;
	add.s32 	%r300, %r299, %r298;
	ld.shared.u32 	%r301, [%r284+8192];
	st.shared.u32 	[%r284+8192], %r300;
	add.s32 	%r302, %r301, %r300;
	ld.shared.u32 	%r303, [%r284+9216];
	st.shared.u32 	[%r284+9216], %r302;
	add.s32 	%r304, %r303, %r302;
	ld.shared.u32 	%r305, [%r284+10240];
	st.shared.u32 	[%r284+10240], %r304;
	add.s32 	%r306, %r305, %r304;
	ld.shared.u32 	%r307, [%r284+11264];
	st.shared.u32 	[%r284+11264], %r306;
	add.s32 	%r1248, %r307, %r306;
$L__BB20_49:
	setp.gt.u32 	%p58, %r1, 255;
	shl.b32 	%r308, %r3, 8;
	add.s32 	%r309, %r308, %r1;
	mul.wide.s32 	%rd196, %r309, 4;
	add.s64 	%rd73, %rd2, %rd196;
	@%p58 bra 	$L__BB20_51;
	or.b32  	%r310, %r1248, 1073741824;
	st.volatile.global.u32 	[%rd73], %r310;
$L__BB20_51:
	ld.param.u64 	%rd534, [_ZN3cub18CUB_300001_SM_10006detail10radix_sort29DeviceRadixSortOnesweepKernelINS1_5radix10policy_hubIdNS0_8NullTypeEyE10Policy1000ELNS0_9SortOrderE1EdS6_yiiNS1_21identity_decomposer_tEEEvPT5_SC_PT3_PKSD_PT1_PKSH_PT2_PKSL_T4_iiT6__param_3];
	ld.param.u64 	%rd531, [_ZN3cub18CUB_300001_SM_10006detail10radix_sort29DeviceRadixSortOnesweepKernelINS1_5radix10policy_hubIdNS0_8NullTypeEyE10Policy1000ELNS0_9SortOrderE1EdS6_yiiNS1_21identity_decomposer_tEEEvPT5_SC_PT3_PKSD_PT1_PKSH_PT2_PKSL_T4_iiT6__param_2];
	setp.lt.s64 	%p59, %rd560, 0;
	selp.b64 	%rd197, 0, 9223372036854775807, %p59;
	xor.b64  	%rd576, %rd197, %rd560;
	setp.lt.s64 	%p60, %rd549, 0;
	selp.b64 	%rd198, 0, 9223372036854775807, %p60;
	xor.b64  	%rd565, %rd198, %rd549;
	setp.lt.s64 	%p61, %rd563, 0;
	selp.b64 	%rd199, 0, 9223372036854775807, %p61;
	xor.b64  	%rd579, %rd199, %rd563;
	setp.lt.s64 	%p62, %rd562, 0;
	selp.b64 	%rd200, 0, 9223372036854775807, %p62;
	xor.b64  	%rd578, %rd200, %rd562;
	setp.lt.s64 	%p63, %rd551, 0;
	selp.b64 	%rd201, 0, 9223372036854775807, %p63;
	xor.b64  	%rd567, %rd201, %rd551;
	setp.lt.s64 	%p64, %rd550, 0;
	selp.b64 	%rd202, 0, 9223372036854775807, %p64;
	xor.b64  	%rd566, %rd202, %rd550;
	setp.lt.s64 	%p65, %rd552, 0;
	selp.b64 	%rd203, 0, 9223372036854775807, %p65;
	xor.b64  	%rd568, %rd203, %rd552;
	setp.lt.s64 	%p66, %rd553, 0;
	selp.b64 	%rd204, 0, 9223372036854775807, %p66;
	xor.b64  	%rd569, %rd204, %rd553;
	setp.lt.u32 	%p67, %r1, 256;
	setp.eq.s32 	%p68, %r1248, 5760;
	and.pred  	%p69, %p67, %p68;
	selp.u32 	%r311, 1, 0, %p69;
	{ 
	.reg .pred 	%p1; 
	.reg .pred 	%p2; 
	setp.ne.u32 	%p1, %r311, 0; 
	bar.red.or.pred 	%p2, 0, %p1; 
	selp.u32 	%r312, 1, 0, %p2; 
	}
	setp.eq.s32 	%p70, %r312, 0;
	cvt.u64.u32 	%rd82, %r1;
	cvta.to.global.u64 	%rd205, %rd531;
	mul.wide.u32 	%rd206, %r1, 8;
	add.s64 	%rd83, %rd205, %rd206;
	cvta.to.global.u64 	%rd207, %rd534;
	add.s64 	%rd84, %rd207, %rd206;
	@%p70 bra 	$L__BB20_95;
	setp.gt.u32 	%p71, %r1, 255;
	setp.gt.u32 	%p72, %r1, %r30;
	selp.b32 	%r33, 5760, 0, %p72;
	shl.b32 	%r313, %r1, 3;
	mov.u32 	%r314, _ZZN3cub18CUB_300001_SM_10006detail10radix_sort29DeviceRadixSortOnesweepKernelINS1_5radix10policy_hubIdNS0_8NullTypeEyE10Policy1000ELNS0_9SortOrderE1EdS6_yiiNS1_21identity_decomposer_tEEEvPT5_SC_PT3_PKSD_PT1_PKSH_PT2_PKSL_T4_iiT6_E1s;
	add.s32 	%r315, %r314, %r313;
	add.s32 	%r34, %r315, 46080;
	@%p71 bra 	$L__BB20_60;
	ld.global.u64 	%rd208, [%rd84];
	cvt.u64.u32 	%rd209, %r33;
	sub.s64 	%rd564, %rd208, %rd209;
	st.shared.u64 	[%r34], %rd564;
	setp.lt.s32 	%p73, %r3, 1;
	mov.u32 	%r1252, %r1248;
	@%p73 bra 	$L__BB20_59;
	mov.b32 	%r1250, -1;
	mov.u32 	%r1249, %r3;
	mov.u32 	%r1252, %r1248;
$L__BB20_55:
	add.s32 	%r38, %r1249, -1;
	shl.b32 	%r317, %r38, 8;
	add.s32 	%r318, %r317, %r1;
	mul.wide.s32 	%rd210, %r318, 4;
	add.s64 	%rd86, %rd2, %rd210;
$L__BB20_56:
	membar.cta;
	ld.volatile.global.u32 	%r39, [%rd86];
	setp.eq.s32 	%p74, %r39, 0;
	@%p74 bra 	$L__BB20_56;
	and.b32  	%r319, %r39, 1073741823;
	add.s32 	%r1252, %r319, %r1252;
	setp.gt.s32 	%p75, %r39, -1;
	vote.sync.ballot.b32 	%r1250, %p75, %r1250;
	setp.gt.u32 	%p77, %r1249, 1;
	and.pred  	%p78, %p75, %p77;
	mov.u32 	%r1249, %r38;
	@%p78 bra 	$L__BB20_55;
	ld.shared.u64 	%rd564, [%r34];
$L__BB20_59:
	or.b32  	%r320, %r1252, -2147483648;
	st.volatile.global.u32 	[%rd73], %r320;
	sub.s32 	%r321, %r1252, %r1248;
	cvt.s64.s32 	%rd211, %r321;
	add.s64 	%rd212, %rd564, %rd211;
	st.shared.u64 	[%r34], %rd212;
$L__BB20_60:
	ld.param.u64 	%rd532, [_ZN3cub18CUB_300001_SM_10006detail10radix_sort29DeviceRadixSortOnesweepKernelINS1_5radix10policy_hubIdNS0_8NullTypeEyE10Policy1000ELNS0_9SortOrderE1EdS6_yiiNS1_21identity_decomposer_tEEEvPT5_SC_PT3_PKSD_PT1_PKSH_PT2_PKSL_T4_iiT6__param_2];
	setp.gt.u32 	%p79, %r1, 255;
	setp.lt.s32 	%p80, %r4, %r146;
	setp.eq.s64 	%p81, %rd532, 0;
	or.pred  	%p82, %p81, %p80;
	or.pred  	%p83, %p79, %p82;
	@%p83 bra 	$L__BB20_62;
	ld.shared.u64 	%rd213, [%r34];
	cvt.u64.u32 	%rd214, %r33;
	cvt.s64.s32 	%rd215, %r1248;
	add.s64 	%rd216, %rd214, %rd215;
	add.s64 	%rd217, %rd216, %rd213;
	st.global.u64 	[%rd83], %rd217;
$L__BB20_62:
	setp.gt.s32 	%p84, %r4, %r146;
	bar.sync 	0;
	shl.b32 	%r322, %r30, 3;
	add.s32 	%r324, %r314, %r322;
	ld.shared.u64 	%rd89, [%r324+46080];
	@%p84 bra 	$L__BB20_64;
	and.b32  	%r325, %r1, 31;
	and.b32  	%r326, %r1, 992;
	mul.lo.s32 	%r327, %r326, 15;
	or.b32  	%r328, %r327, %r325;
	cvt.u64.u32 	%rd218, %r328;
	add.s64 	%rd219, %rd89, %rd218;
	shl.b64 	%rd220, %rd219, 3;
	add.s64 	%rd221, %rd1, %rd220;
	st.global.u64 	[%rd221], %rd549;
	st.global.u64 	[%rd221+256], %rd550;
	st.global.u64 	[%rd221+512], %rd551;
	st.global.u64 	[%rd221+768], %rd552;
	st.global.u64 	[%rd221+1024], %rd553;
	st.global.u64 	[%rd221+1280], %rd554;
	st.global.u64 	[%rd221+1536], %rd555;
	st.global.u64 	[%rd221+1792], %rd556;
	st.global.u64 	[%rd221+2048], %rd557;
	st.global.u64 	[%rd221+2304], %rd558;
	st.global.u64 	[%rd221+2560], %rd559;
	st.global.u64 	[%rd221+2816], %rd560;
	st.global.u64 	[%rd221+3072], %rd561;
	st.global.u64 	[%rd221+3328], %rd562;
	st.global.u64 	[%rd221+3584], %rd563;
	bra.uni 	$L__BB20_94;
$L__BB20_64:
	mad.lo.s32 	%r43, %r3, -5760, %r146;
	and.b32  	%r329, %r1, 31;
	and.b32  	%r330, %r1, 992;
	mul.lo.s32 	%r331, %r330, 15;
	or.b32  	%r44, %r331, %r329;
	setp.ge.s32 	%p85, %r44, %r43;
	cvt.u64.u32 	%rd222, %r44;
	add.s64 	%rd223, %rd89, %rd222;
	shl.b64 	%rd224, %rd223, 3;
	add.s64 	%rd90, %rd1, %rd224;
	@%p85 bra 	$L__BB20_66;
	st.global.u64 	[%rd90], %rd549;
$L__BB20_66:
	add.s32 	%r332, %r44, 32;
	setp.ge.s32 	%p86, %r332, %r43;
	@%p86 bra 	$L__BB20_68;
	st.global.u64 	[%rd90+256], %rd550;
$L__BB20_68:
	add.s32 	%r333, %r44, 64;
	setp.ge.s32 	%p87, %r333, %r43;
	@%p87 bra 	$L__BB20_70;
	st.global.u64 	[%rd90+512], %rd551;
$L__BB20_70:
	add.s32 	%r334, %r44, 96;
	setp.ge.s32 	%p88, %r334, %r43;
	@%p88 bra 	$L__BB20_72;
	st.global.u64 	[%rd90+768], %rd552;
$L__BB20_72:
	add.s32 	%r335, %r44, 128;
	setp.ge.s32 	%p89, %r335, %r43;
	@%p89 bra 	$L__BB20_74;
	st.global.u64 	[%rd90+1024], %rd553;
$L__BB20_74:
	add.s32 	%r336, %r44, 160;
	setp.ge.s32 	%p90, %r336, %r43;
	@%p90 bra 	$L__BB20_76;
	st.global.u64 	[%rd90+1280], %rd554;
$L__BB20_76:
	add.s32 	%r337, %r44, 192;
	setp.ge.s32 	%p91, %r337, %r43;
	@%p91 bra 	$L__BB20_78;
	st.global.u64 	[%rd90+1536], %rd555;
$L__BB20_78:
	add.s32 	%r338, %r44, 224;
	setp.ge.s32 	%p92, %r338, %r43;
	@%p92 bra 	$L__BB20_80;
	st.global.u64 	[%rd90+1792], %rd556;
$L__BB20_80:
	add.s32 	%r339, %r44, 256;
	setp.ge.s32 	%p93, %r339, %r43;
	@%p93 bra 	$L__BB20_82;
	st.global.u64 	[%rd90+2048], %rd557;
$L__BB20_82:
	add.s32 	%r340, %r44, 288;
	setp.ge.s32 	%p94, %r340, %r43;
	@%p94 bra 	$L__BB20_84;
	st.global.u64 	[%rd90+2304], %rd558;
$L__BB20_84:
	add.s32 	%r341, %r44, 320;
	setp.ge.s32 	%p95, %r341, %r43;
	@%p95 bra 	$L__BB20_86;
	st.global.u64 	[%rd90+2560], %rd559;
$L__BB20_86:
	add.s32 	%r342, %r44, 352;
	setp.ge.s32 	%p96, %r342, %r43;
	@%p96 bra 	$L__BB20_88;
	st.global.u64 	[%rd90+2816], %rd560;
$L__BB20_88:
	add.s32 	%r343, %r44, 384;
	setp.ge.s32 	%p97, %r343, %r43;
	@%p97 bra 	$L__BB20_90;
	st.global.u64 	[%rd90+3072], %rd561;
$L__BB20_90:
	add.s32 	%r344, %r44, 416;
	setp.ge.s32 	%p98, %r344, %r43;
	@%p98 bra 	$L__BB20_92;
	st.global.u64 	[%rd90+3328], %rd562;
$L__BB20_92:
	add.s32 	%r345, %r44, 448;
	setp.ge.s32 	%p99, %r345, %r43;
	@%p99 bra 	$L__BB20_94;
	st.global.u64 	[%rd90+3584], %rd563;
$L__BB20_94:
	// begin inline asm
	exit;
	// end inline asm
	mov.u64 	%rd565, %rd549;
	mov.u64 	%rd566, %rd550;
	mov.u64 	%rd567, %rd551;
	mov.u64 	%rd568, %rd552;
	mov.u64 	%rd569, %rd553;
	mov.u64 	%rd570, %rd554;
	mov.u64 	%rd571, %rd555;
	mov.u64 	%rd572, %rd556;
	mov.u64 	%rd573, %rd557;
	mov.u64 	%rd574, %rd558;
	mov.u64 	%rd575, %rd559;
	mov.u64 	%rd576, %rd560;
	mov.u64 	%rd577, %rd561;
	mov.u64 	%rd578, %rd562;
	mov.u64 	%rd579, %rd563;
$L__BB20_95:
	mul.hi.u32 	%r346, %r1, 357913942;
	add.s32 	%r347, %r346, %r1;
	shl.b32 	%r348, %r347, 2;
	mov.u32 	%r349, _ZZN3cub18CUB_300001_SM_10006detail10radix_sort29DeviceRadixSortOnesweepKernelINS1_5radix10policy_hubIdNS0_8NullTypeEyE10Policy1000ELNS0_9SortOrderE1EdS6_yiiNS1_21identity_decomposer_tEEEvPT5_SC_PT3_PKSD_PT1_PKSH_PT2_PKSL_T4_iiT6_E1s;
	add.s32 	%r350, %r349, %r348;
	add.s32 	%r45, %r350, 13328;
	st.shared.u32 	[%r350+13328], %r1248;
	bar.sync 	0;
	setp.gt.u32 	%p100, %r1, 31;
	@%p100 bra 	$L__BB20_97;
	mad.lo.s32 	%r382, %r1, 52, %r349;
	ld.shared.u32 	%r383, [%r382+13328];
	ld.shared.u32 	%r384, [%r382+13332];
	ld.shared.u32 	%r385, [%r382+13336];
	ld.shared.u32 	%r386, [%r382+13340];
	ld.shared.u32 	%r387, [%r382+13344];
	ld.shared.u32 	%r388, [%r382+13348];
	ld.shared.u32 	%r389, [%r382+13352];
	ld.shared.u32 	%r390, [%r382+13356];
	ld.shared.u32 	%r391, [%r382+13360];
	ld.shared.u32 	%r392, [%r382+13364];
	ld.shared.u32 	%r393, [%r382+13368];
	ld.shared.u32 	%r394, [%r382+13372];
	add.s32 	%r395, %r384, %r383;
	add.s32 	%r396, %r395, %r385;
	add.s32 	%r397, %r396, %r386;
	add.s32 	%r398, %r397, %r387;
	add.s32 	%r399, %r398, %r388;
	add.s32 	%r400, %r399, %r389;
	add.s32 	%r401, %r400, %r390;
	add.s32 	%r402, %r401, %r391;
	add.s32 	%r403, %r402, %r392;
	add.s32 	%r404, %r403, %r393;
	add.s32 	%r355, %r404, %r394;
	mov.b32 	%r353, 1;
	mov.b32 	%r378, 0;
	mov.b32 	%r380, -1;
	// begin inline asm
	{  .reg .s32 r0;  .reg .pred p;  shfl.sync.up.b32 r0|p, %r355, %r353, %r378, %r380;  @p add.s32 r0, r0, %r355;  mov.s32 %r351, r0;}
	// end inline asm
	mov.b32 	%r359, 2;
	// begin inline asm
	{  .reg .s32 r0;  .reg .pred p;  shfl.sync.up.b32 r0|p, %r351, %r359, %r378, %r380;  @p add.s32 r0, r0, %r351;  mov.s32 %r357, r0;}
	// end inline asm
	mov.b32 	%r365, 4;
	// begin inline asm
	{  .reg .s32 r0;  .reg .pred p;  shfl.sync.up.b32 r0|p, %r357, %r365, %r378, %r380;  @p add.s32 r0, r0, %r357;  mov.s32 %r363, r0;}
	// end inline asm
	mov.b32 	%r371, 8;
	// begin inline asm
	{  .reg .s32 r0;  .reg .pred p;  shfl.sync.up.b32 r0|p, %r363, %r371, %r378, %r380;  @p add.s32 r0, r0, %r363;  mov.s32 %r369, r0;}
	// end inline asm
	mov.b32 	%r377, 16;
	// begin inline asm
	{  .reg .s32 r0;  .reg .pred p;  shfl.sync.up.b32 r0|p, %r369, %r377, %r378, %r380;  @p add.s32 r0, r0, %r369;  mov.s32 %r375, r0;}
	// end inline asm
	sub.s32 	%r405, %r375, %r355;
	add.s32 	%r406, %r383, %r405;
	add.s32 	%r407, %r384, %r406;
	add.s32 	%r408, %r385, %r407;
	add.s32 	%r409, %r386, %r408;
	add.s32 	%r410, %r387, %r409;
	add.s32 	%r411, %r388, %r410;
	add.s32 	%r412, %r389, %r411;
	add.s32 	%r413, %r390, %r412;
	add.s32 	%r414, %r391, %r413;
	add.s32 	%r415, %r392, %r414;
	add.s32 	%r416, %r393, %r415;
	st.shared.u32 	[%r382+13328], %r405;
	st.shared.u32 	[%r382+13332], %r406;
	st.shared.u32 	[%r382+13336], %r407;
	st.shared.u32 	[%r382+13340], %r408;
	st.shared.u32 	[%r382+13344], %r409;
	st.shared.u32 	[%r382+13348], %r410;
	st.shared.u32 	[%r382+13352], %r411;
	st.shared.u32 	[%r382+13356], %r412;
	st.shared.u32 	[%r382+13360], %r413;
	st.shared.u32 	[%r382+13364], %r414;
	st.shared.u32 	[%r382+13368], %r415;
	st.shared.u32 	[%r382+13372], %r416;
$L__BB20_97:
	setp.gt.u32 	%p101, %r1, 255;
	bar.sync 	0;
	ld.shared.s32 	%rd107, [%r45];
	@%p101 bra 	$L__BB20_99;
	cvt.u32.u64 	%r417, %rd107;
	shl.b32 	%r419, %r1, 2;
	add.s32 	%r421, %r349, %r419;
	ld.shared.u32 	%r422, [%r421];
	add.s32 	%r423, %r422, %r417;
	st.shared.u32 	[%r421], %r423;
	ld.shared.u32 	%r424, [%r421+1024];
	add.s32 	%r425, %r424, %r417;
	st.shared.u32 	[%r421+1024], %r425;
	ld.shared.u32 	%r426, [%r421+2048];
	add.s32 	%r427, %r426, %r417;
	st.shared.u32 	[%r421+2048], %r427;
	ld.shared.u32 	%r428, [%r421+3072];
	add.s32 	%r429, %r428, %r417;
	st.shared.u32 	[%r421+3072], %r429;
	ld.shared.u32 	%r430, [%r421+4096];
	add.s32 	%r431, %r430, %r417;
	st.shared.u32 	[%r421+4096], %r431;
	ld.shared.u32 	%r432, [%r421+5120];
	add.s32 	%r433, %r432, %r417;
	st.shared.u32 	[%r421+5120], %r433;
	ld.shared.u32 	%r434, [%r421+6144];
	add.s32 	%r435, %r434, %r417;
	st.shared.u32 	[%r421+6144], %r435;
	ld.shared.u32 	%r436, [%r421+7168];
	add.s32 	%r437, %r436, %r417;
	st.shared.u32 	[%r421+7168], %r437;
	ld.shared.u32 	%r438, [%r421+8192];
	add.s32 	%r439, %r438, %r417;
	st.shared.u32 	[%r421+8192], %r439;
	ld.shared.u32 	%r440, [%r421+9216];
	add.s32 	%r441, %r440, %r417;
	st.shared.u32 	[%r421+9216], %r441;
	ld.shared.u32 	%r442, [%r421+10240];
	add.s32 	%r443, %r442, %r417;
	st.shared.u32 	[%r421+10240], %r443;
	ld.shared.u32 	%r444, [%r421+11264];
	add.s32 	%r445, %r444, %r417;
	st.shared.u32 	[%r421+11264], %r445;
$L__BB20_99:
	bar.sync 	0;
	// begin inline asm
	mov.u32 %r446, %lanemask_le;
	// end inline asm
	setp.eq.s64 	%p102, %rd565, 9223372036854775807;
	selp.b64 	%rd225, -9223372036854775808, %rd565, %p102;
	cvt.u32.u64 	%r472, %rd69;
	shr.u64 	%rd226, %rd225, %r472;
	cvt.u32.u64 	%r473, %rd226;
	and.b32  	%r469, %r473, %r7;
	mov.b32 	%r449, 1;
	// begin inline asm
	{
    .reg .pred p;
    and.b32 %r447, %r469, %r449;    setp.ne.u32 p, %r447, 0;
    vote.ballot.sync.b32 %r447, p, 0xffffffff;
    @!p not.b32 %r447, %r447;
}

	// end inline asm
	mov.b32 	%r452, 2;
	// begin inline asm
	{
    .reg .pred p;
    and.b32 %r450, %r469, %r452;    setp.ne.u32 p, %r450, 0;
    vote.ballot.sync.b32 %r450, p, 0xffffffff;
    @!p not.b32 %r450, %r450;
}

	// end inline asm
	and.b32  	%r474, %r450, %r447;
	mov.b32 	%r455, 4;
	// begin inline asm
	{
    .reg .pred p;
    and.b32 %r453, %r469, %r455;    setp.ne.u32 p, %r453, 0;
    vote.ballot.sync.b32 %r453, p, 0xffffffff;
    @!p not.b32 %r453, %r453;
}

	// end inline asm
	and.b32  	%r475, %r453, %r474;
	mov.b32 	%r458, 8;
	// begin inline asm
	{
    .reg .pred p;
    and.b32 %r456, %r469, %r458;    setp.ne.u32 p, %r456, 0;
    vote.ballot.sync.b32 %r456, p, 0xffffffff;
    @!p not.b32 %r456, %r456;
}

	// end inline asm
	and.b32  	%r476, %r456, %r475;
	mov.b32 	%r461, 16;
	// begin inline asm
	{
    .reg .pred p;
    and.b32 %r459, %r469, %r461;    setp.ne.u32 p, %r459, 0;
    vote.ballot.sync.b32 %r459, p, 0xffffffff;
    @!p not.b32 %r459, %r459;
}

	// end inline asm
	and.b32  	%r477, %r459, %r476;
	mov.b32 	%r464, 32;
	// begin inline asm
	{
    .reg .pred p;
    and.b32 %r462, %r469, %r464;    setp.ne.u32 p, %r462, 0;
    vote.ballot.sync.b32 %r462, p, 0xffffffff;
    @!p not.b32 %r462, %r462;
}

	// end inline asm
	and.b32  	%r478, %r462, %r477;
	mov.b32 	%r467, 64;
	// begin inline asm
	{
    .reg .pred p;
    and.b32 %r465, %r469, %r467;    setp.ne.u32 p, %r465, 0;
    vote.ballot.sync.b32 %r465, p, 0xffffffff;
    @!p not.b32 %r465, %r465;
}

	// end inline asm
	and.b32  	%r479, %r465, %r478;
	mov.b32 	%r470, 128;
	// begin inline asm
	{
    .reg .pred p;
    and.b32 %r468, %r469, %r470;    setp.ne.u32 p, %r468, 0;
    vote.ballot.sync.b32 %r468, p, 0xffffffff;
    @!p not.b32 %r468, %r468;
}

	// end inline asm
	and.b32  	%r480, %r468, %r479;
	clz.b32 	%r481, %r480;
	sub.s32 	%r48, 31, %r481;
	and.b32  	%r482, %r446, %r480;
	popc.b32 	%r49, %r482;
	setp.ne.s32 	%p103, %r149, %r48;
	mov.b32 	%r1253, 0;
	@%p103 bra 	$L__BB20_101;
	shl.b32 	%r483, %r469, 2;
	add.s32 	%r484, %r8, %r483;
	atom.shared.add.u32 	%r1253, [%r484], %r49;
$L__BB20_101:
	shfl.sync.idx.b32	%r510|%p104, %r1253, %r48, 31, -1;
	add.s32 	%r52, %r49, %r510;
	setp.eq.s64 	%p105, %rd566, 9223372036854775807;
	selp.b64 	%rd227, -9223372036854775808, %rd566, %p105;
	shr.u64 	%rd228, %rd227, %r472;
	cvt.u32.u64 	%r512, %rd228;
	and.b32  	%r507, %r512, %r7;
	mov.b32 	%r487, 1;
	// begin inline asm
	{
    .reg .pred p;
    and.b32 %r485, %r507, %r487;    setp.ne.u32 p, %r485, 0;
    vote.ballot.sync.b32 %r485, p, 0xffffffff;
    @!p not.b32 %r485, %r485;
}

	// end inline asm
	mov.b32 	%r490, 2;
	// begin inline asm
	{
    .reg .pred p;
    and.b32 %r488, %r507, %r490;    setp.ne.u32 p, %r488, 0;
    vote.ballot.sync.b32 %r488, p, 0xffffffff;
    @!p not.b32 %r488, %r488;
}

	// end inline asm
	and.b32  	%r513, %r488, %r485;
	mov.b32 	%r493, 4;
	// begin inline asm
	{
    .reg .pred p;
    and.b32 %r491, %r507, %r493;    setp.ne.u32 p, %r491, 0;
    vote.ballot.sync.b32 %r491, p, 0xffffffff;
    @!p not.b32 %r491, %r491;
}

	// end inline asm
	and.b32  	%r514, %r491, %r513;
	mov.b32 	%r496, 8;
	// begin inline asm
	{
    .reg .pred p;
    and.b32 %r494, %r507, %r496;    setp.ne.u32 p, %r494, 0;
    vote.ballot.sync.b32 %r494, p, 0xffffffff;
    @!p not.b32 %r494, %r494;
}

	// end inline asm
	and.b32  	%r515, %r494, %r514;
	mov.b32 	%r499, 16;
	// begin inline asm
	{
    .reg .pred p;
    and.b32 %r497, %r507, %r499;    setp.ne.u32 p, %r497, 0;
    vote.ballot.sync.b32 %r497, p, 0xffffffff;
    @!p not.b32 %r497, %r497;
}

	// end inline asm
	and.b32  	%r516, %r497, %r515;
	mov.b32 	%r502, 32;
	// begin inline asm
	{
    .reg .pred p;
    and.b32 %r500, %r507, %r502;    setp.ne.u32 p, %r500, 0;
    vote.ballot.sync.b32 %r500, p, 0xffffffff;
    @!p not.b32 %r500, %r500;
}

	// end inline asm
	and.b32  	%r517, %r500, %r516;
	mov.b32 	%r505, 64;
	// begin inline asm
	{
    .reg .pred p;
    and.b32 %r503, %r507, %r505;    setp.ne.u32 p, %r503, 0;
    vote.ballot.sync.b32 %r503, p, 0xffffffff;
    @!p not.b32 %r503, %r503;
}

	// end inline asm
	and.b32  	%r518, %r503, %r517;
	mov.b32 	%r508, 128;
	// begin inline asm
	{
    .reg .pred p;
    and.b32 %r506, %r507, %r508;    setp.ne.u32 p, %r506, 0;
    vote.ballot.sync.b32 %r506, p, 0xffffffff;
    @!p not.b32 %r506, %r506;
}

	// end inline asm
	and.b32  	%r519, %r506, %r518;
	clz.b32 	%r520, %r519;
	sub.s32 	%r54, 31, %r520;
	and.b32  	%r521, %r446, %r519;
	popc.b32 	%r55, %r521;
	setp.ne.s32 	%p106, %r149, %r54;
	mov.b32 	%r1254, 0;
	@%p106 bra 	$L__BB20_103;
	shl.b32 	%r522, %r507, 2;
	add.s32 	%r523, %r8, %r522;
	atom.shared.add.u32 	%r1254, [%r523], %r55;
$L__BB20_103:
	shfl.sync.idx.b32	%r549|%p107, %r1254, %r54, 31, -1;
	add.s32 	%r58, %r55, %r549;
	setp.eq.s64 	%p108, %rd567, 9223372036854775807;
	selp.b64 	%rd229, -9223372036854775808, %rd567, %p108;
	shr.u64 	%rd230, %rd229, %r472;
	cvt.u32.u64 	%r551, %rd230;
	and.b32  	%r546, %r551, %r7;
	mov.b32 	%r526, 1;
	// begin inline asm
	{
    .reg .pred p;
    and.b32 %r524, %r546, %r526;    setp.ne.u32 p, %r524, 0;
    vote.ballot.sync.b32 %r524, p, 0xffffffff;
    @!p not.b32 %r524, %r524;
}

	// end inline asm
	mov.b32 	%r529, 2;
	// begin inline asm
	{
    .reg .pred p;
    and.b32 %r527, %r546, %r529;    setp.ne.u32 p, %r527, 0;
    vote.ballot.sync.b32 %r527, p, 0xffffffff;
    @!p not.b32 %r527, %r527;
}

	// end inline asm
	and.b32  	%r552, %r527, %r524;
	mov.b32 	%r532, 4;
	// begin inline asm
	{
    .reg .pred p;
    and.b32 %r530, %r546, %r532;    setp.ne.u32 p, %r530, 0;
    vote.ballot.sync.b32 %r530, p, 0xffffffff;
    @!p not.b32 %r530, %r530;
}

	// end inline asm
	and.b32  	%r553, %r530, %r552;
	mov.b32 	%r535, 8;
	// begin inline asm
	{
    .reg .pred p;
    and.b32 %r533, %r546, %r535;    setp.ne.u32 p, %r533, 0;
    vote.ballot.sync.b32 %r533, p, 0xffffffff;
    @!p not.b32 %r533, %r533;
}

	// end inline asm
	and.b32  	%r554, %r533, %r553;
	mov.b32 	%r538, 16;
	// begin inline asm
	{
    .reg .pred p;
    and.b32 %r536, %r546, %r538;    setp.ne.u32 p, %r536, 0;
    vote.ballot.sync.b32 %r536, p, 0xffffffff;
    @!p not.b32 %r536, %r536;
}

	// end inline asm
	and.b32  	%r555, %r536, %r554;
	mov.b32 	%r541, 32;
	// begin inline asm
	{
    .reg .pred p;
    and.b32 %r539, %r546, %r541;    setp.ne.u32 p, %r539, 0;
    vote.ballot.sync.b32 %r539, p, 0xffffffff;
    @!p not.b32 %r539, %r539;
}

	// end inline asm
	and.b32  	%r556, %r539, %r555;
	mov.b32 	%r544, 64;
	// begin inline asm
	{
    .reg .pred p;
    and.b32 %r542, %r546, %r544;    setp.ne.u32 p, %r542, 0;
    vote.ballot.sync.b32 %r542, p, 0xffffffff;
    @!p not.b32 %r542, %r542;
}

	// end inline asm
	and.b32  	%r557, %r542, %r556;
	mov.b32 	%r547, 128;
	// begin inline asm
	{
    .reg .pred p;
    and.b32 %r545, %r546, %r547;    setp.ne.u32 p, %r545, 0;
    vote.ballot.sync.b32 %r545, p, 0xffffffff;
    @!p not.b32 %r545, %r545;
}

	// end inline asm
	and.b32  	%r558, %r545, %r557;
	clz.b32 	%r559, %r558;
	sub.s32 	%r60, 31, %r559;
	and.b32  	%r560, %r446, %r558;
	popc.b32 	%r61, %r560;
	setp.ne.s32 	%p109, %r149, %r60;
	mov.b32 	%r1255, 0;
	@%p109 bra 	$L__BB20_105;
	shl.b32 	%r561, %r546, 2;
	add.s32 	%r562, %r8, %r561;
	atom.shared.add.u32 	%r1255, [%r562], %r61;
$L__BB20_105:
	shfl.sync.idx.b32	%r588|%p110, %r1255, %r60, 31, -1;
	add.s32 	%r64, %r61, %r588;
	setp.eq.s64 	%p111, %rd568, 9223372036854775807;
	selp.b64 	%rd231, -9223372036854775808, %rd568, %p111;
	shr.u64 	%rd232, %rd231, %r472;
	cvt.u32.u64 	%r590, %rd232;
	and.b32  	%r585, %r590, %r7;
	mov.b32 	%r565, 1;
	// begin inline asm
	{
    .reg .pred p;
    and.b32 %r563, %r585, %r565;    setp.ne.u32 p, %r563, 0;
    vote.ballot.sync.b32 %r563, p, 0xffffffff;
    @!p not.b32 %r563, %r563;
}

	// end inline asm
	mov.b32 	%r568, 2;
	// begin inline asm
	{
    .reg .pred p;
    and.b32 %r566, %r585, %r568;    setp.ne.u32 p, %r566, 0;
    vote.ballot.sync.b32 %r566, p, 0xffffffff;
    @!p not.b32 %r566, %r566;
}

	// end inline asm
	and.b32  	%r591, %r566, %r563;
	mov.b32 	%r571, 4;
	// begin inline asm
	{
    .reg .pred p;
    and.b32 %r569, %r585, %r571;    setp.ne.u32 p, %r569, 0;
    vote.ballot.sync.b32 %r569, p, 0xffffffff;
    @!p not.b32 %r569, %r569;
}

	// end inline asm
	and.b32  	%r592, %r569, %r591;
	mov.b32 	%r574, 8;
	// begin inline asm
	{
    .reg .pred p;
    and.b32 %r572, %r585, %r574;    setp.ne.u32 p, %r572, 0;
    vote.ballot.sync.b32 %r572, p, 0xffffffff;
    @!p not.b32 %r572, %r572;
}

	// end inline asm
	and.b32  	%r593, %r572, %r592;
	mov.b32 	%r577, 16;
	// begin inline asm
	{
    .reg .pred p;
    and.b32 %r575, %r585, %r577;    setp.ne.u32 p, %r575, 0;
    vote.ballot.sync.b32 %r575, p, 0xffffffff;
    @!p not.b32 %r575, %r575;
}

	// end inline asm
	and.b32  	%r594, %r575, %r593;
	mov.b32 	%r580, 32;
	// begin inline asm
	{
    .reg .pred p;
    and.b32 %r578, %r585, %r580;    setp.ne.u32 p, %r578, 0;
    vote.ballot.sync.b32 %r578, p, 0xffffffff;
    @!p not.b32 %r578, %r578;
}

	// end inline asm
	and.b32  	%r595, %r578, %r594;
	mov.b32 	%r583, 64;
	// begin inline asm
	{
    .reg .pred p;
    and.b32 %r581, %r585, %r583;    setp.ne.u32 p, %r581, 0;
    vote.ballot.sync.b32 %r581, p, 0xffffffff;
    @!p not.b32 %r581, %r581;
}

	// end inline asm
	and.b32  	%r596, %r581, %r595;
	mov.b32 	%r586, 128;
	// begin inline asm
	{
    .reg .pred p;
    and.b32 %r584, %r585, %r586;    setp.ne.u32 p, %r584, 0;
    vote.ballot.sync.b32 %r584, p, 0xffffffff;
    @!p not.b32 %r584, %r584;
}

	// end inline asm
	and.b32  	%r597, %r584, %r596;
	clz.b32 	%r598, %r597;
	sub.s32 	%r66, 31, %r598;
	and.b32  	%r599, %r446, %r597;
	popc.b32 	%r67, %r599;
	setp.ne.s32 	%p112, %r149, %r66;
	mov.b32 	%r1256, 0;
	@%p112 bra 	$L__BB20_107;
	shl.b32 	%r600, %r585, 2;
	add.s32 	%r601, %r8, %r600;
	atom.shared.add.u32 	%r1256, [%r601], %r67;
$L__BB20_107:
	shfl.sync.idx.b32	%r627|%p113, %r1256, %r66, 31, -1;
	add.s32 	%r70, %r67, %r627;
	setp.eq.s64 	%p114, %rd569, 9223372036854775807;
	selp.b64 	%rd233, -9223372036854775808, %rd569, %p114;
	shr.u64 	%rd234, %rd233, %r472;
	cvt.u32.u64 	%r629, %rd234;
	and.b32  	%r624, %r629, %r7;
	mov.b32 	%r604, 1;
	// begin inline asm
	{
    .reg .pred p;
    and.b32 %r602, %r624, %r604;    setp.ne.u32 p, %r602, 0;
    vote.ballot.sync.b32 %r602, p, 0xffffffff;
    @!p not.b32 %r602, %r602;
}

	// end inline asm
	mov.b32 	%r607, 2;
	// begin inline asm
	{
    .reg .pred p;
    and.b32 %r605, %r624, %r607;    setp.ne.u32 p, %r605, 0;
    vote.ballot.sync.b32 %r605, p, 0xffffffff;
    @!p not.b32 %r605, %r605;
}

	// end inline asm
	and.b32  	%r630, %r605, %r602;
	mov.b32 	%r610, 4;
	// begin inline asm
	{
    .reg .pred p;
    and.b32 %r608, %r624, %r610;    setp.ne.u32 p, %r608, 0;
    vote.ballot.sync.b32 %r608, p, 0xffffffff;
    @!p not.b32 %r608, %r608;
}

	// end inline asm
	and.b32  	%r631, %r608, %r630;
	mov.b32 	%r613, 8;
	// begin inline asm
	{
    .reg .pred p;
    and.b32 %r611, %r624, %r613;    setp.ne.u32 p, %r611, 0;
    vote.ballot.sync.b32 %r611, p, 0xffffffff;
    @!p not.b32 %r611, %r611;
}

	// end inline asm
	and.b32  	%r632, %r611, %r631;
	mov.b32 	%r616, 16;
	// begin inline asm
	{
    .reg .pred p;
    and.b32 %r614, %r624, %r616;    setp.ne.u32 p, %r614, 0;
    vote.ballot.sync.b32 %r614, p, 0xffffffff;
    @!p not.b32 %r614, %r614;
}

	// end inline asm
	and.b32  	%r633, %r614, %r632;
	mov.b32 	%r619, 32;
	// begin inline asm
	{
    .reg .pred p;
    and.b32 %r617, %r624, %r619;    setp.ne.u32 p, %r617, 0;
    vote.ballot.sync.b32 %r617, p, 0xffffffff;
    @!p not.b32 %r617, %r617;
}

	// end inline asm
	and.b32  	%r634, %r617, %r633;
	mov.b32 	%r622, 64;
	// begin inline asm
	{
    .reg .pred p;
    and.b32 %r620, %r624, %r622;    setp.ne.u32 p, %r620, 0;
    vote.ballot.sync.b32 %r620, p, 0xffffffff;
    @!p not.b32 %r620, %r620;
}

	// end inline asm
	and.b32  	%r635, %r620, %r634;
	mov.b32 	%r625, 128;
	// begin inline asm
	{
    .reg .pred p;
    and.b32 %r623, %r624, %r625;    setp.ne.u32 p, %r623, 0;
    vote.ballot.sync.b32 %r623, p, 0xffffffff;
    @!p not.b32 %r623, %r623;
}

	// end inline asm
	and.b32  	%r636, %r623, %r635;
	clz.b32 	%r637, %r636;
	sub.s32 	%r72, 31, %r637;
	and.b32  	%r638, %r446, %r636;
	popc.b32 	%r73, %r638;
	setp.ne.s32 	%p115, %r149, %r72;
	mov.b32 	%r1257, 0;
	@%p115 bra 	$L__BB20_109;
	shl.b32 	%r639, %r624, 2;
	add.s32 	%r640, %r8, %r639;
	atom.shared.add.u32 	%r1257, [%r640], %r73;
$L__BB20_109:
	shfl.sync.idx.b32	%r666|%p116, %r1257, %r72, 31, -1;
	add.s32 	%r76, %r73, %r666;
	setp.eq.s64 	%p117, %rd570, 9223372036854775807;
	selp.b64 	%rd235, -9223372036854775808, %rd570, %p117;
	shr.u64 	%rd236, %rd235, %r472;
	cvt.u32.u64 	%r668, %rd236;
	and.b32  	%r663, %r668, %r7;
	mov.b32 	%r643, 1;
	// begin inline asm
	{
    .reg .pred p;
    and.b32 %r641, %r663, %r643;    setp.ne.u32 p, %r641, 0;
    vote.ballot.sync.b32 %r641, p, 0xffffffff;
    @!p not.b32 %r641, %r641;
}

	// end inline asm
	mov.b32 	%r646, 2;
	// begin inline asm
	{
    .reg .pred p;
    and.b32 %r644, %r663, %r646;    setp.ne.u32 p, %r644, 0;
    vote.ballot.sync.b32 %r644, p, 0xffffffff;
    @!p not.b32 %r644, %r644;
}

	// end inline asm
	and.b32  	%r669, %r644, %r641;
	mov.b32 	%r649, 4;
	// begin inline asm
	{
    .reg .pred p;
    and.b32 %r647, %r663, %r649;    setp.ne.u32 p, %r647, 0;
    vote.ballot.sync.b32 %r647, p, 0xffffffff;
    @!p not.b32 %r647, %r647;
}

	// end inline asm
	and.b32  	%r670, %r647, %r669;
	mov.b32 	%r652, 8;
	// begin inline asm
	{
    .reg .pred p;
    and.b32 %r650, %r663, %r652;    setp.ne.u32 p, %r650, 0;
    vote.ballot.sync.b32 %r650, p, 0xffffffff;
    @!p not.b32 %r650, %r650;
}

	// end inline asm
	and.b32  	%r671, %r650, %r670;
	mov.b32 	%r655, 16;
	// begin inline asm
	{
    .reg .pred p;
    and.b32 %r653, %r663, %r655;    setp.ne.u32 p, %r653, 0;
    vote.ballot.sync.b32 %r653, p, 0xffffffff;
    @!p not.b32 %r653, %r653;
}

	// end inline asm
	and.b32  	%r672, %r653, %r671;
	mov.b32 	%r658, 32;
	// begin inline asm
	{
    .reg .pred p;
    and.b32 %r656, %r663, %r658;    setp.ne.u32 p, %r656, 0;
    vote.ballot.sync.b32 %r656, p, 0xffffffff;
    @!p not.b32 %r656, %r656;
}

	// end inline asm
	and.b32  	%r673, %r656, %r672;
	mov.b32 	%r661, 64;
	// begin inline asm
	{
    .reg .pred p;
    and.b32 %r659, %r663, %r661;    setp.ne.u32 p, %r659, 0;
    vote.ballot.sync.b32 %r659, p, 0xffffffff;
    @!p not.b32 %r659, %r659;
}

	// end inline asm
	and.b32  	%r674, %r659, %r673;
	mov.b32 	%r664, 128;
	// begin inline asm
	{
    .reg .pred p;
    and.b32 %r662, %r663, %r664;    setp.ne.u32 p, %r662, 0;
    vote.ballot.sync.b32 %r662, p, 0xffffffff;
    @!p not.b32 %r662, %r662;
}

	// end inline asm
	and.b32  	%r675, %r662, %r674;
	clz.b32 	%r676, %r675;
	sub.s32 	%r78, 31, %r676;
	and.b32  	%r677, %r446, %r675;
	popc.b32 	%r79, %r677;
	setp.ne.s32 	%p118, %r149, %r78;
	mov.b32 	%r1258, 0;
	@%p118 bra 	$L__BB20_111;
	shl.b32 	%r678, %r663, 2;
	add.s32 	%r679, %r8, %r678;
	atom.shared.add.u32 	%r1258, [%r679], %r79;
$L__BB20_111:
	shfl.sync.idx.b32	%r705|%p119, %r1258, %r78, 31, -1;
	add.s32 	%r82, %r79, %r705;
	setp.eq.s64 	%p120, %rd571, 9223372036854775807;
	selp.b64 	%rd237, -9223372036854775808, %rd571, %p120;
	shr.u64 	%rd238, %rd237, %r472;
	cvt.u32.u64 	%r707, %rd238;
	and.b32  	%r702, %r707, %r7;
	mov.b32 	%r682, 1;
	// begin inline asm
	{
    .reg .pred p;
    and.b32 %r680, %r702, %r682;    setp.ne.u32 p, %r680, 0;
    vote.ballot.sync.b32 %r680, p, 0xffffffff;
    @!p not.b32 %r680, %r680;
}

	// end inline asm
	mov.b32 	%r685, 2;
	// begin inline asm
	{
    .reg .pred p;
    and.b32 %r683, %r702, %r685;    setp.ne.u32 p, %r683, 0;
    vote.ballot.sync.b32 %r683, p, 0xffffffff;
    @!p not.b32 %r683, %r683;
}

	// end inline asm
	and.b32  	%r708, %r683, %r680;
	mov.b32 	%r688, 4;
	// begin inline asm
	{
    .reg .pred p;
    and.b32 %r686, %r702, %r688;    setp.ne.u32 p, %r686, 0;
    vote.ballot.sync.b32 %r686, p, 0xffffffff;
    @!p not.b32 %r686, %r686;
}

	// end inline asm
	and.b32  	%r709, %r686, %r708;
	mov.b32 	%r691, 8;
	// begin inline asm
	{
    .reg .pred p;
    and.b32 %r689, %r702, %r691;    setp.ne.u32 p, %r689, 0;
    vote.ballot.sync.b32 %r689, p, 0xffffffff;
    @!p not.b32 %r689, %r689;
}

	// end inline asm
	and.b32  	%r710, %r689, %r709;
	mov.b32 	%r694, 16;
	// begin inline asm
	{
    .reg .pred p;
    and.b32 %r692, %r702, %r694;    setp.ne.u32 p, %r692, 0;
    vote.ballot.sync.b32 %r692, p, 0xffffffff;
    @!p not.b32 %r692, %r692;
}

	// end inline asm
	and.b32  	%r711, %r692, %r710;
	mov.b32 	%r697, 32;
	// begin inline asm
	{
    .reg .pred p;
    and.b32 %r695, %r702, %r697;    setp.ne.u32 p, %r695, 0;
    vote.ballot.sync.b32 %r695, p, 0xffffffff;
    @!p not.b32 %r695, %r695;
}

	// end inline asm
	and.b32  	%r712, %r695, %r711;
	mov.b32 	%r700, 64;
	// begin inline asm
	{
    .reg .pred p;
    and.b32 %r698, %r702, %r700;    setp.ne.u32 p, %r698, 0;
    vote.ballot.sync.b32 %r698, p, 0xffffffff;
    @!p not.b32 %r698, %r698;
}

	// end inline asm
	and.b32  	%r713, %r698, %r712;
	mov.b32 	%r703, 128;
	// begin inline asm
	{
    .reg .pred p;
    and.b32 %r701, %r702, %r703;    setp.ne.u32 p, %r701, 0;
    vote.ballot.sync.b32 %r701, p, 0xffffffff;
    @!p not.b32 %r701, %r701;
}

	// end inline asm
	and.b32  	%r714, %r701, %r713;
	clz.b32 	%r715, %r714;
	sub.s32 	%r84, 31, %r715;
	and.b32  	%r716, %r446, %r714;
	popc.b32 	%r85, %r716;
	setp.ne.s32 	%p121, %r149, %r84;
	mov.b32 	%r1259, 0;
	@%p121 bra 	$L__BB20_113;
	shl.b32 	%r717, %r702, 2;
	add.s32 	%r718, %r8, %r717;
	atom.shared.add.u32 	%r1259, [%r718], %r85;
$L__BB20_113:
	shfl.sync.idx.b32	%r744|%p122, %r1259, %r84, 31, -1;
	add.s32 	%r88, %r85, %r744;
	setp.eq.s64 	%p123, %rd572, 9223372036854775807;
	selp.b64 	%rd239, -9223372036854775808, %rd572, %p123;
	shr.u64 	%rd240, %rd239, %r472;
	cvt.u32.u64 	%r746, %rd240;
	and.b32  	%r741, %r746, %r7;
	mov.b32 	%r721, 1;
	// begin inline asm
	{
    .reg .pred p;
    and.b32 %r719, %r741, %r721;    setp.ne.u32 p, %r719, 0;
    vote.ballot.sync.b32 %r719, p, 0xffffffff;
    @!p not.b32 %r719, %r719;
}

	// end inline asm
	mov.b32 	%r724, 2;
	// begin inline asm
	{
    .reg .pred p;
    and.b32 %r722, %r741, %r724;    setp.ne.u32 p, %r722, 0;
    vote.ballot.sync.b32 %r722, p, 0xffffffff;
    @!p not.b32 %r722, %r722;
}

	// end inline asm
	and.b32  	%r747, %r722, %r719;
	mov.b32 	%r727, 4;
	// begin inline asm
	{
    .reg .pred p;
    and.b32 %r725, %r741, %r727;    setp.ne.u32 p, %r725, 0;
    vote.ballot.sync.b32 %r725, p, 0xffffffff;
    @!p not.b32 %r725, %r725;
}

	// end inline asm
	and.b32  	%r748, %r725, %r747;
	mov.b32 	%r730, 8;
	// begin inline asm
	{
    .reg .pred p;
    and.b32 %r728, %r741, %r730;    setp.ne.u32 p, %r728, 0;
    vote.ballot.sync.b32 %r728, p, 0xffffffff;
    @!p not.b32 %r728, %r728;
}

	// end inline asm
	and.b32  	%r749, %r728, %r748;
	mov.b32 	%r733, 16;
	// begin inline asm
	{
    .reg .pred p;
    and.b32 %r731, %r741, %r733;    setp.ne.u32 p, %r731, 0;
    vote.ballot.sync.b32 %r731, p, 0xffffffff;
    @!p not.b32 %r731, %r731;
}

	// end inline asm
	and.b32  	%r750, %r731, %r749;
	mov.b32 	%r736, 32;
	// begin inline asm
	{
    .reg .pred p;
    and.b32 %r734, %r741, %r736;    setp.ne.u32 p, %r734, 0;
    vote.ballot.sync.b32 %r734, p, 0xffffffff;
    @!p not.b32 %r734, %r734;
}

	// end inline asm
	and.b32  	%r751, %r734, %r750;
	mov.b32 	%r739, 64;
	// begin inline asm
	{
    .reg .pred p;
    and.b32 %r737, %r741, %r739;    setp.ne.u32 p, %r737, 0;
    vote.ballot.sync.b32 %r737, p, 0xffffffff;
    @!p not.b32 %r737, %r737;
}

	// end inline asm
	and.b32  	%r752, %r737, %r751;
	mov.b32 	%r742, 128;
	// begin inline asm
	{
    .reg .pred p;
    and.b32 %r740, %r741, %r742;    setp.ne.u32 p, %r740, 0;
    vote.ballot.sync.b32 %r740, p, 0xffffffff;
    @!p not.b32 %r740, %r740;
}

	// end inline asm
	and.b32  	%r753, %r740, %r752;
	clz.b32 	%r754, %r753;
	sub.s32 	%r90, 31, %r754;
	and.b32  	%r755, %r446, %r753;
	popc.b32 	%r91, %r755;
	setp.ne.s32 	%p124, %r149, %r90;
	mov.b32 	%r1260, 0;
	@%p124 bra 	$L__BB20_115;
	shl.b32 	%r756, %r741, 2;
	add.s32 	%r757, %r8, %r756;
	atom.shared.add.u32 	%r1260, [%r757], %r91;
$L__BB20_115:
	shfl.sync.idx.b32	%r783|%p125, %r1260, %r90, 31, -1;
	add.s32 	%r94, %r91, %r783;
	setp.eq.s64 	%p126, %rd573, 9223372036854775807;
	selp.b64 	%rd241, -9223372036854775808, %rd573, %p126;
	shr.u64 	%rd242, %rd241, %r472;
	cvt.u32.u64 	%r785, %rd242;
	and.b32  	%r780, %r785, %r7;
	mov.b32 	%r760, 1;
	// begin inline asm
	{
    .reg .pred p;
    and.b32 %r758, %r780, %r760;    setp.ne.u32 p, %r758, 0;
    vote.ballot.sync.b32 %r758, p, 0xffffffff;
    @!p not.b32 %r758, %r758;
}

	// end inline asm
	mov.b32 	%r763, 2;
	// begin inline asm
	{
    .reg .pred p;
    and.b32 %r761, %r780, %r763;    setp.ne.u32 p, %r761, 0;
    vote.ballot.sync.b32 %r761, p, 0xffffffff;
    @!p not.b32 %r761, %r761;
}

	// end inline asm
	and.b32  	%r786, %r761, %r758;
	mov.b32 	%r766, 4;
	// begin inline asm
	{
    .reg .pred p;
    and.b32 %r764, %r780, %r766;    setp.ne.u32 p, %r764, 0;
    vote.ballot.sync.b32 %r764, p, 0xffffffff;
    @!p not.b32 %r764, %r764;
}

	// end inline asm
	and.b32  	%r787, %r764, %r786;
	mov.b32 	%r769, 8;
	// begin inline asm
	{
    .reg .pred p;
    and.b32 %r767, %r780, %r769;    setp.ne.u32 p, %r767, 0;
    vote.ballot.sync.b32 %r767, p, 0xffffffff;
    @!p not.b32 %r767, %r767;
}

	// end inline asm
	and.b32  	%r788, %r767, %r787;
	mov.b32 	%r772, 16;
	// begin inline asm
	{
    .reg .pred p;
    and.b32 %r770, %r780, %r772;    setp.ne.u32 p, %r770, 0;
    vote.ballot.sync.b32 %r770, p, 0xffffffff;
    @!p not.b32 %r770, %r770;
}

	// end inline asm
	and.b32  	%r789, %r770, %r788;
	mov.b32 	%r775, 32;
	// begin inline asm
	{
    .reg .pred p;
    and.b32 %r773, %r780, %r775;    setp.ne.u32 p, %r773, 0;
    vote.ballot.sync.b32 %r773, p, 0xffffffff;
    @!p not.b32 %r773, %r773;
}

	// end inline asm
	and.b32  	%r790, %r773, %r789;
	mov.b32 	%r778, 64;
	// begin inline asm
	{
    .reg .pred p;
    and.b32 %r776, %r780, %r778;    setp.ne.u32 p, %r776, 0;
    vote.ballot.sync.b32 %r776, p, 0xffffffff;
    @!p not.b32 %r776, %r776;
}

	// end inline asm
	and.b32  	%r791, %r776, %r790;
	mov.b32 	%r781, 128;
	// begin inline asm
	{
    .reg .pred p;
    and.b32 %r779, %r780, %r781;    setp.ne.u32 p, %r779, 0;
    vote.ballot.sync.b32 %r779, p, 0xffffffff;
    @!p not.b32 %r779, %r779;
}

	// end inline asm
	and.b32  	%r792, %r779, %r791;
	clz.b32 	%r793, %r792;
	sub.s32 	%r96, 31, %r793;
	and.b32  	%r794, %r446, %r792;
	popc.b32 	%r97, %r794;
	setp.ne.s32 	%p127, %r149, %r96;
	mov.b32 	%r1261, 0;
	@%p127 bra 	$L__BB20_117;
	shl.b32 	%r795, %r780, 2;
	add.s32 	%r796, %r8, %r795;
	atom.shared.add.u32 	%r1261, [%r796], %r97;
$L__BB20_117:
	shfl.sync.idx.b32	%r822|%p128, %r1261, %r96, 31, -1;
	add.s32 	%r100, %r97, %r822;
	setp.eq.s64 	%p129, %rd574, 9223372036854775807;
	selp.b64 	%rd243, -9223372036854775808, %rd574, %p129;
	shr.u64 	%rd244, %rd243, %r472;
	cvt.u32.u64 	%r824, %rd244;
	and.b32  	%r819, %r824, %r7;
	mov.b32 	%r799, 1;
	// begin inline asm
	{
    .reg .pred p;
    and.b32 %r797, %r819, %r799;    setp.ne.u32 p, %r797, 0;
    vote.ballot.sync.b32 %r797, p, 0xffffffff;
    @!p not.b32 %r797, %r797;
}

	// end inline asm
	mov.b32 	%r802, 2;
	// begin inline asm
	{
    .reg .pred p;
    and.b32 %r800, %r819, %r802;    setp.ne.u32 p, %r800, 0;
    vote.ballot.sync.b32 %r800, p, 0xffffffff;
    @!p not.b32 %r800, %r800;
}

	// end inline asm
	and.b32  	%r825, %r800, %r797;
	mov.b32 	%r805, 4;
	// begin inline asm
	{
    .reg .pred p;
    and.b32 %r803, %r819, %r805;    setp.ne.u32 p, %r803, 0;
    vote.ballot.sync.b32 %r803, p, 0xffffffff;
    @!p not.b32 %r803, %r803;
}

	// end inline asm
	and.b32  	%r826, %r803, %r825;
	mov.b32 	%r808, 8;
	// begin inline asm
	{
    .reg .pred p;
    and.b32 %r806, %r819, %r808;    setp.ne.u32 p, %r806, 0;
    vote.ballot.sync.b32 %r806, p, 0xffffffff;
    @!p not.b32 %r806, %r806;
}

	// end inline asm
	and.b32  	%r827, %r806, %r826;
	mov.b32 	%r811, 16;
	// begin inline asm
	{
    .reg .pred p;
    and.b32 %r809, %r819, %r811;    setp.ne.u32 p, %r809, 0;
    vote.ballot.sync.b32 %r809, p, 0xffffffff;
    @!p not.b32 %r809, %r809;
}

	// end inline asm
	and.b32  	%r828, %r809, %r827;
	mov.b32 	%r814, 32;
	// begin inline asm
	{
    .reg .pred p;
    and.b32 %r812, %r819, %r814;    setp.ne.u32 p, %r812, 0;
    vote.ballot.sync.b32 %r812, p, 0xffffffff;
    @!p not.b32 %r812, %r812;
}

	// end inline asm
	and.b32  	%r829, %r812, %r828;
	mov.b32 	%r817, 64;
	// begin inline asm
	{
    .reg .pred p;
    and.b32 %r815, %r819, %r817;    setp.ne.u32 p, %r815, 0;
    vote.ballot.sync.b32 %r815, p, 0xffffffff;
    @!p not.b32 %r815, %r815;
}

	// end inline asm
	and.b32  	%r830, %r815, %r829;
	mov.b32 	%r820, 128;
	// begin inline asm
	{
    .reg .pred p;
    and.b32 %r818, %r819, %r820;    setp.ne.u32 p, %r818, 0;
    vote.ballot.sync.b32 %r818, p, 0xffffffff;
    @!p not.b32 %r818, %r818;
}

	// end inline asm
	and.b32  	%r831, %r818, %r830;
	clz.b32 	%r832, %r831;
	sub.s32 	%r102, 31, %r832;
	and.b32  	%r833, %r446, %r831;
	popc.b32 	%r103, %r833;
	setp.ne.s32 	%p130, %r149, %r102;
	mov.b32 	%r1262, 0;
	@%p130 bra 	$L__BB20_119;
	shl.b32 	%r834, %r819, 2;
	add.s32 	%r835, %r8, %r834;
	atom.shared.add.u32 	%r1262, [%r835], %r103;
$L__BB20_119:
	shfl.sync.idx.b32	%r861|%p131, %r1262, %r102, 31, -1;
	add.s32 	%r106, %r103, %r861;
	setp.eq.s64 	%p132, %rd575, 9223372036854775807;
	selp.b64 	%rd245, -9223372036854775808, %rd575, %p132;
	shr.u64 	%rd246, %rd245, %r472;
	cvt.u32.u64 	%r863, %rd246;
	and.b32  	%r858, %r863, %r7;
	mov.b32 	%r838, 1;
	// begin inline asm
	{
    .reg .pred p;
    and.b32 %r836, %r858, %r838;    setp.ne.u32 p, %r836, 0;
    vote.ballot.sync.b32 %r836, p, 0xffffffff;
    @!p not.b32 %r836, %r836;
}

	// end inline asm
	mov.b32 	%r841, 2;
	// begin inline asm
	{
    .reg .pred p;
    and.b32 %r839, %r858, %r841;    setp.ne.u32 p, %r839, 0;
    vote.ballot.sync.b32 %r839, p, 0xffffffff;
    @!p not.b32 %r839, %r839;
}

	// end inline asm
	and.b32  	%r864, %r839, %r836;
	mov.b32 	%r844, 4;
	// begin inline asm
	{
    .reg .pred p;
    and.b32 %r842, %r858, %r844;    setp.ne.u32 p, %r842, 0;
    vote.ballot.sync.b32 %r842, p, 0xffffffff;
    @!p not.b32 %r842, %r842;
}

	// end inline asm
	and.b32  	%r865, %r842, %r864;
	mov.b32 	%r847, 8;
	// begin inline asm
	{
    .reg .pred p;
    and.b32 %r845, %r858, %r847;    setp.ne.u32 p, %r845, 0;
    vote.ballot.sync.b32 %r845, p, 0xffffffff;
    @!p not.b32 %r845, %r845;
}

	// end inline asm
	and.b32  	%r866, %r845, %r865;
	mov.b32 	%r850, 16;
	// begin inline asm
	{
    .reg .pred p;
    and.b32 %r848, %r858, %r850;    setp.ne.u32 p, %r848, 0;
    vote.ballot.sync.b32 %r848, p, 0xffffffff;
    @!p not.b32 %r848, %r848;
}

	// end inline asm
	and.b32  	%r867, %r848, %r866;
	mov.b32 	%r853, 32;
	// begin inline asm
	{
    .reg .pred p;
    and.b32 %r851, %r858, %r853;    setp.ne.u32 p, %r851, 0;
    vote.ballot.sync.b32 %r851, p, 0xffffffff;
    @!p not.b32 %r851, %r851;
}

	// end inline asm
	and.b32  	%r868, %r851, %r867;
	mov.b32 	%r856, 64;
	// begin inline asm
	{
    .reg .pred p;
    and.b32 %r854, %r858, %r856;    setp.ne.u32 p, %r854, 0;
    vote.ballot.sync.b32 %r854, p, 0xffffffff;
    @!p not.b32 %r854, %r854;
}

	// end inline asm
	and.b32  	%r869, %r854, %r868;
	mov.b32 	%r859, 128;
	// begin inline asm
	{
    .reg .pred p;
    and.b32 %r857, %r858, %r859;    setp.ne.u32 p, %r857, 0;
    vote.ballot.sync.b32 %r857, p, 0xffffffff;
    @!p not.b32 %r857, %r857;
}

	// end inline asm
	and.b32  	%r870, %r857, %r869;
	clz.b32 	%r871, %r870;
	sub.s32 	%r108, 31, %r871;
	and.b32  	%r872, %r446, %r870;
	popc.b32 	%r109, %r872;
	setp.ne.s32 	%p133, %r149, %r108;
	mov.b32 	%r1263, 0;
	@%p133 bra 	$L__BB20_121;
	shl.b32 	%r873, %r858, 2;
	add.s32 	%r874, %r8, %r873;
	atom.shared.add.u32 	%r1263, [%r874], %r109;
$L__BB20_121:
	shfl.sync.idx.b32	%r900|%p134, %r1263, %r108, 31, -1;
	add.s32 	%r112, %r109, %r900;
	setp.eq.s64 	%p135, %rd576, 9223372036854775807;
	selp.b64 	%rd247, -9223372036854775808, %rd576, %p135;
	shr.u64 	%rd248, %rd247, %r472;
	cvt.u32.u64 	%r902, %rd248;
	and.b32  	%r897, %r902, %r7;
	mov.b32 	%r877, 1;
	// begin inline asm
	{
    .reg .pred p;
    and.b32 %r875, %r897, %r877;    setp.ne.u32 p, %r875, 0;
    vote.ballot.sync.b32 %r875, p, 0xffffffff;
    @!p not.b32 %r875, %r875;
}

	// end inline asm
	mov.b32 	%r880, 2;
	// begin inline asm
	{
    .reg .pred p;
    and.b32 %r878, %r897, %r880;    setp.ne.u32 p, %r878, 0;
    vote.ballot.sync.b32 %r878, p, 0xffffffff;
    @!p not.b32 %r878, %r878;
}

	// end inline asm
	and.b32  	%r903, %r878, %r875;
	mov.b32 	%r883, 4;
	// begin inline asm
	{
    .reg .pred p;
    and.b32 %r881, %r897, %r883;    setp.ne.u32 p, %r881, 0;
    vote.ballot.sync.b32 %r881, p, 0xffffffff;
    @!p not.b32 %r881, %r881;
}

	// end inline asm
	and.b32  	%r904, %r881, %r903;
	mov.b32 	%r886, 8;
	// begin inline asm
	{
    .reg .pred p;
    and.b32 %r884, %r897, %r886;    setp.ne.u32 p, %r884, 0;
    vote.ballot.sync.b32 %r884, p, 0xffffffff;
    @!p not.b32 %r884, %r884;
}

	// end inline asm
	and.b32  	%r905, %r884, %r904;
	mov.b32 	%r889, 16;
	// begin inline asm
	{
    .reg .pred p;
    and.b32 %r887, %r897, %r889;    setp.ne.u32 p, %r887, 0;
    vote.ballot.sync.b32 %r887, p, 0xffffffff;
    @!p not.b32 %r887, %r887;
}

	// end inline asm
	and.b32  	%r906, %r887, %r905;
	mov.b32 	%r892, 32;
	// begin inline asm
	{
    .reg .pred p;
    and.b32 %r890, %r897, %r892;    setp.ne.u32 p, %r890, 0;
    vote.ballot.sync.b32 %r890, p, 0xffffffff;
    @!p not.b32 %r890, %r890;
}

	// end inline asm
	and.b32  	%r907, %r890, %r906;
	mov.b32 	%r895, 64;
	// begin inline asm
	{
    .reg .pred p;
    and.b32 %r893, %r897, %r895;    setp.ne.u32 p, %r893, 0;
    vote.ballot.sync.b32 %r893, p, 0xffffffff;
    @!p not.b32 %r893, %r893;
}

	// end inline asm
	and.b32  	%r908, %r893, %r907;
	mov.b32 	%r898, 128;
	// begin inline asm
	{
    .reg .pred p;
    and.b32 %r896, %r897, %r898;    setp.ne.u32 p, %r896, 0;
    vote.ballot.sync.b32 %r896, p, 0xffffffff;
    @!p not.b32 %r896, %r896;
}

	// end inline asm
	and.b32  	%r909, %r896, %r908;
	clz.b32 	%r910, %r909;
	sub.s32 	%r114, 31, %r910;
	and.b32  	%r911, %r446, %r909;
	popc.b32 	%r115, %r911;
	setp.ne.s32 	%p136, %r149, %r114;
	mov.b32 	%r1264, 0;
	@%p136 bra 	$L__BB20_123;
	shl.b32 	%r912, %r897, 2;
	add.s32 	%r913, %r8, %r912;
	atom.shared.add.u32 	%r1264, [%r913], %r115;
$L__BB20_123:
	shfl.sync.idx.b32	%r939|%p137, %r1264, %r114, 31, -1;
	add.s32 	%r118, %r115, %r939;
	setp.eq.s64 	%p138, %rd577, 9223372036854775807;
	selp.b64 	%rd249, -9223372036854775808, %rd577, %p138;
	shr.u64 	%rd250, %rd249, %r472;
	cvt.u32.u64 	%r941, %rd250;
	and.b32  	%r936, %r941, %r7;
	mov.b32 	%r916, 1;
	// begin inline asm
	{
    .reg .pred p;
    and.b32 %r914, %r936, %r916;    setp.ne.u32 p, %r914, 0;
    vote.ballot.sync.b32 %r914, p, 0xffffffff;
    @!p not.b32 %r914, %r914;
}

	// end inline asm
	mov.b32 	%r919, 2;
	// begin inline asm
	{
    .reg .pred p;
    and.b32 %r917, %r936, %r919;    setp.ne.u32 p, %r917, 0;
    vote.ballot.sync.b32 %r917, p, 0xffffffff;
    @!p not.b32 %r917, %r917;
}

	// end inline asm
	and.b32  	%r942, %r917, %r914;
	mov.b32 	%r922, 4;
	// begin inline asm
	{
    .reg .pred p;
    and.b32 %r920, %r936, %r922;    setp.ne.u32 p, %r920, 0;
    vote.ballot.sync.b32 %r920, p, 0xffffffff;
    @!p not.b32 %r920, %r920;
}

	// end inline asm
	and.b32  	%r943, %r920, %r942;
	mov.b32 	%r925, 8;
	// begin inline asm
	{
    .reg .pred p;
    and.b32 %r923, %r936, %r925;    setp.ne.u32 p, %r923, 0;
    vote.ballot.sync.b32 %r923, p, 0xffffffff;
    @!p not.b32 %r923, %r923;
}

	// end inline asm
	and.b32  	%r944, %r923, %r943;
	mov.b32 	%r928, 16;
	// begin inline asm
	{
    .reg .pred p;
    and.b32 %r926, %r936, %r928;    setp.ne.u32 p, %r926, 0;
    vote.ballot.sync.b32 %r926, p, 0xffffffff;
    @!p not.b32 %r926, %r926;
}

	// end inline asm
	and.b32  	%r945, %r926, %r944;
	mov.b32 	%r931, 32;
	// begin inline asm
	{
    .reg .pred p;
    and.b32 %r929, %r936, %r931;    setp.ne.u32 p, %r929, 0;
    vote.ballot.sync.b32 %r929, p, 0xffffffff;
    @!p not.b32 %r929, %r929;
}

	// end inline asm
	and.b32  	%r946, %r929, %r945;
	mov.b32 	%r934, 64;
	// begin inline asm
	{
    .reg .pred p;
    and.b32 %r932, %r936, %r934;    setp.ne.u32 p, %r932, 0;
    vote.ballot.sync.b32 %r932, p, 0xffffffff;
    @!p not.b32 %r932, %r932;
}

	// end inline asm
	and.b32  	%r947, %r932, %r946;
	mov.b32 	%r937, 128;
	// begin inline asm
	{
    .reg .pred p;
    and.b32 %r935, %r936, %r937;    setp.ne.u32 p, %r935, 0;
    vote.ballot.sync.b32 %r935, p, 0xffffffff;
    @!p not.b32 %r935, %r935;
}

	// end inline asm
	and.b32  	%r948, %r935, %r947;
	clz.b32 	%r949, %r948;
	sub.s32 	%r120, 31, %r949;
	and.b32  	%r950, %r446, %r948;
	popc.b32 	%r121, %r950;
	setp.ne.s32 	%p139, %r149, %r120;
	mov.b32 	%r1265, 0;
	@%p139 bra 	$L__BB20_125;
	shl.b32 	%r951, %r936, 2;
	add.s32 	%r952, %r8, %r951;
	atom.shared.add.u32 	%r1265, [%r952], %r121;
$L__BB20_125:
	shfl.sync.idx.b32	%r978|%p140, %r1265, %r120, 31, -1;
	add.s32 	%r124, %r121, %r978;
	setp.eq.s64 	%p141, %rd578, 9223372036854775807;
	selp.b64 	%rd251, -9223372036854775808, %rd578, %p141;
	shr.u64 	%rd252, %rd251, %r472;
	cvt.u32.u64 	%r980, %rd252;
	and.b32  	%r975, %r980, %r7;
	mov.b32 	%r955, 1;
	// begin inline asm
	{
    .reg .pred p;
    and.b32 %r953, %r975, %r955;    setp.ne.u32 p, %r953, 0;
    vote.ballot.sync.b32 %r953, p, 0xffffffff;
    @!p not.b32 %r953, %r953;
}

	// end inline asm
	mov.b32 	%r958, 2;
	// begin inline asm
	{
    .reg .pred p;
    and.b32 %r956, %r975, %r958;    setp.ne.u32 p, %r956, 0;
    vote.ballot.sync.b32 %r956, p, 0xffffffff;
    @!p not.b32 %r956, %r956;
}

	// end inline asm
	and.b32  	%r981, %r956, %r953;
	mov.b32 	%r961, 4;
	// begin inline asm
	{
    .reg .pred p;
    and.b32 %r959, %r975, %r961;    setp.ne.u32 p, %r959, 0;
    vote.ballot.sync.b32 %r959, p, 0xffffffff;
    @!p not.b32 %r959, %r959;
}

	// end inline asm
	and.b32  	%r982, %r959, %r981;
	mov.b32 	%r964, 8;
	// begin inline asm
	{
    .reg .pred p;
    and.b32 %r962, %r975, %r964;    setp.ne.u32 p, %r962, 0;
    vote.ballot.sync.b32 %r962, p, 0xffffffff;
    @!p not.b32 %r962, %r962;
}

	// end inline asm
	and.b32  	%r983, %r962, %r982;
	mov.b32 	%r967, 16;
	// begin inline asm
	{
    .reg .pred p;
    and.b32 %r965, %r975, %r967;    setp.ne.u32 p, %r965, 0;
    vote.ballot.sync.b32 %r965, p, 0xffffffff;
    @!p not.b32 %r965, %r965;
}

	// end inline asm
	and.b32  	%r984, %r965, %r983;
	mov.b32 	%r970, 32;
	// begin inline asm
	{
    .reg .pred p;
    and.b32 %r968, %r975, %r970;    setp.ne.u32 p, %r968, 0;
    vote.ballot.sync.b32 %r968, p, 0xffffffff;
    @!p not.b32 %r968, %r968;
}

	// end inline asm
	and.b32  	%r985, %r968, %r984;
	mov.b32 	%r973, 64;
	// begin inline asm
	{
    .reg .pred p;
    and.b32 %r971, %r975, %r973;    setp.ne.u32 p, %r971, 0;
    vote.ballot.sync.b32 %r971, p, 0xffffffff;
    @!p not.b32 %r971, %r971;
}

	// end inline asm
	and.b32  	%r986, %r971, %r985;
	mov.b32 	%r976, 128;
	// begin inline asm
	{
    .reg .pred p;
    and.b32 %r974, %r975, %r976;    setp.ne.u32 p, %r974, 0;
    vote.ballot.sync.b32 %r974, p, 0xffffffff;
    @!p not.b32 %r974, %r974;
}

	// end inline asm
	and.b32  	%r987, %r974, %r986;
	clz.b32 	%r988, %r987;
	sub.s32 	%r126, 31, %r988;
	and.b32  	%r989, %r446, %r987;
	popc.b32 	%r127, %r989;
	setp.ne.s32 	%p142, %r149, %r126;
	mov.b32 	%r1266, 0;
	@%p142 bra 	$L__BB20_127;
	shl.b32 	%r990, %r975, 2;
	add.s32 	%r991, %r8, %r990;
	atom.shared.add.u32 	%r1266, [%r991], %r127;
$L__BB20_127:
	shfl.sync.idx.b32	%r1017|%p143, %r1266, %r126, 31, -1;
	add.s32 	%r130, %r127, %r1017;
	setp.eq.s64 	%p144, %rd579, 9223372036854775807;
	selp.b64 	%rd253, -9223372036854775808, %rd579, %p144;
	shr.u64 	%rd254, %rd253, %r472;
	cvt.u32.u64 	%r1019, %rd254;
	and.b32  	%r1014, %r1019, %r7;
	mov.b32 	%r994, 1;
	// begin inline asm
	{
    .reg .pred p;
    and.b32 %r992, %r1014, %r994;    setp.ne.u32 p, %r992, 0;
    vote.ballot.sync.b32 %r992, p, 0xffffffff;
    @!p not.b32 %r992, %r992;
}

	// end inline asm
	mov.b32 	%r997, 2;
	// begin inline asm
	{
    .reg .pred p;
    and.b32 %r995, %r1014, %r997;    setp.ne.u32 p, %r995, 0;
    vote.ballot.sync.b32 %r995, p, 0xffffffff;
    @!p not.b32 %r995, %r995;
}

	// end inline asm
	and.b32  	%r1020, %r995, %r992;
	mov.b32 	%r1000, 4;
	// begin inline asm
	{
    .reg .pred p;
    and.b32 %r998, %r1014, %r1000;    setp.ne.u32 p, %r998, 0;
    vote.ballot.sync.b32 %r998, p, 0xffffffff;
    @!p not.b32 %r998, %r998;
}

	// end inline asm
	and.b32  	%r1021, %r998, %r1020;
	mov.b32 	%r1003, 8;
	// begin inline asm
	{
    .reg .pred p;
    and.b32 %r1001, %r1014, %r1003;    setp.ne.u32 p, %r1001, 0;
    vote.ballot.sync.b32 %r1001, p, 0xffffffff;
    @!p not.b32 %r1001, %r1001;
}

	// end inline asm
	and.b32  	%r1022, %r1001, %r1021;
	mov.b32 	%r1006, 16;
	// begin inline asm
	{
    .reg .pred p;
    and.b32 %r1004, %r1014, %r1006;    setp.ne.u32 p, %r1004, 0;
    vote.ballot.sync.b32 %r1004, p, 0xffffffff;
    @!p not.b32 %r1004, %r1004;
}

	// end inline asm
	and.b32  	%r1023, %r1004, %r1022;
	mov.b32 	%r1009, 32;
	// begin inline asm
	{
    .reg .pred p;
    and.b32 %r1007, %r1014, %r1009;    setp.ne.u32 p, %r1007, 0;
    vote.ballot.sync.b32 %r1007, p, 0xffffffff;
    @!p not.b32 %r1007, %r1007;
}

	// end inline asm
	and.b32  	%r1024, %r1007, %r1023;
	mov.b32 	%r1012, 64;
	// begin inline asm
	{
    .reg .pred p;
    and.b32 %r1010, %r1014, %r1012;    setp.ne.u32 p, %r1010, 0;
    vote.ballot.sync.b32 %r1010, p, 0xffffffff;
    @!p not.b32 %r1010, %r1010;
}

	// end inline asm
	and.b32  	%r1025, %r1010, %r1024;
	mov.b32 	%r1015, 128;
	// begin inline asm
	{
    .reg .pred p;
    and.b32 %r1013, %r1014, %r1015;    setp.ne.u32 p, %r1013, 0;
    vote.ballot.sync.b32 %r1013, p, 0xffffffff;
    @!p not.b32 %r1013, %r1013;
}

	// end inline asm
	and.b32  	%r1026, %r1013, %r1025;
	clz.b32 	%r1027, %r1026;
	sub.s32 	%r132, 31, %r1027;
	and.b32  	%r1028, %r446, %r1026;
	popc.b32 	%r133, %r1028;
	setp.ne.s32 	%p145, %r149, %r132;
	mov.b32 	%r1267, 0;
	@%p145 bra 	$L__BB20_129;
	shl.b32 	%r1029, %r1014, 2;
	add.s32 	%r1030, %r8, %r1029;
	atom.shared.add.u32 	%r1267, [%r1030], %r133;
$L__BB20_129:
	setp.gt.u32 	%p146, %r1, 255;
	shfl.sync.idx.b32	%r1031|%p147, %r1267, %r132, 31, -1;
	add.s32 	%r1032, %r133, %r1031;
	bar.sync 	0;
	shl.b32 	%r1033, %r52, 3;
	add.s32 	%r1035, %r349, %r1033;
	st.shared.u64 	[%r1035+-8], %rd565;
	shl.b32 	%r1036, %r58, 3;
	add.s32 	%r1037, %r349, %r1036;
	st.shared.u64 	[%r1037+-8], %rd566;
	shl.b32 	%r1038, %r64, 3;
	add.s32 	%r1039, %r349, %r1038;
	st.shared.u64 	[%r1039+-8], %rd567;
	shl.b32 	%r1040, %r70, 3;
	add.s32 	%r1041, %r349, %r1040;
	st.shared.u64 	[%r1041+-8], %rd568;
	shl.b32 	%r1042, %r76, 3;
	add.s32 	%r1043, %r349, %r1042;
	st.shared.u64 	[%r1043+-8], %rd569;
	shl.b32 	%r1044, %r82, 3;
	add.s32 	%r1045, %r349, %r1044;
	st.shared.u64 	[%r1045+-8], %rd570;
	shl.b32 	%r1046, %r88, 3;
	add.s32 	%r1047, %r349, %r1046;
	st.shared.u64 	[%r1047+-8], %rd571;
	shl.b32 	%r1048, %r94, 3;
	add.s32 	%r1049, %r349, %r1048;
	st.shared.u64 	[%r1049+-8], %rd572;
	shl.b32 	%r1050, %r100, 3;
	add.s32 	%r1051, %r349, %r1050;
	st.shared.u64 	[%r1051+-8], %rd573;
	shl.b32 	%r1052, %r106, 3;
	add.s32 	%r1053, %r349, %r1052;
	st.shared.u64 	[%r1053+-8], %rd574;
	shl.b32 	%r1054, %r112, 3;
	add.s32 	%r1055, %r349, %r1054;
	st.shared.u64 	[%r1055+-8], %rd575;
	shl.b32 	%r1056, %r118, 3;
	add.s32 	%r1057, %r349, %r1056;
	st.shared.u64 	[%r1057+-8], %rd576;
	shl.b32 	%r1058, %r124, 3;
	add.s32 	%r1059, %r349, %r1058;
	st.shared.u64 	[%r1059+-8], %rd577;
	shl.b32 	%r1060, %r130, 3;
	add.s32 	%r1061, %r349, %r1060;
	st.shared.u64 	[%r1061+-8], %rd578;
	shl.b32 	%r1062, %r1032, 3;
	add.s32 	%r1063, %r349, %r1062;
	st.shared.u64 	[%r1063+-8], %rd579;
	shl.b32 	%r1064, %r1, 3;
	add.s32 	%r1065, %r349, %r1064;
	add.s32 	%r136, %r1065, 46080;
	@%p146 bra 	$L__BB20_137;
	ld.global.u64 	%rd255, [%rd84];
	sub.s64 	%rd580, %rd255, %rd107;
	st.shared.u64 	[%r136], %rd580;
	setp.lt.s32 	%p148, %r3, 1;
	mov.u32 	%r1271, %r1248;
	@%p148 bra 	$L__BB20_136;
	mov.b32 	%r1269, -1;
	mov.u32 	%r1268, %r3;
	mov.u32 	%r1271, %r1248;
$L__BB20_132:
	add.s32 	%r140, %r1268, -1;
	shl.b32 	%r1067, %r140, 8;
	add.s32 	%r1068, %r1067, %r1;
	mul.wide.s32 	%rd256, %r1068, 4;
	add.s64 	%rd109, %rd2, %rd256;
$L__BB20_133:
	membar.cta;
	ld.volatile.global.u32 	%r141, [%rd109];
	setp.eq.s32 	%p149, %r141, 0;
	@%p149 bra 	$L__BB20_133;
	and.b32  	%r1069, %r141, 1073741823;
	add.s32 	%r1271, %r1069, %r1271;
	setp.gt.s32 	%p150, %r141, -1;
	vote.sync.ballot.b32 	%r1269, %p150, %r1269;
	setp.gt.u32 	%p152, %r1268, 1;
	and.pred  	%p153, %p150, %p152;
	mov.u32 	%r1268, %r140;
	@%p153 bra 	$L__BB20_132;
	ld.shared.u64 	%rd580, [%r136];
$L__BB20_136:
	or.b32  	%r1070, %r1271, -2147483648;
	st.volatile.global.u32 	[%rd73], %r1070;
	sub.s32 	%r1071, %r1271, %r1248;
	cvt.s64.s32 	%rd257, %r1071;
	add.s64 	%rd258, %rd580, %rd257;
	st.shared.u64 	[%r136], %rd258;
$L__BB20_137:
	ld.param.u64 	%rd533, [_ZN3cub18CUB_300001_SM_10006detail10radix_sort29DeviceRadixSortOnesweepKernelINS1_5radix10policy_hubIdNS0_8NullTypeEyE10Policy1000ELNS0_9SortOrderE1EdS6_yiiNS1_21identity_decomposer_tEEEvPT5_SC_PT3_PKSD_PT1_PKSH_PT2_PKSL_T4_iiT6__param_2];
	setp.gt.u32 	%p154, %r1, 255;
	setp.lt.s32 	%p155, %r4, %r146;
	setp.eq.s64 	%p156, %rd533, 0;
	or.pred  	%p157, %p156, %p155;
	or.pred  	%p158, %p154, %p157;
	@%p158 bra 	$L__BB20_139;
	ld.shared.u64 	%rd259, [%r136];
	cvt.s64.s32 	%rd260, %r1248;
	add.s64 	%rd261, %rd107, %rd260;
	add.s64 	%rd262, %rd261, %rd259;
	st.global.u64 	[%rd83], %rd262;
$L__BB20_139:
	setp.gt.s32 	%p159, %r4, %r146;
	bar.sync 	0;
	@%p159 bra 	$L__BB20_141;
	ld.shared.u64 	%rd263, [%r136+-46080];
	setp.eq.s64 	%p160, %rd263, 9223372036854775807;
	selp.b64 	%rd264, -9223372036854775808, %rd263, %p160;
	shr.u64 	%rd265, %rd264, %r472;
	cvt.u32.u64 	%r1073, %rd265;
	and.b32  	%r1074, %r1073, %r7;
	shl.b32 	%r1075, %r1074, 3;
	add.s32 	%r1077, %r349, 46080;
	add.s32 	%r1078, %r1077, %r1075;
	ld.shared.u64 	%rd266, [%r1078];
	add.s64 	%rd267, %rd266, %rd82;
	setp.lt.s64 	%p161, %rd263, 0;
	selp.b64 	%rd268, 0, 9223372036854775807, %p161;
	xor.b64  	%rd269, %rd268, %rd263;
	shl.b64 	%rd270, %rd267, 3;
	add.s64 	%rd271, %rd1, %rd270;
	st.global.u64 	[%rd271], %rd269;
	bar.warp.sync 	-1;
	ld.shared.u64 	%rd272, [%r136+-43008];
	setp.eq.s64 	%p162, %rd272, 9223372036854775807;
	selp.b64 	%rd273, -9223372036854775808, %rd272, %p162;
	shr.u64 	%rd274, %rd273, %r472;
	cvt.u32.u64 	%r1079, %rd274;
	and.b32  	%r1080, %r1079, %r7;
	shl.b32 	%r1081, %r1080, 3;
	add.s32 	%r1082, %r1077, %r1081;
	ld.shared.u64 	%rd275, [%r1082];
	add.s64 	%rd276, %rd275, %rd82;
	setp.lt.s64 	%p163, %rd272, 0;
	selp.b64 	%rd277, 0, 9223372036854775807, %p163;
	xor.b64  	%rd278, %rd277, %rd272;
	shl.b64 	%rd279, %rd276, 3;
	add.s64 	%rd280, %rd1, %rd279;
	st.global.u64 	[%rd280+3072], %rd278;
	bar.warp.sync 	-1;
	ld.shared.u64 	%rd281, [%r136+-39936];
	setp.eq.s64 	%p164, %rd281, 9223372036854775807;
	selp.b64 	%rd282, -9223372036854775808, %rd281, %p164;
	shr.u64 	%rd283, %rd282, %r472;
	cvt.u32.u64 	%r1083, %rd283;
	and.b32  	%r1084, %r1083, %r7;
	shl.b32 	%r1085, %r1084, 3;
	add.s32 	%r1086, %r1077, %r1085;
	ld.shared.u64 	%rd284, [%r1086];
	add.s64 	%rd285, %rd284, %rd82;
	setp.lt.s64 	%p165, %rd281, 0;
	selp.b64 	%rd286, 0, 9223372036854775807, %p165;
	xor.b64  	%rd287, %rd286, %rd281;
	shl.b64 	%rd288, %rd285, 3;
	add.s64 	%rd289, %rd1, %rd288;
	st.global.u64 	[%rd289+6144], %rd287;
	bar.warp.sync 	-1;
	ld.shared.u64 	%rd290, [%r136+-36864];
	setp.eq.s64 	%p166, %rd290, 9223372036854775807;
	selp.b64 	%rd291, -9223372036854775808, %rd290, %p166;
	shr.u64 	%rd292, %rd291, %r472;
	cvt.u32.u64 	%r1087, %rd292;
	and.b32  	%r1088, %r1087, %r7;
	shl.b32 	%r1089, %r1088, 3;
	add.s32 	%r1090, %r1077, %r1089;
	ld.shared.u64 	%rd293, [%r1090];
	add.s64 	%rd294, %rd293, %rd82;
	setp.lt.s64 	%p167, %rd290, 0;
	selp.b64 	%rd295, 0, 9223372036854775807, %p167;
	xor.b64  	%rd296, %rd295, %rd290;
	shl.b64 	%rd297, %rd294, 3;
	add.s64 	%rd298, %rd1, %rd297;
	st.global.u64 	[%rd298+9216], %rd296;
	bar.warp.sync 	-1;
	ld.shared.u64 	%rd299, [%r136+-33792];
	setp.eq.s64 	%p168, %rd299, 9223372036854775807;
	selp.b64 	%rd300, -9223372036854775808, %rd299, %p168;
	shr.u64 	%rd301, %rd300, %r472;
	cvt.u32.u64 	%r1091, %rd301;
	and.b32  	%r1092, %r1091, %r7;
	shl.b32 	%r1093, %r1092, 3;
	add.s32 	%r1094, %r1077, %r1093;
	ld.shared.u64 	%rd302, [%r1094];
	add.s64 	%rd303, %rd302, %rd82;
	setp.lt.s64 	%p169, %rd299, 0;
	selp.b64 	%rd304, 0, 9223372036854775807, %p169;
	xor.b64  	%rd305, %rd304, %rd299;
	shl.b64 	%rd306, %rd303, 3;
	add.s64 	%rd307, %rd1, %rd306;
	st.global.u64 	[%rd307+12288], %rd305;
	bar.warp.sync 	-1;
	ld.shared.u64 	%rd308, [%r136+-30720];
	setp.eq.s64 	%p170, %rd308, 9223372036854775807;
	selp.b64 	%rd309, -9223372036854775808, %rd308, %p170;
	shr.u64 	%rd310, %rd309, %r472;
	cvt.u32.u64 	%r1095, %rd310;
	and.b32  	%r1096, %r1095, %r7;
	shl.b32 	%r1097, %r1096, 3;
	add.s32 	%r1098, %r1077, %r1097;
	ld.shared.u64 	%rd311, [%r1098];
	add.s64 	%rd312, %rd311, %rd82;
	setp.lt.s64 	%p171, %rd308, 0;
	selp.b64 	%rd313, 0, 9223372036854775807, %p171;
	xor.b64  	%rd314, %rd313, %rd308;
	shl.b64 	%rd315, %rd312, 3;
	add.s64 	%rd316, %rd1, %rd315;
	st.global.u64 	[%rd316+15360], %rd314;
	bar.warp.sync 	-1;
	ld.shared.u64 	%rd317, [%r136+-27648];
	setp.eq.s64 	%p172, %rd317, 9223372036854775807;
	selp.b64 	%rd318, -9223372036854775808, %rd317, %p172;
	shr.u64 	%rd319, %rd318, %r472;
	cvt.u32.u64 	%r1099, %rd319;
	and.b32  	%r1100, %r1099, %r7;
	shl.b32 	%r1101, %r1100, 3;
	add.s32 	%r1102, %r1077, %r1101;
	ld.shared.u64 	%rd320, [%r1102];
	add.s64 	%rd321, %rd320, %rd82;
	setp.lt.s64 	%p173, %rd317, 0;
	selp.b64 	%rd322, 0, 9223372036854775807, %p173;
	xor.b64  	%rd323, %rd322, %rd317;
	shl.b64 	%rd324, %rd321, 3;
	add.s64 	%rd325, %rd1, %rd324;
	st.global.u64 	[%rd325+18432], %rd323;
	bar.warp.sync 	-1;
	ld.shared.u64 	%rd326, [%r136+-24576];
	setp.eq.s64 	%p174, %rd326, 9223372036854775807;
	selp.b64 	%rd327, -9223372036854775808, %rd326, %p174;
	shr.u64 	%rd328, %rd327, %r472;
	cvt.u32.u64 	%r1103, %rd328;
	and.b32  	%r1104, %r1103, %r7;
	shl.b32 	%r1105, %r1104, 3;
	add.s32 	%r1106, %r1077, %r1105;
	ld.shared.u64 	%rd329, [%r1106];
	add.s64 	%rd330, %rd329, %rd82;
	setp.lt.s64 	%p175, %rd326, 0;
	selp.b64 	%rd331, 0, 9223372036854775807, %p175;
	xor.b64  	%rd332, %rd331, %rd326;
	shl.b64 	%rd333, %rd330, 3;
	add.s64 	%rd334, %rd1, %rd333;
	st.global.u64 	[%rd334+21504], %rd332;
	bar.warp.sync 	-1;
	ld.shared.u64 	%rd335, [%r136+-21504];
	setp.eq.s64 	%p176, %rd335, 9223372036854775807;
	selp.b64 	%rd336, -9223372036854775808, %rd335, %p176;
	shr.u64 	%rd337, %rd336, %r472;
	cvt.u32.u64 	%r1107, %rd337;
	and.b32  	%r1108, %r1107, %r7;
	shl.b32 	%r1109, %r1108, 3;
	add.s32 	%r1110, %r1077, %r1109;
	ld.shared.u64 	%rd338, [%r1110];
	add.s64 	%rd339, %rd338, %rd82;
	setp.lt.s64 	%p177, %rd335, 0;
	selp.b64 	%rd340, 0, 9223372036854775807, %p177;
	xor.b64  	%rd341, %rd340, %rd335;
	shl.b64 	%rd342, %rd339, 3;
	add.s64 	%rd343, %rd1, %rd342;
	st.global.u64 	[%rd343+24576], %rd341;
	bar.warp.sync 	-1;
	ld.shared.u64 	%rd344, [%r136+-18432];
	setp.eq.s64 	%p178, %rd344, 9223372036854775807;
	selp.b64 	%rd345, -9223372036854775808, %rd344, %p178;
	shr.u64 	%rd346, %rd345, %r472;
	cvt.u32.u64 	%r1111, %rd346;
	and.b32  	%r1112, %r1111, %r7;
	shl.b32 	%r1113, %r1112, 3;
	add.s32 	%r1114, %r1077, %r1113;
	ld.shared.u64 	%rd347, [%r1114];
	add.s64 	%rd348, %rd347, %rd82;
	setp.lt.s64 	%p179, %rd344, 0;
	selp.b64 	%rd349, 0, 9223372036854775807, %p179;
	xor.b64  	%rd350, %rd349, %rd344;
	shl.b64 	%rd351, %rd348, 3;
	add.s64 	%rd352, %rd1, %rd351;
	st.global.u64 	[%rd352+27648], %rd350;
	bar.warp.sync 	-1;
	ld.shared.u64 	%rd353, [%r136+-15360];
	setp.eq.s64 	%p180, %rd353, 9223372036854775807;
	selp.b64 	%rd354, -9223372036854775808, %rd353, %p180;
	shr.u64 	%rd355, %rd354, %r472;
	cvt.u32.u64 	%r1115, %rd355;
	and.b32  	%r1116, %r1115, %r7;
	shl.b32 	%r1117, %r1116, 3;
	add.s32 	%r1118, %r1077, %r1117;
	ld.shared.u64 	%rd356, [%r1118];
	add.s64 	%rd357, %rd356, %rd82;
	setp.lt.s64 	%p181, %rd353, 0;
	selp.b64 	%rd358, 0, 9223372036854775807, %p181;
	xor.b64  	%rd359, %rd358, %rd353;
	shl.b64 	%rd360, %rd357, 3;
	add.s64 	%rd361, %rd1, %rd360;
	st.global.u64 	[%rd361+30720], %rd359;
	bar.warp.sync 	-1;
	ld.shared.u64 	%rd362, [%r136+-12288];
	setp.eq.s64 	%p182, %rd362, 9223372036854775807;
	selp.b64 	%rd363, -9223372036854775808, %rd362, %p182;
	shr.u64 	%rd364, %rd363, %r472;
	cvt.u32.u64 	%r1119, %rd364;
	and.b32  	%r1120, %r1119, %r7;
	shl.b32 	%r1121, %r1120, 3;
	add.s32 	%r1122, %r1077, %r1121;
	ld.shared.u64 	%rd365, [%r1122];
	add.s64 	%rd366, %rd365, %rd82;
	setp.lt.s64 	%p183, %rd362, 0;
	selp.b64 	%rd367, 0, 9223372036854775807, %p183;
	xor.b64  	%rd368, %rd367, %rd362;
	shl.b64 	%rd369, %rd366, 3;
	add.s64 	%rd370, %rd1, %rd369;
	st.global.u64 	[%rd370+33792], %rd368;
	bar.warp.sync 	-1;
	ld.shared.u64 	%rd371, [%r136+-9216];
	setp.eq.s64 	%p184, %rd371, 9223372036854775807;
	selp.b64 	%rd372, -9223372036854775808, %rd371, %p184;
	shr.u64 	%rd373, %rd372, %r472;
	cvt.u32.u64 	%r1123, %rd373;
	and.b32  	%r1124, %r1123, %r7;
	shl.b32 	%r1125, %r1124, 3;
	add.s32 	%r1126, %r1077, %r1125;
	ld.shared.u64 	%rd374, [%r1126];
	add.s64 	%rd375, %rd374, %rd82;
	setp.lt.s64 	%p185, %rd371, 0;
	selp.b64 	%rd376, 0, 9223372036854775807, %p185;
	xor.b64  	%rd377, %rd376, %rd371;
	shl.b64 	%rd378, %rd375, 3;
	add.s64 	%rd379, %rd1, %rd378;
	st.global.u64 	[%rd379+36864], %rd377;
	bar.warp.sync 	-1;
	ld.shared.u64 	%rd380, [%r136+-6144];
	setp.eq.s64 	%p186, %rd380, 9223372036854775807;
	selp.b64 	%rd381, -9223372036854775808, %rd380, %p186;
	shr.u64 	%rd382, %rd381, %r472;
	cvt.u32.u64 	%r1127, %rd382;
	and.b32  	%r1128, %r1127, %r7;
	shl.b32 	%r1129, %r1128, 3;
	add.s32 	%r1130, %r1077, %r1129;
	ld.shared.u64 	%rd383, [%r1130];
	add.s64 	%rd384, %rd383, %rd82;
	setp.lt.s64 	%p187, %rd380, 0;
	selp.b64 	%rd385, 0, 9223372036854775807, %p187;
	xor.b64  	%rd386, %rd385, %rd380;
	shl.b64 	%rd387, %rd384, 3;
	add.s64 	%rd388, %rd1, %rd387;
	st.global.u64 	[%rd388+39936], %rd386;
	bar.warp.sync 	-1;
	ld.shared.u64 	%rd389, [%r136+-3072];
	setp.eq.s64 	%p188, %rd389, 9223372036854775807;
	selp.b64 	%rd390, -9223372036854775808, %rd389, %p188;
	shr.u64 	%rd391, %rd390, %r472;
	cvt.u32.u64 	%r1131, %rd391;
	and.b32  	%r1132, %r1131, %r7;
	shl.b32 	%r1133, %r1132, 3;
	add.s32 	%r1134, %r1077, %r1133;
	ld.shared.u64 	%rd392, [%r1134];
	add.s64 	%rd393, %rd392, %rd82;
	setp.lt.s64 	%p189, %rd389, 0;
	selp.b64 	%rd394, 0, 9223372036854775807, %p189;
	xor.b64  	%rd395, %rd394, %rd389;
	shl.b64 	%rd396, %rd393, 3;
	add.s64 	%rd397, %rd1, %rd396;
	st.global.u64 	[%rd397+43008], %rd395;
	bar.warp.sync 	-1;
	bra.uni 	$L__BB20_172;
$L__BB20_141:
	mad.lo.s32 	%r145, %r3, -5760, %r146;
	setp.ge.s32 	%p190, %r1, %r145;
	@%p190 bra 	$L__BB20_143;
	ld.shared.u64 	%rd398, [%r136+-46080];
	setp.eq.s64 	%p191, %rd398, 9223372036854775807;
	selp.b64 	%rd399, -9223372036854775808, %rd398, %p191;
	shr.u64 	%rd400, %rd399, %r472;
	cvt.u32.u64 	%r1136, %rd400;
	and.b32  	%r1137, %r1136, %r7;
	shl.b32 	%r1138, %r1137, 3;
	add.s32 	%r1140, %r349, %r1138;
	ld.shared.u64 	%rd401, [%r1140+46080];
	setp.lt.s64 	%p192, %rd398, 0;
	selp.b64 	%rd402, 0, 9223372036854775807, %p192;
	xor.b64  	%rd403, %rd402, %rd398;
	add.s64 	%rd404, %rd401, %rd82;
	shl.b64 	%rd405, %rd404, 3;
	add.s64 	%rd406, %rd1, %rd405;
	st.global.u64 	[%rd406], %rd403;
$L__BB20_143:
	bar.warp.sync 	-1;
	add.s32 	%r1141, %r1, 384;
	setp.ge.s32 	%p193, %r1141, %r145;
	@%p193 bra 	$L__BB20_145;
	ld.shared.u64 	%rd407, [%r136+-43008];
	setp.eq.s64 	%p194, %rd407, 9223372036854775807;
	selp.b64 	%rd408, -9223372036854775808, %rd407, %p194;
	shr.u64 	%rd409, %rd408, %r472;
	cvt.u32.u64 	%r1143, %rd409;
	and.b32  	%r1144, %r1143, %r7;
	shl.b32 	%r1145, %r1144, 3;
	add.s32 	%r1147, %r349, %r1145;
	ld.shared.u64 	%rd410, [%r1147+46080];
	setp.lt.s64 	%p195, %rd407, 0;
	selp.b64 	%rd411, 0, 9223372036854775807, %p195;
	xor.b64  	%rd412, %rd411, %rd407;
	add.s64 	%rd413, %rd410, %rd82;
	shl.b64 	%rd414, %rd413, 3;
	add.s64 	%rd415, %rd1, %rd414;
	st.global.u64 	[%rd415+3072], %rd412;
$L__BB20_145:
	bar.warp.sync 	-1;
	add.s32 	%r1148, %r1, 768;
	setp.ge.s32 	%p196, %r1148, %r145;
	@%p196 bra 	$L__BB20_147;
	ld.shared.u64 	%rd416, [%r136+-39936];
	setp.eq.s64 	%p197, %rd416, 9223372036854775807;
	selp.b64 	%rd417, -9223372036854775808, %rd416, %p197;
	shr.u64 	%rd418, %rd417, %r472;
	cvt.u32.u64 	%r1150, %rd418;
	and.b32  	%r1151, %r1150, %r7;
	shl.b32 	%r1152, %r1151, 3;
	add.s32 	%r1154, %r349, %r1152;
	ld.shared.u64 	%rd419, [%r1154+46080];
	setp.lt.s64 	%p198, %rd416, 0;
	selp.b64 	%rd420, 0, 9223372036854775807, %p198;
	xor.b64  	%rd421, %rd420, %rd416;
	add.s64 	%rd422, %rd419, %rd82;
	shl.b64 	%rd423, %rd422, 3;
	add.s64 	%rd424, %rd1, %rd423;
	st.global.u64 	[%rd424+6144], %rd421;
$L__BB20_147:
	bar.warp.sync 	-1;
	add.s32 	%r1155, %r1, 1152;
	setp.ge.s32 	%p199, %r1155, %r145;
	@%p199 bra 	$L__BB20_149;
	ld.shared.u64 	%rd425, [%r136+-36864];
	setp.eq.s64 	%p200, %rd425, 9223372036854775807;
	selp.b64 	%rd426, -9223372036854775808, %rd425, %p200;
	shr.u64 	%rd427, %rd426, %r472;
	cvt.u32.u64 	%r1157, %rd427;
	and.b32  	%r1158, %r1157, %r7;
	shl.b32 	%r1159, %r1158, 3;
	add.s32 	%r1161, %r349, %r1159;
	ld.shared.u64 	%rd428, [%r1161+46080];
	setp.lt.s64 	%p201, %rd425, 0;
	selp.b64 	%rd429, 0, 9223372036854775807, %p201;
	xor.b64  	%rd430, %rd429, %rd425;
	add.s64 	%rd431, %rd428, %rd82;
	shl.b64 	%rd432, %rd431, 3;
	add.s64 	%rd433, %rd1, %rd432;
	st.global.u64 	[%rd433+9216], %rd430;
$L__BB20_149:
	bar.warp.sync 	-1;
	add.s32 	%r1162, %r1, 1536;
	setp.ge.s32 	%p202, %r1162, %r145;
	@%p202 bra 	$L__BB20_151;
	ld.shared.u64 	%rd434, [%r136+-33792];
	setp.eq.s64 	%p203, %rd434, 9223372036854775807;
	selp.b64 	%rd435, -9223372036854775808, %rd434, %p203;
	shr.u64 	%rd436, %rd435, %r472;
	cvt.u32.u64 	%r1164, %rd436;
	and.b32  	%r1165, %r1164, %r7;
	shl.b32 	%r1166, %r1165, 3;
	add.s32 	%r1168, %r349, %r1166;
	ld.shared.u64 	%rd437, [%r1168+46080];
	setp.lt.s64 	%p204, %rd434, 0;
	selp.b64 	%rd438, 0, 9223372036854775807, %p204;
	xor.b64  	%rd439, %rd438, %rd434;
	add.s64 	%rd440, %rd437, %rd82;
	shl.b64 	%rd441, %rd440, 3;
	add.s64 	%rd442, %rd1, %rd441;
	st.global.u64 	[%rd442+12288], %rd439;
$L__BB20_151:
	bar.warp.sync 	-1;
	add.s32 	%r1169, %r1, 1920;
	setp.ge.s32 	%p205, %r1169, %r145;
	@%p205 bra 	$L__BB20_153;
	ld.shared.u64 	%rd443, [%r136+-30720];
	setp.eq.s64 	%p206, %rd443, 9223372036854775807;
	selp.b64 	%rd444, -9223372036854775808, %rd443, %p206;
	shr.u64 	%rd445, %rd444, %r472;
	cvt.u32.u64 	%r1171, %rd445;
	and.b32  	%r1172, %r1171, %r7;
	shl.b32 	%r1173, %r1172, 3;
	add.s32 	%r1175, %r349, %r1173;
	ld.shared.u64 	%rd446, [%r1175+46080];
	setp.lt.s64 	%p207, %rd443, 0;
	selp.b64 	%rd447, 0, 9223372036854775807, %p207;
	xor.b64  	%rd448, %rd447, %rd443;
	add.s64 	%rd449, %rd446, %rd82;
	shl.b64 	%rd450, %rd449, 3;
	add.s64 	%rd451, %rd1, %rd450;
	st.global.u64 	[%rd451+15360], %rd448;
$L__BB20_153:
	bar.warp.sync 	-1;
	add.s32 	%r1176, %r1, 2304;
	setp.ge.s32 	%p208, %r1176, %r145;
	@%p208 bra 	$L__BB20_155;
	ld.shared.u64 	%rd452, [%r136+-27648];
	setp.eq.s64 	%p209, %rd452, 9223372036854775807;
	selp.b64 	%rd453, -9223372036854775808, %rd452, %p209;
	shr.u64 	%rd454, %rd453, %r472;
	cvt.u32.u64 	%r1178, %rd454;
	and.b32  	%r1179, %r1178, %r7;
	shl.b32 	%r1180, %r1179, 3;
	add.s32 	%r1182, %r349, %r1180;
	ld.shared.u64 	%rd455, [%r1182+46080];
	setp.lt.s64 	%p210, %rd452, 0;
	selp.b64 	%rd456, 0, 9223372036854775807, %p210;
	xor.b64  	%rd457, %rd456, %rd452;
	add.s64 	%rd458, %rd455, %rd82;
	shl.b64 	%rd459, %rd458, 3;
	add.s64 	%rd460, %rd1, %rd459;
	st.global.u64 	[%rd460+18432], %rd457;
$L__BB20_155:
	bar.warp.sync 	-1;
	add.s32 	%r1183, %r1, 2688;
	setp.ge.s32 	%p211, %r1183, %r145;
	@%p211 bra 	$L__BB20_157;
	ld.shared.u64 	%rd461, [%r136+-24576];
	setp.eq.s64 	%p212, %rd461, 9223372036854775807;
	selp.b64 	%rd462, -9223372036854775808, %rd461, %p212;
	shr.u64 	%rd463, %rd462, %r472;
	cvt.u32.u64 	%r1185, %rd463;
	and.b32  	%r1186, %r1185, %r7;
	shl.b32 	%r1187, %r1186, 3;
	add.s32 	%r1189, %r349, %r1187;
	ld.shared.u64 	%rd464, [%r1189+46080];
	setp.lt.s64 	%p213, %rd461, 0;
	selp.b64 	%rd465, 0, 9223372036854775807, %p213;
	xor.b64  	%rd466, %rd465, %rd461;
	add.s64 	%rd467, %rd464, %rd82;
	shl.b64 	%rd468, %rd467, 3;
	add.s64 	%rd469, %rd1, %rd468;
	st.global.u64 	[%rd469+21504], %rd466;
$L__BB20_157:
	bar.warp.sync 	-1;
	or.b32  	%r1190, %r1, 3072;
	setp.ge.s32 	%p214, %r1190, %r145;
	@%p214 bra 	$L__BB20_159;
	ld.shared.u64 	%rd470, [%r136+-21504];
	setp.eq.s64 	%p215, %rd470, 9223372036854775807;
	selp.b64 	%rd471, -9223372036854775808, %rd470, %p215;
	shr.u64 	%rd472, %rd471, %r472;
	cvt.u32.u64 	%r1192, %rd472;
	and.b32  	%r1193, %r1192, %r7;
	shl.b32 	%r1194, %r1193, 3;
	add.s32 	%r1196, %r349, %r1194;
	ld.shared.u64 	%rd473, [%r1196+46080];
	setp.lt.s64 	%p216, %rd470, 0;
	selp.b64 	%rd474, 0, 9223372036854775807, %p216;
	xor.b64  	%rd475, %rd474, %rd470;
	add.s64 	%rd476, %rd473, %rd82;
	shl.b64 	%rd477, %rd476, 3;
	add.s64 	%rd478, %rd1, %rd477;
	st.global.u64 	[%rd478+24576], %rd475;
$L__BB20_159:
	bar.warp.sync 	-1;
	add.s32 	%r1197, %r1, 3456;
	setp.ge.s32 	%p217, %r1197, %r145;
	@%p217 bra 	$L__BB20_161;
	ld.shared.u64 	%rd479, [%r136+-18432];
	setp.eq.s64 	%p218, %rd479, 9223372036854775807;
	selp.b64 	%rd480, -9223372036854775808, %rd479, %p218;
	shr.u64 	%rd481, %rd480, %r472;
	cvt.u32.u64 	%r1199, %rd481;
	and.b32  	%r1200, %r1199, %r7;
	shl.b32 	%r1201, %r1200, 3;
	add.s32 	%r1203, %r349, %r1201;
	ld.shared.u64 	%rd482, [%r1203+46080];
	setp.lt.s64 	%p219, %rd479, 0;
	selp.b64 	%rd483, 0, 9223372036854775807, %p219;
	xor.b64  	%rd484, %rd483, %rd479;
	add.s64 	%rd485, %rd482, %rd82;
	shl.b64 	%rd486, %rd485, 3;
	add.s64 	%rd487, %rd1, %rd486;
	st.global.u64 	[%rd487+27648], %rd484;
$L__BB20_161:
	bar.warp.sync 	-1;
	add.s32 	%r1204, %r1, 3840;
	setp.ge.s32 	%p220, %r1204, %r145;
	@%p220 bra 	$L__BB20_163;
	ld.shared.u64 	%rd488, [%r136+-15360];
	setp.eq.s64 	%p221, %rd488, 9223372036854775807;
	selp.b64 	%rd489, -9223372036854775808, %rd488, %p221;
	shr.u64 	%rd490, %rd489, %r472;
	cvt.u32.u64 	%r1206, %rd490;
	and.b32  	%r1207, %r1206, %r7;
	shl.b32 	%r1208, %r1207, 3;
	add.s32 	%r1210, %r349, %r1208;
	ld.shared.u64 	%rd491, [%r1210+46080];
	setp.lt.s64 	%p222, %rd488, 0;
	selp.b64 	%rd492, 0, 9223372036854775807, %p222;
	xor.b64  	%rd493, %rd492, %rd488;
	add.s64 	%rd494, %rd491, %rd82;
	shl.b64 	%rd495, %rd494, 3;
	add.s64 	%rd496, %rd1, %rd495;
	st.global.u64 	[%rd496+30720], %rd493;
$L__BB20_163:
	bar.warp.sync 	-1;
	add.s32 	%r1211, %r1, 4224;
	setp.ge.s32 	%p223, %r1211, %r145;
	@%p223 bra 	$L__BB20_165;
	ld.shared.u64 	%rd497, [%r136+-12288];
	setp.eq.s64 	%p224, %rd497, 9223372036854775807;
	selp.b64 	%rd498, -9223372036854775808, %rd497, %p224;
	shr.u64 	%rd499, %rd498, %r472;
	cvt.u32.u64 	%r1213, %rd499;
	and.b32  	%r1214, %r1213, %r7;
	shl.b32 	%r1215, %r1214, 3;
	add.s32 	%r1217, %r349, %r1215;
	ld.shared.u64 	%rd500, [%r1217+46080];
	setp.lt.s64 	%p225, %rd497, 0;
	selp.b64 	%rd501, 0, 9223372036854775807, %p225;
	xor.b64  	%rd502, %rd501, %rd497;
	add.s64 	%rd503, %rd500, %rd82;
	shl.b64 	%rd504, %rd503, 3;
	add.s64 	%rd505, %rd1, %rd504;
	st.global.u64 	[%rd505+33792], %rd502;
$L__BB20_165:
	bar.warp.sync 	-1;
	add.s32 	%r1218, %r1, 4608;
	setp.ge.s32 	%p226, %r1218, %r145;
	@%p226 bra 	$L__BB20_167;
	ld.shared.u64 	%rd506, [%r136+-9216];
	setp.eq.s64 	%p227, %rd506, 9223372036854775807;
	selp.b64 	%rd507, -9223372036854775808, %rd506, %p227;
	shr.u64 	%rd508, %rd507, %r472;
	cvt.u32.u64 	%r1220, %rd508;
	and.b32  	%r1221, %r1220, %r7;
	shl.b32 	%r1222, %r1221, 3;
	add.s32 	%r1224, %r349, %r1222;
	ld.shared.u64 	%rd509, [%r1224+46080];
	setp.lt.s64 	%p228, %rd506, 0;
	selp.b64 	%rd510, 0, 9223372036854775807, %p228;
	xor.b64  	%rd511, %rd510, %rd506;
	add.s64 	%rd512, %rd509, %rd82;
	shl.b64 	%rd513, %rd512, 3;
	add.s64 	%rd514, %rd1, %rd513;
	st.global.u64 	[%rd514+36864], %rd511;
$L__BB20_167:
	bar.warp.sync 	-1;
	add.s32 	%r1225, %r1, 4992;
	setp.ge.s32 	%p229, %r1225, %r145;
	@%p229 bra 	$L__BB20_169;
	ld.shared.u64 	%rd515, [%r136+-6144];
	setp.eq.s64 	%p230, %rd515, 9223372036854775807;
	selp.b64 	%rd516, -9223372036854775808, %rd515, %p230;
	shr.u64 	%rd517, %rd516, %r472;
	cvt.u32.u64 	%r1227, %rd517;
	and.b32  	%r1228, %r1227, %r7;
	shl.b32 	%r1229, %r1228, 3;
	add.s32 	%r1231, %r349, %r1229;
	ld.shared.u64 	%rd518, [%r1231+46080];
	setp.lt.s64 	%p231, %rd515, 0;
	selp.b64 	%rd519, 0, 9223372036854775807, %p231;
	xor.b64  	%rd520, %rd519, %rd515;
	add.s64 	%rd521, %rd518, %rd82;
	shl.b64 	%rd522, %rd521, 3;
	add.s64 	%rd523, %rd1, %rd522;
	st.global.u64 	[%rd523+39936], %rd520;
$L__BB20_169:
	bar.warp.sync 	-1;
	add.s32 	%r1232, %r1, 5376;
	ld.shared.u64 	%rd112, [%r136+-3072];
	setp.eq.s64 	%p232, %rd112, 9223372036854775807;
	selp.b64 	%rd524, -9223372036854775808, %rd112, %p232;
	shr.u64 	%rd525, %rd524, %r472;
	cvt.u32.u64 	%r1234, %rd525;
	and.b32  	%r1235, %r1234, %r7;
	shl.b32 	%r1236, %r1235, 3;
	add.s32 	%r1238, %r349, %r1236;
	ld.shared.u64 	%rd526, [%r1238+46080];
	add.s64 	%rd113, %rd526, %rd82;
	setp.ge.s32 	%p233, %r1232, %r145;
	@%p233 bra 	$L__BB20_171;
	setp.lt.s64 	%p234, %rd112, 0;
	selp.b64 	%rd527, 0, 9223372036854775807, %p234;
	xor.b64  	%rd528, %rd527, %rd112;
	shl.b64 	%rd529, %rd113, 3;
	add.s64 	%rd530, %rd1, %rd529;
	st.global.u64 	[%rd530+43008], %rd528;
$L__BB20_171:
	bar.warp.sync 	-1;
$L__BB20_172:
	ret;

}
	// .globl	_ZN3cub18CUB_300001_SM_10006detail10radix_sort31DeviceRadixSortSingleTileKernelINS1_5radix10policy_hubImNS0_8NullTypeEyE10Policy1000ELNS0_9SortOrderE0EmS6_yNS1_21identity_decomposer_tEEEvPKT1_PSB_PKT2_PSF_T3_iiT4_
.visible .entry _ZN3cub18CUB_300001_SM_10006detail10radix_sort31DeviceRadixSortSingleTileKernelINS1_5radix10policy_hubImNS0_8NullTypeEyE10Policy1000ELNS0_9SortOrderE0EmS6_yNS1_21identity_decomposer_tEEEvPKT1_PSB_PKT2_PSF_T3_iiT4_(
	.param .u64 .ptr .align 1 _ZN3cub18CUB_300001_SM_10006detail10radix_sort31DeviceRadixSortSingleTileKernelINS1_5radix10policy_hubImNS0_8NullTypeEyE10Policy1000ELNS0_9SortOrderE0EmS6_yNS1_21identity_decomposer_tEEEvPKT1_PSB_PKT2_PSF_T3_iiT4__param_0,
	.param .u64 .ptr .align 1 _ZN3cub18CUB_300001_SM_10006detail10radix_sort31DeviceRadixSortSingleTileKernelINS1_5radix10policy_hubImNS0_8NullTypeEyE10Policy1000ELNS0_9SortOrderE0EmS6_yNS1_21identity_decomposer_tEEEvPKT1_PSB_PKT2_PSF_T3_iiT4__param_1,
	.param .u64 .ptr .align 1 _ZN3cub18CUB_300001_SM_10006detail10radix_sort31DeviceRadixSortSingleTileKernelINS1_5radix10policy_hubImNS0_8NullTypeEyE10Policy1000ELNS0_9SortOrderE0EmS6_yNS1_21identity_decomposer_tEEEvPKT1_PSB_PKT2_PSF_T3_iiT4__param_2,
	.param .u64 .ptr .align 1 _ZN3cub18CUB_300001_SM_10006detail10radix_sort31DeviceRadixSortSingleTileKernelINS1_5radix10policy_hubImNS0_8NullTypeEyE10Policy1000ELNS0_9SortOrderE0EmS6_yNS1_21identity_decomposer_tEEEvPKT1_PSB_PKT2_PSF_T3_iiT4__param_3,
	.param .u64 _ZN3cub18CUB_300001_SM_10006detail10radix_sort31DeviceRadixSortSingleTileKernelINS1_5radix10policy_hubImNS0_8NullTypeEyE10Policy1000ELNS0_9SortOrderE0EmS6_yNS1_21identity_decomposer_tEEEvPKT1_PSB_PKT2_PSF_T3_iiT4__param_4,
	.param .u32 _ZN3cub18CUB_300001_SM_10006detail10radix_sort31DeviceRadixSortSingleTileKernelINS1_5radix10policy_hubImNS0_8NullTypeEyE10Policy1000ELNS0_9SortOrderE0EmS6_yNS1_21identity_decomposer_tEEEvPKT1_PSB_PKT2_PSF_T3_iiT4__param_5,
	.param .u32 _ZN3cub18CUB_300001_SM_10006detail10radix_sort31DeviceRadixSortSingleTileKernelINS1_5radix10policy_hubImNS0_8NullTypeEyE10Policy1000ELNS0_9SortOrderE0EmS6_yNS1_21identity_decomposer_tEEEvPKT1_PSB_PKT2_PSF_T3_iiT4__param_6,
	.param .align 1 .b8 _ZN3cub18CUB_300001_SM_10006detail10radix_sort31DeviceRadixSortSingleTileKernelINS1_5radix10policy_hubImNS0_8NullTypeEyE10Policy1000ELNS0_9SortOrderE0EmS6_yNS1_21identity_decomposer_tEEEvPKT1_PSB_PKT2_PSF_T3_iiT4__param_7[1]
)
.maxntid 256
.minnctapersm 1
{
	.reg .pred 	%p<32>;
	.reg .b16 	%rs<19>;
	.reg .b32 	%r<356>;
	.reg .b64 	%rd<113>;
	// demoted variable
	.shared .align 16 .b8 _ZZN3cub18CUB_300001_SM_10006detail10radix_sort31DeviceRadixSortSingleTileKernelINS1_5radix10policy_hubImNS0_8NullTypeEyE10Policy1000ELNS0_9SortOrderE0EmS6_yNS1_21identity_decomposer_tEEEvPKT1_PSB_PKT2_PSF_T3_iiT4_E12temp_storage[33856];
	ld.param.u64 	%rd50, [_ZN3cub18CUB_300001_SM_10006detail10radix_sort31DeviceRadixSortSingleTileKernelINS1_5radix10policy_hubImNS0_8NullTypeEyE10Policy1000ELNS0_9SortOrderE0EmS6_yNS1_21identity_decomposer_tEEEvPKT1_PSB_PKT2_PSF_T3_iiT4__param_0];
	ld.param.u64 	%rd47, [_ZN3cub18CUB_300001_SM_10006detail10radix_sort31DeviceRadixSortSingleTileKernelINS1_5radix10policy_hubImNS0_8NullTypeEyE10Policy1000ELNS0_9SortOrderE0EmS6_yNS1_21identity_decomposer_tEEEvPKT1_PSB_PKT2_PSF_T3_iiT4__param_1];
	ld.param.u64 	%rd48, [_ZN3cub18CUB_300001_SM_10006detail10radix_sort31DeviceRadixSortSingleTileKernelINS1_5radix10policy_hubImNS0_8NullTypeEyE10Policy1000ELNS0_9SortOrderE0EmS6_yNS1_21identity_decomposer_tEEEvPKT1_PSB_PKT2_PSF_T3_iiT4__param_4];
	ld.param.u32 	%r75, [_ZN3cub18CUB_300001_SM_10006detail10radix_sort31DeviceRadixSortSingleTileKernelINS1_5radix10policy_hubImNS0_8NullTypeEyE10Policy1000ELNS0_9SortOrderE0EmS6_yNS1_21identity_decomposer_tEEEvPKT1_PSB_PKT2_PSF_T3_iiT4__param_5];
	ld.param.u32 	%r76, [_ZN3cub18CUB_300001_SM_10006detail10radix_sort31DeviceRadixSortSingleTileKernelINS1_5radix10policy_hubImNS0_8NullTypeEyE10Policy1000ELNS0_9SortOrderE0EmS6_yNS1_21identity_decomposer_tEEEvPKT1_PSB_PKT2_PSF_T3_iiT4__param_6];
	cvta.to.global.u64 	%rd51, %rd50;
	cvt.u32.u64 	%r1, %rd48;
	mov.u32 	%r2, %tid.x;
	mul.lo.s32 	%r3, %r2, 9;
	setp.ge.s32 	%p1, %r3, %r1;
	mul.wide.u32 	%rd52, %r3, 8;
	add.s64 	%rd1, %rd51, %rd52;
	mov.b64 	%rd112, -1;
	@%p1 bra 	$L__BB21_2;
	ld.global.u64 	%rd112, [%rd1];
$L__BB21_2:
	add.s32 	%r77, %r3, 1;
	setp.ge.s32 	%p2, %r77, %r1;
	mov.b64 	%rd111, -1;
	@%p2 bra 	$L__BB21_4;
	ld.global.u64 	%rd111, [%rd1+8];
$L__BB21_4:
	add.s32 	%r78, %r3, 2;
	setp.ge.s32 	%p3, %r78, %r1;
	mov.b64 	%rd110, -1;
	@%p3 bra 	$L__BB21_6;
	ld.global.u64 	%rd110, [%rd1+16];
$L__BB21_6:
	add.s32 	%r79, %r3, 3;
	setp.ge.s32 	%p4, %r79, %r1;
	mov.b64 	%rd109, -1;
	@%p4 bra 	$L__BB21_8;
	ld.global.u64 	%rd109, [%rd1+24];
$L__BB21_8:
	add.s32 	%r80, %r3, 4;
	setp.ge.s32 	%p5, %r80, %r1;
	mov.b64 	%rd108, -1;
	@%p5 bra 	$L__BB21_10;
	ld.global.u64 	%rd108, [%rd1+32];
$L__BB21_10:
	add.s32 	%r81, %r3, 5;
	setp.ge.s32 	%p6, %r81, %r1;
	mov.b64 	%rd107, -1;
	@%p6 bra 	$L__BB21_12;
	ld.global.u64 	%rd107, [%rd1+40];
$L__BB21_12:
	add.s32 	%r82, %r3, 6;
	setp.ge.s32 	%p7, %r82, %r1;
	mov.b64 	%rd106, -1;
	@%p7 bra 	$L__BB21_14;
	ld.global.u64 	%rd106, [%rd1+48];
$L__BB21_14:
	add.s32 	%r83, %r3, 7;
	setp.ge.s32 	%p8, %r83, %r1;
	mov.b64 	%rd105, -1;
	@%p8 bra 	$L__BB21_16;
	ld.global.u64 	%rd105, [%rd1+56];
$L__BB21_16:
	add.s32 	%r84, %r3, 8;
	setp.ge.s32 	%p9, %r84, %r1;
	mov.b64 	%rd104, -1;
	@%p9 bra 	$L__BB21_18;
	ld.global.u64 	%rd104, [%rd1+64];
$L__BB21_18:
	bar.sync 	0;
	shr.u32 	%r4, %r2, 5;
	shl.b32 	%r86, %r2, 2;
	mov.u32 	%r87, _ZZN3cub18CUB_300001_SM_10006detail10radix_sort31DeviceRadixSortSingleTileKernelINS1_5radix10policy_hubImNS0_8NullTypeEyE10Policy1000ELNS0_9SortOrderE0EmS6_yNS1_21identity_decomposer_tEEEvPKT1_PSB_PKT2_PSF_T3_iiT4_E12temp_storage;
	add.s32 	%r5, %r87, %r86;
	shl.b32 	%r88, %r2, 7;
	add.s32 	%r6, %r5, %r88;
	shl.b32 	%r89, %r4, 2;
	add.s32 	%r90, %r87, %r89;
	add.s32 	%r7, %r90, 33792;
	mad.lo.s32 	%r8, %r2, -60, %r6;
	add.s32 	%r353, %r75, 6;
	sub.s32 	%r352, %r76, %r75;
$L__BB21_19:
	add.s32 	%r101, %r353, -6;
	min.s32 	%r91, %r352, 6;
	mov.b32 	%r130, 0;
	st.shared.u32 	[%r5], %r130;
	st.shared.u32 	[%r5+1024], %r130;
	st.shared.u32 	[%r5+2048], %r130;
	st.shared.u32 	[%r5+3072], %r130;
	st.shared.u32 	[%r5+4096], %r130;
	st.shared.u32 	[%r5+5120], %r130;
	st.shared.u32 	[%r5+6144], %r130;
	st.shared.u32 	[%r5+7168], %r130;
	st.shared.u32 	[%r5+8192], %r130;
	st.shared.u32 	[%r5+9216], %r130;
	st.shared.u32 	[%r5+10240], %r130;
	st.shared.u32 	[%r5+11264], %r130;
	st.shared.u32 	[%r5+12288], %r130;
	st.shared.u32 	[%r5+13312], %r130;
	st.shared.u32 	[%r5+14336], %r130;
	st.shared.u32 	[%r5+15360], %r130;
	st.shared.u32 	[%r5+16384], %r130;
	st.shared.u32 	[%r5+17408], %r130;
	st.shared.u32 	[%r5+18432], %r130;
	st.shared.u32 	[%r5+19456], %r130;
	st.shared.u32 	[%r5+20480], %r130;
	st.shared.u32 	[%r5+21504], %r130;
	st.shared.u32 	[%r5+22528], %r130;
	st.shared.u32 	[%r5+23552], %r130;
	st.shared.u32 	[%r5+24576], %r130;
	st.shared.u32 	[%r5+25600], %r130;
	st.shared.u32 	[%r5+26624], %r130;
	st.shared.u32 	[%r5+27648], %r130;
	st.shared.u32 	[%r5+28672], %r130;
	st.shared.u32 	[%r5+29696], %r130;
	st.shared.u32 	[%r5+30720], %r130;
	st.shared.u32 	[%r5+31744], %r130;
	st.shared.u32 	[%r5+32768], %r130;
	mov.b64 	%rd62, 1;
	// begin inline asm
	shl.b64 %rd61, %rd62, %r91;
	// end inline asm
	add.s64 	%rd64, %rd61, -1;
	// begin inline asm
	shl.b64 %rd63, %rd64, %r130;
	// end inline asm
	// begin inline asm
	shr.b64 %rd65, %rd112, %r101;
	// end inline asm
	cvt.u32.u64 	%r133, %rd65;
	cvt.u32.u64 	%r134, %rd63;
	and.b32  	%r135, %r134, %r133;
	shl.b32 	%r136, %r135, 10;
	and.b32  	%r137, %r136, 31744;
	add.s32 	%r138, %r5, %r137;
	shr.u32 	%r139, %r135, 4;
	and.b32  	%r140, %r139, 268435454;
	add.s32 	%r14, %r138, %r140;
	ld.shared.u16 	%rs1, [%r14];
	add.s16 	%rs10, %rs1, 1;
	st.shared.u16 	[%r14], %rs10;
	// begin inline asm
	shr.b64 %rd67, %rd111, %r101;
	// end inline asm
	cvt.u32.u64 	%r141, %rd67;
	and.b32  	%r142, %r134, %r141;
	shl.b32 	%r143, %r142, 10;
	and.b32  	%r144, %r143, 31744;
	add.s32 	%r145, %r5, %r144;
	shr.u32 	%r146, %r142, 4;
	and.b32  	%r147, %r146, 268435454;
	add.s32 	%r15, %r145, %r147;
	ld.shared.u16 	%rs2, [%r15];
	add.s16 	%rs11, %rs2, 1;
	st.shared.u16 	[%r15], %rs11;
	// begin inline asm
	shr.b64 %rd69, %rd110, %r101;
	// end inline asm
	cvt.u32.u64 	%r148, %rd69;
	and.b32  	%r149, %r134, %r148;
	shl.b32 	%r150, %r149, 10;
	and.b32  	%r151, %r150, 31744;
	add.s32 	%r152, %r5, %r151;
	shr.u32 	%r153, %r149, 4;
	and.b32  	%r154, %r153, 268435454;
	add.s32 	%r16, %r152, %r154;
	ld.shared.u16 	%rs3, [%r16];
	add.s16 	%rs12, %rs3, 1;
	st.shared.u16 	[%r16], %rs12;
	// begin inline asm
	shr.b64 %rd71, %rd109, %r101;
	// end inline asm
	cvt.u32.u64 	%r155, %rd71;
	and.b32  	%r156, %r134, %r155;
	shl.b32 	%r157, %r156, 10;
	and.b32  	%r158, %r157, 31744;
	add.s32 	%r159, %r5, %r158;
	shr.u32 	%r160, %r156, 4;
	and.b32  	%r161, %r160, 268435454;
	add.s32 	%r17, %r159, %r161;
	ld.shared.u16 	%rs4, [%r17];
	add.s16 	%rs13, %rs4, 1;
	st.shared.u16 	[%r17], %rs13;
	// begin inline asm
	shr.b64 %rd73, %rd108, %r101;
	// end inline asm
	cvt.u32.u64 	%r162, %rd73;
	and.b32  	%r163, %r134, %r162;
	shl.b32 	%r164, %r163, 10;
	and.b32  	%r165, %r164, 31744;
	add.s32 	%r166, %r5, %r165;
	shr.u32 	%r167, %r163, 4;
	and.b32  	%r168, %r167, 268435454;
	add.s32 	%r18, %r166, %r168;
	ld.shared.u16 	%rs5, [%r18];
	add.s16 	%rs14, %rs5, 1;
	st.shared.u16 	[%r18], %rs14;
	// begin inline asm
	shr.b64 %rd75, %rd107, %r101;
	// end inline asm
	cvt.u32.u64 	%r169, %rd75;
	and.b32  	%r170, %r134, %r169;
	shl.b32 	%r171, %r170, 10;
	and.b32  	%r172, %r171, 31744;
	add.s32 	%r173, %r5, %r172;
	shr.u32 	%r174, %r170, 4;
	and.b32  	%r175, %r174, 268435454;
	add.s32 	%r19, %r173, %r175;
	ld.shared.u16 	%rs6, [%r19];
	add.s16 	%rs15, %rs6, 1;
	st.shared.u16 	[%r19], %rs15;
	// begin inline asm
	shr.b64 %rd77, %rd106, %r101;
	// end inline asm
	cvt.u32.u64 	%r176, %rd77;
	and.b32  	%r177, %r134, %r176;
	shl.b32 	%r178, %r177, 10;
	and.b32  	%r179, %r178, 31744;
	add.s32 	%r180, %r5, %r179;
	shr.u32 	%r181, %r177, 4;
	and.b32  	%r182, %r181, 268435454;
	add.s32 	%r20, %r180, %r182;
	ld.shared.u16 	%rs7, [%r20];
	add.s16 	%rs16, %rs7, 1;
	st.shared.u16 	[%r20], %rs16;
	// begin inline asm
	shr.b64 %rd79, %rd105, %r101;
	// end inline asm
	cvt.u32.u64 	%r183, %rd79;
	and.b32  	%r184, %r134, %r183;
	shl.b32 	%r185, %r184, 10;
	and.b32  	%r186, %r185, 31744;
	add.s32 	%r187, %r5, %r186;
	shr.u32 	%r188, %r184, 4;
	and.b32  	%r189, %r188, 268435454;
	add.s32 	%r21, %r187, %r189;
	ld.shared.u16 	%rs8, [%r21];
	add.s16 	%rs17, %rs8, 1;
	st.shared.u16 	[%r21], %rs17;
	// begin inline asm
	shr.b64 %rd81, %rd104, %r101;
	// end inline asm
	cvt.u32.u64 	%r190, %rd81;
	and.b32  	%r191, %r134, %r190;
	shl.b32 	%r192, %r191, 10;
	and.b32  	%r193, %r192, 31744;
	add.s32 	%r194, %r5, %r193;
	shr.u32 	%r195, %r191, 4;
	and.b32  	%r196, %r195, 268435454;
	add.s32 	%r22, %r194, %r196;
	ld.shared.u16 	%rs9, [%r22];
	add.s16 	%rs18, %rs9, 1;
	st.shared.u16 	[%r22], %rs18;
	bar.sync 	0;
	ld.shared.u32 	%r23, [%r6];
	ld.shared.u32 	%r197, [%r6+4];
	ld.shared.u32 	%r198, [%r6+8];
	ld.shared.u32 	%r199, [%r6+12];
	ld.shared.u32 	%r200, [%r6+16];
	ld.shared.u32 	%r201, [%r6+20];
	ld.shared.u32 	%r202, [%r6+24];
	ld.shared.u32 	%r203, [%r6+28];
	ld.shared.u32 	%r204, [%r6+32];
	ld.shared.u32 	%r205, [%r6+36];
	ld.shared.u32 	%r206, [%r6+40];
	ld.shared.u32 	%r207, [%r6+44];
	ld.shared.u32 	%r208, [%r6+48];
	ld.shared.u32 	%r209, [%r6+52];
	ld.shared.u32 	%r210, [%r6+56];
	ld.shared.u32 	%r211, [%r6+60];
	ld.shared.u32 	%r212, [%r6+64];
	ld.shared.u32 	%r213, [%r6+68];
	ld.shared.u32 	%r214, [%r6+72];
	ld.shared.u32 	%r215, [%r6+76];
	ld.shared.u32 	%r216, [%r6+80];
	ld.shared.u32 	%r217, [%r6+84];
	ld.shared.u32 	%r218, [%r6+88];
	ld.shared.u32 	%r219, [%r6+92];
	ld.shared.u32 	%r220, [%r6+96];
	ld.shared.u32 	%r221, [%r6+100];
	ld.shared.u32 	%r222, [%r6+104];
	ld.shared.u32 	%r223, [%r6+108];
	ld.shared.u32 	%r224, [%r6+112];
	ld.shared.u32 	%r225, [%r6+116];
	ld.shared.u32 	%r226, [%r6+120];
	ld.shared.u32 	%r227, [%r6+124];
	ld.shared.u32 	%r228, [%r6+128];
	add.s32 	%r24, %r197, %r23;
	add.s32 	%r25, %r198, %r24;
	add.s32 	%r26, %r199, %r25;
	add.s32 	%r27, %r200, %r26;
	add.s32 	%r28, %r201, %r27;
	add.s32 	%r29, %r202, %r28;
	add.s32 	%r30, %r203, %r29;
	add.s32 	%r31, %r204, %r30;
	add.s32 	%r32, %r205, %r31;
	add.s32 	%r33, %r206, %r32;
	add.s32 	%r34, %r207, %r33;
	add.s32 	%r35, %r208, %r34;
	add.s32 	%r36, %r209, %r35;
	add.s32 	%r37, %r210, %r36;
	add.s32 	%r38, %r211, %r37;
	add.s32 	%r39, %r212, %r38;
	add.s32 	%r40, %r213, %r39;
	add.s32 	%r41, %r214, %r40;
	add.s32 	%r42, %r215, %r41;
	add.s32 	%r43, %r216, %r42;
	add.s32 	%r44, %r217, %r43;
	add.s32 	%r45, %r218, %r44;
	add.s32 	%r46, %r219, %r45;
	add.s32 	%r47, %r220, %r46;
	add.s32 	%r48, %r221, %r47;
	add.s32 	%r49, %r222, %r48;
	add.s32 	%r50, %r223, %r49;
	add.s32 	%r51, %r224, %r50;
	add.s32 	%r52, %r225, %r51;
	add.s32 	%r53, %r226, %r52;
	add.s32 	%r54, %r227, %r53;
	add.s32 	%r107, %r228, %r54;
	// begin inline asm
	mov.u32 %r102, %laneid;
	// end inline asm
	mov.b32 	%r105, 1;
	mov.b32 	%r132, -1;
	// begin inline asm
	{  .reg .u32 r0;  .reg .pred p;  shfl.sync.up.b32 r0|p, %r107, %r105, %r130, %r132;  @p add.u32 r0, r0, %r107;  mov.u32 %r103, r0;}
	// end inline asm
	mov.b32 	%r111, 2;
	// begin inline asm
	{  .reg .u32 r0;  .reg .pred p;  shfl.sync.up.b32 r0|p, %r103, %r111, %r130, %r132;  @p add.u32 r0, r0, %r103;  mov.u32 %r109, r0;}
	// end inline asm
	mov.b32 	%r117, 4;
	// begin inline asm
	{  .reg .u32 r0;  .reg .pred p;  shfl.sync.up.b32 r0|p, %r109, %r117, %r130, %r132;  @p add.u32 r0, r0, %r109;  mov.u32 %r115, r0;}
	// end inline asm
	mov.b32 	%r123, 8;
	// begin inline asm
	{  .reg .u32 r0;  .reg .pred p;  shfl.sync.up.b32 r0|p, %r115, %r123, %r130, %r132;  @p add.u32 r0, r0, %r115;  mov.u32 %r121, r0;}
	// end inline asm
	mov.b32 	%r129, 16;
	// begin inline asm
	{  .reg .u32 r0;  .reg .pred p;  shfl.sync.up.b32 r0|p, %r121, %r129, %r130, %r132;  @p add.u32 r0, r0, %r121;  mov.u32 %r127, r0;}
	// end inline asm
	setp.ne.s32 	%p10, %r102, 31;
	@%p10 bra 	$L__BB21_21;
	st.shared.u32 	[%r7], %r127;
$L__BB21_21:
	sub.s32 	%r229, %r127, %r107;
	setp.gt.u32 	%p11, %r2, 31;
	setp.eq.s32 	%p12, %r4, 7;
	setp.eq.s32 	%p13, %r4, 6;
	setp.eq.s32 	%p14, %r4, 5;
	setp.eq.s32 	%p15, %r4, 4;
	setp.eq.s32 	%p16, %r4, 3;
	setp.eq.s32 	%p17, %r4, 2;
	setp.eq.s32 	%p18, %r4, 1;
	bar.sync 	0;
	ld.shared.v4.u32 	{%r230, %r231, %r232, %r233}, [_ZZN3cub18CUB_300001_SM_10006detail10radix_sort31DeviceRadixSortSingleTileKernelINS1_5radix10policy_hubImNS0_8NullTypeEyE10Policy1000ELNS0_9SortOrderE0EmS6_yNS1_21identity_decomposer_tEEEvPKT1_PSB_PKT2_PSF_T3_iiT4_E12temp_storage+33792];
	selp.b32 	%r234, %r230, %r354, %p18;
	add.s32 	%r235, %r231, %r230;
	selp.b32 	%r236, %r235, %r234, %p17;
	add.s32 	%r237, %r235, %r232;
	selp.b32 	%r238, %r237, %r236, %p16;
	add.s32 	%r239, %r237, %r233;
	selp.b32 	%r240, %r239, %r238, %p15;
	ld.shared.v4.u32 	{%r241, %r242, %r243, %r244}, [_ZZN3cub18CUB_300001_SM_10006detail10radix_sort31DeviceRadixSortSingleTileKernelINS1_5radix10policy_hubImNS0_8NullTypeEyE10Policy1000ELNS0_9SortOrderE0EmS6_yNS1_21identity_decomposer_tEEEvPKT1_PSB_PKT2_PSF_T3_iiT4_E12temp_storage+33808];
	add.s32 	%r245, %r239, %r241;
	selp.b32 	%r246, %r245, %r240, %p14;
	add.s32 	%r247, %r245, %r242;
	selp.b32 	%r248, %r247, %r246, %p13;
	add.s32 	%r249, %r247, %r243;
	selp.b32 	%r354, %r249, %r248, %p12;
	add.s32 	%r59, %r249, %r244;
	setp.ne.s32 	%p19, %r102, 0;
	selp.b32 	%r250, %r229, 0, %p19;
	add.s32 	%r251, %r354, %r250;
	or.pred  	%p20, %p11, %p19;
	selp.b32 	%r355, %r251, %r229, %p11;
	@%p20 bra 	$L__BB21_23;
	shl.b32 	%r355, %r59, 16;
	st.shared.u32 	[_ZZN3cub18CUB_300001_SM_10006detail10radix_sort31DeviceRadixSortSingleTileKernelINS1_5radix10policy_hubImNS0_8NullTypeEyE10Policy1000ELNS0_9SortOrderE0EmS6_yNS1_21identity_decomposer_tEEEvPKT1_PSB_PKT2_PSF_T3_iiT4_E12temp_storage+33832], %r355;
$L__BB21_23:
	setp.eq.s32 	%p21, %r2, 0;
	bar.sync 	0;
	ld.shared.u32 	%r252, [_ZZN3cub18CUB_300001_SM_10006detail10radix_sort31DeviceRadixSortSingleTileKernelINS1_5radix10policy_hubImNS0_8NullTypeEyE10Policy1000ELNS0_9SortOrderE0EmS6_yNS1_21identity_decomposer_tEEEvPKT1_PSB_PKT2_PSF_T3_iiT4_E12temp_storage+33832];
	selp.b32 	%r253, 0, %r252, %p21;
	add.s32 	%r254, %r355, %r253;
	add.s32 	%r255, %r23, %r254;
	add.s32 	%r256, %r24, %r254;
	add.s32 	%r257, %r25, %r254;
	add.s32 	%r258, %r26, %r254;
	add.s32 	%r259, %r27, %r254;
	add.s32 	%r260, %r28, %r254;
	add.s32 	%r261, %r29, %r254;
	add.s32 	%r262, %r30, %r254;
	add.s32 	%r263, %r31, %r254;
	add.s32 	%r264, %r32, %r254;
	add.s32 	%r265, %r33, %r254;
	add.s32 	%r266, %r34, %r254;
	add.s32 	%r267, %r35, %r254;
	add.s32 	%r268, %r36, %r254;
	add.s32 	%r269, %r37, %r254;
	add.s32 	%r270, %r38, %r254;
	add.s32 	%r271, %r39, %r254;
	add.s32 	%r272, %r40, %r254;
	add.s32 	%r273, %r41, %r254;
	add.s32 	%r274, %r42, %r254;
	add.s32 	%r275, %r43, %r254;
	add.s32 	%r276, %r44, %r254;
	add.s32 	%r277, %r45, %r254;
	add.s32 	%r278, %r46, %r254;
	add.s32 	%r279, %r47, %r254;
	add.s32 	%r280, %r48, %r254;
	add.s32 	%r281, %r49, %r254;
	add.s32 	%r282, %r50, %r254;
	add.s32 	%r283, %r51, %r254;
	add.s32 	%r284, %r52, %r254;
	add.s32 	%r285, %r53, %r254;
	add.s32 	%r286, %r54, %r254;
	st.shared.u32 	[%r6], %r254;
	st.shared.u32 	[%r6+4], %r255;
	st.shared.u32 	[%r6+8], %r256;
	st.shared.u32 	[%r6+12], %r257;
	st.shared.u32 	[%r6+16], %r258;
	st.shared.u32 	[%r6+20], %r259;
	st.shared.u32 	[%r6+24], %r260;
	st.shared.u32 	[%r6+28], %r261;
	st.shared.u32 	[%r6+32], %r262;
	st.shared.u32 	[%r6+36], %r263;
	st.shared.u32 	[%r6+40], %r264;
	st.shared.u32 	[%r6+44], %r265;
	st.shared.u32 	[%r6+48], %r266;
	st.shared.u32 	[%r6+52], %r267;
	st.shared.u32 	[%r6+56], %r268;
	st.shared.u32 	[%r6+60], %r269;
	st.shared.u32 	[%r6+64], %r270;
	st.shared.u32 	[%r6+68], %r271;
	st.shared.u32 	[%r6+72], %r272;
	st.shared.u32 	[%r6+76], %r273;
	st.shared.u32 	[%r6+80], %r274;
	st.shared.u32 	[%r6+84], %r275;
	st.shared.u32 	[%r6+88], %r276;
	st.shared.u32 	[%r6+92], %r277;
	st.shared.u32 	[%r6+96], %r278;
	st.shared.u32 	[%r6+100], %r279;
	st.shared.u32 	[%r6+104], %r280;
	st.shared.u32 	[%r6+108], %r281;
	st.shared.u32 	[%r6+112], %r282;
	st.shared.u32 	[%r6+116], %r283;
	st.shared.u32 	[%r6+120], %r284;
	st.shared.u32 	[%r6+124], %r285;
	st.shared.u32 	[%r6+128], %r286;
	bar.sync 	0;
	cvt.u32.u16 	%r287, %rs1;
	ld.shared.u16 	%r288, [%r14];
	add.s32 	%r63, %r288, %r287;
	cvt.u32.u16 	%r289, %rs2;
	ld.shared.u16 	%r290, [%r15];
	add.s32 	%r64, %r290, %r289;
	cvt.u32.u16 	%r291, %rs3;
	ld.shared.u16 	%r292, [%r16];
	add.s32 	%r65, %r292, %r291;
	cvt.u32.u16 	%r293, %rs4;
	ld.shared.u16 	%r294, [%r17];
	add.s32 	%r66, %r294, %r293;
	cvt.u32.u16 	%r295, %rs5;
	ld.shared.u16 	%r296, [%r18];
	add.s32 	%r67, %r296, %r295;
	cvt.u32.u16 	%r297, %rs6;
	ld.shared.u16 	%r298, [%r19];
	add.s32 	%r68, %r298, %r297;
	cvt.u32.u16 	%r299, %rs7;
	ld.shared.u16 	%r300, [%r20];
	add.s32 	%r69, %r300, %r299;
	cvt.u32.u16 	%r301, %rs8;
	ld.shared.u16 	%r302, [%r21];
	add.s32 	%r70, %r302, %r301;
	cvt.u32.u16 	%r303, %rs9;
	ld.shared.u16 	%r304, [%r22];
	add.s32 	%r71, %r304, %r303;
	bar.sync 	0;
	setp.lt.s32 	%p22, %r353, %r76;
	@%p22 bra 	$L__BB21_43;
	cvt.u64.u32 	%rd83, %r2;
	shl.b32 	%r305, %r63, 3;
	mov.u32 	%r306, _ZZN3cub18CUB_300001_SM_10006detail10radix_sort31DeviceRadixSortSingleTileKernelINS1_5radix10policy_hubImNS0_8NullTypeEyE10Policy1000ELNS0_9SortOrderE0EmS6_yNS1_21identity_decomposer_tEEEvPKT1_PSB_PKT2_PSF_T3_iiT4_E12temp_storage;
	add.s32 	%r307, %r306, %r305;
	st.shared.u64 	[%r307], %rd112;
	shl.b32 	%r308, %r64, 3;
	add.s32 	%r309, %r306, %r308;
	st.shared.u64 	[%r309], %rd111;
	shl.b32 	%r310, %r65, 3;
	add.s32 	%r311, %r306, %r310;
	st.shared.u64 	[%r311], %rd110;
	shl.b32 	%r312, %r66, 3;
	add.s32 	%r313, %r306, %r312;
	st.shared.u64 	[%r313], %rd109;
	shl.b32 	%r314, %r67, 3;
	add.s32 	%r315, %r306, %r314;
	st.shared.u64 	[%r315], %rd108;
	shl.b32 	%r316, %r68, 3;
	add.s32 	%r317, %r306, %r316;
	st.shared.u64 	[%r317], %rd107;
	shl.b32 	%r318, %r69, 3;
	add.s32 	%r319, %r306, %r318;
	st.shared.u64 	[%r319], %rd106;
	shl.b32 	%r320, %r70, 3;
	add.s32 	%r321, %r306, %r320;
	st.shared.u64 	[%r321], %rd105;
	shl.b32 	%r322, %r71, 3;
	add.s32 	%r323, %r306, %r322;
	st.shared.u64 	[%r323], %rd104;
	bar.sync 	0;
	shl.b32 	%r324, %r2, 6;
	sub.s32 	%r72, %r8, %r324;
	ld.shared.u64 	%rd29, [%r72+2048];
	ld.shared.u64 	%rd30, [%r72+4096];
	ld.shared.u64 	%rd31, [%r72+6144];
	ld.shared.u64 	%rd32, [%r72+8192];
	ld.shared.u64 	%rd33, [%r72+10240];
	ld.shared.u64 	%rd34, [%r72+12288];
	ld.shared.u64 	%rd35, [%r72+14336];
	ld.shared.u64 	%rd36, [%r72+16384];
	setp.gt.u64 	%p23, %rd48, %rd83;
	cvta.to.global.u64 	%rd84, %rd47;
	mul.wide.u32 	%rd85, %r2, 8;
	add.s64 	%rd37, %rd84, %rd85;
	@%p23 bra 	$L__BB21_25;
	bra.uni 	$L__BB21_26;
$L__BB21_25:
	ld.shared.u64 	%rd86, [%r72];
	st.global.u64 	[%rd37], %rd86;
$L__BB21_26:
	add.s32 	%r325, %r2, 256;
	cvt.u64.u32 	%rd87, %r325;
	setp.le.u64 	%p24, %rd48, %rd87;
	@%p24 bra 	$L__BB21_28;
	st.global.u64 	[%rd37+2048], %rd29;
$L__BB21_28:
	add.s32 	%r326, %r2, 512;
	cvt.u64.u32 	%rd88, %r326;
	setp.le.u64 	%p25, %rd48, %rd88;
	@%p25 bra 	$L__BB21_30;
	st.global.u64 	[%rd37+4096], %rd30;
$L__BB21_30:
	add.s32 	%r327, %r2, 768;
	cvt.u64.u32 	%rd89, %r327;
	setp.le.u64 	%p26, %rd48, %rd89;
	@%p26 bra 	$L__BB21_32;
	st.global.u64 	[%rd37+6144], %rd31;
$L__BB21_32:
	or.b32  	%r328, %r2, 1024;
	cvt.u64.u32 	%rd90, %r328;
	setp.le.u64 	%p27, %rd48, %rd90;
	@%p27 bra 	$L__BB21_34;
	st.global.u64 	[%rd37+8192], %rd32;
$L__BB21_34:
	add.s32 	%r329, %r2, 1280;
	cvt.u64.u32 	%rd91, %r329;
	setp.le.u64 	%p28, %rd48, %rd91;
	@%p28 bra 	$L__BB21_36;
	st.global.u64 	[%rd37+10240], %rd33;
$L__BB21_36:
	add.s32 	%r330, %r2, 1536;
	cvt.u64.u32 	%rd92, %r330;
	setp.le.u64 	%p29, %rd48, %rd92;
	@%p29 bra 	$L__BB21_38;
	st.global.u64 	[%rd37+12288], %rd34;
$L__BB21_38:
	add.s32 	%r331, %r2, 1792;
	cvt.u64.u32 	%rd93, %r331;
	setp.le.u64 	%p30, %rd48, %rd93;
	@%p30 bra 	$L__BB21_40;
	st.global.u64 	[%rd37+14336], %rd35;
$L__BB21_40:
	or.b32  	%r332, %r2, 2048;
	cvt.u64.u32 	%rd94, %r332;
	setp.le.u64 	%p31, %rd48, %rd94;
	@%p31 bra 	$L__BB21_42;
	st.global.u64 	[%rd37+16384], %rd36;
$L__BB21_42:
	ret;
$L__BB21_43:
	shl.b32 	%r333, %r63, 3;
	mov.u32 	%r334, _ZZN3cub18CUB_300001_SM_10006detail10radix_sort31DeviceRadixSortSingleTileKernelINS1_5radix10policy_hubImNS0_8NullTypeEyE10Policy1000ELNS0_9SortOrderE0EmS6_yNS1_21identity_decomposer_tEEEvPKT1_PSB_PKT2_PSF_T3_iiT4_E12temp_storage;
	add.s32 	%r335, %r334, %r333;
	st.shared.u64 	[%r335], %rd112;
	shl.b32 	%r336, %r64, 3;
	add.s32 	%r337, %r334, %r336;
	st.shared.u64 	[%r337], %rd111;
	shl.b32 	%r338, %r65, 3;
	add.s32 	%r339, %r334, %r338;
	st.shared.u64 	[%r339], %rd110;
	shl.b32 	%r340, %r66, 3;
	add.s32 	%r341, %r334, %r340;
	st.shared.u64 	[%r341], %rd109;
	shl.b32 	%r342, %r67, 3;
	add.s32 	%r343, %r334, %r342;
	st.shared.u64 	[%r343], %rd108;
	shl.b32 	%r344, %r68, 3;
	add.s32 	%r345, %r334, %r344;
	st.shared.u64 	[%r345], %rd107;
	shl.b32 	%r346, %r69, 3;
	add.s32 	%r347, %r334, %r346;
	st.shared.u64 	[%r347], %rd106;
	shl.b32 	%r348, %r70, 3;
	add.s32 	%r349, %r334, %r348;
	st.shared.u64 	[%r349], %rd105;
	shl.b32 	%r350, %r71, 3;
	add.s32 	%r351, %r334, %r350;
	st.shared.u64 	[%r351], %rd104;
	bar.sync 	0;
	ld.shared.u64 	%rd112, [%r8];
	ld.shared.u64 	%rd111, [%r8+8];
	ld.shared.u64 	%rd110, [%r8+16];
	ld.shared.u64 	%rd109, [%r8+24];
	ld.shared.u64 	%rd108, [%r8+32];
	ld.shared.u64 	%rd107, [%r8+40];
	ld.shared.u64 	%rd106, [%r8+48];
	ld.shared.u64 	%rd105, [%r8+56];
	ld.shared.u64 	%rd104, [%r8+64];
	bar.sync 	0;
	add.s32 	%r353, %r353, 6;
	add.s32 	%r352, %r352, -6;
	bra.uni 	$L__BB21_19;

}
	// .globl	_ZN3cub18CUB_300001_SM_10006detail10radix_sort30DeviceRadixSortHistogramKernelINS1_5radix10policy_hubImNS0_8NullTypeEyE10Policy1000ELNS0_9SortOrderE0EmyNS1_21identity_decomposer_tEEEvPT2_PKT1_SB_iiT3_
.visible .entry _ZN3cub18CUB_300001_SM_10006detail10radix_sort30DeviceRadixSortHistogramKernelINS1_5radix10policy_hubImNS0_8NullTypeEyE10Policy1000ELNS0_9SortOrderE0EmyNS1_21identity_decomposer_tEEEvPT2_PKT1_SB_iiT3_(
	.param .u64 .ptr .align 1 _ZN3cub18CUB_300001_SM_10006detail10radix_sort30DeviceRadixSortHistogramKernelINS1_5radix10policy_hubImNS0_8NullTypeEyE10Policy1000ELNS0_9SortOrderE0EmyNS1_21identity_decomposer_tEEEvPT2_PKT1_SB_iiT3__param_0,
	.param .u64 .ptr .align 1 _ZN3cub18CUB_300001_SM_10006detail10radix_sort30DeviceRadixSortHistogramKernelINS1_5radix10policy_hubImNS0_8NullTypeEyE10Policy1000ELNS0_9SortOrderE0EmyNS1_21identity_decomposer_tEEEvPT2_PKT1_SB_iiT3__param_1,
	.param .u64 _ZN3cub18CUB_300001_SM_10006detail10radix_sort30DeviceRadixSortHistogramKernelINS1_5radix10policy_hubImNS0_8NullTypeEyE10Policy1000ELNS0_9SortOrderE0EmyNS1_21identity_decomposer_tEEEvPT2_PKT1_SB_iiT3__param_2,
	.param .u32 _ZN3cub18CUB_300001_SM_10006detail10radix_sort30DeviceRadixSortHistogramKernelINS1_5radix10policy_hubImNS0_8NullTypeEyE10Policy1000ELNS0_9SortOrderE0EmyNS1_21identity_decomposer_tEEEvPT2_PKT1_SB_iiT3__param_3,
	.param .u32 _ZN3cub18CUB_300001_SM_10006detail10radix_sort30DeviceRadixSortHistogramKernelINS1_5radix10policy_hubImNS0_8NullTypeEyE10Policy1000ELNS0_9SortOrderE0EmyNS1_21identity_decomposer_tEEEvPT2_PKT1_SB_iiT3__param_4,
	.param .align 1 .b8 _ZN3cub18CUB_300001_SM_10006detail10radix_sort30DeviceRadixSortHistogramKernelINS1_5radix10policy_hubImNS0_8NullTypeEyE10Policy1000ELNS0_9SortOrderE0EmyNS1_21identity_decomposer_tEEEvPT2_PKT1_SB_iiT3__param_5[1]
)
.maxntid 128
{
	.reg .pred 	%p<91>;
	.reg .b32 	%r<362>;
	.reg .b64 	%rd<263>;
	// demoted variable
	.shared .align 4 .b8 _ZZN3cub18CUB_300001_SM_10006detail10radix_sort30DeviceRadixSortHistogramKernelINS1_5radix10policy_hubImNS0_8NullTypeEyE10Policy1000ELNS0_9SortOrderE0EmyNS1_21identity_decomposer_tEEEvPT2_PKT1_SB_iiT3_E12temp_storage[8192];
	ld.param.u64 	%rd81, [_ZN3cub18CUB_300001_SM_10006detail10radix_sort30DeviceRadixSortHistogramKernelINS1_5radix10policy_hubImNS0_8NullTypeEyE10Policy1000ELNS0_9SortOrderE0EmyNS1_21identity_decomposer_tEEEvPT2_PKT1_SB_iiT3__param_0];
	ld.param.u64 	%rd82, [_ZN3cub18CUB_300001_SM_10006detail10radix_sort30DeviceRadixSortHistogramKernelINS1_5radix10policy_hubImNS0_8NullTypeEyE10Policy1000ELNS0_9SortOrderE0EmyNS1_21identity_decomposer_tEEEvPT2_PKT1_SB_iiT3__param_1];
	ld.param.u64 	%rd80, [_ZN3cub18CUB_300001_SM_10006detail10radix_sort30DeviceRadixSortHistogramKernelINS1_5radix10policy_hubImNS0_8NullTypeEyE10Policy1000ELNS0_9SortOrderE0EmyNS1_21identity_decomposer_tEEEvPT2_PKT1_SB_iiT3__param_2];
	ld.param.u32 	%r93, [_ZN3cub18CUB_300001_SM_10006detail10radix_sort30DeviceRadixSortHistogramKernelINS1_5radix10policy_hubImNS0_8NullTypeEyE10Policy1000ELNS0_9SortOrderE0EmyNS1_21identity_decomposer_tEEEvPT2_PKT1_SB_iiT3__param_3];
	ld.param.u32 	%r94, [_ZN3cub18CUB_300001_SM_10006detail10radix_sort30DeviceRadixSortHistogramKernelINS1_5radix10policy_hubImNS0_8NullTypeEyE10Policy1000ELNS0_9SortOrderE0EmyNS1_21identity_decomposer_tEEEvPT2_PKT1_SB_iiT3__param_4];
	cvta.to.global.u64 	%rd1, %rd82;
	cvta.to.global.u64 	%rd2, %rd81;
	setp.eq.s64 	%p2, %rd80, 0;
	@%p2 bra 	$L__BB22_153;
	sub.s32 	%r95, %r94, %r93;
	add.s32 	%r96, %r95, 7;
	shr.s32 	%r97, %r96, 31;
	shr.u32 	%r98, %r97, 29;
	add.s32 	%r99, %r96, %r98;
	shr.s32 	%r100, %r99, 3;
	mov.u32 	%r101, %tid.x;
	setp.gt.u32 	%p3, %r101, 255;
	setp.lt.s32 	%p4, %r96, 8;
	mov.u32 	%r102, %ctaid.x;
	shl.b32 	%r103, %r102, 11;
	cvt.u64.u32 	%rd3, %r103;
	mov.u32 	%r104, %nctaid.x;
	shl.b32 	%r105, %r104, 11;
	cvt.u64.u32 	%rd4, %r105;
	add.s32 	%r1, %r100, -1;
	and.b32  	%r2, %r100, 15;
	and.b32  	%r3, %r100, 7;
	add.s32 	%r4, %r3, -1;
	and.b32  	%r5, %r100, 3;
	or.pred  	%p1, %p3, %p4;
	shl.b32 	%r106, %r101, 2;
	mov.u32 	%r107, _ZZN3cub18CUB_300001_SM_10006detail10radix_sort30DeviceRadixSortHistogramKernelINS1_5radix10policy_hubImNS0_8NullTypeEyE10Policy1000ELNS0_9SortOrderE0EmyNS1_21identity_decomposer_tEEEvPT2_PKT1_SB_iiT3_E12temp_storage;
	add.s32 	%r6, %r107, %r106;
	and.b32  	%r7, %r100, 268435440;
	cvt.u64.u32 	%rd5, %r101;
	add.s32 	%r8, %r101, 128;
	add.s32 	%r9, %r101, 256;
	add.s32 	%r10, %r101, 512;
	add.s32 	%r11, %r101, 640;
	add.s32 	%r12, %r101, 768;
	add.s32 	%r13, %r101, 1920;
	and.b32  	%r14, %r100, 268435448;
	and.b32  	%r15, %r100, 1;
	neg.s32 	%r16, %r7;
	add.s32 	%r17, %r6, 8192;
	add.s64 	%rd84, %rd80, -1;
	shr.u64 	%rd85, %rd84, 30;
	add.s64 	%rd86, %rd85, 1;
	min.u64 	%rd6, %rd86, %rd80;
	mov.b64 	%rd230, 0;
$L__BB22_2:
	@%p1 bra 	$L__BB22_30;
	setp.lt.u32 	%p5, %r1, 15;
	mov.b32 	%r346, 0;
	@%p5 bra 	$L__BB22_6;
	mov.u32 	%r343, %r17;
	mov.u32 	%r344, %r16;
$L__BB22_5:
	.pragma "nounroll";
	mov.b32 	%r109, 0;
	st.shared.u32 	[%r343+-8192], %r109;
	st.shared.u32 	[%r343+-7168], %r109;
	st.shared.u32 	[%r343+-6144], %r109;
	st.shared.u32 	[%r343+-5120], %r109;
	st.shared.u32 	[%r343+-4096], %r109;
	st.shared.u32 	[%r343+-3072], %r109;
	st.shared.u32 	[%r343+-2048], %r109;
	st.shared.u32 	[%r343+-1024], %r109;
	st.shared.u32 	[%r343], %r109;
	st.shared.u32 	[%r343+1024], %r109;
	st.shared.u32 	[%r343+2048], %r109;
	st.shared.u32 	[%r343+3072], %r109;
	st.shared.u32 	[%r343+4096], %r109;
	st.shared.u32 	[%r343+5120], %r109;
	st.shared.u32 	[%r343+6144], %r109;
	st.shared.u32 	[%r343+7168], %r109;
	add.s32 	%r344, %r344, 16;
	add.s32 	%r343, %r343, 16384;
	setp.ne.s32 	%p6, %r344, 0;
	mov.u32 	%r346, %r7;
	@%p6 bra 	$L__BB22_5;
$L__BB22_6:
	add.s32 	%r23, %r2, -1;
	setp.eq.s32 	%p7, %r2, 0;
	@%p7 bra 	$L__BB22_16;
	setp.lt.u32 	%p8, %r23, 7;
	@%p8 bra 	$L__BB22_9;
	shl.b32 	%r110, %r346, 10;
	add.s32 	%r111, %r6, %r110;
	mov.b32 	%r112, 0;
	st.shared.u32 	[%r111], %r112;
	st.shared.u32 	[%r111+1024], %r112;
	st.shared.u32 	[%r111+2048], %r112;
	st.shared.u32 	[%r111+3072], %r112;
	st.shared.u32 	[%r111+4096], %r112;
	st.shared.u32 	[%r111+5120], %r112;
	st.shared.u32 	[%r111+6144], %r112;
	st.shared.u32 	[%r111+7168], %r112;
	add.s32 	%r346, %r346, 8;
$L__BB22_9:
	setp.eq.s32 	%p9, %r3, 0;
	@%p9 bra 	$L__BB22_16;
	setp.lt.u32 	%p10, %r4, 3;
	@%p10 bra 	$L__BB22_12;
	shl.b32 	%r113, %r346, 10;
	add.s32 	%r114, %r6, %r113;
	mov.b32 	%r115, 0;
	st.shared.u32 	[%r114], %r115;
	st.shared.u32 	[%r114+1024], %r115;
	st.shared.u32 	[%r114+2048], %r115;
	st.shared.u32 	[%r114+3072], %r115;
	add.s32 	%r346, %r346, 4;
$L__BB22_12:
	setp.eq.s32 	%p11, %r5, 0;
	@%p11 bra 	$L__BB22_16;
	setp.eq.s32 	%p12, %r5, 1;
	shl.b32 	%r116, %r346, 10;
	add.s32 	%r28, %r6, %r116;
	mov.b32 	%r117, 0;
	st.shared.u32 	[%r28], %r117;
	@%p12 bra 	$L__BB22_16;
	setp.eq.s32 	%p13, %r5, 2;
	mov.b32 	%r118, 0;
	st.shared.u32 	[%r28+1024], %r118;
	@%p13 bra 	$L__BB22_16;
	mov.b32 	%r119, 0;
	st.shared.u32 	[%r28+2048], %r119;
$L__BB22_16:
	cvt.u32.u64 	%r120, %rd5;
	setp.gt.u32 	%p14, %r120, 127;
	@%p14 bra 	$L__BB22_30;
	setp.lt.u32 	%p15, %r1, 15;
	mov.b32 	%r350, 0;
	@%p15 bra 	$L__BB22_20;
	mov.b32 	%r348, 0;
$L__BB22_19:
	.pragma "nounroll";
	shl.b32 	%r123, %r348, 10;
	add.s32 	%r124, %r6, %r123;
	mov.b32 	%r125, 0;
	st.shared.u32 	[%r124+512], %r125;
	st.shared.u32 	[%r124+1536], %r125;
	st.shared.u32 	[%r124+2560], %r125;
	st.shared.u32 	[%r124+3584], %r125;
	st.shared.u32 	[%r124+4608], %r125;
	st.shared.u32 	[%r124+5632], %r125;
	st.shared.u32 	[%r124+6656], %r125;
	st.shared.u32 	[%r124+7680], %r125;
	st.shared.u32 	[%r124+8704], %r125;
	st.shared.u32 	[%r124+9728], %r125;
	st.shared.u32 	[%r124+10752], %r125;
	st.shared.u32 	[%r124+11776], %r125;
	st.shared.u32 	[%r124+12800], %r125;
	st.shared.u32 	[%r124+13824], %r125;
	st.shared.u32 	[%r124+14848], %r125;
	st.shared.u32 	[%r124+15872], %r125;
	add.s32 	%r348, %r348, 16;
	setp.ne.s32 	%p16, %r348, %r7;
	mov.u32 	%r350, %r7;
	@%p16 bra 	$L__BB22_19;
$L__BB22_20:
	setp.eq.s32 	%p17, %r2, 0;
	@%p17 bra 	$L__BB22_30;
	setp.lt.u32 	%p18, %r23, 7;
	@%p18 bra 	$L__BB22_23;
	shl.b32 	%r126, %r350, 10;
	add.s32 	%r127, %r6, %r126;
	mov.b32 	%r128, 0;
	st.shared.u32 	[%r127+512], %r128;
	st.shared.u32 	[%r127+1536], %r128;
	st.shared.u32 	[%r127+2560], %r128;
	st.shared.u32 	[%r127+3584], %r128;
	st.shared.u32 	[%r127+4608], %r128;
	st.shared.u32 	[%r127+5632], %r128;
	st.shared.u32 	[%r127+6656], %r128;
	st.shared.u32 	[%r127+7680], %r128;
	add.s32 	%r350, %r350, 8;
$L__BB22_23:
	setp.eq.s32 	%p19, %r3, 0;
	@%p19 bra 	$L__BB22_30;
	setp.lt.u32 	%p20, %r4, 3;
	@%p20 bra 	$L__BB22_26;
	shl.b32 	%r129, %r350, 10;
	add.s32 	%r130, %r6, %r129;
	mov.b32 	%r131, 0;
	st.shared.u32 	[%r130+512], %r131;
	st.shared.u32 	[%r130+1536], %r131;
	st.shared.u32 	[%r130+2560], %r131;
	st.shared.u32 	[%r130+3584], %r131;
	add.s32 	%r350, %r350, 4;
$L__BB22_26:
	setp.eq.s32 	%p21, %r5, 0;
	@%p21 bra 	$L__BB22_30;
	setp.eq.s32 	%p22, %r5, 1;
	shl.b32 	%r132, %r350, 10;
	add.s32 	%r36, %r6, %r132;
	mov.b32 	%r133, 0;
	st.shared.u32 	[%r36+512], %r133;
	@%p22 bra 	$L__BB22_30;
	setp.eq.s32 	%p23, %r5, 2;
	mov.b32 	%r134, 0;
	st.shared.u32 	[%r36+1536], %r134;
	@%p23 bra 	$L__BB22_30;
	mov.b32 	%r135, 0;
	st.shared.u32 	[%r36+2560], %r135;
$L__BB22_30:
	bar.sync 	0;
	bar.sync 	0;
	shl.b64 	%rd8, %rd230, 30;
	sub.s64 	%rd87, %rd80, %rd8;
	min.u64 	%rd9, %rd87, 1073741824;
	setp.le.u64 	%p24, %rd9, %rd3;
	@%p24 bra 	$L__BB22_70;
	mov.u64 	%rd231, %rd3;
$L__BB22_32:
	add.s64 	%rd11, %rd231, %rd8;
	sub.s64 	%rd12, %rd80, %rd11;
	setp.lt.u64 	%p25, %rd12, 2048;
	@%p25 bra 	$L__BB22_34;
	add.s64 	%rd106, %rd11, %rd5;
	shl.b64 	%rd107, %rd106, 3;
	add.s64 	%rd108, %rd1, %rd107;
	ld.global.u64 	%rd262, [%rd108];
	ld.global.u64 	%rd261, [%rd108+1024];
	ld.global.u64 	%rd260, [%rd108+2048];
	ld.global.u64 	%rd259, [%rd108+3072];
	ld.global.u64 	%rd258, [%rd108+4096];
	ld.global.u64 	%rd257, [%rd108+5120];
	ld.global.u64 	%rd256, [%rd108+6144];
	ld.global.u64 	%rd255, [%rd108+7168];
	ld.global.u64 	%rd254, [%rd108+8192];
	ld.global.u64 	%rd253, [%rd108+9216];
	ld.global.u64 	%rd252, [%rd108+10240];
	ld.global.u64 	%rd251, [%rd108+11264];
	ld.global.u64 	%rd250, [%rd108+12288];
	ld.global.u64 	%rd249, [%rd108+13312];
	ld.global.u64 	%rd248, [%rd108+14336];
	ld.global.u64 	%rd247, [%rd108+15360];
	bra.uni 	$L__BB22_66;
$L__BB22_34:
	cvt.u32.u64 	%r136, %rd5;
	cvt.u32.u64 	%r37, %rd12;
	setp.ge.s32 	%p26, %r136, %r37;
	add.s64 	%rd89, %rd11, %rd5;
	shl.b64 	%rd90, %rd89, 3;
	add.s64 	%rd29, %rd1, %rd90;
	mov.b64 	%rd262, -1;
	@%p26 bra 	$L__BB22_36;
	ld.global.u64 	%rd262, [%rd29];
$L__BB22_36:
	setp.ge.s32 	%p27, %r8, %r37;
	mov.b64 	%rd261, -1;
	@%p27 bra 	$L__BB22_38;
	ld.global.u64 	%rd261, [%rd29+1024];
$L__BB22_38:
	setp.ge.s32 	%p28, %r9, %r37;
	mov.b64 	%rd260, -1;
	@%p28 bra 	$L__BB22_40;
	ld.global.u64 	%rd260, [%rd29+2048];
$L__BB22_40:
	mov.u32 	%r137, %tid.x;
	add.s32 	%r138, %r137, 384;
	setp.ge.s32 	%p29, %r138, %r37;
	mov.b64 	%rd259, -1;
	@%p29 bra 	$L__BB22_42;
	ld.global.u64 	%rd259, [%rd29+3072];
$L__BB22_42:
	setp.ge.s32 	%p30, %r10, %r37;
	mov.b64 	%rd258, -1;
	@%p30 bra 	$L__BB22_44;
	ld.global.u64 	%rd258, [%rd29+4096];
$L__BB22_44:
	setp.ge.s32 	%p31, %r11, %r37;
	mov.b64 	%rd257, -1;
	@%p31 bra 	$L__BB22_46;
	ld.global.u64 	%rd257, [%rd29+5120];
$L__BB22_46:
	setp.ge.s32 	%p32, %r12, %r37;
	mov.b64 	%rd256, -1;
	@%p32 bra 	$L__BB22_48;
	ld.global.u64 	%rd256, [%rd29+6144];
$L__BB22_48:
	add.s32 	%r140, %r137, 896;
	setp.ge.s32 	%p33, %r140, %r37;
	mov.b64 	%rd255, -1;
	@%p33 bra 	$L__BB22_50;
	ld.global.u64 	%rd255, [%rd29+7168];
$L__BB22_50:
	or.b32  	%r142, %r137, 1024;
	setp.ge.s32 	%p34, %r142, %r37;
	mov.b64 	%rd254, -1;
	@%p34 bra 	$L__BB22_52;
	ld.global.u64 	%rd254, [%rd29+8192];
$L__BB22_52:
	add.s32 	%r144, %r137, 1152;
	setp.ge.s32 	%p35, %r144, %r37;
	mov.b64 	%rd253, -1;
	@%p35 bra 	$L__BB22_54;
	ld.global.u64 	%rd253, [%rd29+9216];
$L__BB22_54:
	add.s32 	%r146, %r137, 1280;
	setp.ge.s32 	%p36, %r146, %r37;
	mov.b64 	%rd252, -1;
	@%p36 bra 	$L__BB22_56;
	ld.global.u64 	%rd252, [%rd29+10240];
$L__BB22_56:
	add.s32 	%r148, %r137, 1408;
	setp.ge.s32 	%p37, %r148, %r37;
	mov.b64 	%rd251, -1;
	@%p37 bra 	$L__BB22_58;
	ld.global.u64 	%rd251, [%rd29+11264];
$L__BB22_58:
	add.s32 	%r150, %r137, 1536;
	setp.ge.s32 	%p38, %r150, %r37;
	mov.b64 	%rd250, -1;
	@%p38 bra 	$L__BB22_60;
	ld.global.u64 	%rd250, [%rd29+12288];
$L__BB22_60:
	add.s32 	%r152, %r137, 1664;
	setp.ge.s32 	%p39, %r152, %r37;
	mov.b64 	%rd249, -1;
	@%p39 bra 	$L__BB22_62;
	ld.global.u64 	%rd249, [%rd29+13312];
$L__BB22_62:
	add.s32 	%r154, %r137, 1792;
	setp.ge.s32 	%p40, %r154, %r37;
	mov.b64 	%rd248, -1;
	@%p40 bra 	$L__BB22_64;
	ld.global.u64 	%rd248, [%rd29+14336];
$L__BB22_64:
	setp.ge.s32 	%p41, %r13, %r37;
	mov.b64 	%rd247, -1;
	@%p41 bra 	$L__BB22_66;
	ld.global.u64 	%rd247, [%rd29+15360];
$L__BB22_66:
	setp.le.s32 	%p42, %r94, %r93;
	@%p42 bra 	$L__BB22_69;
	mov.b32 	%r352, 0;
	mov.u32 	%r353, %r93;
$L__BB22_68:
	sub.s32 	%r156, %r94, %r353;
	shl.b32 	%r157, %r352, 10;
	mov.u32 	%r158, _ZZN3cub18CUB_300001_SM_10006detail10radix_sort30DeviceRadixSortHistogramKernelINS1_5radix10policy_hubImNS0_8NullTypeEyE10Policy1000ELNS0_9SortOrderE0EmyNS1_21identity_decomposer_tEEEvPT2_PKT1_SB_iiT3_E12temp_storage;
	add.s32 	%r159, %r158, %r157;
	min.s32 	%r160, %r156, 8;
	mov.b32 	%r161, -1;
	shl.b32 	%r162, %r161, %r160;
	not.b32 	%r163, %r162;
	shr.u64 	%rd109, %rd262, %r353;
	cvt.u32.u64 	%r164, %rd109;
	and.b32  	%r165, %r164, %r163;
	shl.b32 	%r166, %r165, 2;
	add.s32 	%r167, %r159, %r166;
	atom.shared.add.u32 	%r168, [%r167], 1;
	shr.u64 	%rd110, %rd261, %r353;
	cvt.u32.u64 	%r169, %rd110;
	and.b32  	%r170, %r169, %r163;
	shl.b32 	%r171, %r170, 2;
	add.s32 	%r172, %r159, %r171;
	atom.shared.add.u32 	%r173, [%r172], 1;
	shr.u64 	%rd111, %rd260, %r353;
	cvt.u32.u64 	%r174, %rd111;
	and.b32  	%r175, %r174, %r163;
	shl.b32 	%r176, %r175, 2;
	add.s32 	%r177, %r159, %r176;
	atom.shared.add.u32 	%r178, [%r177], 1;
	shr.u64 	%rd112, %rd259, %r353;
	cvt.u32.u64 	%r179, %rd112;
	and.b32  	%r180, %r179, %r163;
	shl.b32 	%r181, %r180, 2;
	add.s32 	%r182, %r159, %r181;
	atom.shared.add.u32 	%r183, [%r182], 1;
	shr.u64 	%rd113, %rd258, %r353;
	cvt.u32.u64 	%r184, %rd113;
	and.b32  	%r185, %r184, %r163;
	shl.b32 	%r186, %r185, 2;
	add.s32 	%r187, %r159, %r186;
	atom.shared.add.u32 	%r188, [%r187], 1;
	shr.u64 	%rd114, %rd257, %r353;
	cvt.u32.u64 	%r189, %rd114;
	and.b32  	%r190, %r189, %r163;
	shl.b32 	%r191, %r190, 2;
	add.s32 	%r192, %r159, %r191;
	atom.shared.add.u32 	%r193, [%r192], 1;
	shr.u64 	%rd115, %rd256, %r353;
	cvt.u32.u64 	%r194, %rd115;
	and.b32  	%r195, %r194, %r163;
	shl.b32 	%r196, %r195, 2;
	add.s32 	%r197, %r159, %r196;
	atom.shared.add.u32 	%r198, [%r197], 1;
	shr.u64 	%rd116, %rd255, %r353;
	cvt.u32.u64 	%r199, %rd116;
	and.b32  	%r200, %r199, %r163;
	shl.b32 	%r201, %r200, 2;
	add.s32 	%r202, %r159, %r201;
	atom.shared.add.u32 	%r203, [%r202], 1;
	shr.u64 	%rd117, %rd254, %r353;
	cvt.u32.u64 	%r204, %rd117;
	and.b32  	%r205, %r204, %r163;
	shl.b32 	%r206, %r205, 2;
	add.s32 	%r207, %r159, %r206;
	atom.shared.add.u32 	%r208, [%r207], 1;
	shr.u64 	%rd118, %rd253, %r353;
	cvt.u32.u64 	%r209, %rd118;
	and.b32  	%r210, %r209, %r163;
	shl.b32 	%r211, %r210, 2;
	add.s32 	%r212, %r159, %r211;
	atom.shared.add.u32 	%r213, [%r212], 1;
	shr.u64 	%rd119, %rd252, %r353;
	cvt.u32.u64 	%r214, %rd119;
	and.b32  	%r215, %r214, %r163;
	shl.b32 	%r216, %r215, 2;
	add.s32 	%r217, %r159, %r216;
	atom.shared.add.u32 	%r218, [%r217], 1;
	shr.u64 	%rd120, %rd251, %r353;
	cvt.u32.u64 	%r219, %rd120;
	and.b32  	%r220, %r219, %r163;
	shl.b32 	%r221, %r220, 2;
	add.s32 	%r222, %r159, %r221;
	atom.shared.add.u32 	%r223, [%r222], 1;
	shr.u64 	%rd121, %rd250, %r353;
	cvt.u32.u64 	%r224, %rd121;
	and.b32  	%r225, %r224, %r163;
	shl.b32 	%r226, %r225, 2;
	add.s32 	%r227, %r159, %r226;
	atom.shared.add.u32 	%r228, [%r227], 1;
	shr.u64 	%rd122, %rd249, %r353;
	cvt.u32.u64 	%r229, %rd122;
	and.b32  	%r230, %r229, %r163;
	shl.b32 	%r231, %r230, 2;
	add.s32 	%r232, %r159, %r231;
	atom.shared.add.u32 	%r233, [%r232], 1;
	shr.u64 	%rd123, %rd248, %r353;
	cvt.u32.u64 	%r234, %rd123;
	and.b32  	%r235, %r234, %r163;
	shl.b32 	%r236, %r235, 2;
	add.s32 	%r237, %r159, %r236;
	atom.shared.add.u32 	%r238, [%r237], 1;
	shr.u64 	%rd124, %rd247, %r353;
	cvt.u32.u64 	%r239, %rd124;
	and.b32  	%r240, %r239, %r163;
	shl.b32 	%r241, %r240, 2;
	add.s32 	%r242, %r159, %r241;
	atom.shared.add.u32 	%r243, [%r242], 1;
	add.s32 	%r353, %r353, 8;
	add.s32 	%r352, %r352, 1;
	setp.lt.s32 	%p43, %r353, %r94;
	@%p43 bra 	$L__BB22_68;
$L__BB22_69:
	add.s64 	%rd231, %rd231, %rd4;
	setp.lt.u64 	%p44, %rd231, %rd9;
	@%p44 bra 	$L__BB22_32;
$L__BB22_70:
	bar.sync 	0;
	@%p1 bra 	$L__BB22_152;
	setp.lt.u32 	%p45, %r1, 7;
	mov.b32 	%r356, 0;
	@%p45 bra 	$L__BB22_90;
	mov.b32 	%r354, 0;
$L__BB22_73:
	.pragma "nounroll";
	shl.b32 	%r246, %r354, 10;
	add.s32 	%r43, %r6, %r246;
	ld.shared.u32 	%r44, [%r43];
	setp.eq.s32 	%p46, %r44, 0;
	@%p46 bra 	$L__BB22_75;
	cvt.u32.u64 	%r247, %rd5;
	shl.b32 	%r248, %r354, 8;
	add.s32 	%r249, %r248, %r247;
	mul.wide.u32 	%rd125, %r249, 8;
	add.s64 	%rd126, %rd2, %rd125;
	cvt.u64.u32 	%rd127, %r44;
	atom.global.add.u64 	%rd128, [%rd126], %rd127;
$L__BB22_75:
	ld.shared.u32 	%r45, [%r43+1024];
	setp.eq.s32 	%p47, %r45, 0;
	@%p47 bra 	$L__BB22_77;
	cvt.u32.u64 	%r250, %rd5;
	shl.b32 	%r251, %r354, 8;
	add.s32 	%r252, %r251, %r250;
	add.s32 	%r253, %r252, 256;
	mul.wide.u32 	%rd129, %r253, 8;
	add.s64 	%rd130, %rd2, %rd129;
	cvt.u64.u32 	%rd131, %r45;
	atom.global.add.u64 	%rd132, [%rd130], %rd131;
$L__BB22_77:
	ld.shared.u32 	%r46, [%r43+2048];
	setp.eq.s32 	%p48, %r46, 0;
	@%p48 bra 	$L__BB22_79;
	cvt.u32.u64 	%r254, %rd5;
	shl.b32 	%r255, %r354, 8;
	add.s32 	%r256, %r255, %r254;
	add.s32 	%r257, %r256, 512;
	mul.wide.u32 	%rd133, %r257, 8;
	add.s64 	%rd134, %rd2, %rd133;
	cvt.u64.u32 	%rd135, %r46;
	atom.global.add.u64 	%rd136, [%rd134], %rd135;
$L__BB22_79:
	ld.shared.u32 	%r47, [%r43+3072];
	setp.eq.s32 	%p49, %r47, 0;
	@%p49 bra 	$L__BB22_81;
	cvt.u32.u64 	%r258, %rd5;
	shl.b32 	%r259, %r354, 8;
	add.s32 	%r260, %r259, %r258;
	add.s32 	%r261, %r260, 768;
	mul.wide.u32 	%rd137, %r261, 8;
	add.s64 	%rd138, %rd2, %rd137;
	cvt.u64.u32 	%rd139, %r47;
	atom.global.add.u64 	%rd140, [%rd138], %rd139;
$L__BB22_81:
	ld.shared.u32 	%r48, [%r43+4096];
	setp.eq.s32 	%p50, %r48, 0;
	@%p50 bra 	$L__BB22_83;
	cvt.u32.u64 	%r262, %rd5;
	shl.b32 	%r263, %r354, 8;
	add.s32 	%r264, %r263, %r262;
	add.s32 	%r265, %r264, 1024;
	mul.wide.u32 	%rd141, %r265, 8;
	add.s64 	%rd142, %rd2, %rd141;
	cvt.u64.u32 	%rd143, %r48;
	atom.global.add.u64 	%rd144, [%rd142], %rd143;
$L__BB22_83:
	ld.shared.u32 	%r49, [%r43+5120];
	setp.eq.s32 	%p51, %r49, 0;
	@%p51 bra 	$L__BB22_85;
	cvt.u32.u64 	%r266, %rd5;
	shl.b32 	%r267, %r354, 8;
	add.s32 	%r268, %r267, %r266;
	add.s32 	%r269, %r268, 1280;
	mul.wide.u32 	%rd145, %r269, 8;
	add.s64 	%rd146, %rd2, %rd145;
	cvt.u64.u32 	%rd147, %r49;
	atom.global.add.u64 	%rd148, [%rd146], %rd147;
$L__BB22_85:
	ld.shared.u32 	%r50, [%r43+6144];
	setp.eq.s32 	%p52, %r50, 0;
	@%p52 bra 	$L__BB22_87;
	cvt.u32.u64 	%r270, %rd5;
	shl.b32 	%r271, %r354, 8;
	add.s32 	%r272, %r271, %r270;
	add.s32 	%r273, %r272, 1536;
	mul.wide.u32 	%rd149, %r273, 8;
	add.s64 	%rd150, %rd2, %rd149;
	cvt.u64.u32 	%rd151, %r50;
	atom.global.add.u64 	%rd152, [%rd150], %rd151;
$L__BB22_87:
	ld.shared.u32 	%r51, [%r43+7168];
	setp.eq.s32 	%p53, %r51, 0;
	@%p53 bra 	$L__BB22_89;
	cvt.u32.u64 	%r274, %rd5;
	shl.b32 	%r275, %r354, 8;
	add.s32 	%r276, %r275, %r274;
	add.s32 	%r277, %r276, 1792;
	mul.wide.u32 	%rd153, %r277, 8;
	add.s64 	%rd154, %rd2, %rd153;
	cvt.u64.u32 	%rd155, %r51;
	atom.global.add.u64 	%rd156, [%rd154], %rd155;
$L__BB22_89:
	add.s32 	%r354, %r354, 8;
	setp.ne.s32 	%p54, %r354, %r14;
	mov.u32 	%r356, %r14;
	@%p54 bra 	$L__BB22_73;
$L__BB22_90:
	add.s32 	%r54, %r5, -1;
	setp.eq.s32 	%p55, %r3, 0;
	@%p55 bra 	$L__BB22_111;
	setp.lt.u32 	%p56, %r4, 3;
	@%p56 bra 	$L__BB22_101;
	shl.b32 	%r278, %r356, 10;
	add.s32 	%r55, %r6, %r278;
	ld.shared.u32 	%r56, [%r55];
	setp.eq.s32 	%p57, %r56, 0;
	@%p57 bra 	$L__BB22_94;
	cvt.u32.u64 	%r279, %rd5;
	shl.b32 	%r280, %r356, 8;
	add.s32 	%r281, %r280, %r279;
	mul.wide.u32 	%rd157, %r281, 8;
	add.s64 	%rd158, %rd2, %rd157;
	cvt.u64.u32 	%rd159, %r56;
	atom.global.add.u64 	%rd160, [%rd158], %rd159;
$L__BB22_94:
	ld.shared.u32 	%r57, [%r55+1024];
	setp.eq.s32 	%p58, %r57, 0;
	@%p58 bra 	$L__BB22_96;
	cvt.u32.u64 	%r282, %rd5;
	shl.b32 	%r283, %r356, 8;
	add.s32 	%r284, %r283, %r282;
	add.s32 	%r285, %r284, 256;
	mul.wide.u32 	%rd161, %r285, 8;
	add.s64 	%rd162, %rd2, %rd161;
	cvt.u64.u32 	%rd163, %r57;
	atom.global.add.u64 	%rd164, [%rd162], %rd163;
$L__BB22_96:
	ld.shared.u32 	%r58, [%r55+2048];
	setp.eq.s32 	%p59, %r58, 0;
	@%p59 bra 	$L__BB22_98;
	cvt.u32.u64 	%r286, %rd5;
	shl.b32 	%r287, %r356, 8;
	add.s32 	%r288, %r287, %r286;
	add.s32 	%r289, %r288, 512;
	mul.wide.u32 	%rd165, %r289, 8;
	add.s64 	%rd166, %rd2, %rd165;
	cvt.u64.u32 	%rd167, %r58;
	atom.global.add.u64 	%rd168, [%rd166], %rd167;
$L__BB22_98:
	ld.shared.u32 	%r59, [%r55+3072];
	setp.eq.s32 	%p60, %r59, 0;
	@%p60 bra 	$L__BB22_100;
	cvt.u32.u64 	%r290, %rd5;
	shl.b32 	%r291, %r356, 8;
	add.s32 	%r292, %r291, %r290;
	add.s32 	%r293, %r292, 768;
	mul.wide.u32 	%rd169, %r293, 8;
	add.s64 	%rd170, %rd2, %rd169;
	cvt.u64.u32 	%rd171, %r59;
	atom.global.add.u64 	%rd172, [%rd170], %rd171;
$L__BB22_100:
	add.s32 	%r356, %r356, 4;
$L__BB22_101:
	setp.eq.s32 	%p61, %r5, 0;
	@%p61 bra 	$L__BB22_111;
	setp.eq.s32 	%p62, %r54, 0;
	@%p62 bra 	$L__BB22_108;
	shl.b32 	%r294, %r356, 10;
	add.s32 	%r62, %r6, %r294;
	ld.shared.u32 	%r63, [%r62];
	setp.eq.s32 	%p63, %r63, 0;
	@%p63 bra 	$L__BB22_105;
	cvt.u32.u64 	%r295, %rd5;
	shl.b32 	%r296, %r356, 8;
	add.s32 	%r297, %r296, %r295;
	mul.wide.u32 	%rd173, %r297, 8;
	add.s64 	%rd174, %rd2, %rd173;
	cvt.u64.u32 	%rd175, %r63;
	atom.global.add.u64 	%rd176, [%rd174], %rd175;
$L__BB22_105:
	ld.shared.u32 	%r64, [%r62+1024];
	setp.eq.s32 	%p64, %r64, 0;
	@%p64 bra 	$L__BB22_107;
	cvt.u32.u64 	%r298, %rd5;
	shl.b32 	%r299, %r356, 8;
	add.s32 	%r300, %r299, %r298;
	add.s32 	%r301, %r300, 256;
	mul.wide.u32 	%rd177, %r301, 8;
	add.s64 	%rd178, %rd2, %rd177;
	cvt.u64.u32 	%rd179, %r64;
	atom.global.add.u64 	%rd180, [%rd178], %rd179;
$L__BB22_107:
	add.s32 	%r356, %r356, 2;
$L__BB22_108:
	setp.eq.s32 	%p65, %r15, 0;
	@%p65 bra 	$L__BB22_111;
	shl.b32 	%r302, %r356, 10;
	add.s32 	%r303, %r6, %r302;
	ld.shared.u32 	%r67, [%r303];
	setp.eq.s32 	%p66, %r67, 0;
	@%p66 bra 	$L__BB22_111;
	cvt.u32.u64 	%r304, %rd5;
	shl.b32 	%r305, %r356, 8;
	add.s32 	%r306, %r305, %r304;
	mul.wide.u32 	%rd181, %r306, 8;
	add.s64 	%rd182, %rd2, %rd181;
	cvt.u64.u32 	%rd183, %r67;
	atom.global.add.u64 	%rd184, [%rd182], %rd183;
$L__BB22_111:
	cvt.u32.u64 	%r307, %rd5;
	setp.gt.u32 	%p67, %r307, 127;
	@%p67 bra 	$L__BB22_152;
	setp.lt.u32 	%p68, %r1, 7;
	mov.b32 	%r360, 0;
	@%p68 bra 	$L__BB22_131;
	mov.b32 	%r358, 0;
$L__BB22_114:
	.pragma "nounroll";
	shl.b32 	%r311, %r358, 10;
	add.s32 	%r69, %r6, %r311;
	ld.shared.u32 	%r70, [%r69+512];
	setp.eq.s32 	%p69, %r70, 0;
	shl.b32 	%r312, %r358, 8;
	add.s32 	%r313, %r312, %r307;
	mul.wide.u32 	%rd185, %r313, 8;
	add.s64 	%rd78, %rd2, %rd185;
	@%p69 bra 	$L__BB22_116;
	cvt.u64.u32 	%rd186, %r70;
	atom.global.add.u64 	%rd187, [%rd78+1024], %rd186;
$L__BB22_116:
	ld.shared.u32 	%r71, [%r69+1536];
	setp.eq.s32 	%p70, %r71, 0;
	@%p70 bra 	$L__BB22_118;
	cvt.u64.u32 	%rd188, %r71;
	atom.global.add.u64 	%rd189, [%rd78+3072], %rd188;
$L__BB22_118:
	ld.shared.u32 	%r72, [%r69+2560];
	setp.eq.s32 	%p71, %r72, 0;
	@%p71 bra 	$L__BB22_120;
	cvt.u64.u32 	%rd190, %r72;
	atom.global.add.u64 	%rd191, [%rd78+5120], %rd190;
$L__BB22_120:
	ld.shared.u32 	%r73, [%r69+3584];
	setp.eq.s32 	%p72, %r73, 0;
	@%p72 bra 	$L__BB22_122;
	cvt.u64.u32 	%rd192, %r73;
	atom.global.add.u64 	%rd193, [%rd78+7168], %rd192;
$L__BB22_122:
	ld.shared.u32 	%r74, [%r69+4608];
	setp.eq.s32 	%p73, %r74, 0;
	@%p73 bra 	$L__BB22_124;
	cvt.u64.u32 	%rd194, %r74;
	atom.global.add.u64 	%rd195, [%rd78+9216], %rd194;
$L__BB22_124:
	ld.shared.u32 	%r75, [%r69+5632];
	setp.eq.s32 	%p74, %r75, 0;
	@%p74 bra 	$L__BB22_126;
	cvt.u64.u32 	%rd196, %r75;
	atom.global.add.u64 	%rd197, [%rd78+11264], %rd196;
$L__BB22_126:
	ld.shared.u32 	%r76, [%r69+6656];
	setp.eq.s32 	%p75, %r76, 0;
	@%p75 bra 	$L__BB22_128;
	cvt.u64.u32 	%rd198, %r76;
	atom.global.add.u64 	%rd199, [%rd78+13312], %rd198;
$L__BB22_128:
	ld.shared.u32 	%r77, [%r69+7680];
	setp.eq.s32 	%p76, %r77, 0;
	@%p76 bra 	$L__BB22_130;
	cvt.u64.u32 	%rd200, %r77;
	atom.global.add.u64 	%rd201, [%rd78+15360], %rd200;
$L__BB22_130:
	add.s32 	%r358, %r358, 8;
	setp.ne.s32 	%p77, %r358, %r14;
	mov.u32 	%r360, %r14;
	@%p77 bra 	$L__BB22_114;
$L__BB22_131:
	setp.eq.s32 	%p78, %r3, 0;
	@%p78 bra 	$L__BB22_152;
	setp.lt.u32 	%p79, %r4, 3;
	@%p79 bra 	$L__BB22_142;
	shl.b32 	%r314, %r360, 10;
	add.s32 	%r80, %r6, %r314;
	ld.shared.u32 	%r81, [%r80+512];
	setp.eq.s32 	%p80, %r81, 0;
	@%p80 bra 	$L__BB22_135;
	shl.b32 	%r316, %r360, 8;
	add.s32 	%r317, %r316, %r307;
	mul.wide.u32 	%rd202, %r317, 8;
	add.s64 	%rd203, %rd2, %rd202;
	cvt.u64.u32 	%rd204, %r81;
	atom.global.add.u64 	%rd205, [%rd203+1024], %rd204;
$L__BB22_135:
	ld.shared.u32 	%r82, [%r80+1536];
	setp.eq.s32 	%p81, %r82, 0;
	@%p81 bra 	$L__BB22_137;
	shl.b32 	%r319, %r360, 8;
	add.s32 	%r320, %r319, %r307;
	add.s32 	%r321, %r320, 256;
	mul.wide.u32 	%rd206, %r321, 8;
	add.s64 	%rd207, %rd2, %rd206;
	cvt.u64.u32 	%rd208, %r82;
	atom.global.add.u64 	%rd209, [%rd207+1024], %rd208;
$L__BB22_137:
	ld.shared.u32 	%r83, [%r80+2560];
	setp.eq.s32 	%p82, %r83, 0;
	@%p82 bra 	$L__BB22_139;
	shl.b32 	%r323, %r360, 8;
	add.s32 	%r324, %r323, %r307;
	add.s32 	%r325, %r324, 512;
	mul.wide.u32 	%rd210, %r325, 8;
	add.s64 	%rd211, %rd2, %rd210;
	cvt.u64.u32 	%rd212, %r83;
	atom.global.add.u64 	%rd213, [%rd211+1024], %rd212;
$L__BB22_139:
	ld.shared.u32 	%r84, [%r80+3584];
	setp.eq.s32 	%p83, %r84, 0;
	@%p83 bra 	$L__BB22_141;
	shl.b32 	%r327, %r360, 8;
	add.s32 	%r328, %r327, %r307;
	add.s32 	%r329, %r328, 768;
	mul.wide.u32 	%rd214, %r329, 8;
	add.s64 	%rd215, %rd2, %rd214;
	cvt.u64.u32 	%rd216, %r84;
	atom.global.add.u64 	%rd217, [%rd215+1024], %rd216;
$L__BB22_141:
	add.s32 	%r360, %r360, 4;
$L__BB22_142:
	setp.eq.s32 	%p84, %r5, 0;
	@%p84 bra 	$L__BB22_152;
	setp.eq.s32 	%p85, %r54, 0;
	@%p85 bra 	$L__BB22_149;
	shl.b32 	%r330, %r360, 10;
	add.s32 	%r87, %r6, %r330;
	ld.shared.u32 	%r88, [%r87+512];
	setp.eq.s32 	%p86, %r88, 0;
	@%p86 bra 	$L__BB22_146;
	shl.b32 	%r332, %r360, 8;
	add.s32 	%r333, %r332, %r307;
	mul.wide.u32 	%rd218, %r333, 8;
	add.s64 	%rd219, %rd2, %rd218;
	cvt.u64.u32 	%rd220, %r88;
	atom.global.add.u64 	%rd221, [%rd219+1024], %rd220;
$L__BB22_146:
	ld.shared.u32 	%r89, [%r87+1536];
	setp.eq.s32 	%p87, %r89, 0;
	@%p87 bra 	$L__BB22_148;
	shl.b32 	%r335, %r360, 8;
	add.s32 	%r336, %r335, %r307;
	add.s32 	%r337, %r336, 256;
	mul.wide.u32 	%rd222, %r337, 8;
	add.s64 	%rd223, %rd2, %rd222;
	cvt.u64.u32 	%rd224, %r89;
	atom.global.add.u64 	%rd225, [%rd223+1024], %rd224;
$L__BB22_148:
	add.s32 	%r360, %r360, 2;
$L__BB22_149:
	setp.eq.s32 	%p88, %r15, 0;
	@%p88 bra 	$L__BB22_152;
	shl.b32 	%r338, %r360, 10;
	add.s32 	%r339, %r6, %r338;
	ld.shared.u32 	%r92, [%r339+512];
	setp.eq.s32 	%p89, %r92, 0;
	@%p89 bra 	$L__BB22_152;
	shl.b32 	%r341, %r360, 8;
	add.s32 	%r342, %r341, %r307;
	mul.wide.u32 	%rd226, %r342, 8;
	add.s64 	%rd227, %rd2, %rd226;
	cvt.u64.u32 	%rd228, %r92;
	atom.global.add.u64 	%rd229, [%rd227+1024], %rd228;
$L__BB22_152:
	bar.sync 	0;
	add.s64 	%rd230, %rd230, 1;
	setp.ne.s64 	%p90, %rd230, %rd6;
	@%p90 bra 	$L__BB22_2;
$L__BB22_153:
	ret;

}
	// .globl	_ZN3cub18CUB_300001_SM_10006detail10radix_sort33DeviceRadixSortExclusiveSumKernelINS1_5radix10policy_hubImNS0_8NullTypeEyE10Policy1000EyEEvPT0_
.visible .entry _ZN3cub18CUB_300001_SM_10006detail10radix_sort33DeviceRadixSortExclusiveSumKernelINS1_5radix10policy_hubImNS0_8NullTypeEyE10Policy1000EyEEvPT0_(
	.param .u64 .ptr .align 1 _ZN3cub18CUB_300001_SM_10006detail10radix_sort33DeviceRadixSortExclusiveSumKernelINS1_5radix10policy_hubImNS0_8NullTypeEyE10Policy1000EyEEvPT0__param_0
)
{
	.reg .pred 	%p<4>;
	.reg .b32 	%r<28>;
	.reg .b64 	%rd<54>;
	// demoted variable
	.shared .align 16 .b8 _ZZN3cub18CUB_300001_SM_10006detail10radix_sort33DeviceRadixSortExclusiveSumKernelINS1_5radix10policy_hubImNS0_8NullTypeEyE10Policy1000EyEEvPT0_E12temp_storage[2336];
	ld.param.u64 	%rd5, [_ZN3cub18CUB_300001_SM_10006detail10radix_sort33DeviceRadixSortExclusiveSumKernelINS1_5radix10policy_hubImNS0_8NullTypeEyE10Policy1000EyEEvPT0__param_0];
	cvta.to.global.u64 	%rd6, %rd5;
	mov.u32 	%r3, %ctaid.x;
	shl.b32 	%r4, %r3, 8;
	mov.u32 	%r1, %tid.x;
	setp.gt.u32 	%p1, %r1, 255;
	add.s32 	%r5, %r4, %r1;
	mul.wide.s32 	%rd7, %r5, 8;
	add.s64 	%rd1, %rd6, %rd7;
	@%p1 bra 	$L__BB23_2;
	ld.global.u64 	%rd53, [%rd1];
$L__BB23_2:
	shr.u32 	%r6, %r1, 3;
	add.s32 	%r7, %r6, %r1;
	shl.b32 	%r8, %r7, 3;
	mov.u32 	%r9, _ZZN3cub18CUB_300001_SM_10006detail10radix_sort33DeviceRadixSortExclusiveSumKernelINS1_5radix10policy_hubImNS0_8NullTypeEyE10Policy1000EyEEvPT0_E12temp_storage;
	add.s32 	%r10, %r9, %r8;
	add.s32 	%r2, %r10, 16;
	st.shared.u64 	[%r10+16], %rd53;
	bar.sync 	0;
	setp.gt.u32 	%p2, %r1, 31;
	@%p2 bra 	$L__BB23_4;
	mad.lo.s32 	%r27, %r1, 72, %r9;
	ld.shared.u64 	%rd23, [%r27+16];
	ld.shared.u64 	%rd24, [%r27+24];
	ld.shared.u64 	%rd25, [%r27+32];
	ld.shared.u64 	%rd26, [%r27+40];
	ld.shared.u64 	%rd27, [%r27+48];
	ld.shared.u64 	%rd28, [%r27+56];
	ld.shared.u64 	%rd29, [%r27+64];
	ld.shared.u64 	%rd30, [%r27+72];
	add.s64 	%rd31, %rd24, %rd23;
	add.s64 	%rd32, %rd31, %rd25;
	add.s64 	%rd33, %rd32, %rd26;
	add.s64 	%rd34, %rd33, %rd27;
	add.s64 	%rd35, %rd34, %rd28;
	add.s64 	%rd36, %rd35, %rd29;
	add.s64 	%rd10, %rd36, %rd30;
	mov.b32 	%r11, 1;
	mov.b32 	%r24, 0;
	mov.b32 	%r25, -1;
	// begin inline asm
	{  .reg .u64 r0;  .reg .u32 lo;  .reg .u32 hi;  .reg .pred p;  mov.b64 {lo, hi}, %rd10;  shfl.sync.up.b32 lo|p, lo, %r11, %r24, %r25;  shfl.sync.up.b32 hi|p, hi, %r11, %r24, %r25;  mov.b64 r0, {lo, hi};  @p add.u64 r0, r0, %rd10;  mov.u64 %rd8, r0;}
	// end inline asm
	mov.b32 	%r14, 2;
	// begin inline asm
	{  .reg .u64 r0;  .reg .u32 lo;  .reg .u32 hi;  .reg .pred p;  mov.b64 {lo, hi}, %rd8;  shfl.sync.up.b32 lo|p, lo, %r14, %r24, %r25;  shfl.sync.up.b32 hi|p, hi, %r14, %r24, %r25;  mov.b64 r0, {lo, hi};  @p add.u64 r0, r0, %rd8;  mov.u64 %rd11, r0;}
	// end inline asm
	mov.b32 	%r17, 4;
	// begin inline asm
	{  .reg .u64 r0;  .reg .u32 lo;  .reg .u32 hi;  .reg .pred p;  mov.b64 {lo, hi}, %rd11;  shfl.sync.up.b32 lo|p, lo, %r17, %r24, %r25;  shfl.sync.up.b32 hi|p, hi, %r17, %r24, %r25;  mov.b64 r0, {lo, hi};  @p add.u64 r0, r0, %rd11;  mov.u64 %rd14, r0;}
	// end inline asm
	mov.b32 	%r20, 8;
	// begin inline asm
	{  .reg .u64 r0;  .reg .u32 lo;  .reg .u32 hi;  .reg .pred p;  mov.b64 {lo, hi}, %rd14;  shfl.sync.up.b32 lo|p, lo, %r20, %r24, %r25;  shfl.sync.up.b32 hi|p, hi, %r20, %r24, %r25;  mov.b64 r0, {lo, hi};  @p add.u64 r0, r0, %rd14;  mov.u64 %rd17, r0;}
	// end inline asm
	mov.b32 	%r23, 16;
	// begin inline asm
	{  .reg .u64 r0;  .reg .u32 lo;  .reg .u32 hi;  .reg .pred p;  mov.b64 {lo, hi}, %rd17;  shfl.sync.up.b32 lo|p, lo, %r23, %r24, %r25;  shfl.sync.up.b32 hi|p, hi, %r23, %r24, %r25;  mov.b64 r0, {lo, hi};  @p add.u64 r0, r0, %rd17;  mov.u64 %rd20, r0;}
	// end inline asm
	sub.s64 	%rd37, %rd20, %rd10;
	ld.shared.u64 	%rd38, [%r27+16];
	ld.shared.u64 	%rd39, [%r27+24];
	ld.shared.u64 	%rd40, [%r27+32];
	ld.shared.u64 	%rd41, [%r27+40];
	ld.shared.u64 	%rd42, [%r27+48];
	ld.shared.u64 	%rd43, [%r27+56];
	ld.shared.u64 	%rd44, [%r27+64];
	add.s64 	%rd45, %rd38, %rd37;
	add.s64 	%rd46, %rd39, %rd45;
	add.s64 	%rd47, %rd40, %rd46;
	add.s64 	%rd48, %rd41, %rd47;
	add.s64 	%rd49, %rd42, %rd48;
	add.s64 	%rd50, %rd43, %rd49;
	add.s64 	%rd51, %rd44, %rd50;
	st.shared.u64 	[%r27+16], %rd37;
	st.shared.u64 	[%r27+24], %rd45;
	st.shared.u64 	[%r27+32], %rd46;
	st.shared.u64 	[%r27+40], %rd47;
	st.shared.u64 	[%r27+48], %rd48;
	st.shared.u64 	[%r27+56], %rd49;
	st.shared.u64 	[%r27+64], %rd50;
	st.shared.u64 	[%r27+72], %rd51;
$L__BB23_4:
	setp.gt.u32 	%p3, %r1, 255;
	bar.sync 	0;
	@%p3 bra 	$L__BB23_6;
	ld.shared.u64 	%rd52, [%r2];
	st.global.u64 	[%rd1], %rd52;
$L__BB23_6:
	ret;

}
	// .globl	_ZN3cub18CUB_300001_SM_10006detail10radix_sort29DeviceRadixSortOnesweepKernelINS1_5radix10policy_hubImNS0_8NullTypeEyE10Policy1000ELNS0_9SortOrderE0EmS6_yiiNS1_21identity_decomposer_tEEEvPT5_SC_PT3_PKSD_PT1_PKSH_PT2_PKSL_T4_iiT6_
.visible .entry _ZN3cub18CUB_300001_SM_10006detail10radix_sort29DeviceRadixSortOnesweepKernelINS1_5radix10policy_hubImNS0_8NullTypeEyE10Policy1000ELNS0_9SortOrderE0EmS6_yiiNS1_21identity_decomposer_tEEEvPT5_SC_PT3_PKSD_PT1_PKSH_PT2_PKSL_T4_iiT6_(
	.param .u64 .ptr .align 1 _ZN3cub18CUB_300001_SM_10006detail10radix_sort29DeviceRadixSortOnesweepKernelINS1_5radix10policy_hubImNS0_8NullTypeEyE10Policy1000ELNS0_9SortOrderE0EmS6_yiiNS1_21identity_decomposer_tEEEvPT5_SC_PT3_PKSD_PT1_PKSH_PT2_PKSL_T4_iiT6__param_0,
	.param .u64 .ptr .align 1 _ZN3cub18CUB_300001_SM_10006detail10radix_sort29DeviceRadixSortOnesweepKernelINS1_5radix10policy_hubImNS0_8NullTypeEyE10Policy1000ELNS0_9SortOrderE0EmS6_yiiNS1_21identity_decomposer_tEEEvPT5_SC_PT3_PKSD_PT1_PKSH_PT2_PKSL_T4_iiT6__param_1,
	.param .u64 .ptr .align 1 _ZN3cub18CUB_300001_SM_10006detail10radix_sort29DeviceRadixSortOnesweepKernelINS1_5radix10policy_hubImNS0_8NullTypeEyE10Policy1000ELNS0_9SortOrderE0EmS6_yiiNS1_21identity_decomposer_tEEEvPT5_SC_PT3_PKSD_PT1_PKSH_PT2_PKSL_T4_iiT6__param_2,
	.param .u64 .ptr .align 1 _ZN3cub18CUB_300001_SM_10006detail10radix_sort29DeviceRadixSortOnesweepKernelINS1_5radix10policy_hubImNS0_8NullTypeEyE10Policy1000ELNS0_9SortOrderE0EmS6_yiiNS1_21identity_decomposer_tEEEvPT5_SC_PT3_PKSD_PT1_PKSH_PT2_PKSL_T4_iiT6__param_3,
	.param .u64 .ptr .align 1 _ZN3cub18CUB_300001_SM_10006detail10radix_sort29DeviceRadixSortOnesweepKernelINS1_5radix10policy_hubImNS0_8NullTypeEyE10Policy1000ELNS0_9SortOrderE0EmS6_yiiNS1_21identity_decomposer_tEEEvPT5_SC_PT3_PKSD_PT1_PKSH_PT2_PKSL_T4_iiT6__param_4,
	.param .u64 .ptr .align 1 _ZN3cub18CUB_300001_SM_10006detail10radix_sort29DeviceRadixSortOnesweepKernelINS1_5radix10policy_hubImNS0_8NullTypeEyE10Policy1000ELNS0_9SortOrderE0EmS6_yiiNS1_21identity_decomposer_tEEEvPT5_SC_PT3_PKSD_PT1_PKSH_PT2_PKSL_T4_iiT6__param_5,
	.param .u64 .ptr .align 1 _ZN3cub18CUB_300001_SM_10006detail10radix_sort29DeviceRadixSortOnesweepKernelINS1_5radix10policy_hubImNS0_8NullTypeEyE10Policy1000ELNS0_9SortOrderE0EmS6_yiiNS1_21identity_decomposer_tEEEvPT5_SC_PT3_PKSD_PT1_PKSH_PT2_PKSL_T4_iiT6__param_6,
	.param .u64 .ptr .align 1 _ZN3cub18CUB_300001_SM_10006detail10radix_sort29DeviceRadixSortOnesweepKernelINS1_5radix10policy_hubImNS0_8NullTypeEyE10Policy1000ELNS0_9SortOrderE0EmS6_yiiNS1_21identity_decomposer_tEEEvPT5_SC_PT3_PKSD_PT1_PKSH_PT2_PKSL_T4_iiT6__param_7,
	.param .u32 _ZN3cub18CUB_300001_SM_10006detail10radix_sort29DeviceRadixSortOnesweepKernelINS1_5radix10policy_hubImNS0_8NullTypeEyE10Policy1000ELNS0_9SortOrderE0EmS6_yiiNS1_21identity_decomposer_tEEEvPT5_SC_PT3_PKSD_PT1_PKSH_PT2_PKSL_T4_iiT6__param_8,
	.param .u32 _ZN3cub18CUB_300001_SM_10006detail10radix_sort29DeviceRadixSortOnesweepKernelINS1_5radix10policy_hubImNS0_8NullTypeEyE10Policy1000ELNS0_9SortOrderE0EmS6_yiiNS1_21identity_decomposer_tEEEvPT5_SC_PT3_PKSD_PT1_PKSH_PT2_PKSL_T4_iiT6__param_9,
	.param .u32 _ZN3cub18CUB_300001_SM_10006detail10radix_sort29DeviceRadixSortOnesweepKernelINS1_5radix10policy_hubImNS0_8NullTypeEyE10Policy1000ELNS0_9SortOrderE0EmS6_yiiNS1_21identity_decomposer_tEEEvPT5_SC_PT3_PKSD_PT1_PKSH_PT2_PKSL_T4_iiT6__param_10,
	.param .align 1 .b8 _ZN3cub18CUB_300001_SM_10006detail10radix_sort29DeviceRadixSortOnesweepKernelINS1_5radix10policy_hubImNS0_8NullTypeEyE10Policy1000ELNS0_9SortOrderE0EmS6_yiiNS1_21identity_decomposer_tEEEvPT5_SC_PT3_PKSD_PT1_PKSH_PT2_PKSL_T4_iiT6__param_11[1]
)
.maxntid 384
{
	.reg .pred 	%p<123>;
	.reg .b32 	%r<1353>;
	.reg .b64 	%rd<414>;
	// demoted variable
	.shared .align 16 .b8 _ZZN3cub18CUB_300001_SM_10006detail10radix_sort29DeviceRadixSortOnesweepKernelINS1_5radix10policy_hubImNS0_8NullTypeEyE10Policy1000ELNS0_9SortOrderE0EmS6_yiiNS1_21identity_decomposer_tEEEvPT5_SC_PT3_PKSD_PT1_PKSH_PT2_PKSL_T4_iiT6_E1s[48128];
	ld.param.u64 	%rd81, [_ZN3cub18CUB_300001_SM_10006detail10radix_sort29DeviceRadixSortOnesweepKernelINS1_5radix10policy_hubImNS0_8NullTypeEyE10Policy1000ELNS0_9SortOrderE0EmS6_yiiNS1_21identity_decomposer_tEEEvPT5_SC_PT3_PKSD_PT1_PKSH_PT2_PKSL_T4_iiT6__param_1];
	ld.param.u64 	%rd85, [_ZN3cub18CUB_300001_SM_10006detail10radix_sort29DeviceRadixSortOnesweepKernelINS1_5radix10policy_hubImNS0_8NullTypeEyE10Policy1000ELNS0_9SortOrderE0EmS6_yiiNS1_21identity_decomposer_tEEEvPT5_SC_PT3_PKSD_PT1_PKSH_PT2_PKSL_T4_iiT6__param_5];
	cvta.to.global.u64 	%rd1, %rd85;
	mov.u32 	%r1, %tid.x;
	shr.u32 	%r2, %r1, 5;
	// begin inline asm
	mov.u32 %r140, %laneid;
	// end inline asm
	setp.ne.s32 	%p1, %r1, 0;
	@%p1 bra 	$L__BB24_2;
	cvta.to.global.u64 	%rd86, %rd81;
	atom.global.add.u32 	%r141, [%rd86], 1;
	st.shared.u32 	[_ZZN3cub18CUB_300001_SM_10006detail10radix_sort29DeviceRadixSortOnesweepKernelINS1_5radix10policy_hubImNS0_8NullTypeEyE10Policy1000ELNS0_9SortOrderE0EmS6_yiiNS1_21identity_decomposer_tEEEvPT5_SC_PT3_PKSD_PT1_PKSH_PT2_PKSL_T4_iiT6_E1s+46080], %r141;
$L__BB24_2:
	ld.param.u32 	%r1311, [_ZN3cub18CUB_300001_SM_10006detail10radix_sort29DeviceRadixSortOnesweepKernelINS1_5radix10policy_hubImNS0_8NullTypeEyE10Policy1000ELNS0_9SortOrderE0EmS6_yiiNS1_21identity_decomposer_tEEEvPT5_SC_PT3_PKSD_PT1_PKSH_PT2_PKSL_T4_iiT6__param_8];
	bar.sync 	0;
	ld.shared.u32 	%r4, [_ZZN3cub18CUB_300001_SM_10006detail10radix_sort29DeviceRadixSortOnesweepKernelINS1_5radix10policy_hubImNS0_8NullTypeEyE10Policy1000ELNS0_9SortOrderE0EmS6_yiiNS1_21identity_decomposer_tEEEvPT5_SC_PT3_PKSD_PT1_PKSH_PT2_PKSL_T4_iiT6_E1s+46080];
	mul.lo.s32 	%r142, %r4, 5760;
	add.s32 	%r143, %r142, 5760;
	setp.gt.s32 	%p2, %r143, %r1311;
	cvt.s64.s32 	%rd2, %r142;
	@%p2 bra 	$L__BB24_4;
	and.b32  	%r144, %r1, 31;
	and.b32  	%r145, %r1, 992;
	mul.lo.s32 	%r146, %r145, 15;
	or.b32  	%r147, %r146, %r144;
	cvt.u64.u32 	%rd87, %r147;
	add.s64 	%rd88, %rd87, %rd2;
	shl.b64 	%rd89, %rd88, 3;
	add.s64 	%rd90, %rd1, %rd89;
	ld.global.u64 	%rd397, [%rd90];
	ld.global.u64 	%rd398, [%rd90+256];
	ld.global.u64 	%rd399, [%rd90+512];
	ld.global.u64 	%rd400, [%rd90+768];
	ld.global.u64 	%rd401, [%rd90+1024];
	ld.global.u64 	%rd402, [%rd90+1280];
	ld.global.u64 	%rd403, [%rd90+1536];
	ld.global.u64 	%rd404, [%rd90+1792];
	ld.global.u64 	%rd405, [%rd90+2048];
	ld.global.u64 	%rd406, [%rd90+2304];
	ld.global.u64 	%rd407, [%rd90+2560];
	ld.global.u64 	%rd408, [%rd90+2816];
	ld.global.u64 	%rd409, [%rd90+3072];
	ld.global.u64 	%rd410, [%rd90+3328];
	ld.global.u64 	%rd411, [%rd90+3584];
	bra.uni 	$L__BB24_34;
$L__BB24_4:
	ld.param.u32 	%r1312, [_ZN3cub18CUB_300001_SM_10006detail10radix_sort29DeviceRadixSortOnesweepKernelINS1_5radix10policy_hubImNS0_8NullTypeEyE10Policy1000ELNS0_9SortOrderE0EmS6_yiiNS1_21identity_decomposer_tEEEvPT5_SC_PT3_PKSD_PT1_PKSH_PT2_PKSL_T4_iiT6__param_8];
	cvt.u32.u64 	%r148, %rd2;
	sub.s32 	%r5, %r1312, %r148;
	and.b32  	%r149, %r1, 31;
	and.b32  	%r150, %r1, 992;
	mul.lo.s32 	%r151, %r150, 15;
	or.b32  	%r6, %r151, %r149;
	setp.ge.s32 	%p3, %r6, %r5;
	cvt.u64.u32 	%rd92, %r6;
	add.s64 	%rd93, %rd92, %rd2;
	shl.b64 	%rd94, %rd93, 3;
	add.s64 	%rd18, %rd1, %rd94;
	mov.b64 	%rd397, -1;
	@%p3 bra 	$L__BB24_6;
	ld.global.u64 	%rd397, [%rd18];
$L__BB24_6:
	add.s32 	%r152, %r6, 32;
	setp.ge.s32 	%p4, %r152, %r5;
	mov.b64 	%rd398, -1;
	@%p4 bra 	$L__BB24_8;
	ld.global.u64 	%rd398, [%rd18+256];
$L__BB24_8:
	add.s32 	%r153, %r6, 64;
	setp.ge.s32 	%p5, %r153, %r5;
	mov.b64 	%rd399, -1;
	@%p5 bra 	$L__BB24_10;
	ld.global.u64 	%rd399, [%rd18+512];
$L__BB24_10:
	add.s32 	%r154, %r6, 96;
	setp.ge.s32 	%p6, %r154, %r5;
	mov.b64 	%rd400, -1;
	@%p6 bra 	$L__BB24_12;
	ld.global.u64 	%rd400, [%rd18+768];
$L__BB24_12:
	add.s32 	%r155, %r6, 128;
	setp.ge.s32 	%p7, %r155, %r5;
	mov.b64 	%rd401, -1;
	@%p7 bra 	$L__BB24_14;
	ld.global.u64 	%rd401, [%rd18+1024];
$L__BB24_14:
	add.s32 	%r156, %r6, 160;
	setp.ge.s32 	%p8, %r156, %r5;
	mov.b64 	%rd402, -1;
	@%p8 bra 	$L__BB24_16;
	ld.global.u64 	%rd402, [%rd18+1280];
$L__BB24_16:
	add.s32 	%r157, %r6, 192;
	setp.ge.s32 	%p9, %r157, %r5;
	mov.b64 	%rd403, -1;
	@%p9 bra 	$L__BB24_18;
	ld.global.u64 	%rd403, [%rd18+1536];
$L__BB24_18:
	add.s32 	%r158, %r6, 224;
	setp.ge.s32 	%p10, %r158, %r5;
	mov.b64 	%rd404, -1;
	@%p10 bra 	$L__BB24_20;
	ld.global.u64 	%rd404, [%rd18+1792];
$L__BB24_20:
	add.s32 	%r159, %r6, 256;
	setp.ge.s32 	%p11, %r159, %r5;
	mov.b64 	%rd405, -1;
	@%p11 bra 	$L__BB24_22;
	ld.global.u64 	%rd405, [%rd18+2048];
$L__BB24_22:
	add.s32 	%r160, %r6, 288;
	setp.ge.s32 	%p12, %r160, %r5;
	mov.b64 	%rd406, -1;
	@%p12 bra 	$L__BB24_24;
	ld.global.u64 	%rd406, [%rd18+2304];
$L__BB24_24:
	add.s32 	%r161, %r6, 320;
	setp.ge.s32 	%p13, %r161, %r5;
	mov.b64 	%rd407, -1;
	@%p13 bra 	$L__BB24_26;
	ld.global.u64 	%rd407, [%rd18+2560];
$L__BB24_26:
	add.s32 	%r162, %r6, 352;
	setp.ge.s32 	%p14, %r162, %r5;
	mov.b64 	%rd408, -1;
	@%p14 bra 	$L__BB24_28;
	ld.global.u64 	%rd408, [%rd18+2816];
$L__BB24_28:
	add.s32 	%r163, %r6, 384;
	setp.ge.s32 	%p15, %r163, %r5;
	mov.b64 	%rd409, -1;
	@%p15 bra 	$L__BB24_30;
	ld.global.u64 	%rd409, [%rd18+3072];
$L__BB24_30:
	add.s32 	%r164, %r6, 416;
	setp.ge.s32 	%p16, %r164, %r5;
	mov.b64 	%rd410, -1;
	@%p16 bra 	$L__BB24_32;
	ld.global.u64 	%rd410, [%rd18+3328];
$L__BB24_32:
	add.s32 	%r165, %r6, 448;
	setp.ge.s32 	%p17, %r165, %r5;
	mov.b64 	%rd411, -1;
	@%p17 bra 	$L__BB24_34;
	ld.global.u64 	%rd411, [%rd18+3584];
$L__BB24_34:
	shl.b32 	%r166, %r2, 10;
	mov.u32 	%r167, _ZZN3cub18CUB_300001_SM_10006detail10radix_sort29DeviceRadixSortOnesweepKernelINS1_5radix10policy_hubImNS0_8NullTypeEyE10Policy1000ELNS0_9SortOrderE0EmS6_yiiNS1_21identity_decomposer_tEEEvPT5_SC_PT3_PKSD_PT1_PKSH_PT2_PKSL_T4_iiT6_E1s;
	add.s32 	%r7, %r167, %r166;
	setp.gt.s32 	%p18, %r140, 255;
	@%p18 bra 	$L__BB24_47;
	max.s32 	%r168, %r140, 224;
	sub.s32 	%r169, %r168, %r140;
	add.s32 	%r170, %r169, 31;
	shr.u32 	%r171, %r170, 5;
	add.s32 	%r8, %r171, 1;
	and.b32  	%r9, %r8, 15;
	setp.lt.u32 	%p19, %r170, 480;
	mov.u32 	%r1324, %r140;
	@%p19 bra 	$L__BB24_38;
	and.b32  	%r172, %r8, 268435440;
	neg.s32 	%r1322, %r172;
	shl.b32 	%r174, %r140, 2;
	add.s32 	%r175, %r166, %r174;
	add.s32 	%r177, %r175, %r167;
	add.s32 	%r1321, %r177, 1024;
	mov.u32 	%r1324, %r140;
$L__BB24_37:
	.pragma "nounroll";
	mov.b32 	%r178, 0;
	st.shared.u32 	[%r1321+-1024], %r178;
	st.shared.u32 	[%r1321+-896], %r178;
	st.shared.u32 	[%r1321+-768], %r178;
	st.shared.u32 	[%r1321+-640], %r178;
	st.shared.u32 	[%r1321+-512], %r178;
	st.shared.u32 	[%r1321+-384], %r178;
	st.shared.u32 	[%r1321+-256], %r178;
	st.shared.u32 	[%r1321+-128], %r178;
	st.shared.u32 	[%r1321], %r178;
	st.shared.u32 	[%r1321+128], %r178;
	st.shared.u32 	[%r1321+256], %r178;
	st.shared.u32 	[%r1321+384], %r178;
	st.shared.u32 	[%r1321+512], %r178;
	st.shared.u32 	[%r1321+640], %r178;
	st.shared.u32 	[%r1321+768], %r178;
	st.shared.u32 	[%r1321+896], %r178;
	add.s32 	%r1324, %r1324, 512;
	add.s32 	%r1322, %r1322, 16;
	add.s32 	%r1321, %r1321, 2048;
	setp.ne.s32 	%p20, %r1322, 0;
	@%p20 bra 	$L__BB24_37;
$L__BB24_38:
	setp.eq.s32 	%p21, %r9, 0;
	@%p21 bra 	$L__BB24_47;
	and.b32  	%r19, %r8, 7;
	setp.lt.u32 	%p22, %r9, 8;
	@%p22 bra 	$L__BB24_41;
	shl.b32 	%r179, %r1324, 2;
	add.s32 	%r180, %r7, %r179;
	mov.b32 	%r181, 0;
	st.shared.u32 	[%r180], %r181;
	st.shared.u32 	[%r180+128], %r181;
	st.shared.u32 	[%r180+256], %r181;
	st.shared.u32 	[%r180+384], %r181;
	st.shared.u32 	[%r180+512], %r181;
	st.shared.u32 	[%r180+640], %r181;
	st.shared.u32 	[%r180+768], %r181;
	st.shared.u32 	[%r180+896], %r181;
	add.s32 	%r1324, %r1324, 256;
$L__BB24_41:
	setp.eq.s32 	%p23, %r19, 0;
	@%p23 bra 	$L__BB24_47;
	and.b32  	%r22, %r8, 3;
	setp.lt.u32 	%p24, %r19, 4;
	@%p24 bra 	$L__BB24_44;
	shl.b32 	%r182, %r1324, 2;
	add.s32 	%r183, %r7, %r182;
	mov.b32 	%r184, 0;
	st.shared.u32 	[%r183], %r184;
	st.shared.u32 	[%r183+128], %r184;
	st.shared.u32 	[%r183+256], %r184;
	st.shared.u32 	[%r183+384], %r184;
	add.s32 	%r1324, %r1324, 128;
$L__BB24_44:
	setp.eq.s32 	%p25, %r22, 0;
	@%p25 bra 	$L__BB24_47;
	shl.b32 	%r186, %r1324, 2;
	add.s32 	%r187, %r166, %r186;
	add.s32 	%r1328, %r167, %r187;
	neg.s32 	%r1327, %r22;
$L__BB24_46:
	.pragma "nounroll";
	mov.b32 	%r189, 0;
	st.shared.u32 	[%r1328], %r189;
	add.s32 	%r1328, %r1328, 128;
	add.s32 	%r1327, %r1327, 1;
	setp.ne.s32 	%p26, %r1327, 0;
	@%p26 bra 	$L__BB24_46;
$L__BB24_47:
	ld.param.u32 	%r1320, [_ZN3cub18CUB_300001_SM_10006detail10radix_sort29DeviceRadixSortOnesweepKernelINS1_5radix10policy_hubImNS0_8NullTypeEyE10Policy1000ELNS0_9SortOrderE0EmS6_yiiNS1_21identity_decomposer_tEEEvPT5_SC_PT3_PKSD_PT1_PKSH_PT2_PKSL_T4_iiT6__param_10];
	ld.param.u32 	%r1319, [_ZN3cub18CUB_300001_SM_10006detail10radix_sort29DeviceRadixSortOnesweepKernelINS1_5radix10policy_hubImNS0_8NullTypeEyE10Policy1000ELNS0_9SortOrderE0EmS6_yiiNS1_21identity_decomposer_tEEEvPT5_SC_PT3_PKSD_PT1_PKSH_PT2_PKSL_T4_iiT6__param_9];
	bar.warp.sync 	-1;
	cvt.u64.u32 	%rd63, %r1319;
	shr.u64 	%rd109, %rd397, %r1319;
	cvt.u32.u64 	%r191, %rd109;
	mov.b32 	%r192, -1;
	shl.b32 	%r193, %r192, %r1320;
	not.b32 	%r31, %r193;
	and.b32  	%r32, %r191, %r31;
	shl.b32 	%r194, %r1, 5;
	and.b32  	%r195, %r194, 31744;
	mov.u32 	%r196, _ZZN3cub18CUB_300001_SM_10006detail10radix_sort29DeviceRadixSortOnesweepKernelINS1_5radix10policy_hubImNS0_8NullTypeEyE10Policy1000ELNS0_9SortOrderE0EmS6_yiiNS1_21identity_decomposer_tEEEvPT5_SC_PT3_PKSD_PT1_PKSH_PT2_PKSL_T4_iiT6_E1s;
	add.s32 	%r197, %r196, %r195;
	shl.b32 	%r198, %r32, 2;
	add.s32 	%r33, %r197, %r198;
	atom.shared.add.u32 	%r199, [%r33], 1;
	shr.u64 	%rd110, %rd398, %r1319;
	cvt.u32.u64 	%r200, %rd110;
	and.b32  	%r201, %r200, %r31;
	shl.b32 	%r202, %r201, 2;
	add.s32 	%r34, %r197, %r202;
	atom.shared.add.u32 	%r203, [%r34], 1;
	shr.u64 	%rd111, %rd399, %r1319;
	cvt.u32.u64 	%r204, %rd111;
	and.b32  	%r205, %r204, %r31;
	shl.b32 	%r206, %r205, 2;
	add.s32 	%r207, %r197, %r206;
	atom.shared.add.u32 	%r208, [%r207], 1;
	shr.u64 	%rd112, %rd400, %r1319;
	cvt.u32.u64 	%r209, %rd112;
	and.b32  	%r210, %r209, %r31;
	shl.b32 	%r211, %r210, 2;
	add.s32 	%r212, %r197, %r211;
	atom.shared.add.u32 	%r213, [%r212], 1;
	shr.u64 	%rd113, %rd401, %r1319;
	cvt.u32.u64 	%r214, %rd113;
	and.b32  	%r215, %r214, %r31;
	shl.b32 	%r216, %r215, 2;
	add.s32 	%r217, %r197, %r216;
	atom.shared.add.u32 	%r218, [%r217], 1;
	shr.u64 	%rd114, %rd402, %r1319;
	cvt.u32.u64 	%r219, %rd114;
	and.b32  	%r220, %r219, %r31;
	shl.b32 	%r221, %r220, 2;
	add.s32 	%r222, %r197, %r221;
	atom.shared.add.u32 	%r223, [%r222], 1;
	shr.u64 	%rd115, %rd403, %r1319;
	cvt.u32.u64 	%r224, %rd115;
	and.b32  	%r225, %r224, %r31;
	shl.b32 	%r226, %r225, 2;
	add.s32 	%r227, %r197, %r226;
	atom.shared.add.u32 	%r228, [%r227], 1;
	shr.u64 	%rd116, %rd404, %r1319;
	cvt.u32.u64 	%r229, %rd116;
	and.b32  	%r230, %r229, %r31;
	shl.b32 	%r231, %r230, 2;
	add.s32 	%r232, %r197, %r231;
	atom.shared.add.u32 	%r233, [%r232], 1;
	shr.u64 	%rd117, %rd405, %r1319;
	cvt.u32.u64 	%r234, %rd117;
	and.b32  	%r235, %r234, %r31;
	shl.b32 	%r236, %r235, 2;
	add.s32 	%r237, %r197, %r236;
	atom.shared.add.u32 	%r238, [%r237], 1;
	shr.u64 	%rd118, %rd406, %r1319;
	cvt.u32.u64 	%r239, %rd118;
	and.b32  	%r240, %r239, %r31;
	shl.b32 	%r241, %r240, 2;
	add.s32 	%r242, %r197, %r241;
	atom.shared.add.u32 	%r243, [%r242], 1;
	shr.u64 	%rd119, %rd407, %r1319;
	cvt.u32.u64 	%r244, %rd119;
	and.b32  	%r245, %r244, %r31;
	shl.b32 	%r246, %r245, 2;
	add.s32 	%r247, %r197, %r246;
	atom.shared.add.u32 	%r248, [%r247], 1;
	shr.u64 	%rd120, %rd408, %r1319;
	cvt.u32.u64 	%r249, %rd120;
	and.b32  	%r250, %r249, %r31;
	shl.b32 	%r251, %r250, 2;
	add.s32 	%r252, %r197, %r251;
	atom.shared.add.u32 	%r253, [%r252], 1;
	shr.u64 	%rd121, %rd409, %r1319;
	cvt.u32.u64 	%r254, %rd121;
	and.b32  	%r255, %r254, %r31;
	shl.b32 	%r256, %r255, 2;
	add.s32 	%r257, %r197, %r256;
	atom.shared.add.u32 	%r258, [%r257], 1;
	shr.u64 	%rd122, %rd410, %r1319;
	cvt.u32.u64 	%r259, %rd122;
	and.b32  	%r260, %r259, %r31;
	shl.b32 	%r261, %r260, 2;
	add.s32 	%r262, %r197, %r261;
	atom.shared.add.u32 	%r263, [%r262], 1;
	shr.u64 	%rd123, %rd411, %r1319;
	cvt.u32.u64 	%r264, %rd123;
	and.b32  	%r265, %r264, %r31;
	shl.b32 	%r266, %r265, 2;
	add.s32 	%r267, %r197, %r266;
	atom.shared.add.u32 	%r268, [%r267], 1;
	bar.sync 	0;
	setp.gt.u32 	%p27, %r1, 255;
	mov.b32 	%r1329, 0;
	@%p27 bra 	$L__BB24_49;
	shl.b32 	%r269, %r1, 2;
	add.s32 	%r271, %r196, %r269;
	ld.shared.u32 	%r272, [%r271];
	mov.b32 	%r273, 0;
	st.shared.u32 	[%r271], %r273;
	ld.shared.u32 	%r274, [%r271+1024];
	st.shared.u32 	[%r271+1024], %r272;
	add.s32 	%r275, %r274, %r272;
	ld.shared.u32 	%r276, [%r271+2048];
	st.shared.u32 	[%r271+2048], %r275;
	add.s32 	%r277, %r276, %r275;
	ld.shared.u32 	%r278, [%r271+3072];
	st.shared.u32 	[%r271+3072], %r277;
	add.s32 	%r279, %r278, %r277;
	ld.shared.u32 	%r280, [%r271+4096];
	st.shared.u32 	[%r271+4096], %r279;
	add.s32 	%r281, %r280, %r279;
	ld.shared.u32 	%r282, [%r271+5120];
	st.shared.u32 	[%r271+5120], %r281;
	add.s32 	%r283, %r282, %r281;
	ld.shared.u32 	%r284, [%r271+6144];
	st.shared.u32 	[%r271+6144], %r283;
	add.s32 	%r285, %r284, %r283;
	ld.shared.u32 	%r286, [%r271+7168];
	st.shared.u32 	[%r271+7168], %r285;
	add.s32 	%r287, %r286, %r285;
	ld.shared.u32 	%r288, [%r271+8192];
	st.shared.u32 	[%r271+8192], %r287;
	add.s32 	%r289, %r288, %r287;
	ld.shared.u32 	%r290, [%r271+9216];
	st.shared.u32 	[%r271+9216], %r289;
	add.s32 	%r291, %r290, %r289;
	ld.shared.u32 	%r292, [%r271+10240];
	st.shared.u32 	[%r271+10240], %r291;
	add.s32 	%r293, %r292, %r291;
	ld.shared.u32 	%r294, [%r271+11264];
	st.shared.u32 	[%r271+11264], %r293;
	add.s32 	%r1329, %r294, %r293;
$L__BB24_49:
	ld.param.u64 	%rd373, [_ZN3cub18CUB_300001_SM_10006detail10radix_sort29DeviceRadixSortOnesweepKernelINS1_5radix10policy_hubImNS0_8NullTypeEyE10Policy1000ELNS0_9SortOrderE0EmS6_yiiNS1_21identity_decomposer_tEEEvPT5_SC_PT3_PKSD_PT1_PKSH_PT2_PKSL_T4_iiT6__param_0];
	setp.gt.u32 	%p28, %r1, 255;
	shl.b32 	%r295, %r4, 8;
	add.s32 	%r296, %r295, %r1;
	cvta.to.global.u64 	%rd64, %rd373;
	mul.wide.s32 	%rd124, %r296, 4;
	add.s64 	%rd65, %rd64, %rd124;
	@%p28 bra 	$L__BB24_51;
	or.b32  	%r297, %r1329, 1073741824;
	st.volatile.global.u32 	[%rd65], %r297;
$L__BB24_51:
	ld.param.u64 	%rd382, [_ZN3cub18CUB_300001_SM_10006detail10radix_sort29DeviceRadixSortOnesweepKernelINS1_5radix10policy_hubImNS0_8NullTypeEyE10Policy1000ELNS0_9SortOrderE0EmS6_yiiNS1_21identity_decomposer_tEEEvPT5_SC_PT3_PKSD_PT1_PKSH_PT2_PKSL_T4_iiT6__param_4];
	cvta.to.global.u64 	%rd66, %rd382;
	setp.lt.u32 	%p29, %r1, 256;
	setp.eq.s32 	%p30, %r1329, 5760;
	and.pred  	%p31, %p29, %p30;
	selp.u32 	%r298, 1, 0, %p31;
	{ 
	.reg .pred 	%p1; 
	.reg .pred 	%p2; 
	setp.ne.u32 	%p1, %r298, 0; 
	bar.red.or.pred 	%p2, 0, %p1; 
	selp.u32 	%r299, 1, 0, %p2; 
	}
	setp.eq.s32 	%p32, %r299, 0;
	cvt.u64.u32 	%rd67, %r1;
	@%p32 bra 	$L__BB24_95;
	shl.b32 	%r300, %r1, 3;
	add.s32 	%r302, %r196, %r300;
	add.s32 	%r37, %r302, 46080;
	@%p28 bra 	$L__BB24_60;
	ld.param.u64 	%rd380, [_ZN3cub18CUB_300001_SM_10006detail10radix_sort29DeviceRadixSortOnesweepKernelINS1_5radix10policy_hubImNS0_8NullTypeEyE10Policy1000ELNS0_9SortOrderE0EmS6_yiiNS1_21identity_decomposer_tEEEvPT5_SC_PT3_PKSD_PT1_PKSH_PT2_PKSL_T4_iiT6__param_3];
	cvta.to.global.u64 	%rd125, %rd380;
	shl.b64 	%rd126, %rd67, 3;
	add.s64 	%rd127, %rd125, %rd126;
	ld.global.u64 	%rd128, [%rd127];
	setp.gt.u32 	%p34, %r1, %r32;
	selp.b64 	%rd129, 5760, 0, %p34;
	sub.s64 	%rd412, %rd128, %rd129;
	st.shared.u64 	[%r37], %rd412;
	setp.lt.s32 	%p35, %r4, 1;
	mov.u32 	%r1333, %r1329;
	@%p35 bra 	$L__BB24_59;
	mov.b32 	%r1331, -1;
	mov.u32 	%r1330, %r4;
	mov.u32 	%r1333, %r1329;
$L__BB24_55:
	add.s32 	%r41, %r1330, -1;
	shl.b32 	%r304, %r41, 8;
	add.s32 	%r305, %r304, %r1;
	mul.wide.s32 	%rd130, %r305, 4;
	add.s64 	%rd69, %rd64, %rd130;
$L__BB24_56:
	membar.cta;
	ld.volatile.global.u32 	%r42, [%rd69];
	setp.eq.s32 	%p36, %r42, 0;
	@%p36 bra 	$L__BB24_56;
	and.b32  	%r306, %r42, 1073741823;
	add.s32 	%r1333, %r306, %r1333;
	setp.gt.s32 	%p37, %r42, -1;
	vote.sync.ballot.b32 	%r1331, %p37, %r1331;
	setp.gt.u32 	%p39, %r1330, 1;
	and.pred  	%p40, %p37, %p39;
	mov.u32 	%r1330, %r41;
	@%p40 bra 	$L__BB24_55;
	ld.shared.u64 	%rd412, [%r37];
$L__BB24_59:
	or.b32  	%r307, %r1333, -2147483648;
	st.volatile.global.u32 	[%rd65], %r307;
	sub.s32 	%r308, %r1333, %r1329;
	cvt.s64.s32 	%rd131, %r308;
	add.s64 	%rd132, %rd412, %rd131;
	st.shared.u64 	[%r37], %rd132;
$L__BB24_60:
	ld.param.u32 	%r1313, [_ZN3cub18CUB_300001_SM_10006detail10radix_sort29DeviceRadixSortOnesweepKernelINS1_5radix10policy_hubImNS0_8NullTypeEyE10Policy1000ELNS0_9SortOrderE0EmS6_yiiNS1_21identity_decomposer_tEEEvPT5_SC_PT3_PKSD_PT1_PKSH_PT2_PKSL_T4_iiT6__param_8];
	ld.param.u64 	%rd376, [_ZN3cub18CUB_300001_SM_10006detail10radix_sort29DeviceRadixSortOnesweepKernelINS1_5radix10policy_hubImNS0_8NullTypeEyE10Policy1000ELNS0_9SortOrderE0EmS6_yiiNS1_21identity_decomposer_tEEEvPT5_SC_PT3_PKSD_PT1_PKSH_PT2_PKSL_T4_iiT6__param_2];
	mad.lo.s32 	%r46, %r4, 5760, 5760;
	setp.lt.s32 	%p42, %r46, %r1313;
	setp.eq.s64 	%p43, %rd376, 0;
	or.pred  	%p44, %p43, %p42;
	or.pred  	%p45, %p28, %p44;
	@%p45 bra 	$L__BB24_62;
	ld.param.u64 	%rd377, [_ZN3cub18CUB_300001_SM_10006detail10radix_sort29DeviceRadixSortOnesweepKernelINS1_5radix10policy_hubImNS0_8NullTypeEyE10Policy1000ELNS0_9SortOrderE0EmS6_yiiNS1_21identity_decomposer_tEEEvPT5_SC_PT3_PKSD_PT1_PKSH_PT2_PKSL_T4_iiT6__param_2];
	ld.shared.u64 	%rd133, [%r37];
	setp.gt.u32 	%p46, %r1, %r32;
	selp.b64 	%rd134, 5760, 0, %p46;
	cvt.s64.s32 	%rd135, %r1329;
	add.s64 	%rd136, %rd134, %rd135;
	add.s64 	%rd137, %rd136, %rd133;
	cvta.to.global.u64 	%rd138, %rd377;
	shl.b64 	%rd139, %rd67, 3;
	add.s64 	%rd140, %rd138, %rd139;
	st.global.u64 	[%rd140], %rd137;
$L__BB24_62:
	ld.param.u32 	%r1314, [_ZN3cub18CUB_300001_SM_10006detail10radix_sort29DeviceRadixSortOnesweepKernelINS1_5radix10policy_hubImNS0_8NullTypeEyE10Policy1000ELNS0_9SortOrderE0EmS6_yiiNS1_21identity_decomposer_tEEEvPT5_SC_PT3_PKSD_PT1_PKSH_PT2_PKSL_T4_iiT6__param_8];
	setp.gt.s32 	%p47, %r46, %r1314;
	bar.sync 	0;
	shl.b32 	%r309, %r32, 3;
	mov.u32 	%r310, _ZZN3cub18CUB_300001_SM_10006detail10radix_sort29DeviceRadixSortOnesweepKernelINS1_5radix10policy_hubImNS0_8NullTypeEyE10Policy1000ELNS0_9SortOrderE0EmS6_yiiNS1_21identity_decomposer_tEEEvPT5_SC_PT3_PKSD_PT1_PKSH_PT2_PKSL_T4_iiT6_E1s;
	add.s32 	%r311, %r310, %r309;
	ld.shared.u64 	%rd72, [%r311+46080];
	@%p47 bra 	$L__BB24_64;
	and.b32  	%r312, %r1, 31;
	and.b32  	%r313, %r1, 992;
	mul.lo.s32 	%r314, %r313, 15;
	or.b32  	%r315, %r314, %r312;
	cvt.u64.u32 	%rd141, %r315;
	add.s64 	%rd142, %rd72, %rd141;
	shl.b64 	%rd143, %rd142, 3;
	add.s64 	%rd144, %rd66, %rd143;
	st.global.u64 	[%rd144], %rd397;
	st.global.u64 	[%rd144+256], %rd398;
	st.global.u64 	[%rd144+512], %rd399;
	st.global.u64 	[%rd144+768], %rd400;
	st.global.u64 	[%rd144+1024], %rd401;
	st.global.u64 	[%rd144+1280], %rd402;
	st.global.u64 	[%rd144+1536], %rd403;
	st.global.u64 	[%rd144+1792], %rd404;
	st.global.u64 	[%rd144+2048], %rd405;
	st.global.u64 	[%rd144+2304], %rd406;
	st.global.u64 	[%rd144+2560], %rd407;
	st.global.u64 	[%rd144+2816], %rd408;
	st.global.u64 	[%rd144+3072], %rd409;
	st.global.u64 	[%rd144+3328], %rd410;
	st.global.u64 	[%rd144+3584], %rd411;
	bra.uni 	$L__BB24_94;
$L__BB24_64:
	ld.param.u32 	%r1315, [_ZN3cub18CUB_300001_SM_10006detail10radix_sort29DeviceRadixSortOnesweepKernelINS1_5radix10policy_hubImNS0_8NullTypeEyE10Policy1000ELNS0_9SortOrderE0EmS6_yiiNS1_21identity_decomposer_tEEEvPT5_SC_PT3_PKSD_PT1_PKSH_PT2_PKSL_T4_iiT6__param_8];
	mad.lo.s32 	%r47, %r4, -5760, %r1315;
	and.b32  	%r316, %r1, 31;
	and.b32  	%r317, %r1, 992;
	mul.lo.s32 	%r318, %r317, 15;
	or.b32  	%r48, %r318, %r316;
	setp.ge.s32 	%p48, %r48, %r47;
	cvt.u64.u32 	%rd145, %r48;
	add.s64 	%rd146, %rd72, %rd145;
	shl.b64 	%rd147, %rd146, 3;
	add.s64 	%rd73, %rd66, %rd147;
	@%p48 bra 	$L__BB24_66;
	st.global.u64 	[%rd73], %rd397;
$L__BB24_66:
	add.s32 	%r319, %r48, 32;
	setp.ge.s32 	%p49, %r319, %r47;
	@%p49 bra 	$L__BB24_68;
	st.global.u64 	[%rd73+256], %rd398;
$L__BB24_68:
	add.s32 	%r320, %r48, 64;
	setp.ge.s32 	%p50, %r320, %r47;
	@%p50 bra 	$L__BB24_70;
	st.global.u64 	[%rd73+512], %rd399;
$L__BB24_70:
	add.s32 	%r321, %r48, 96;
	setp.ge.s32 	%p51, %r321, %r47;
	@%p51 bra 	$L__BB24_72;
	st.global.u64 	[%rd73+768], %rd400;
$L__BB24_72:
	add.s32 	%r322, %r48, 128;
	setp.ge.s32 	%p52, %r322, %r47;
	@%p52 bra 	$L__BB24_74;
	st.global.u64 	[%rd73+1024], %rd401;
$L__BB24_74:
	add.s32 	%r323, %r48, 160;
	setp.ge.s32 	%p53, %r323, %r47;
	@%p53 bra 	$L__BB24_76;
	st.global.u64 	[%rd73+1280], %rd402;
$L__BB24_76:
	add.s32 	%r324, %r48, 192;
	setp.ge.s32 	%p54, %r324, %r47;
	@%p54 bra 	$L__BB24_78;
	st.global.u64 	[%rd73+1536], %rd403;
$L__BB24_78:
	add.s32 	%r325, %r48, 224;
	setp.ge.s32 	%p55, %r325, %r47;
	@%p55 bra 	$L__BB24_80;
	st.global.u64 	[%rd73+1792], %rd404;
$L__BB24_80:
	add.s32 	%r326, %r48, 256;
	setp.ge.s32 	%p56, %r326, %r47;
	@%p56 bra 	$L__BB24_82;
	st.global.u64 	[%rd73+2048], %rd405;
$L__BB24_82:
	add.s32 	%r327, %r48, 288;
	setp.ge.s32 	%p57, %r327, %r47;
	@%p57 bra 	$L__BB24_84;
	st.global.u64 	[%rd73+2304], %rd406;
$L__BB24_84:
	add.s32 	%r328, %r48, 320;
	setp.ge.s32 	%p58, %r328, %r47;
	@%p58 bra 	$L__BB24_86;
	st.global.u64 	[%rd73+2560], %rd407;
$L__BB24_86:
	add.s32 	%r329, %r48, 352;
	setp.ge.s32 	%p59, %r329, %r47;
	@%p59 bra 	$L__BB24_88;
	st.global.u64 	[%rd73+2816], %rd408;
$L__BB24_88:
	add.s32 	%r330, %r48, 384;
	setp.ge.s32 	%p60, %r330, %r47;
	@%p60 bra 	$L__BB24_90;
	st.global.u64 	[%rd73+3072], %rd409;
$L__BB24_90:
	add.s32 	%r331, %r48, 416;
	setp.ge.s32 	%p61, %r331, %r47;
	@%p61 bra 	$L__BB24_92;
	st.global.u64 	[%rd73+3328], %rd410;
$L__BB24_92:
	add.s32 	%r332, %r48, 448;
	setp.ge.s32 	%p62, %r332, %r47;
	@%p62 bra 	$L__BB24_94;
	st.global.u64 	[%rd73+3584], %rd411;
$L__BB24_94:
	// begin inline asm
	exit;
	// end inline asm
$L__BB24_95:
	mul.hi.u32 	%r333, %r1, 357913942;
	add.s32 	%r334, %r333, %r1;
	shl.b32 	%r335, %r334, 2;
	mov.u32 	%r336, _ZZN3cub18CUB_300001_SM_10006detail10radix_sort29DeviceRadixSortOnesweepKernelINS1_5radix10policy_hubImNS0_8NullTypeEyE10Policy1000ELNS0_9SortOrderE0EmS6_yiiNS1_21identity_decomposer_tEEEvPT5_SC_PT3_PKSD_PT1_PKSH_PT2_PKSL_T4_iiT6_E1s;
	add.s32 	%r337, %r336, %r335;
	add.s32 	%r49, %r337, 13328;
	st.shared.u32 	[%r337+13328], %r1329;
	bar.sync 	0;
	setp.gt.u32 	%p63, %r1, 31;
	@%p63 bra 	$L__BB24_97;
	mov.u32 	%r368, _ZZN3cub18CUB_300001_SM_10006detail10radix_sort29DeviceRadixSortOnesweepKernelINS1_5radix10policy_hubImNS0_8NullTypeEyE10Policy1000ELNS0_9SortOrderE0EmS6_yiiNS1_21identity_decomposer_tEEEvPT5_SC_PT3_PKSD_PT1_PKSH_PT2_PKSL_T4_iiT6_E1s;
	mad.lo.s32 	%r369, %r1, 52, %r368;
	ld.shared.u32 	%r370, [%r369+13328];
	ld.shared.u32 	%r371, [%r369+13332];
	ld.shared.u32 	%r372, [%r369+13336];
	ld.shared.u32 	%r373, [%r369+13340];
	ld.shared.u32 	%r374, [%r369+13344];
	ld.shared.u32 	%r375, [%r369+13348];
	ld.shared.u32 	%r376, [%r369+13352];
	ld.shared.u32 	%r377, [%r369+13356];
	ld.shared.u32 	%r378, [%r369+13360];
	ld.shared.u32 	%r379, [%r369+13364];
	ld.shared.u32 	%r380, [%r369+13368];
	ld.shared.u32 	%r381, [%r369+13372];
	add.s32 	%r382, %r371, %r370;
	add.s32 	%r383, %r382, %r372;
	add.s32 	%r384, %r383, %r373;
	add.s32 	%r385, %r384, %r374;
	add.s32 	%r386, %r385, %r375;
	add.s32 	%r387, %r386, %r376;
	add.s32 	%r388, %r387, %r377;
	add.s32 	%r389, %r388, %r378;
	add.s32 	%r390, %r389, %r379;
	add.s32 	%r391, %r390, %r380;
	add.s32 	%r342, %r391, %r381;
	mov.b32 	%r340, 1;
	mov.b32 	%r365, 0;
	mov.b32 	%r367, -1;
	// begin inline asm
	{  .reg .s32 r0;  .reg .pred p;  shfl.sync.up.b32 r0|p, %r342, %r340, %r365, %r367;  @p add.s32 r0, r0, %r342;  mov.s32 %r338, r0;}
	// end inline asm
	mov.b32 	%r346, 2;
	// begin inline asm
	{  .reg .s32 r0;  .reg .pred p;  shfl.sync.up.b32 r0|p, %r338, %r346, %r365, %r367;  @p add.s32 r0, r0, %r338;  mov.s32 %r344, r0;}
	// end inline asm
	mov.b32 	%r352, 4;
	// begin inline asm
	{  .reg .s32 r0;  .reg .pred p;  shfl.sync.up.b32 r0|p, %r344, %r352, %r365, %r367;  @p add.s32 r0, r0, %r344;  mov.s32 %r350, r0;}
	// end inline asm
	mov.b32 	%r358, 8;
	// begin inline asm
	{  .reg .s32 r0;  .reg .pred p;  shfl.sync.up.b32 r0|p, %r350, %r358, %r365, %r367;  @p add.s32 r0, r0, %r350;  mov.s32 %r356, r0;}
	// end inline asm
	mov.b32 	%r364, 16;
	// begin inline asm
	{  .reg .s32 r0;  .reg .pred p;  shfl.sync.up.b32 r0|p, %r356, %r364, %r365, %r367;  @p add.s32 r0, r0, %r356;  mov.s32 %r362, r0;}
	// end inline asm
	sub.s32 	%r392, %r362, %r342;
	add.s32 	%r393, %r370, %r392;
	add.s32 	%r394, %r371, %r393;
	add.s32 	%r395, %r372, %r394;
	add.s32 	%r396, %r373, %r395;
	add.s32 	%r397, %r374, %r396;
	add.s32 	%r398, %r375, %r397;
	add.s32 	%r399, %r376, %r398;
	add.s32 	%r400, %r377, %r399;
	add.s32 	%r401, %r378, %r400;
	add.s32 	%r402, %r379, %r401;
	add.s32 	%r403, %r380, %r402;
	st.shared.u32 	[%r369+13328], %r392;
	st.shared.u32 	[%r369+13332], %r393;
	st.shared.u32 	[%r369+13336], %r394;
	st.shared.u32 	[%r369+13340], %r395;
	st.shared.u32 	[%r369+13344], %r396;
	st.shared.u32 	[%r369+13348], %r397;
	st.shared.u32 	[%r369+13352], %r398;
	st.shared.u32 	[%r369+13356], %r399;
	st.shared.u32 	[%r369+13360], %r400;
	st.shared.u32 	[%r369+13364], %r401;
	st.shared.u32 	[%r369+13368], %r402;
	st.shared.u32 	[%r369+13372], %r403;
$L__BB24_97:
	setp.gt.u32 	%p64, %r1, 255;
	bar.sync 	0;
	ld.shared.u32 	%r50, [%r49];
	@%p64 bra 	$L__BB24_99;
	shl.b32 	%r404, %r1, 2;
	mov.u32 	%r405, _ZZN3cub18CUB_300001_SM_10006detail10radix_sort29DeviceRadixSortOnesweepKernelINS1_5radix10policy_hubImNS0_8NullTypeEyE10Policy1000ELNS0_9SortOrderE0EmS6_yiiNS1_21identity_decomposer_tEEEvPT5_SC_PT3_PKSD_PT1_PKSH_PT2_PKSL_T4_iiT6_E1s;
	add.s32 	%r406, %r405, %r404;
	ld.shared.u32 	%r407, [%r406];
	add.s32 	%r408, %r407, %r50;
	st.shared.u32 	[%r406], %r408;
	ld.shared.u32 	%r409, [%r406+1024];
	add.s32 	%r410, %r409, %r50;
	st.shared.u32 	[%r406+1024], %r410;
	ld.shared.u32 	%r411, [%r406+2048];
	add.s32 	%r412, %r411, %r50;
	st.shared.u32 	[%r406+2048], %r412;
	ld.shared.u32 	%r413, [%r406+3072];
	add.s32 	%r414, %r413, %r50;
	st.shared.u32 	[%r406+3072], %r414;
	ld.shared.u32 	%r415, [%r406+4096];
	add.s32 	%r416, %r415, %r50;
	st.shared.u32 	[%r406+4096], %r416;
	ld.shared.u32 	%r417, [%r406+5120];
	add.s32 	%r418, %r417, %r50;
	st.shared.u32 	[%r406+5120], %r418;
	ld.shared.u32 	%r419, [%r406+6144];
	add.s32 	%r420, %r419, %r50;
	st.shared.u32 	[%r406+6144], %r420;
	ld.shared.u32 	%r421, [%r406+7168];
	add.s32 	%r422, %r421, %r50;
	st.shared.u32 	[%r406+7168], %r422;
	ld.shared.u32 	%r423, [%r406+8192];
	add.s32 	%r424, %r423, %r50;
	st.shared.u32 	[%r406+8192], %r424;
	ld.shared.u32 	%r425, [%r406+9216];
	add.s32 	%r426, %r425, %r50;
	st.shared.u32 	[%r406+9216], %r426;
	ld.shared.u32 	%r427, [%r406+10240];
	add.s32 	%r428, %r427, %r50;
	st.shared.u32 	[%r406+10240], %r428;
	ld.shared.u32 	%r429, [%r406+11264];
	add.s32 	%r430, %r429, %r50;
	st.shared.u32 	[%r406+11264], %r430;
$L__BB24_99:
	bar.sync 	0;
	// begin inline asm
	mov.u32 %r431, %lanemask_le;
	// end inline asm
	mov.b32 	%r434, 1;
	// begin inline asm
	{
    .reg .pred p;
    and.b32 %r432, %r32, %r434;    setp.ne.u32 p, %r432, 0;
    vote.ballot.sync.b32 %r432, p, 0xffffffff;
    @!p not.b32 %r432, %r432;
}

	// end inline asm
	mov.b32 	%r437, 2;
	// begin inline asm
	{
    .reg .pred p;
    and.b32 %r435, %r32, %r437;    setp.ne.u32 p, %r435, 0;
    vote.ballot.sync.b32 %r435, p, 0xffffffff;
    @!p not.b32 %r435, %r435;
}

	// end inline asm
	and.b32  	%r457, %r435, %r432;
	mov.b32 	%r440, 4;
	// begin inline asm
	{
    .reg .pred p;
    and.b32 %r438, %r32, %r440;    setp.ne.u32 p, %r438, 0;
    vote.ballot.sync.b32 %r438, p, 0xffffffff;
    @!p not.b32 %r438, %r438;
}

	// end inline asm
	and.b32  	%r458, %r438, %r457;
	mov.b32 	%r443, 8;
	// begin inline asm
	{
    .reg .pred p;
    and.b32 %r441, %r32, %r443;    setp.ne.u32 p, %r441, 0;
    vote.ballot.sync.b32 %r441, p, 0xffffffff;
    @!p not.b32 %r441, %r441;
}

	// end inline asm
	and.b32  	%r459, %r441, %r458;
	mov.b32 	%r446, 16;
	// begin inline asm
	{
    .reg .pred p;
    and.b32 %r444, %r32, %r446;    setp.ne.u32 p, %r444, 0;
    vote.ballot.sync.b32 %r444, p, 0xffffffff;
    @!p not.b32 %r444, %r444;
}

	// end inline asm
	and.b32  	%r460, %r444, %r459;
	mov.b32 	%r449, 32;
	// begin inline asm
	{
    .reg .pred p;
    and.b32 %r447, %r32, %r449;    setp.ne.u32 p, %r447, 0;
    vote.ballot.sync.b32 %r447, p, 0xffffffff;
    @!p not.b32 %r447, %r447;
}

	// end inline asm
	and.b32  	%r461, %r447, %r460;
	mov.b32 	%r452, 64;
	// begin inline asm
	{
    .reg .pred p;
    and.b32 %r450, %r32, %r452;    setp.ne.u32 p, %r450, 0;
    vote.ballot.sync.b32 %r450, p, 0xffffffff;
    @!p not.b32 %r450, %r450;
}

	// end inline asm
	and.b32  	%r462, %r450, %r461;
	mov.b32 	%r455, 128;
	// begin inline asm
	{
    .reg .pred p;
    and.b32 %r453, %r32, %r455;    setp.ne.u32 p, %r453, 0;
    vote.ballot.sync.b32 %r453, p, 0xffffffff;
    @!p not.b32 %r453, %r453;
}

	// end inline asm
	and.b32  	%r463, %r453, %r462;
	clz.b32 	%r464, %r463;
	sub.s32 	%r52, 31, %r464;
	and.b32  	%r465, %r431, %r463;
	popc.b32 	%r53, %r465;
	setp.ne.s32 	%p65, %r140, %r52;
	mov.b32 	%r1334, 0;
	@%p65 bra 	$L__BB24_101;
	atom.shared.add.u32 	%r1334, [%r33], %r53;
$L__BB24_101:
	shfl.sync.idx.b32	%r491|%p66, %r1334, %r52, 31, -1;
	add.s32 	%r56, %r53, %r491;
	cvt.u32.u64 	%r492, %rd63;
	shr.u64 	%rd148, %rd398, %r492;
	cvt.u32.u64 	%r493, %rd148;
	and.b32  	%r488, %r493, %r31;
	mov.b32 	%r468, 1;
	// begin inline asm
	{
    .reg .pred p;
    and.b32 %r466, %r488, %r468;    setp.ne.u32 p, %r466, 0;
    vote.ballot.sync.b32 %r466, p, 0xffffffff;
    @!p not.b32 %r466, %r466;
}

	// end inline asm
	mov.b32 	%r471, 2;
	// begin inline asm
	{
    .reg .pred p;
    and.b32 %r469, %r488, %r471;    setp.ne.u32 p, %r469, 0;
    vote.ballot.sync.b32 %r469, p, 0xffffffff;
    @!p not.b32 %r469, %r469;
}

	// end inline asm
	and.b32  	%r494, %r469, %r466;
	mov.b32 	%r474, 4;
	// begin inline asm
	{
    .reg .pred p;
    and.b32 %r472, %r488, %r474;    setp.ne.u32 p, %r472, 0;
    vote.ballot.sync.b32 %r472, p, 0xffffffff;
    @!p not.b32 %r472, %r472;
}

	// end inline asm
	and.b32  	%r495, %r472, %r494;
	mov.b32 	%r477, 8;
	// begin inline asm
	{
    .reg .pred p;
    and.b32 %r475, %r488, %r477;    setp.ne.u32 p, %r475, 0;
    vote.ballot.sync.b32 %r475, p, 0xffffffff;
    @!p not.b32 %r475, %r475;
}

	// end inline asm
	and.b32  	%r496, %r475, %r495;
	mov.b32 	%r480, 16;
	// begin inline asm
	{
    .reg .pred p;
    and.b32 %r478, %r488, %r480;    setp.ne.u32 p, %r478, 0;
    vote.ballot.sync.b32 %r478, p, 0xffffffff;
    @!p not.b32 %r478, %r478;
}

	// end inline asm
	and.b32  	%r497, %r478, %r496;
	mov.b32 	%r483, 32;
	// begin inline asm
	{
    .reg .pred p;
    and.b32 %r481, %r488, %r483;    setp.ne.u32 p, %r481, 0;
    vote.ballot.sync.b32 %r481, p, 0xffffffff;
    @!p not.b32 %r481, %r481;
}

	// end inline asm
	and.b32  	%r498, %r481, %r497;
	mov.b32 	%r486, 64;
	// begin inline asm
	{
    .reg .pred p;
    and.b32 %r484, %r488, %r486;    setp.ne.u32 p, %r484, 0;
    vote.ballot.sync.b32 %r484, p, 0xffffffff;
    @!p not.b32 %r484, %r484;
}

	// end inline asm
	and.b32  	%r499, %r484, %r498;
	mov.b32 	%r489, 128;
	// begin inline asm
	{
    .reg .pred p;
    and.b32 %r487, %r488, %r489;    setp.ne.u32 p, %r487, 0;
    vote.ballot.sync.b32 %r487, p, 0xffffffff;
    @!p not.b32 %r487, %r487;
}

	// end inline asm
	and.b32  	%r500, %r487, %r499;
	clz.b32 	%r501, %r500;
	sub.s32 	%r57, 31, %r501;
	and.b32  	%r502, %r431, %r500;
	popc.b32 	%r58, %r502;
	setp.ne.s32 	%p67, %r140, %r57;
	mov.b32 	%r1335, 0;
	@%p67 bra 	$L__BB24_103;
	atom.shared.add.u32 	%r1335, [%r34], %r58;
$L__BB24_103:
	shfl.sync.idx.b32	%r528|%p68, %r1335, %r57, 31, -1;
	add.s32 	%r61, %r58, %r528;
	shr.u64 	%rd149, %rd399, %r492;
	cvt.u32.u64 	%r530, %rd149;
	and.b32  	%r525, %r530, %r31;
	mov.b32 	%r505, 1;
	// begin inline asm
	{
    .reg .pred p;
    and.b32 %r503, %r525, %r505;    setp.ne.u32 p, %r503, 0;
    vote.ballot.sync.b32 %r503, p, 0xffffffff;
    @!p not.b32 %r503, %r503;
}

	// end inline asm
	mov.b32 	%r508, 2;
	// begin inline asm
	{
    .reg .pred p;
    and.b32 %r506, %r525, %r508;    setp.ne.u32 p, %r506, 0;
    vote.ballot.sync.b32 %r506, p, 0xffffffff;
    @!p not.b32 %r506, %r506;
}

	// end inline asm
	and.b32  	%r531, %r506, %r503;
	mov.b32 	%r511, 4;
	// begin inline asm
	{
    .reg .pred p;
    and.b32 %r509, %r525, %r511;    setp.ne.u32 p, %r509, 0;
    vote.ballot.sync.b32 %r509, p, 0xffffffff;
    @!p not.b32 %r509, %r509;
}

	// end inline asm
	and.b32  	%r532, %r509, %r531;
	mov.b32 	%r514, 8;
	// begin inline asm
	{
    .reg .pred p;
    and.b32 %r512, %r525, %r514;    setp.ne.u32 p, %r512, 0;
    vote.ballot.sync.b32 %r512, p, 0xffffffff;
    @!p not.b32 %r512, %r512;
}

	// end inline asm
	and.b32  	%r533, %r512, %r532;
	mov.b32 	%r517, 16;
	// begin inline asm
	{
    .reg .pred p;
    and.b32 %r515, %r525, %r517;    setp.ne.u32 p, %r515, 0;
    vote.ballot.sync.b32 %r515, p, 0xffffffff;
    @!p not.b32 %r515, %r515;
}

	// end inline asm
	and.b32  	%r534, %r515, %r533;
	mov.b32 	%r520, 32;
	// begin inline asm
	{
    .reg .pred p;
    and.b32 %r518, %r525, %r520;    setp.ne.u32 p, %r518, 0;
    vote.ballot.sync.b32 %r518, p, 0xffffffff;
    @!p not.b32 %r518, %r518;
}

	// end inline asm
	and.b32  	%r535, %r518, %r534;
	mov.b32 	%r523, 64;
	// begin inline asm
	{
    .reg .pred p;
    and.b32 %r521, %r525, %r523;    setp.ne.u32 p, %r521, 0;
    vote.ballot.sync.b32 %r521, p, 0xffffffff;
    @!p not.b32 %r521, %r521;
}

	// end inline asm
	and.b32  	%r536, %r521, %r535;
	mov.b32 	%r526, 128;
	// begin inline asm
	{
    .reg .pred p;
    and.b32 %r524, %r525, %r526;    setp.ne.u32 p, %r524, 0;
    vote.ballot.sync.b32 %r524, p, 0xffffffff;
    @!p not.b32 %r524, %r524;
}

	// end inline asm
	and.b32  	%r537, %r524, %r536;
	clz.b32 	%r538, %r537;
	sub.s32 	%r62, 31, %r538;
	and.b32  	%r539, %r431, %r537;
	popc.b32 	%r63, %r539;
	setp.ne.s32 	%p69, %r140, %r62;
	mov.b32 	%r1336, 0;
	@%p69 bra 	$L__BB24_105;
	shl.b32 	%r540, %r1, 5;
	and.b32  	%r541, %r540, 31744;
	mov.u32 	%r542, _ZZN3cub18CUB_300001_SM_10006detail10radix_sort29DeviceRadixSortOnesweepKernelINS1_5radix10policy_hubImNS0_8NullTypeEyE10Policy1000ELNS0_9SortOrderE0EmS6_yiiNS1_21identity_decomposer_tEEEvPT5_SC_PT3_PKSD_PT1_PKSH_PT2_PKSL_T4_iiT6_E1s;
	add.s32 	%r543, %r542, %r541;
	shl.b32 	%r547, %r525, 2;
	add.s32 	%r548, %r543, %r547;
	atom.shared.add.u32 	%r1336, [%r548], %r63;
$L__BB24_105:
	shfl.sync.idx.b32	%r574|%p70, %r1336, %r62, 31, -1;
	add.s32 	%r66, %r63, %r574;
	shr.u64 	%rd151, %rd400, %r492;
	cvt.u32.u64 	%r576, %rd151;
	and.b32  	%r571, %r576, %r31;
	mov.b32 	%r551, 1;
	// begin inline asm
	{
    .reg .pred p;
    and.b32 %r549, %r571, %r551;    setp.ne.u32 p, %r549, 0;
    vote.ballot.sync.b32 %r549, p, 0xffffffff;
    @!p not.b32 %r549, %r549;
}

	// end inline asm
	mov.b32 	%r554, 2;
	// begin inline asm
	{
    .reg .pred p;
    and.b32 %r552, %r571, %r554;    setp.ne.u32 p, %r552, 0;
    vote.ballot.sync.b32 %r552, p, 0xffffffff;
    @!p not.b32 %r552, %r552;
}

	// end inline asm
	and.b32  	%r577, %r552, %r549;
	mov.b32 	%r557, 4;
	// begin inline asm
	{
    .reg .pred p;
    and.b32 %r555, %r571, %r557;    setp.ne.u32 p, %r555, 0;
    vote.ballot.sync.b32 %r555, p, 0xffffffff;
    @!p not.b32 %r555, %r555;
}

	// end inline asm
	and.b32  	%r578, %r555, %r577;
	mov.b32 	%r560, 8;
	// begin inline asm
	{
    .reg .pred p;
    and.b32 %r558, %r571, %r560;    setp.ne.u32 p, %r558, 0;
    vote.ballot.sync.b32 %r558, p, 0xffffffff;
    @!p not.b32 %r558, %r558;
}

	// end inline asm
	and.b32  	%r579, %r558, %r578;
	mov.b32 	%r563, 16;
	// begin inline asm
	{
    .reg .pred p;
    and.b32 %r561, %r571, %r563;    setp.ne.u32 p, %r561, 0;
    vote.ballot.sync.b32 %r561, p, 0xffffffff;
    @!p not.b32 %r561, %r561;
}

	// end inline asm
	and.b32  	%r580, %r561, %r579;
	mov.b32 	%r566, 32;
	// begin inline asm
	{
    .reg .pred p;
    and.b32 %r564, %r571, %r566;    setp.ne.u32 p, %r564, 0;
    vote.ballot.sync.b32 %r564, p, 0xffffffff;
    @!p not.b32 %r564, %r564;
}

	// end inline asm
	and.b32  	%r581, %r564, %r580;
	mov.b32 	%r569, 64;
	// begin inline asm
	{
    .reg .pred p;
    and.b32 %r567, %r571, %r569;    setp.ne.u32 p, %r567, 0;
    vote.ballot.sync.b32 %r567, p, 0xffffffff;
    @!p not.b32 %r567, %r567;
}

	// end inline asm
	and.b32  	%r582, %r567, %r581;
	mov.b32 	%r572, 128;
	// begin inline asm
	{
    .reg .pred p;
    and.b32 %r570, %r571, %r572;    setp.ne.u32 p, %r570, 0;
    vote.ballot.sync.b32 %r570, p, 0xffffffff;
    @!p not.b32 %r570, %r570;
}

	// end inline asm
	and.b32  	%r583, %r570, %r582;
	clz.b32 	%r584, %r583;
	sub.s32 	%r67, 31, %r584;
	and.b32  	%r585, %r431, %r583;
	popc.b32 	%r68, %r585;
	setp.ne.s32 	%p71, %r140, %r67;
	mov.b32 	%r1337, 0;
	@%p71 bra 	$L__BB24_107;
	shl.b32 	%r586, %r1, 5;
	and.b32  	%r587, %r586, 31744;
	mov.u32 	%r588, _ZZN3cub18CUB_300001_SM_10006detail10radix_sort29DeviceRadixSortOnesweepKernelINS1_5radix10policy_hubImNS0_8NullTypeEyE10Policy1000ELNS0_9SortOrderE0EmS6_yiiNS1_21identity_decomposer_tEEEvPT5_SC_PT3_PKSD_PT1_PKSH_PT2_PKSL_T4_iiT6_E1s;
	add.s32 	%r589, %r588, %r587;
	shl.b32 	%r593, %r571, 2;
	add.s32 	%r594, %r589, %r593;
	atom.shared.add.u32 	%r1337, [%r594], %r68;
$L__BB24_107:
	shfl.sync.idx.b32	%r620|%p72, %r1337, %r67, 31, -1;
	add.s32 	%r71, %r68, %r620;
	shr.u64 	%rd153, %rd401, %r492;
	cvt.u32.u64 	%r622, %rd153;
	and.b32  	%r617, %r622, %r31;
	mov.b32 	%r597, 1;
	// begin inline asm
	{
    .reg .pred p;
    and.b32 %r595, %r617, %r597;    setp.ne.u32 p, %r595, 0;
    vote.ballot.sync.b32 %r595, p, 0xffffffff;
    @!p not.b32 %r595, %r595;
}

	// end inline asm
	mov.b32 	%r600, 2;
	// begin inline asm
	{
    .reg .pred p;
    and.b32 %r598, %r617, %r600;    setp.ne.u32 p, %r598, 0;
    vote.ballot.sync.b32 %r598, p, 0xffffffff;
    @!p not.b32 %r598, %r598;
}

	// end inline asm
	and.b32  	%r623, %r598, %r595;
	mov.b32 	%r603, 4;
	// begin inline asm
	{
    .reg .pred p;
    and.b32 %r601, %r617, %r603;    setp.ne.u32 p, %r601, 0;
    vote.ballot.sync.b32 %r601, p, 0xffffffff;
    @!p not.b32 %r601, %r601;
}

	// end inline asm
	and.b32  	%r624, %r601, %r623;
	mov.b32 	%r606, 8;
	// begin inline asm
	{
    .reg .pred p;
    and.b32 %r604, %r617, %r606;    setp.ne.u32 p, %r604, 0;
    vote.ballot.sync.b32 %r604, p, 0xffffffff;
    @!p not.b32 %r604, %r604;
}

	// end inline asm
	and.b32  	%r625, %r604, %r624;
	mov.b32 	%r609, 16;
	// begin inline asm
	{
    .reg .pred p;
    and.b32 %r607, %r617, %r609;    setp.ne.u32 p, %r607, 0;
    vote.ballot.sync.b32 %r607, p, 0xffffffff;
    @!p not.b32 %r607, %r607;
}

	// end inline asm
	and.b32  	%r626, %r607, %r625;
	mov.b32 	%r612, 32;
	// begin inline asm
	{
    .reg .pred p;
    and.b32 %r610, %r617, %r612;    setp.ne.u32 p, %r610, 0;
    vote.ballot.sync.b32 %r610, p, 0xffffffff;
    @!p not.b32 %r610, %r610;
}

	// end inline asm
	and.b32  	%r627, %r610, %r626;
	mov.b32 	%r615, 64;
	// begin inline asm
	{
    .reg .pred p;
    and.b32 %r613, %r617, %r615;    setp.ne.u32 p, %r613, 0;
    vote.ballot.sync.b32 %r613, p, 0xffffffff;
    @!p not.b32 %r613, %r613;
}

	// end inline asm
	and.b32  	%r628, %r613, %r627;
	mov.b32 	%r618, 128;
	// begin inline asm
	{
    .reg .pred p;
    and.b32 %r616, %r617, %r618;    setp.ne.u32 p, %r616, 0;
    vote.ballot.sync.b32 %r616, p, 0xffffffff;
    @!p not.b32 %r616, %r616;
}

	// end inline asm
	and.b32  	%r629, %r616, %r628;
	clz.b32 	%r630, %r629;
	sub.s32 	%r72, 31, %r630;
	and.b32  	%r631, %r431, %r629;
	popc.b32 	%r73, %r631;
	setp.ne.s32 	%p73, %r140, %r72;
	mov.b32 	%r1338, 0;
	@%p73 bra 	$L__BB24_109;
	shl.b32 	%r632, %r1, 5;
	and.b32  	%r633, %r632, 31744;
	mov.u32 	%r634, _ZZN3cub18CUB_300001_SM_10006detail10radix_sort29DeviceRadixSortOnesweepKernelINS1_5radix10policy_hubImNS0_8NullTypeEyE10Policy1000ELNS0_9SortOrderE0EmS6_yiiNS1_21identity_decomposer_tEEEvPT5_SC_PT3_PKSD_PT1_PKSH_PT2_PKSL_T4_iiT6_E1s;
	add.s32 	%r635, %r634, %r633;
	shl.b32 	%r639, %r617, 2;
	add.s32 	%r640, %r635, %r639;
	atom.shared.add.u32 	%r1338, [%r640], %r73;
$L__BB24_109:
	shfl.sync.idx.b32	%r666|%p74, %r1338, %r72, 31, -1;
	add.s32 	%r76, %r73, %r666;
	shr.u64 	%rd155, %rd402, %r492;
	cvt.u32.u64 	%r668, %rd155;
	and.b32  	%r663, %r668, %r31;
	mov.b32 	%r643, 1;
	// begin inline asm
	{
    .reg .pred p;
    and.b32 %r641, %r663, %r643;    setp.ne.u32 p, %r641, 0;
    vote.ballot.sync.b32 %r641, p, 0xffffffff;
    @!p not.b32 %r641, %r641;
}

	// end inline asm
	mov.b32 	%r646, 2;
	// begin inline asm
	{
    .reg .pred p;
    and.b32 %r644, %r663, %r646;    setp.ne.u32 p, %r644, 0;
    vote.ballot.sync.b32 %r644, p, 0xffffffff;
    @!p not.b32 %r644, %r644;
}

	// end inline asm
	and.b32  	%r669, %r644, %r641;
	mov.b32 	%r649, 4;
	// begin inline asm
	{
    .reg .pred p;
    and.b32 %r647, %r663, %r649;    setp.ne.u32 p, %r647, 0;
    vote.ballot.sync.b32 %r647, p, 0xffffffff;
    @!p not.b32 %r647, %r647;
}

	// end inline asm
	and.b32  	%r670, %r647, %r669;
	mov.b32 	%r652, 8;
	// begin inline asm
	{
    .reg .pred p;
    and.b32 %r650, %r663, %r652;    setp.ne.u32 p, %r650, 0;
    vote.ballot.sync.b32 %r650, p, 0xffffffff;
    @!p not.b32 %r650, %r650;
}

	// end inline asm
	and.b32  	%r671, %r650, %r670;
	mov.b32 	%r655, 16;
	// begin inline asm
	{
    .reg .pred p;
    and.b32 %r653, %r663, %r655;    setp.ne.u32 p, %r653, 0;
    vote.ballot.sync.b32 %r653, p, 0xffffffff;
    @!p not.b32 %r653, %r653;
}

	// end inline asm
	and.b32  	%r672, %r653, %r671;
	mov.b32 	%r658, 32;
	// begin inline asm
	{
    .reg .pred p;
    and.b32 %r656, %r663, %r658;    setp.ne.u32 p, %r656, 0;
    vote.ballot.sync.b32 %r656, p, 0xffffffff;
    @!p not.b32 %r656, %r656;
}

	// end inline asm
	and.b32  	%r673, %r656, %r672;
	mov.b32 	%r661, 64;
	// begin inline asm
	{
    .reg .pred p;
    and.b32 %r659, %r663, %r661;    setp.ne.u32 p, %r659, 0;
    vote.ballot.sync.b32 %r659, p, 0xffffffff;
    @!p not.b32 %r659, %r659;
}

	// end inline asm
	and.b32  	%r674, %r659, %r673;
	mov.b32 	%r664, 128;
	// begin inline asm
	{
    .reg .pred p;
    and.b32 %r662, %r663, %r664;    setp.ne.u32 p, %r662, 0;
    vote.ballot.sync.b32 %r662, p, 0xffffffff;
    @!p not.b32 %r662, %r662;
}

	// end inline asm
	and.b32  	%r675, %r662, %r674;
	clz.b32 	%r676, %r675;
	sub.s32 	%r77, 31, %r676;
	and.b32  	%r677, %r431, %r675;
	popc.b32 	%r78, %r677;
	setp.ne.s32 	%p75, %r140, %r77;
	mov.b32 	%r1339, 0;
	@%p75 bra 	$L__BB24_111;
	shl.b32 	%r678, %r1, 5;
	and.b32  	%r679, %r678, 31744;
	mov.u32 	%r680, _ZZN3cub18CUB_300001_SM_10006detail10radix_sort29DeviceRadixSortOnesweepKernelINS1_5radix10policy_hubImNS0_8NullTypeEyE10Policy1000ELNS0_9SortOrderE0EmS6_yiiNS1_21identity_decomposer_tEEEvPT5_SC_PT3_PKSD_PT1_PKSH_PT2_PKSL_T4_iiT6_E1s;
	add.s32 	%r681, %r680, %r679;
	shl.b32 	%r685, %r663, 2;
	add.s32 	%r686, %r681, %r685;
	atom.shared.add.u32 	%r1339, [%r686], %r78;
$L__BB24_111:
	shfl.sync.idx.b32	%r712|%p76, %r1339, %r77, 31, -1;
	add.s32 	%r81, %r78, %r712;
	shr.u64 	%rd157, %rd403, %r492;
	cvt.u32.u64 	%r714, %rd157;
	and.b32  	%r709, %r714, %r31;
	mov.b32 	%r689, 1;
	// begin inline asm
	{
    .reg .pred p;
    and.b32 %r687, %r709, %r689;    setp.ne.u32 p, %r687, 0;
    vote.ballot.sync.b32 %r687, p, 0xffffffff;
    @!p not.b32 %r687, %r687;
}

	// end inline asm
	mov.b32 	%r692, 2;
	// begin inline asm
	{
    .reg .pred p;
    and.b32 %r690, %r709, %r692;    setp.ne.u32 p, %r690, 0;
    vote.ballot.sync.b32 %r690, p, 0xffffffff;
    @!p not.b32 %r690, %r690;
}

	// end inline asm
	and.b32  	%r715, %r690, %r687;
	mov.b32 	%r695, 4;
	// begin inline asm
	{
    .reg .pred p;
    and.b32 %r693, %r709, %r695;    setp.ne.u32 p, %r693, 0;
    vote.ballot.sync.b32 %r693, p, 0xffffffff;
    @!p not.b32 %r693, %r693;
}

	// end inline asm
	and.b32  	%r716, %r693, %r715;
	mov.b32 	%r698, 8;
	// begin inline asm
	{
    .reg .pred p;
    and.b32 %r696, %r709, %r698;    setp.ne.u32 p, %r696, 0;
    vote.ballot.sync.b32 %r696, p, 0xffffffff;
    @!p not.b32 %r696, %r696;
}

	// end inline asm
	and.b32  	%r717, %r696, %r716;
	mov.b32 	%r701, 16;
	// begin inline asm
	{
    .reg .pred p;
    and.b32 %r699, %r709, %r701;    setp.ne.u32 p, %r699, 0;
    vote.ballot.sync.b32 %r699, p, 0xffffffff;
    @!p not.b32 %r699, %r699;
}

	// end inline asm
	and.b32  	%r718, %r699, %r717;
	mov.b32 	%r704, 32;
	// begin inline asm
	{
    .reg .pred p;
    and.b32 %r702, %r709, %r704;    setp.ne.u32 p, %r702, 0;
    vote.ballot.sync.b32 %r702, p, 0xffffffff;
    @!p not.b32 %r702, %r702;
}

	// end inline asm
	and.b32  	%r719, %r702, %r718;
	mov.b32 	%r707, 64;
	// begin inline asm
	{
    .reg .pred p;
    and.b32 %r705, %r709, %r707;    setp.ne.u32 p, %r705, 0;
    vote.ballot.sync.b32 %r705, p, 0xffffffff;
    @!p not.b32 %r705, %r705;
}

	// end inline asm
	and.b32  	%r720, %r705, %r719;
	mov.b32 	%r710, 128;
	// begin inline asm
	{
    .reg .pred p;
    and.b32 %r708, %r709, %r710;    setp.ne.u32 p, %r708, 0;
    vote.ballot.sync.b32 %r708, p, 0xffffffff;
    @!p not.b32 %r708, %r708;
}

	// end inline asm
	and.b32  	%r721, %r708, %r720;
	clz.b32 	%r722, %r721;
	sub.s32 	%r82, 31, %r722;
	and.b32  	%r723, %r431, %r721;
	popc.b32 	%r83, %r723;
	setp.ne.s32 	%p77, %r140, %r82;
	mov.b32 	%r1340, 0;
	@%p77 bra 	$L__BB24_113;
	shl.b32 	%r724, %r1, 5;
	and.b32  	%r725, %r724, 31744;
	mov.u32 	%r726, _ZZN3cub18CUB_300001_SM_10006detail10radix_sort29DeviceRadixSortOnesweepKernelINS1_5radix10policy_hubImNS0_8NullTypeEyE10Policy1000ELNS0_9SortOrderE0EmS6_yiiNS1_21identity_decomposer_tEEEvPT5_SC_PT3_PKSD_PT1_PKSH_PT2_PKSL_T4_iiT6_E1s;
	add.s32 	%r727, %r726, %r725;
	shr.u64 	%rd158, %rd403, %r492;
	cvt.u32.u64 	%r729, %rd158;
	and.b32  	%r730, %r729, %r31;
	shl.b32 	%r731, %r730, 2;
	add.s32 	%r732, %r727, %r731;
	atom.shared.add.u32 	%r1340, [%r732], %r83;
$L__BB24_113:
	shfl.sync.idx.b32	%r758|%p78, %r1340, %r82, 31, -1;
	add.s32 	%r86, %r83, %r758;
	shr.u64 	%rd159, %rd404, %r492;
	cvt.u32.u64 	%r760, %rd159;
	and.b32  	%r755, %r760, %r31;
	mov.b32 	%r735, 1;
	// begin inline asm
	{
    .reg .pred p;
    and.b32 %r733, %r755, %r735;    setp.ne.u32 p, %r733, 0;
    vote.ballot.sync.b32 %r733, p, 0xffffffff;
    @!p not.b32 %r733, %r733;
}

	// end inline asm
	mov.b32 	%r738, 2;
	// begin inline asm
	{
    .reg .pred p;
    and.b32 %r736, %r755, %r738;    setp.ne.u32 p, %r736, 0;
    vote.ballot.sync.b32 %r736, p, 0xffffffff;
    @!p not.b32 %r736, %r736;
}

	// end inline asm
	and.b32  	%r761, %r736, %r733;
	mov.b32 	%r741, 4;
	// begin inline asm
	{
    .reg .pred p;
    and.b32 %r739, %r755, %r741;    setp.ne.u32 p, %r739, 0;
    vote.ballot.sync.b32 %r739, p, 0xffffffff;
    @!p not.b32 %r739, %r739;
}

	// end inline asm
	and.b32  	%r762, %r739, %r761;
	mov.b32 	%r744, 8;
	// begin inline asm
	{
    .reg .pred p;
    and.b32 %r742, %r755, %r744;    setp.ne.u32 p, %r742, 0;
    vote.ballot.sync.b32 %r742, p, 0xffffffff;
    @!p not.b32 %r742, %r742;
}

	// end inline asm
	and.b32  	%r763, %r742, %r762;
	mov.b32 	%r747, 16;
	// begin inline asm
	{
    .reg .pred p;
    and.b32 %r745, %r755, %r747;    setp.ne.u32 p, %r745, 0;
    vote.ballot.sync.b32 %r745, p, 0xffffffff;
    @!p not.b32 %r745, %r745;
}

	// end inline asm
	and.b32  	%r764, %r745, %r763;
	mov.b32 	%r750, 32;
	// begin inline asm
	{
    .reg .pred p;
    and.b32 %r748, %r755, %r750;    setp.ne.u32 p, %r748, 0;
    vote.ballot.sync.b32 %r748, p, 0xffffffff;
    @!p not.b32 %r748, %r748;
}

	// end inline asm
	and.b32  	%r765, %r748, %r764;
	mov.b32 	%r753, 64;
	// begin inline asm
	{
    .reg .pred p;
    and.b32 %r751, %r755, %r753;    setp.ne.u32 p, %r751, 0;
    vote.ballot.sync.b32 %r751, p, 0xffffffff;
    @!p not.b32 %r751, %r751;
}

	// end inline asm
	and.b32  	%r766, %r751, %r765;
	mov.b32 	%r756, 128;
	// begin inline asm
	{
    .reg .pred p;
    and.b32 %r754, %r755, %r756;    setp.ne.u32 p, %r754, 0;
    vote.ballot.sync.b32 %r754, p, 0xffffffff;
    @!p not.b32 %r754, %r754;
}

	// end inline asm
	and.b32  	%r767, %r754, %r766;
	clz.b32 	%r768, %r767;
	sub.s32 	%r87, 31, %r768;
	and.b32  	%r769, %r431, %r767;
	popc.b32 	%r88, %r769;
	setp.ne.s32 	%p79, %r140, %r87;
	mov.b32 	%r1341, 0;
	@%p79 bra 	$L__BB24_115;
	shl.b32 	%r770, %r1, 5;
	and.b32  	%r771, %r770, 31744;
	mov.u32 	%r772, _ZZN3cub18CUB_300001_SM_10006detail10radix_sort29DeviceRadixSortOnesweepKernelINS1_5radix10policy_hubImNS0_8NullTypeEyE10Policy1000ELNS0_9SortOrderE0EmS6_yiiNS1_21identity_decomposer_tEEEvPT5_SC_PT3_PKSD_PT1_PKSH_PT2_PKSL_T4_iiT6_E1s;
	add.s32 	%r773, %r772, %r771;
	shr.u64 	%rd160, %rd404, %r492;
	cvt.u32.u64 	%r775, %rd160;
	and.b32  	%r776, %r775, %r31;
	shl.b32 	%r777, %r776, 2;
	add.s32 	%r778, %r773, %r777;
	atom.shared.add.u32 	%r1341, [%r778], %r88;
$L__BB24_115:
	shfl.sync.idx.b32	%r804|%p80, %r1341, %r87, 31, -1;
	add.s32 	%r91, %r88, %r804;
	shr.u64 	%rd161, %rd405, %r492;
	cvt.u32.u64 	%r806, %rd161;
	and.b32  	%r801, %r806, %r31;
	mov.b32 	%r781, 1;
	// begin inline asm
	{
    .reg .pred p;
    and.b32 %r779, %r801, %r781;    setp.ne.u32 p, %r779, 0;
    vote.ballot.sync.b32 %r779, p, 0xffffffff;
    @!p not.b32 %r779, %r779;
}

	// end inline asm
	mov.b32 	%r784, 2;
	// begin inline asm
	{
    .reg .pred p;
    and.b32 %r782, %r801, %r784;    setp.ne.u32 p, %r782, 0;
    vote.ballot.sync.b32 %r782, p, 0xffffffff;
    @!p not.b32 %r782, %r782;
}

	// end inline asm
	and.b32  	%r807, %r782, %r779;
	mov.b32 	%r787, 4;
	// begin inline asm
	{
    .reg .pred p;
    and.b32 %r785, %r801, %r787;    setp.ne.u32 p, %r785, 0;
    vote.ballot.sync.b32 %r785, p, 0xffffffff;
    @!p not.b32 %r785, %r785;
}

	// end inline asm
	and.b32  	%r808, %r785, %r807;
	mov.b32 	%r790, 8;
	// begin inline asm
	{
    .reg .pred p;
    and.b32 %r788, %r801, %r790;    setp.ne.u32 p, %r788, 0;
    vote.ballot.sync.b32 %r788, p, 0xffffffff;
    @!p not.b32 %r788, %r788;
}

	// end inline asm
	and.b32  	%r809, %r788, %r808;
	mov.b32 	%r793, 16;
	// begin inline asm
	{
    .reg .pred p;
    and.b32 %r791, %r801, %r793;    setp.ne.u32 p, %r791, 0;
    vote.ballot.sync.b32 %r791, p, 0xffffffff;
    @!p not.b32 %r791, %r791;
}

	// end inline asm
	and.b32  	%r810, %r791, %r809;
	mov.b32 	%r796, 32;
	// begin inline asm
	{
    .reg .pred p;
    and.b32 %r794, %r801, %r796;    setp.ne.u32 p, %r794, 0;
    vote.ballot.sync.b32 %r794, p, 0xffffffff;
    @!p not.b32 %r794, %r794;
}

	// end inline asm
	and.b32  	%r811, %r794, %r810;
	mov.b32 	%r799, 64;
	// begin inline asm
	{
    .reg .pred p;
    and.b32 %r797, %r801, %r799;    setp.ne.u32 p, %r797, 0;
    vote.ballot.sync.b32 %r797, p, 0xffffffff;
    @!p not.b32 %r797, %r797;
}

	// end inline asm
	and.b32  	%r812, %r797, %r811;
	mov.b32 	%r802, 128;
	// begin inline asm
	{
    .reg .pred p;
    and.b32 %r800, %r801, %r802;    setp.ne.u32 p, %r800, 0;
    vote.ballot.sync.b32 %r800, p, 0xffffffff;
    @!p not.b32 %r800, %r800;
}

	// end inline asm
	and.b32  	%r813, %r800, %r812;
	clz.b32 	%r814, %r813;
	sub.s32 	%r92, 31, %r814;
	and.b32  	%r815, %r431, %r813;
	popc.b32 	%r93, %r815;
	setp.ne.s32 	%p81, %r140, %r92;
	mov.b32 	%r1342, 0;
	@%p81 bra 	$L__BB24_117;
	shl.b32 	%r816, %r1, 5;
	and.b32  	%r817, %r816, 31744;
	mov.u32 	%r818, _ZZN3cub18CUB_300001_SM_10006detail10radix_sort29DeviceRadixSortOnesweepKernelINS1_5radix10policy_hubImNS0_8NullTypeEyE10Policy1000ELNS0_9SortOrderE0EmS6_yiiNS1_21identity_decomposer_tEEEvPT5_SC_PT3_PKSD_PT1_PKSH_PT2_PKSL_T4_iiT6_E1s;
	add.s32 	%r819, %r818, %r817;
	shr.u64 	%rd162, %rd405, %r492;
	cvt.u32.u64 	%r821, %rd162;
	and.b32  	%r822, %r821, %r31;
	shl.b32 	%r823, %r822, 2;
	add.s32 	%r824, %r819, %r823;
	atom.shared.add.u32 	%r1342, [%r824], %r93;
$L__BB24_117:
	shfl.sync.idx.b32	%r850|%p82, %r1342, %r92, 31, -1;
	add.s32 	%r96, %r93, %r850;
	shr.u64 	%rd163, %rd406, %r492;
	cvt.u32.u64 	%r852, %rd163;
	and.b32  	%r847, %r852, %r31;
	mov.b32 	%r827, 1;
	// begin inline asm
	{
    .reg .pred p;
    and.b32 %r825, %r847, %r827;    setp.ne.u32 p, %r825, 0;
    vote.ballot.sync.b32 %r825, p, 0xffffffff;
    @!p not.b32 %r825, %r825;
}

	// end inline asm
	mov.b32 	%r830, 2;
	// begin inline asm
	{
    .reg .pred p;
    and.b32 %r828, %r847, %r830;    setp.ne.u32 p, %r828, 0;
    vote.ballot.sync.b32 %r828, p, 0xffffffff;
    @!p not.b32 %r828, %r828;
}

	// end inline asm
	and.b32  	%r853, %r828, %r825;
	mov.b32 	%r833, 4;
	// begin inline asm
	{
    .reg .pred p;
    and.b32 %r831, %r847, %r833;    setp.ne.u32 p, %r831, 0;
    vote.ballot.sync.b32 %r831, p, 0xffffffff;
    @!p not.b32 %r831, %r831;
}

	// end inline asm
	and.b32  	%r854, %r831, %r853;
	mov.b32 	%r836, 8;
	// begin inline asm
	{
    .reg .pred p;
    and.b32 %r834, %r847, %r836;    setp.ne.u32 p, %r834, 0;
    vote.ballot.sync.b32 %r834, p, 0xffffffff;
    @!p not.b32 %r834, %r834;
}

	// end inline asm
	and.b32  	%r855, %r834, %r854;
	mov.b32 	%r839, 16;
	// begin inline asm
	{
    .reg .pred p;
    and.b32 %r837, %r847, %r839;    setp.ne.u32 p, %r837, 0;
    vote.ballot.sync.b32 %r837, p, 0xffffffff;
    @!p not.b32 %r837, %r837;
}

	// end inline asm
	and.b32  	%r856, %r837, %r855;
	mov.b32 	%r842, 32;
	// begin inline asm
	{
    .reg .pred p;
    and.b32 %r840, %r847, %r842;    setp.ne.u32 p, %r840, 0;
    vote.ballot.sync.b32 %r840, p, 0xffffffff;
    @!p not.b32 %r840, %r840;
}

	// end inline asm
	and.b32  	%r857, %r840, %r856;
	mov.b32 	%r845, 64;
	// begin inline asm
	{
    .reg .pred p;
    and.b32 %r843, %r847, %r845;    setp.ne.u32 p, %r843, 0;
    vote.ballot.sync.b32 %r843, p, 0xffffffff;
    @!p not.b32 %r843, %r843;
}

	// end inline asm
	and.b32  	%r858, %r843, %r857;
	mov.b32 	%r848, 128;
	// begin inline asm
	{
    .reg .pred p;
    and.b32 %r846, %r847, %r848;    setp.ne.u32 p, %r846, 0;
    vote.ballot.sync.b32 %r846, p, 0xffffffff;
    @!p not.b32 %r846, %r846;
}

	// end inline asm
	and.b32  	%r859, %r846, %r858;
	clz.b32 	%r860, %r859;
	sub.s32 	%r97, 31, %r860;
	and.b32  	%r861, %r431, %r859;
	popc.b32 	%r98, %r861;
	setp.ne.s32 	%p83, %r140, %r97;
	mov.b32 	%r1343, 0;
	@%p83 bra 	$L__BB24_119;
	shl.b32 	%r862, %r1, 5;
	and.b32  	%r863, %r862, 31744;
	mov.u32 	%r864, _ZZN3cub18CUB_300001_SM_10006detail10radix_sort29DeviceRadixSortOnesweepKernelINS1_5radix10policy_hubImNS0_8NullTypeEyE10Policy1000ELNS0_9SortOrderE0EmS6_yiiNS1_21identity_decomposer_tEEEvPT5_SC_PT3_PKSD_PT1_PKSH_PT2_PKSL_T4_iiT6_E1s;
	add.s32 	%r865, %r864, %r863;
	shr.u64 	%rd164, %rd406, %r492;
	cvt.u32.u64 	%r867, %rd164;
	and.b32  	%r868, %r867, %r31;
	shl.b32 	%r869, %r868, 2;
	add.s32 	%r870, %r865, %r869;
	atom.shared.add.u32 	%r1343, [%r870], %r98;
$L__BB24_119:
	shfl.sync.idx.b32	%r896|%p84, %r1343, %r97, 31, -1;
	add.s32 	%r101, %r98, %r896;
	shr.u64 	%rd165, %rd407, %r492;
	cvt.u32.u64 	%r898, %rd165;
	and.b32  	%r893, %r898, %r31;
	mov.b32 	%r873, 1;
	// begin inline asm
	{
    .reg .pred p;
    and.b32 %r871, %r893, %r873;    setp.ne.u32 p, %r871, 0;
    vote.ballot.sync.b32 %r871, p, 0xffffffff;
    @!p not.b32 %r871, %r871;
}

	// end inline asm
	mov.b32 	%r876, 2;
	// begin inline asm
	{
    .reg .pred p;
    and.b32 %r874, %r893, %r876;    setp.ne.u32 p, %r874, 0;
    vote.ballot.sync.b32 %r874, p, 0xffffffff;
    @!p not.b32 %r874, %r874;
}

	// end inline asm
	and.b32  	%r899, %r874, %r871;
	mov.b32 	%r879, 4;
	// begin inline asm
	{
    .reg .pred p;
    and.b32 %r877, %r893, %r879;    setp.ne.u32 p, %r877, 0;
    vote.ballot.sync.b32 %r877, p, 0xffffffff;
    @!p not.b32 %r877, %r877;
}

	// end inline asm
	and.b32  	%r900, %r877, %r899;
	mov.b32 	%r882, 8;
	// begin inline asm
	{
    .reg .pred p;
    and.b32 %r880, %r893, %r882;    setp.ne.u32 p, %r880, 0;
    vote.ballot.sync.b32 %r880, p, 0xffffffff;
    @!p not.b32 %r880, %r880;
}

	// end inline asm
	and.b32  	%r901, %r880, %r900;
	mov.b32 	%r885, 16;
	// begin inline asm
	{
    .reg .pred p;
    and.b32 %r883, %r893, %r885;    setp.ne.u32 p, %r883, 0;
    vote.ballot.sync.b32 %r883, p, 0xffffffff;
    @!p not.b32 %r883, %r883;
}

	// end inline asm
	and.b32  	%r902, %r883, %r901;
	mov.b32 	%r888, 32;
	// begin inline asm
	{
    .reg .pred p;
    and.b32 %r886, %r893, %r888;    setp.ne.u32 p, %r886, 0;
    vote.ballot.sync.b32 %r886, p, 0xffffffff;
    @!p not.b32 %r886, %r886;
}

	// end inline asm
	and.b32  	%r903, %r886, %r902;
	mov.b32 	%r891, 64;
	// begin inline asm
	{
    .reg .pred p;
    and.b32 %r889, %r893, %r891;    setp.ne.u32 p, %r889, 0;
    vote.ballot.sync.b32 %r889, p, 0xffffffff;
    @!p not.b32 %r889, %r889;
}

	// end inline asm
	and.b32  	%r904, %r889, %r903;
	mov.b32 	%r894, 128;
	// begin inline asm
	{
    .reg .pred p;
    and.b32 %r892, %r893, %r894;    setp.ne.u32 p, %r892, 0;
    vote.ballot.sync.b32 %r892, p, 0xffffffff;
    @!p not.b32 %r892, %r892;
}

	// end inline asm
	and.b32  	%r905, %r892, %r904;
	clz.b32 	%r906, %r905;
	sub.s32 	%r102, 31, %r906;
	and.b32  	%r907, %r431, %r905;
	popc.b32 	%r103, %r907;
	setp.ne.s32 	%p85, %r140, %r102;
	mov.b32 	%r1344, 0;
	@%p85 bra 	$L__BB24_121;
	shl.b32 	%r908, %r1, 5;
	and.b32  	%r909, %r908, 31744;
	mov.u32 	%r910, _ZZN3cub18CUB_300001_SM_10006detail10radix_sort29DeviceRadixSortOnesweepKernelINS1_5radix10policy_hubImNS0_8NullTypeEyE10Policy1000ELNS0_9SortOrderE0EmS6_yiiNS1_21identity_decomposer_tEEEvPT5_SC_PT3_PKSD_PT1_PKSH_PT2_PKSL_T4_iiT6_E1s;
	add.s32 	%r911, %r910, %r909;
	shr.u64 	%rd166, %rd407, %r492;
	cvt.u32.u64 	%r913, %rd166;
	and.b32  	%r914, %r913, %r31;
	shl.b32 	%r915, %r914, 2;
	add.s32 	%r916, %r911, %r915;
	atom.shared.add.u32 	%r1344, [%r916], %r103;
$L__BB24_121:
	shfl.sync.idx.b32	%r942|%p86, %r1344, %r102, 31, -1;
	add.s32 	%r106, %r103, %r942;
	shr.u64 	%rd167, %rd408, %r492;
	cvt.u32.u64 	%r944, %rd167;
	and.b32  	%r939, %r944, %r31;
	mov.b32 	%r919, 1;
	// begin inline asm
	{
    .reg .pred p;
    and.b32 %r917, %r939, %r919;    setp.ne.u32 p, %r917, 0;
    vote.ballot.sync.b32 %r917, p, 0xffffffff;
    @!p not.b32 %r917, %r917;
}

	// end inline asm
	mov.b32 	%r922, 2;
	// begin inline asm
	{
    .reg .pred p;
    and.b32 %r920, %r939, %r922;    setp.ne.u32 p, %r920, 0;
    vote.ballot.sync.b32 %r920, p, 0xffffffff;
    @!p not.b32 %r920, %r920;
}

	// end inline asm
	and.b32  	%r945, %r920, %r917;
	mov.b32 	%r925, 4;
	// begin inline asm
	{
    .reg .pred p;
    and.b32 %r923, %r939, %r925;    setp.ne.u32 p, %r923, 0;
    vote.ballot.sync.b32 %r923, p, 0xffffffff;
    @!p not.b32 %r923, %r923;
}

	// end inline asm
	and.b32  	%r946, %r923, %r945;
	mov.b32 	%r928, 8;
	// begin inline asm
	{
    .reg .pred p;
    and.b32 %r926, %r939, %r928;    setp.ne.u32 p, %r926, 0;
    vote.ballot.sync.b32 %r926, p, 0xffffffff;
    @!p not.b32 %r926, %r926;
}

	// end inline asm
	and.b32  	%r947, %r926, %r946;
	mov.b32 	%r931, 16;
	// begin inline asm
	{
    .reg .pred p;
    and.b32 %r929, %r939, %r931;    setp.ne.u32 p, %r929, 0;
    vote.ballot.sync.b32 %r929, p, 0xffffffff;
    @!p not.b32 %r929, %r929;
}

	// end inline asm
	and.b32  	%r948, %r929, %r947;
	mov.b32 	%r934, 32;
	// begin inline asm
	{
    .reg .pred p;
    and.b32 %r932, %r939, %r934;    setp.ne.u32 p, %r932, 0;
    vote.ballot.sync.b32 %r932, p, 0xffffffff;
    @!p not.b32 %r932, %r932;
}

	// end inline asm
	and.b32  	%r949, %r932, %r948;
	mov.b32 	%r937, 64;
	// begin inline asm
	{
    .reg .pred p;
    and.b32 %r935, %r939, %r937;    setp.ne.u32 p, %r935, 0;
    vote.ballot.sync.b32 %r935, p, 0xffffffff;
    @!p not.b32 %r935, %r935;
}

	// end inline asm
	and.b32  	%r950, %r935, %r949;
	mov.b32 	%r940, 128;
	// begin inline asm
	{
    .reg .pred p;
    and.b32 %r938, %r939, %r940;    setp.ne.u32 p, %r938, 0;
    vote.ballot.sync.b32 %r938, p, 0xffffffff;
    @!p not.b32 %r938, %r938;
}

	// end inline asm
	and.b32  	%r951, %r938, %r950;
	clz.b32 	%r952, %r951;
	sub.s32 	%r107, 31, %r952;
	and.b32  	%r953, %r431, %r951;
	popc.b32 	%r108, %r953;
	setp.ne.s32 	%p87, %r140, %r107;
	mov.b32 	%r1345, 0;
	@%p87 bra 	$L__BB24_123;
	shl.b32 	%r954, %r1, 5;
	and.b32  	%r955, %r954, 31744;
	mov.u32 	%r956, _ZZN3cub18CUB_300001_SM_10006detail10radix_sort29DeviceRadixSortOnesweepKernelINS1_5radix10policy_hubImNS0_8NullTypeEyE10Policy1000ELNS0_9SortOrderE0EmS6_yiiNS1_21identity_decomposer_tEEEvPT5_SC_PT3_PKSD_PT1_PKSH_PT2_PKSL_T4_iiT6_E1s;
	add.s32 	%r957, %r956, %r955;
	shr.u64 	%rd168, %rd408, %r492;
	cvt.u32.u64 	%r959, %rd168;
	and.b32  	%r960, %r959, %r31;
	shl.b32 	%r961, %r960, 2;
	add.s32 	%r962, %r957, %r961;
	atom.shared.add.u32 	%r1345, [%r962], %r108;
$L__BB24_123:
	shfl.sync.idx.b32	%r988|%p88, %r1345, %r107, 31, -1;
	add.s32 	%r111, %r108, %r988;
	shr.u64 	%rd169, %rd409, %r492;
	cvt.u32.u64 	%r990, %rd169;
	and.b32  	%r985, %r990, %r31;
	mov.b32 	%r965, 1;
	// begin inline asm
	{
    .reg .pred p;
    and.b32 %r963, %r985, %r965;    setp.ne.u32 p, %r963, 0;
    vote.ballot.sync.b32 %r963, p, 0xffffffff;
    @!p not.b32 %r963, %r963;
}

	// end inline asm
	mov.b32 	%r968, 2;
	// begin inline asm
	{
    .reg .pred p;
    and.b32 %r966, %r985, %r968;    setp.ne.u32 p, %r966, 0;
    vote.ballot.sync.b32 %r966, p, 0xffffffff;
    @!p not.b32 %r966, %r966;
}

	// end inline asm
	and.b32  	%r991, %r966, %r963;
	mov.b32 	%r971, 4;
	// begin inline asm
	{
    .reg .pred p;
    and.b32 %r969, %r985, %r971;    setp.ne.u32 p, %r969, 0;
    vote.ballot.sync.b32 %r969, p, 0xffffffff;
    @!p not.b32 %r969, %r969;
}

	// end inline asm
	and.b32  	%r992, %r969, %r991;
	mov.b32 	%r974, 8;
	// begin inline asm
	{
    .reg .pred p;
    and.b32 %r972, %r985, %r974;    setp.ne.u32 p, %r972, 0;
    vote.ballot.sync.b32 %r972, p, 0xffffffff;
    @!p not.b32 %r972, %r972;
}

	// end inline asm
	and.b32  	%r993, %r972, %r992;
	mov.b32 	%r977, 16;
	// begin inline asm
	{
    .reg .pred p;
    and.b32 %r975, %r985, %r977;    setp.ne.u32 p, %r975, 0;
    vote.ballot.sync.b32 %r975, p, 0xffffffff;
    @!p not.b32 %r975, %r975;
}

	// end inline asm
	and.b32  	%r994, %r975, %r993;
	mov.b32 	%r980, 32;
	// begin inline asm
	{
    .reg .pred p;
    and.b32 %r978, %r985, %r980;    setp.ne.u32 p, %r978, 0;
    vote.ballot.sync.b32 %r978, p, 0xffffffff;
    @!p not.b32 %r978, %r978;
}

	// end inline asm
	and.b32  	%r995, %r978, %r994;
	mov.b32 	%r983, 64;
	// begin inline asm
	{
    .reg .pred p;
    and.b32 %r981, %r985, %r983;    setp.ne.u32 p, %r981, 0;
    vote.ballot.sync.b32 %r981, p, 0xffffffff;
    @!p not.b32 %r981, %r981;
}

	// end inline asm
	and.b32  	%r996, %r981, %r995;
	mov.b32 	%r986, 128;
	// begin inline asm
	{
    .reg .pred p;
    and.b32 %r984, %r985, %r986;    setp.ne.u32 p, %r984, 0;
    vote.ballot.sync.b32 %r984, p, 0xffffffff;
    @!p not.b32 %r984, %r984;
}

	// end inline asm
	and.b32  	%r997, %r984, %r996;
	clz.b32 	%r998, %r997;
	sub.s32 	%r112, 31, %r998;
	and.b32  	%r999, %r431, %r997;
	popc.b32 	%r113, %r999;
	setp.ne.s32 	%p89, %r140, %r112;
	mov.b32 	%r1346, 0;
	@%p89 bra 	$L__BB24_125;
	shl.b32 	%r1000, %r1, 5;
	and.b32  	%r1001, %r1000, 31744;
	mov.u32 	%r1002, _ZZN3cub18CUB_300001_SM_10006detail10radix_sort29DeviceRadixSortOnesweepKernelINS1_5radix10policy_hubImNS0_8NullTypeEyE10Policy1000ELNS0_9SortOrderE0EmS6_yiiNS1_21identity_decomposer_tEEEvPT5_SC_PT3_PKSD_PT1_PKSH_PT2_PKSL_T4_iiT6_E1s;
	add.s32 	%r1003, %r1002, %r1001;
	shr.u64 	%rd170, %rd409, %r492;
	cvt.u32.u64 	%r1005, %rd170;
	and.b32  	%r1006, %r1005, %r31;
	shl.b32 	%r1007, %r1006, 2;
	add.s32 	%r1008, %r1003, %r1007;
	atom.shared.add.u32 	%r1346, [%r1008], %r113;
$L__BB24_125:
	shfl.sync.idx.b32	%r1034|%p90, %r1346, %r112, 31, -1;
	add.s32 	%r116, %r113, %r1034;
	shr.u64 	%rd171, %rd410, %r492;
	cvt.u32.u64 	%r1036, %rd171;
	and.b32  	%r1031, %r1036, %r31;
	mov.b32 	%r1011, 1;
	// begin inline asm
	{
    .reg .pred p;
    and.b32 %r1009, %r1031, %r1011;    setp.ne.u32 p, %r1009, 0;
    vote.ballot.sync.b32 %r1009, p, 0xffffffff;
    @!p not.b32 %r1009, %r1009;
}

	// end inline asm
	mov.b32 	%r1014, 2;
	// begin inline asm
	{
    .reg .pred p;
    and.b32 %r1012, %r1031, %r1014;    setp.ne.u32 p, %r1012, 0;
    vote.ballot.sync.b32 %r1012, p, 0xffffffff;
    @!p not.b32 %r1012, %r1012;
}

	// end inline asm
	and.b32  	%r1037, %r1012, %r1009;
	mov.b32 	%r1017, 4;
	// begin inline asm
	{
    .reg .pred p;
    and.b32 %r1015, %r1031, %r1017;    setp.ne.u32 p, %r1015, 0;
    vote.ballot.sync.b32 %r1015, p, 0xffffffff;
    @!p not.b32 %r1015, %r1015;
}

	// end inline asm
	and.b32  	%r1038, %r1015, %r1037;
	mov.b32 	%r1020, 8;
	// begin inline asm
	{
    .reg .pred p;
    and.b32 %r1018, %r1031, %r1020;    setp.ne.u32 p, %r1018, 0;
    vote.ballot.sync.b32 %r1018, p, 0xffffffff;
    @!p not.b32 %r1018, %r1018;
}

	// end inline asm
	and.b32  	%r1039, %r1018, %r1038;
	mov.b32 	%r1023, 16;
	// begin inline asm
	{
    .reg .pred p;
    and.b32 %r1021, %r1031, %r1023;    setp.ne.u32 p, %r1021, 0;
    vote.ballot.sync.b32 %r1021, p, 0xffffffff;
    @!p not.b32 %r1021, %r1021;
}

	// end inline asm
	and.b32  	%r1040, %r1021, %r1039;
	mov.b32 	%r1026, 32;
	// begin inline asm
	{
    .reg .pred p;
    and.b32 %r1024, %r1031, %r1026;    setp.ne.u32 p, %r1024, 0;
    vote.ballot.sync.b32 %r1024, p, 0xffffffff;
    @!p not.b32 %r1024, %r1024;
}

	// end inline asm
	and.b32  	%r1041, %r1024, %r1040;
	mov.b32 	%r1029, 64;
	// begin inline asm
	{
    .reg .pred p;
    and.b32 %r1027, %r1031, %r1029;    setp.ne.u32 p, %r1027, 0;
    vote.ballot.sync.b32 %r1027, p, 0xffffffff;
    @!p not.b32 %r1027, %r1027;
}

	// end inline asm
	and.b32  	%r1042, %r1027, %r1041;
	mov.b32 	%r1032, 128;
	// begin inline asm
	{
    .reg .pred p;
    and.b32 %r1030, %r1031, %r1032;    setp.ne.u32 p, %r1030, 0;
    vote.ballot.sync.b32 %r1030, p, 0xffffffff;
    @!p not.b32 %r1030, %r1030;
}

	// end inline asm
	and.b32  	%r1043, %r1030, %r1042;
	clz.b32 	%r1044, %r1043;
	sub.s32 	%r117, 31, %r1044;
	and.b32  	%r1045, %r431, %r1043;
	popc.b32 	%r118, %r1045;
	setp.ne.s32 	%p91, %r140, %r117;
	mov.b32 	%r1347, 0;
	@%p91 bra 	$L__BB24_127;
	shl.b32 	%r1046, %r1, 5;
	and.b32  	%r1047, %r1046, 31744;
	mov.u32 	%r1048, _ZZN3cub18CUB_300001_SM_10006detail10radix_sort29DeviceRadixSortOnesweepKernelINS1_5radix10policy_hubImNS0_8NullTypeEyE10Policy1000ELNS0_9SortOrderE0EmS6_yiiNS1_21identity_decomposer_tEEEvPT5_SC_PT3_PKSD_PT1_PKSH_PT2_PKSL_T4_iiT6_E1s;
	add.s32 	%r1049, %r1048, %r1047;
	shr.u64 	%rd172, %rd410, %r492;
	cvt.u32.u64 	%r1051, %rd172;
	and.b32  	%r1052, %r1051, %r31;
	shl.b32 	%r1053, %r1052, 2;
	add.s32 	%r1054, %r1049, %r1053;
	atom.shared.add.u32 	%r1347, [%r1054], %r118;
$L__BB24_127:
	shfl.sync.idx.b32	%r1080|%p92, %r1347, %r117, 31, -1;
	add.s32 	%r121, %r118, %r1080;
	shr.u64 	%rd173, %rd411, %r492;
	cvt.u32.u64 	%r1082, %rd173;
	and.b32  	%r1077, %r1082, %r31;
	mov.b32 	%r1057, 1;
	// begin inline asm
	{
    .reg .pred p;
    and.b32 %r1055, %r1077, %r1057;    setp.ne.u32 p, %r1055, 0;
    vote.ballot.sync.b32 %r1055, p, 0xffffffff;
    @!p not.b32 %r1055, %r1055;
}

	// end inline asm
	mov.b32 	%r1060, 2;
	// begin inline asm
	{
    .reg .pred p;
    and.b32 %r1058, %r1077, %r1060;    setp.ne.u32 p, %r1058, 0;
    vote.ballot.sync.b32 %r1058, p, 0xffffffff;
    @!p not.b32 %r1058, %r1058;
}

	// end inline asm
	and.b32  	%r1083, %r1058, %r1055;
	mov.b32 	%r1063, 4;
	// begin inline asm
	{
    .reg .pred p;
    and.b32 %r1061, %r1077, %r1063;    setp.ne.u32 p, %r1061, 0;
    vote.ballot.sync.b32 %r1061, p, 0xffffffff;
    @!p not.b32 %r1061, %r1061;
}

	// end inline asm
	and.b32  	%r1084, %r1061, %r1083;
	mov.b32 	%r1066, 8;
	// begin inline asm
	{
    .reg .pred p;
    and.b32 %r1064, %r1077, %r1066;    setp.ne.u32 p, %r1064, 0;
    vote.ballot.sync.b32 %r1064, p, 0xffffffff;
    @!p not.b32 %r1064, %r1064;
}

	// end inline asm
	and.b32  	%r1085, %r1064, %r1084;
	mov.b32 	%r1069, 16;
	// begin inline asm
	{
    .reg .pred p;
    and.b32 %r1067, %r1077, %r1069;    setp.ne.u32 p, %r1067, 0;
    vote.ballot.sync.b32 %r1067, p, 0xffffffff;
    @!p not.b32 %r1067, %r1067;
}

	// end inline asm
	and.b32  	%r1086, %r1067, %r1085;
	mov.b32 	%r1072, 32;
	// begin inline asm
	{
    .reg .pred p;
    and.b32 %r1070, %r1077, %r1072;    setp.ne.u32 p, %r1070, 0;
    vote.ballot.sync.b32 %r1070, p, 0xffffffff;
    @!p not.b32 %r1070, %r1070;
}

	// end inline asm
	and.b32  	%r1087, %r1070, %r1086;
	mov.b32 	%r1075, 64;
	// begin inline asm
	{
    .reg .pred p;
    and.b32 %r1073, %r1077, %r1075;    setp.ne.u32 p, %r1073, 0;
    vote.ballot.sync.b32 %r1073, p, 0xffffffff;
    @!p not.b32 %r1073, %r1073;
}

	// end inline asm
	and.b32  	%r1088, %r1073, %r1087;
	mov.b32 	%r1078, 128;
	// begin inline asm
	{
    .reg .pred p;
    and.b32 %r1076, %r1077, %r1078;    setp.ne.u32 p, %r1076, 0;
    vote.ballot.sync.b32 %r1076, p, 0xffffffff;
    @!p not.b32 %r1076, %r1076;
}

	// end inline asm
	and.b32  	%r1089, %r1076, %r1088;
	clz.b32 	%r1090, %r1089;
	sub.s32 	%r122, 31, %r1090;
	and.b32  	%r1091, %r431, %r1089;
	popc.b32 	%r123, %r1091;
	setp.ne.s32 	%p93, %r140, %r122;
	mov.b32 	%r1348, 0;
	@%p93 bra 	$L__BB24_129;
	shl.b32 	%r1092, %r1, 5;
	and.b32  	%r1093, %r1092, 31744;
	mov.u32 	%r1094, _ZZN3cub18CUB_300001_SM_10006detail10radix_sort29DeviceRadixSortOnesweepKernelINS1_5radix10policy_hubImNS0_8NullTypeEyE10Policy1000ELNS0_9SortOrderE0EmS6_yiiNS1_21identity_decomposer_tEEEvPT5_SC_PT3_PKSD_PT1_PKSH_PT2_PKSL_T4_iiT6_E1s;
	add.s32 	%r1095, %r1094, %r1093;
	shr.u64 	%rd174, %rd411, %r492;
	cvt.u32.u64 	%r1097, %rd174;
	and.b32  	%r1098, %r1097, %r31;
	shl.b32 	%r1099, %r1098, 2;
	add.s32 	%r1100, %r1095, %r1099;
	atom.shared.add.u32 	%r1348, [%r1100], %r123;
$L__BB24_129:
	shfl.sync.idx.b32	%r1101|%p95, %r1348, %r122, 31, -1;
	add.s32 	%r1102, %r123, %r1101;
	bar.sync 	0;
	shl.b32 	%r1103, %r56, 3;
	mov.u32 	%r1104, _ZZN3cub18CUB_300001_SM_10006detail10radix_sort29DeviceRadixSortOnesweepKernelINS1_5radix10policy_hubImNS0_8NullTypeEyE10Policy1000ELNS0_9SortOrderE0EmS6_yiiNS1_21identity_decomposer_tEEEvPT5_SC_PT3_PKSD_PT1_PKSH_PT2_PKSL_T4_iiT6_E1s;
	add.s32 	%r1105, %r1104, %r1103;
	st.shared.u64 	[%r1105+-8], %rd397;
	shl.b32 	%r1106, %r61, 3;
	add.s32 	%r1107, %r1104, %r1106;
	st.shared.u64 	[%r1107+-8], %rd398;
	shl.b32 	%r1108, %r66, 3;
	add.s32 	%r1109, %r1104, %r1108;
	st.shared.u64 	[%r1109+-8], %rd399;
	shl.b32 	%r1110, %r71, 3;
	add.s32 	%r1111, %r1104, %r1110;
	st.shared.u64 	[%r1111+-8], %rd400;
	shl.b32 	%r1112, %r76, 3;
	add.s32 	%r1113, %r1104, %r1112;
	st.shared.u64 	[%r1113+-8], %rd401;
	shl.b32 	%r1114, %r81, 3;
	add.s32 	%r1115, %r1104, %r1114;
	st.shared.u64 	[%r1115+-8], %rd402;
	shl.b32 	%r1116, %r86, 3;
	add.s32 	%r1117, %r1104, %r1116;
	st.shared.u64 	[%r1117+-8], %rd403;
	shl.b32 	%r1118, %r91, 3;
	add.s32 	%r1119, %r1104, %r1118;
	st.shared.u64 	[%r1119+-8], %rd404;
	shl.b32 	%r1120, %r96, 3;
	add.s32 	%r1121, %r1104, %r1120;
	st.shared.u64 	[%r1121+-8], %rd405;
	shl.b32 	%r1122, %r101, 3;
	add.s32 	%r1123, %r1104, %r1122;
	st.shared.u64 	[%r1123+-8], %rd406;
	shl.b32 	%r1124, %r106, 3;
	add.s32 	%r1125, %r1104, %r1124;
	st.shared.u64 	[%r1125+-8], %rd407;
	shl.b32 	%r1126, %r111, 3;
	add.s32 	%r1127, %r1104, %r1126;
	st.shared.u64 	[%r1127+-8], %rd408;
	shl.b32 	%r1128, %r116, 3;
	add.s32 	%r1129, %r1104, %r1128;
	st.shared.u64 	[%r1129+-8], %rd409;
	shl.b32 	%r1130, %r121, 3;
	add.s32 	%r1131, %r1104, %r1130;
	st.shared.u64 	[%r1131+-8], %rd410;
	shl.b32 	%r1132, %r1102, 3;
	add.s32 	%r1133, %r1104, %r1132;
	st.shared.u64 	[%r1133+-8], %rd411;
	shl.b32 	%r1134, %r1, 3;
	add.s32 	%r1135, %r1104, %r1134;
	add.s32 	%r126, %r1135, 46080;
	@%p64 bra 	$L__BB24_137;
	ld.param.u64 	%rd381, [_ZN3cub18CUB_300001_SM_10006detail10radix_sort29DeviceRadixSortOnesweepKernelINS1_5radix10policy_hubImNS0_8NullTypeEyE10Policy1000ELNS0_9SortOrderE0EmS6_yiiNS1_21identity_decomposer_tEEEvPT5_SC_PT3_PKSD_PT1_PKSH_PT2_PKSL_T4_iiT6__param_3];
	cvta.to.global.u64 	%rd175, %rd381;
	shl.b64 	%rd176, %rd67, 3;
	add.s64 	%rd177, %rd175, %rd176;
	ld.global.u64 	%rd178, [%rd177];
	cvt.s64.s32 	%rd179, %r50;
	sub.s64 	%rd413, %rd178, %rd179;
	st.shared.u64 	[%r126], %rd413;
	setp.lt.s32 	%p96, %r4, 1;
	mov.u32 	%r1352, %r1329;
	@%p96 bra 	$L__BB24_136;
	mov.b32 	%r1350, -1;
	mov.u32 	%r1349, %r4;
	mov.u32 	%r1352, %r1329;
$L__BB24_132:
	ld.param.u64 	%rd374, [_ZN3cub18CUB_300001_SM_10006detail10radix_sort29DeviceRadixSortOnesweepKernelINS1_5radix10policy_hubImNS0_8NullTypeEyE10Policy1000ELNS0_9SortOrderE0EmS6_yiiNS1_21identity_decomposer_tEEEvPT5_SC_PT3_PKSD_PT1_PKSH_PT2_PKSL_T4_iiT6__param_0];
	add.s32 	%r130, %r1349, -1;
	shl.b32 	%r1137, %r130, 8;
	add.s32 	%r1138, %r1137, %r1;
	cvta.to.global.u64 	%rd180, %rd374;
	mul.wide.s32 	%rd181, %r1138, 4;
	add.s64 	%rd75, %rd180, %rd181;
$L__BB24_133:
	membar.cta;
	ld.volatile.global.u32 	%r131, [%rd75];
	setp.eq.s32 	%p97, %r131, 0;
	@%p97 bra 	$L__BB24_133;
	and.b32  	%r1139, %r131, 1073741823;
	add.s32 	%r1352, %r1139, %r1352;
	setp.gt.s32 	%p98, %r131, -1;
	vote.sync.ballot.b32 	%r1350, %p98, %r1350;
	setp.gt.u32 	%p100, %r1349, 1;
	and.pred  	%p101, %p98, %p100;
	mov.u32 	%r1349, %r130;
	@%p101 bra 	$L__BB24_132;
	ld.shared.u64 	%rd413, [%r126];
$L__BB24_136:
	ld.param.u64 	%rd375, [_ZN3cub18CUB_300001_SM_10006detail10radix_sort29DeviceRadixSortOnesweepKernelINS1_5radix10policy_hubImNS0_8NullTypeEyE10Policy1000ELNS0_9SortOrderE0EmS6_yiiNS1_21identity_decomposer_tEEEvPT5_SC_PT3_PKSD_PT1_PKSH_PT2_PKSL_T4_iiT6__param_0];
	or.b32  	%r1140, %r1352, -2147483648;
	cvta.to.global.u64 	%rd182, %rd375;
	shl.b32 	%r1141, %r4, 8;
	add.s32 	%r1142, %r1141, %r1;
	mul.wide.s32 	%rd183, %r1142, 4;
	add.s64 	%rd184, %rd182, %rd183;
	st.volatile.global.u32 	[%rd184], %r1140;
	sub.s32 	%r1143, %r1352, %r1329;
	cvt.s64.s32 	%rd185, %r1143;
	add.s64 	%rd186, %rd413, %rd185;
	st.shared.u64 	[%r126], %rd186;
$L__BB24_137:
	ld.param.u32 	%r1316, [_ZN3cub18CUB_300001_SM_10006detail10radix_sort29DeviceRadixSortOnesweepKernelINS1_5radix10policy_hubImNS0_8NullTypeEyE10Policy1000ELNS0_9SortOrderE0EmS6_yiiNS1_21identity_decomposer_tEEEvPT5_SC_PT3_PKSD_PT1_PKSH_PT2_PKSL_T4_iiT6__param_8];
	ld.param.u64 	%rd378, [_ZN3cub18CUB_300001_SM_10006detail10radix_sort29DeviceRadixSortOnesweepKernelINS1_5radix10policy_hubImNS0_8NullTypeEyE10Policy1000ELNS0_9SortOrderE0EmS6_yiiNS1_21identity_decomposer_tEEEvPT5_SC_PT3_PKSD_PT1_PKSH_PT2_PKSL_T4_iiT6__param_2];
	setp.gt.u32 	%p102, %r1, 255;
	mad.lo.s32 	%r135, %r4, 5760, 5760;
	setp.lt.s32 	%p103, %r135, %r1316;
	setp.eq.s64 	%p104, %rd378, 0;
	or.pred  	%p105, %p104, %p103;
	or.pred  	%p106, %p102, %p105;
	@%p106 bra 	$L__BB24_139;
	ld.param.u64 	%rd379, [_ZN3cub18CUB_300001_SM_10006detail10radix_sort29DeviceRadixSortOnesweepKernelINS1_5radix10policy_hubImNS0_8NullTypeEyE10Policy1000ELNS0_9SortOrderE0EmS6_yiiNS1_21identity_decomposer_tEEEvPT5_SC_PT3_PKSD_PT1_PKSH_PT2_PKSL_T4_iiT6__param_2];
	ld.shared.u64 	%rd187, [%r126];
	cvt.s64.s32 	%rd188, %r1329;
	cvt.s64.s32 	%rd189, %r50;
	add.s64 	%rd190, %rd189, %rd188;
	add.s64 	%rd191, %rd190, %rd187;
	cvta.to.global.u64 	%rd192, %rd379;
	shl.b64 	%rd193, %rd67, 3;
	add.s64 	%rd194, %rd192, %rd193;
	st.global.u64 	[%rd194], %rd191;
$L__BB24_139:
	ld.param.u32 	%r1317, [_ZN3cub18CUB_300001_SM_10006detail10radix_sort29DeviceRadixSortOnesweepKernelINS1_5radix10policy_hubImNS0_8NullTypeEyE10Policy1000ELNS0_9SortOrderE0EmS6_yiiNS1_21identity_decomposer_tEEEvPT5_SC_PT3_PKSD_PT1_PKSH_PT2_PKSL_T4_iiT6__param_8];
	setp.gt.s32 	%p107, %r135, %r1317;
	bar.sync 	0;
	@%p107 bra 	$L__BB24_141;
	ld.shared.u64 	%rd195, [%r126+-46080];
	shr.u64 	%rd196, %rd195, %r492;
	cvt.u32.u64 	%r1145, %rd196;
	and.b32  	%r1146, %r1145, %r31;
	shl.b32 	%r1147, %r1146, 3;
	add.s32 	%r1149, %r1104, 46080;
	add.s32 	%r1150, %r1149, %r1147;
	ld.shared.u64 	%rd197, [%r1150];
	add.s64 	%rd198, %rd197, %rd67;
	shl.b64 	%rd199, %rd198, 3;
	add.s64 	%rd200, %rd66, %rd199;
	st.global.u64 	[%rd200], %rd195;
	bar.warp.sync 	-1;
	ld.shared.u64 	%rd201, [%r126+-43008];
	shr.u64 	%rd202, %rd201, %r492;
	cvt.u32.u64 	%r1151, %rd202;
	and.b32  	%r1152, %r1151, %r31;
	shl.b32 	%r1153, %r1152, 3;
	add.s32 	%r1154, %r1149, %r1153;
	ld.shared.u64 	%rd203, [%r1154];
	add.s64 	%rd204, %rd203, %rd67;
	shl.b64 	%rd205, %rd204, 3;
	add.s64 	%rd206, %rd66, %rd205;
	st.global.u64 	[%rd206+3072], %rd201;
	bar.warp.sync 	-1;
	ld.shared.u64 	%rd207, [%r126+-39936];
	shr.u64 	%rd208, %rd207, %r492;
	cvt.u32.u64 	%r1155, %rd208;
	and.b32  	%r1156, %r1155, %r31;
	shl.b32 	%r1157, %r1156, 3;
	add.s32 	%r1158, %r1149, %r1157;
	ld.shared.u64 	%rd209, [%r1158];
	add.s64 	%rd210, %rd209, %rd67;
	shl.b64 	%rd211, %rd210, 3;
	add.s64 	%rd212, %rd66, %rd211;
	st.global.u64 	[%rd212+6144], %rd207;
	bar.warp.sync 	-1;
	ld.shared.u64 	%rd213, [%r126+-36864];
	shr.u64 	%rd214, %rd213, %r492;
	cvt.u32.u64 	%r1159, %rd214;
	and.b32  	%r1160, %r1159, %r31;
	shl.b32 	%r1161, %r1160, 3;
	add.s32 	%r1162, %r1149, %r1161;
	ld.shared.u64 	%rd215, [%r1162];
	add.s64 	%rd216, %rd215, %rd67;
	shl.b64 	%rd217, %rd216, 3;
	add.s64 	%rd218, %rd66, %rd217;
	st.global.u64 	[%rd218+9216], %rd213;
	bar.warp.sync 	-1;
	ld.shared.u64 	%rd219, [%r126+-33792];
	shr.u64 	%rd220, %rd219, %r492;
	cvt.u32.u64 	%r1163, %rd220;
	and.b32  	%r1164, %r1163, %r31;
	shl.b32 	%r1165, %r1164, 3;
	add.s32 	%r1166, %r1149, %r1165;
	ld.shared.u64 	%rd221, [%r1166];
	add.s64 	%rd222, %rd221, %rd67;
	shl.b64 	%rd223, %rd222, 3;
	add.s64 	%rd224, %rd66, %rd223;
	st.global.u64 	[%rd224+12288], %rd219;
	bar.warp.sync 	-1;
	ld.shared.u64 	%rd225, [%r126+-30720];
	shr.u64 	%rd226, %rd225, %r492;
	cvt.u32.u64 	%r1167, %rd226;
	and.b32  	%r1168, %r1167, %r31;
	shl.b32 	%r1169, %r1168, 3;
	add.s32 	%r1170, %r1149, %r1169;
	ld.shared.u64 	%rd227, [%r1170];
	add.s64 	%rd228, %rd227, %rd67;
	shl.b64 	%rd229, %rd228, 3;
	add.s64 	%rd230, %rd66, %rd229;
	st.global.u64 	[%rd230+15360], %rd225;
	bar.warp.sync 	-1;
	ld.shared.u64 	%rd231, [%r126+-27648];
	shr.u64 	%rd232, %rd231, %r492;
	cvt.u32.u64 	%r1171, %rd232;
	and.b32  	%r1172, %r1171, %r31;
	shl.b32 	%r1173, %r1172, 3;
	add.s32 	%r1174, %r1149, %r1173;
	ld.shared.u64 	%rd233, [%r1174];
	add.s64 	%rd234, %rd233, %rd67;
	shl.b64 	%rd235, %rd234, 3;
	add.s64 	%rd236, %rd66, %rd235;
	st.global.u64 	[%rd236+18432], %rd231;
	bar.warp.sync 	-1;
	ld.shared.u64 	%rd237, [%r126+-24576];
	shr.u64 	%rd238, %rd237, %r492;
	cvt.u32.u64 	%r1175, %rd238;
	and.b32  	%r1176, %r1175, %r31;
	shl.b32 	%r1177, %r1176, 3;
	add.s32 	%r1178, %r1149, %r1177;
	ld.shared.u64 	%rd239, [%r1178];
	add.s64 	%rd240, %rd239, %rd67;
	shl.b64 	%rd241, %rd240, 3;
	add.s64 	%rd242, %rd66, %rd241;
	st.global.u64 	[%rd242+21504], %rd237;
	bar.warp.sync 	-1;
	ld.shared.u64 	%rd243, [%r126+-21504];
	shr.u64 	%rd244, %rd243, %r492;
	cvt.u32.u64 	%r1179, %rd244;
	and.b32  	%r1180, %r1179, %r31;
	shl.b32 	%r1181, %r1180, 3;
	add.s32 	%r1182, %r1149, %r1181;
	ld.shared.u64 	%rd245, [%r1182];
	add.s64 	%rd246, %rd245, %rd67;
	shl.b64 	%rd247, %rd246, 3;
	add.s64 	%rd248, %rd66, %rd247;
	st.global.u64 	[%rd248+24576], %rd243;
	bar.warp.sync 	-1;
	ld.shared.u64 	%rd249, [%r126+-18432];
	shr.u64 	%rd250, %rd249, %r492;
	cvt.u32.u64 	%r1183, %rd250;
	and.b32  	%r1184, %r1183, %r31;
	shl.b32 	%r1185, %r1184, 3;
	add.s32 	%r1186, %r1149, %r1185;
	ld.shared.u64 	%rd251, [%r1186];
	add.s64 	%rd252, %rd251, %rd67;
	shl.b64 	%rd253, %rd252, 3;
	add.s64 	%rd254, %rd66, %rd253;
	st.global.u64 	[%rd254+27648], %rd249;
	bar.warp.sync 	-1;
	ld.shared.u64 	%rd255, [%r126+-15360];
	shr.u64 	%rd256, %rd255, %r492;
	cvt.u32.u64 	%r1187, %rd256;
	and.b32  	%r1188, %r1187, %r31;
	shl.b32 	%r1189, %r1188, 3;
	add.s32 	%r1190, %r1149, %r1189;
	ld.shared.u64 	%rd257, [%r1190];
	add.s64 	%rd258, %rd257, %rd67;
	shl.b64 	%rd259, %rd258, 3;
	add.s64 	%rd260, %rd66, %rd259;
	st.global.u64 	[%rd260+30720], %rd255;
	bar.warp.sync 	-1;
	ld.shared.u64 	%rd261, [%r126+-12288];
	shr.u64 	%rd262, %rd261, %r492;
	cvt.u32.u64 	%r1191, %rd262;
	and.b32  	%r1192, %r1191, %r31;
	shl.b32 	%r1193, %r1192, 3;
	add.s32 	%r1194, %r1149, %r1193;
	ld.shared.u64 	%rd263, [%r1194];
	add.s64 	%rd264, %rd263, %rd67;
	shl.b64 	%rd265, %rd264, 3;
	add.s64 	%rd266, %rd66, %rd265;
	st.global.u64 	[%rd266+33792], %rd261;
	bar.warp.sync 	-1;
	ld.shared.u64 	%rd267, [%r126+-9216];
	shr.u64 	%rd268, %rd267, %r492;
	cvt.u32.u64 	%r1195, %rd268;
	and.b32  	%r1196, %r1195, %r31;
	shl.b32 	%r1197, %r1196, 3;
	add.s32 	%r1198, %r1149, %r1197;
	ld.shared.u64 	%rd269, [%r1198];
	add.s64 	%rd270, %rd269, %rd67;
	shl.b64 	%rd271, %rd270, 3;
	add.s64 	%rd272, %rd66, %rd271;
	st.global.u64 	[%rd272+36864], %rd267;
	bar.warp.sync 	-1;
	ld.shared.u64 	%rd273, [%r126+-6144];
	shr.u64 	%rd274, %rd273, %r492;
	cvt.u32.u64 	%r1199, %rd274;
	and.b32  	%r1200, %r1199, %r31;
	shl.b32 	%r1201, %r1200, 3;
	add.s32 	%r1202, %r1149, %r1201;
	ld.shared.u64 	%rd275, [%r1202];
	add.s64 	%rd276, %rd275, %rd67;
	shl.b64 	%rd277, %rd276, 3;
	add.s64 	%rd278, %rd66, %rd277;
	st.global.u64 	[%rd278+39936], %rd273;
	bar.warp.sync 	-1;
	ld.shared.u64 	%rd279, [%r126+-3072];
	shr.u64 	%rd280, %rd279, %r492;
	cvt.u32.u64 	%r1203, %rd280;
	and.b32  	%r1204, %r1203, %r31;
	shl.b32 	%r1205, %r1204, 3;
	add.s32 	%r1206, %r1149, %r1205;
	ld.shared.u64 	%rd281, [%r1206];
	add.s64 	%rd282, %rd281, %rd67;
	shl.b64 	%rd283, %rd282, 3;
	add.s64 	%rd284, %rd66, %rd283;
	st.global.u64 	[%rd284+43008], %rd279;
	bar.warp.sync 	-1;
	bra.uni 	$L__BB24_172;
$L__BB24_141:
	ld.param.u32 	%r1318, [_ZN3cub18CUB_300001_SM_10006detail10radix_sort29DeviceRadixSortOnesweepKernelINS1_5radix10policy_hubImNS0_8NullTypeEyE10Policy1000ELNS0_9SortOrderE0EmS6_yiiNS1_21identity_decomposer_tEEEvPT5_SC_PT3_PKSD_PT1_PKSH_PT2_PKSL_T4_iiT6__param_8];
	mad.lo.s32 	%r136, %r4, -5760, %r1318;
	setp.ge.s32 	%p108, %r1, %r136;
	@%p108 bra 	$L__BB24_143;
	ld.shared.u64 	%rd285, [%r126+-46080];
	shr.u64 	%rd286, %rd285, %r492;
	cvt.u32.u64 	%r1208, %rd286;
	and.b32  	%r1209, %r1208, %r31;
	shl.b32 	%r1210, %r1209, 3;
	add.s32 	%r1212, %r1104, %r1210;
	ld.shared.u64 	%rd287, [%r1212+46080];
	add.s64 	%rd288, %rd287, %rd67;
	shl.b64 	%rd289, %rd288, 3;
	add.s64 	%rd290, %rd66, %rd289;
	st.global.u64 	[%rd290], %rd285;
$L__BB24_143:
	bar.warp.sync 	-1;
	add.s32 	%r1213, %r1, 384;
	setp.ge.s32 	%p109, %r1213, %r136;
	@%p109 bra 	$L__BB24_145;
	ld.shared.u64 	%rd291, [%r126+-43008];
	shr.u64 	%rd292, %rd291, %r492;
	cvt.u32.u64 	%r1215, %rd292;
	and.b32  	%r1216, %r1215, %r31;
	shl.b32 	%r1217, %r1216, 3;
	add.s32 	%r1219, %r1104, %r1217;
	ld.shared.u64 	%rd293, [%r1219+46080];
	add.s64 	%rd294, %rd293, %rd67;
	shl.b64 	%rd295, %rd294, 3;
	add.s64 	%rd296, %rd66, %rd295;
	st.global.u64 	[%rd296+3072], %rd291;
$L__BB24_145:
	bar.warp.sync 	-1;
	add.s32 	%r1220, %r1, 768;
	setp.ge.s32 	%p110, %r1220, %r136;
	@%p110 bra 	$L__BB24_147;
	ld.shared.u64 	%rd297, [%r126+-39936];
	shr.u64 	%rd298, %rd297, %r492;
	cvt.u32.u64 	%r1222, %rd298;
	and.b32  	%r1223, %r1222, %r31;
	shl.b32 	%r1224, %r1223, 3;
	add.s32 	%r1226, %r1104, %r1224;
	ld.shared.u64 	%rd299, [%r1226+46080];
	add.s64 	%rd300, %rd299, %rd67;
	shl.b64 	%rd301, %rd300, 3;
	add.s64 	%rd302, %rd66, %rd301;
	st.global.u64 	[%rd302+6144], %rd297;
$L__BB24_147:
	bar.warp.sync 	-1;
	add.s32 	%r1227, %r1, 1152;
	setp.ge.s32 	%p111, %r1227, %r136;
	@%p111 bra 	$L__BB24_149;
	ld.shared.u64 	%rd303, [%r126+-36864];
	shr.u64 	%rd304, %rd303, %r492;
	cvt.u32.u64 	%r1229, %rd304;
	and.b32  	%r1230, %r1229, %r31;
	shl.b32 	%r1231, %r1230, 3;
	add.s32 	%r1233, %r1104, %r1231;
	ld.shared.u64 	%rd305, [%r1233+46080];
	add.s64 	%rd306, %rd305, %rd67;
	shl.b64 	%rd307, %rd306, 3;
	add.s64 	%rd308, %rd66, %rd307;
	st.global.u64 	[%rd308+9216], %rd303;
$L__BB24_149:
	bar.warp.sync 	-1;
	add.s32 	%r1234, %r1, 1536;
	setp.ge.s32 	%p112, %r1234, %r136;
	@%p112 bra 	$L__BB24_151;
	ld.shared.u64 	%rd309, [%r126+-33792];
	shr.u64 	%rd310, %rd309, %r492;
	cvt.u32.u64 	%r1236, %rd310;
	and.b32  	%r1237, %r1236, %r31;
	shl.b32 	%r1238, %r1237, 3;
	add.s32 	%r1240, %r1104, %r1238;
	ld.shared.u64 	%rd311, [%r1240+46080];
	add.s64 	%rd312, %rd311, %rd67;
	shl.b64 	%rd313, %rd312, 3;
	add.s64 	%rd314, %rd66, %rd313;
	st.global.u64 	[%rd314+12288], %rd309;
$L__BB24_151:
	bar.warp.sync 	-1;
	add.s32 	%r1241, %r1, 1920;
	setp.ge.s32 	%p113, %r1241, %r136;
	@%p113 bra 	$L__BB24_153;
	ld.shared.u64 	%rd315, [%r126+-30720];
	shr.u64 	%rd316, %rd315, %r492;
	cvt.u32.u64 	%r1243, %rd316;
	and.b32  	%r1244, %r1243, %r31;
	shl.b32 	%r1245, %r1244, 3;
	add.s32 	%r1247, %r1104, %r1245;
	ld.shared.u64 	%rd317, [%r1247+46080];
	add.s64 	%rd318, %rd317, %rd67;
	shl.b64 	%rd319, %rd318, 3;
	add.s64 	%rd320, %rd66, %rd319;
	st.global.u64 	[%rd320+15360], %rd315;
$L__BB24_153:
	bar.warp.sync 	-1;
	add.s32 	%r1248, %r1, 2304;
	setp.ge.s32 	%p114, %r1248, %r136;
	@%p114 bra 	$L__BB24_155;
	ld.shared.u64 	%rd321, [%r126+-27648];
	shr.u64 	%rd322, %rd321, %r492;
	cvt.u32.u64 	%r1250, %rd322;
	and.b32  	%r1251, %r1250, %r31;
	shl.b32 	%r1252, %r1251, 3;
	add.s32 	%r1254, %r1104, %r1252;
	ld.shared.u64 	%rd323, [%r1254+46080];
	add.s64 	%rd324, %rd323, %rd67;
	shl.b64 	%rd325, %rd324, 3;
	add.s64 	%rd326, %rd66, %rd325;
	st.global.u64 	[%rd326+18432], %rd321;
$L__BB24_155:
	bar.warp.sync 	-1;
	add.s32 	%r1255, %r1, 2688;
	setp.ge.s32 	%p115, %r1255, %r136;
	@%p115 bra 	$L__BB24_157;
	ld.shared.u64 	%rd327, [%r126+-24576];
	shr.u64 	%rd328, %rd327, %r492;
	cvt.u32.u64 	%r1257, %rd328;
	and.b32  	%r1258, %r1257, %r31;
	shl.b32 	%r1259, %r1258, 3;
	add.s32 	%r1261, %r1104, %r1259;
	ld.shared.u64 	%rd329, [%r1261+46080];
	add.s64 	%rd330, %rd329, %rd67;
	shl.b64 	%rd331, %rd330, 3;
	add.s64 	%rd332, %rd66, %rd331;
	st.global.u64 	[%rd332+21504], %rd327;
$L__BB24_157:
	bar.warp.sync 	-1;
	or.b32  	%r1262, %r1, 3072;
	setp.ge.s32 	%p116, %r1262, %r136;
	@%p116 bra 	$L__BB24_159;
	ld.shared.u64 	%rd333, [%r126+-21504];
	shr.u64 	%rd334, %rd333, %r492;
	cvt.u32.u64 	%r1264, %rd334;
	and.b32  	%r1265, %r1264, %r31;
	shl.b32 	%r1266, %r1265, 3;
	add.s32 	%r1268, %r1104, %r1266;
	ld.shared.u64 	%rd335, [%r1268+46080];
	add.s64 	%rd336, %rd335, %rd67;
	shl.b64 	%rd337, %rd336, 3;
	add.s64 	%rd338, %rd66, %rd337;
	st.global.u64 	[%rd338+24576], %rd333;
$L__BB24_159:
	bar.warp.sync 	-1;
	add.s32 	%r1269, %r1, 3456;
	setp.ge.s32 	%p117, %r1269, %r136;
	@%p117 bra 	$L__BB24_161;
	ld.shared.u64 	%rd339, [%r126+-18432];
	shr.u64 	%rd340, %rd339, %r492;
	cvt.u32.u64 	%r1271, %rd340;
	and.b32  	%r1272, %r1271, %r31;
	shl.b32 	%r1273, %r1272, 3;
	add.s32 	%r1275, %r1104, %r1273;
	ld.shared.u64 	%rd341, [%r1275+46080];
	add.s64 	%rd342, %rd341, %rd67;
	shl.b64 	%rd343, %rd342, 3;
	add.s64 	%rd344, %rd66, %rd343;
	st.global.u64 	[%rd344+27648], %rd339;
$L__BB24_161:
	bar.warp.sync 	-1;
	add.s32 	%r1276, %r1, 3840;
	setp.ge.s32 	%p118, %r1276, %r136;
	@%p118 bra 	$L__BB24_163;
	ld.shared.u64 	%rd345, [%r126+-15360];
	shr.u64 	%rd346, %rd345, %r492;
	cvt.u32.u64 	%r1278, %rd346;
	and.b32  	%r1279, %r1278, %r31;
	shl.b32 	%r1280, %r1279, 3;
	add.s32 	%r1282, %r1104, %r1280;
	ld.shared.u64 	%rd347, [%r1282+46080];
	add.s64 	%rd348, %rd347, %rd67;
	shl.b64 	%rd349, %rd348, 3;
	add.s64 	%rd350, %rd66, %rd349;
	st.global.u64 	[%rd350+30720], %rd345;
$L__BB24_163:
	bar.warp.sync 	-1;
	add.s32 	%r1283, %r1, 4224;
	setp.ge.s32 	%p119, %r1283, %r136;
	@%p119 bra 	$L__BB24_165;
	ld.shared.u64 	%rd351, [%r126+-12288];
	shr.u64 	%rd352, %rd351, %r492;
	cvt.u32.u64 	%r1285, %rd352;
	and.b32  	%r1286, %r1285, %r31;
	shl.b32 	%r1287, %r1286, 3;
	add.s32 	%r1289, %r1104, %r1287;
	ld.shared.u64 	%rd353, [%r1289+46080];
	add.s64 	%rd354, %rd353, %rd67;
	shl.b64 	%rd355, %rd354, 3;
	add.s64 	%rd356, %rd66, %rd355;
	st.global.u64 	[%rd356+33792], %rd351;
$L__BB24_165:
	bar.warp.sync 	-1;
	add.s32 	%r1290, %r1, 4608;
	setp.ge.s32 	%p120, %r1290, %r136;
	@%p120 bra 	$L__BB24_167;
	ld.shared.u64 	%rd357, [%r126+-9216];
	shr.u64 	%rd358, %rd357, %r492;
	cvt.u32.u64 	%r1292, %rd358;
	and.b32  	%r1293, %r1292, %r31;
	shl.b32 	%r1294, %r1293, 3;
	add.s32 	%r1296, %r1104, %r1294;
	ld.shared.u64 	%rd359, [%r1296+46080];
	add.s64 	%rd360, %rd359, %rd67;
	shl.b64 	%rd361, %rd360, 3;
	add.s64 	%rd362, %rd66, %rd361;
	st.global.u64 	[%rd362+36864], %rd357;
$L__BB24_167:
	bar.warp.sync 	-1;
	add.s32 	%r1297, %r1, 4992;
	setp.ge.s32 	%p121, %r1297, %r136;
	@%p121 bra 	$L__BB24_169;
	ld.shared.u64 	%rd363, [%r126+-6144];
	shr.u64 	%rd364, %rd363, %r492;
	cvt.u32.u64 	%r1299, %rd364;
	and.b32  	%r1300, %r1299, %r31;
	shl.b32 	%r1301, %r1300, 3;
	add.s32 	%r1303, %r1104, %r1301;
	ld.shared.u64 	%rd365, [%r1303+46080];
	add.s64 	%rd366, %rd365, %rd67;
	shl.b64 	%rd367, %rd366, 3;
	add.s64 	%rd368, %rd66, %rd367;
	st.global.u64 	[%rd368+39936], %rd363;
$L__BB24_169:
	bar.warp.sync 	-1;
	add.s32 	%r1304, %r1, 5376;
	ld.shared.u64 	%rd78, [%r126+-3072];
	shr.u64 	%rd369, %rd78, %r492;
	cvt.u32.u64 	%r1306, %rd369;
	and.b32  	%r1307, %r1306, %r31;
	shl.b32 	%r1308, %r1307, 3;
	add.s32 	%r1310, %r1104, %r1308;
	ld.shared.u64 	%rd370, [%r1310+46080];
	add.s64 	%rd79, %rd370, %rd67;
	setp.ge.s32 	%p122, %r1304, %r136;
	@%p122 bra 	$L__BB24_171;
	shl.b64 	%rd371, %rd79, 3;
	add.s64 	%rd372, %rd66, %rd371;
	st.global.u64 	[%rd372+43008], %rd78;
$L__BB24_171:
	bar.warp.sync 	-1;
$L__BB24_172:
	ret;

}
	// .globl	_ZN3cub18CUB_300001_SM_10006detail10radix_sort31DeviceRadixSortSingleTileKernelINS1_5radix10policy_hubImNS0_8NullTypeEyE10Policy1000ELNS0_9SortOrderE1EmS6_yNS1_21identity_decomposer_tEEEvPKT1_PSB_PKT2_PSF_T3_iiT4_
.visible .entry _ZN3cub18CUB_300001_SM_10006detail10radix_sort31DeviceRadixSortSingleTileKernelINS1_5radix10policy_hubImNS0_8NullTypeEyE10Policy1000ELNS0_9SortOrderE1EmS6_yNS1_21identity_decomposer_tEEEvPKT1_PSB_PKT2_PSF_T3_iiT4_(
	.param .u64 .ptr .align 1 _ZN3cub18CUB_300001_SM_10006detail10radix_sort31DeviceRadixSortSingleTileKernelINS1_5radix10policy_hubImNS0_8NullTypeEyE10Policy1000ELNS0_9SortOrderE1EmS6_yNS1_21identity_decomposer_tEEEvPKT1_PSB_PKT2_PSF_T3_iiT4__param_0,
	.param .u64 .ptr .align 1 _ZN3cub18CUB_300001_SM_10006detail10radix_sort31DeviceRadixSortSingleTileKernelINS1_5radix10policy_hubImNS0_8NullTypeEyE10Policy1000ELNS0_9SortOrderE1EmS6_yNS1_21identity_decomposer_tEEEvPKT1_PSB_PKT2_PSF_T3_iiT4__param_1,
	.param .u64 .ptr .align 1 _ZN3cub18CUB_300001_SM_10006detail10radix_sort31DeviceRadixSortSingleTileKernelINS1_5radix10policy_hubImNS0_8NullTypeEyE10Policy1000ELNS0_9SortOrderE1EmS6_yNS1_21identity_decomposer_tEEEvPKT1_PSB_PKT2_PSF_T3_iiT4__param_2,
	.param .u64 .ptr .align 1 _ZN3cub18CUB_300001_SM_10006detail10radix_sort31DeviceRadixSortSingleTileKernelINS1_5radix10policy_hubImNS0_8NullTypeEyE10Policy1000ELNS0_9SortOrderE1EmS6_yNS1_21identity_decomposer_tEEEvPKT1_PSB_PKT2_PSF_T3_iiT4__param_3,
	.param .u64 _ZN3cub18CUB_300001_SM_10006detail10radix_sort31DeviceRadixSortSingleTileKernelINS1_5radix10policy_hubImNS0_8NullTypeEyE10Policy1000ELNS0_9SortOrderE1EmS6_yNS1_21identity_decomposer_tEEEvPKT1_PSB_PKT2_PSF_T3_iiT4__param_4,
	.param .u32 _ZN3cub18CUB_300001_SM_10006detail10radix_sort31DeviceRadixSortSingleTileKernelINS1_5radix10policy_hubImNS0_8NullTypeEyE10Policy1000ELNS0_9SortOrderE1EmS6_yNS1_21identity_decomposer_tEEEvPKT1_PSB_PKT2_PSF_T3_iiT4__param_5,
	.param .u32 _ZN3cub18CUB_300001_SM_10006detail10radix_sort31DeviceRadixSortSingleTileKernelINS1_5radix10policy_hubImNS0_8NullTypeEyE10Policy1000ELNS0_9SortOrderE1EmS6_yNS1_21identity_decomposer_tEEEvPKT1_PSB_PKT2_PSF_T3_iiT4__param_6,
	.param .align 1 .b8 _ZN3cub18CUB_300001_SM_10006detail10radix_sort31DeviceRadixSortSingleTileKernelINS1_5radix10policy_hubImNS0_8NullTypeEyE10Policy1000ELNS0_9SortOrderE1EmS6_yNS1_21identity_decomposer_tEEEvPKT1_PSB_PKT2_PSF_T3_iiT4__param_7[1]
)
.maxntid 256
.minnctapersm 1
{
	.reg .pred 	%p<32>;
	.reg .b16 	%rs<19>;
	.reg .b32 	%r<365>;
	.reg .b64 	%rd<113>;
	// demoted variable
	.shared .align 16 .b8 _ZZN3cub18CUB_300001_SM_10006detail10radix_sort31DeviceRadixSortSingleTileKernelINS1_5radix10policy_hubImNS0_8NullTypeEyE10Policy1000ELNS0_9SortOrderE1EmS6_yNS1_21identity_decomposer_tEEEvPKT1_PSB_PKT2_PSF_T3_iiT4_E12temp_storage[33856];
	ld.param.u64 	%rd50, [_ZN3cub18CUB_300001_SM_10006detail10radix_sort31DeviceRadixSortSingleTileKernelINS1_5radix10policy_hubImNS0_8NullTypeEyE10Policy1000ELNS0_9SortOrderE1EmS6_yNS1_21identity_decomposer_tEEEvPKT1_PSB_PKT2_PSF_T3_iiT4__param_0];
	ld.param.u64 	%rd47, [_ZN3cub18CUB_300001_SM_10006detail10radix_sort31DeviceRadixSortSingleTileKernelINS1_5radix10policy_hubImNS0_8NullTypeEyE10Policy1000ELNS0_9SortOrderE1EmS6_yNS1_21identity_decomposer_tEEEvPKT1_PSB_PKT2_PSF_T3_iiT4__param_1];
	ld.param.u64 	%rd48, [_ZN3cub18CUB_300001_SM_10006detail10radix_sort31DeviceRadixSortSingleTileKernelINS1_5radix10policy_hubImNS0_8NullTypeEyE10Policy1000ELNS0_9SortOrderE1EmS6_yNS1_21identity_decomposer_tEEEvPKT1_PSB_PKT2_PSF_T3_iiT4__param_4];
	ld.param.u32 	%r75, [_ZN3cub18CUB_300001_SM_10006detail10radix_sort31DeviceRadixSortSingleTileKernelINS1_5radix10policy_hubImNS0_8NullTypeEyE10Policy1000ELNS0_9SortOrderE1EmS6_yNS1_21identity_decomposer_tEEEvPKT1_PSB_PKT2_PSF_T3_iiT4__param_5];
	ld.param.u32 	%r76, [_ZN3cub18CUB_300001_SM_10006detail10radix_sort31DeviceRadixSortSingleTileKernelINS1_5radix10policy_hubImNS0_8NullTypeEyE10Policy1000ELNS0_9SortOrderE1EmS6_yNS1_21identity_decomposer_tEEEvPKT1_PSB_PKT2_PSF_T3_iiT4__param_6];
	cvta.to.global.u64 	%rd51, %rd50;
	cvt.u32.u64 	%r1, %rd48;
	mov.u32 	%r2, %tid.x;
	mul.lo.s32 	%r3, %r2, 9;
	setp.ge.s32 	%p1, %r3, %r1;
	mul.wide.u32 	%rd52, %r3, 8;
	add.s64 	%rd1, %rd51, %rd52;
	mov.b64 	%rd112, 0;
	@%p1 bra 	$L__BB25_2;
	ld.global.u64 	%rd112, [%rd1];
$L__BB25_2:
	add.s32 	%r77, %r3, 1;
	setp.ge.s32 	%p2, %r77, %r1;
	mov.b64 	%rd111, 0;
	@%p2 bra 	$L__BB25_4;
	ld.global.u64 	%rd111, [%rd1+8];
$L__BB25_4:
	add.s32 	%r78, %r3, 2;
	setp.ge.s32 	%p3, %r78, %r1;
	mov.b64 	%rd110, 0;
	@%p3 bra 	$L__BB25_6;
	ld.global.u64 	%rd110, [%rd1+16];
$L__BB25_6:
	add.s32 	%r79, %r3, 3;
	setp.ge.s32 	%p4, %r79, %r1;
	mov.b64 	%rd109, 0;
	@%p4 bra 	$L__BB25_8;
	ld.global.u64 	%rd109, [%rd1+24];
$L__BB25_8:
	add.s32 	%r80, %r3, 4;
	setp.ge.s32 	%p5, %r80, %r1;
	mov.b64 	%rd108, 0;
	@%p5 bra 	$L__BB25_10;
	ld.global.u64 	%rd108, [%rd1+32];
$L__BB25_10:
	add.s32 	%r81, %r3, 5;
	setp.ge.s32 	%p6, %r81, %r1;
	mov.b64 	%rd107, 0;
	@%p6 bra 	$L__BB25_12;
	ld.global.u64 	%rd107, [%rd1+40];
$L__BB25_12:
	add.s32 	%r82, %r3, 6;
	setp.ge.s32 	%p7, %r82, %r1;
	mov.b64 	%rd106, 0;
	@%p7 bra 	$L__BB25_14;
	ld.global.u64 	%rd106, [%rd1+48];
$L__BB25_14:
	add.s32 	%r83, %r3, 7;
	setp.ge.s32 	%p8, %r83, %r1;
	mov.b64 	%rd105, 0;
	@%p8 bra 	$L__BB25_16;
	ld.global.u64 	%rd105, [%rd1+56];
$L__BB25_16:
	add.s32 	%r84, %r3, 8;
	setp.ge.s32 	%p9, %r84, %r1;
	mov.b64 	%rd104, 0;
	@%p9 bra 	$L__BB25_18;
	ld.global.u64 	%rd104, [%rd1+64];
$L__BB25_18:
	bar.sync 	0;
	shr.u32 	%r4, %r2, 5;
	shl.b32 	%r86, %r2, 2;
	mov.u32 	%r87, _ZZN3cub18CUB_300001_SM_10006detail10radix_sort31DeviceRadixSortSingleTileKernelINS1_5radix10policy_hubImNS0_8NullTypeEyE10Policy1000ELNS0_9SortOrderE1EmS6_yNS1_21identity_decomposer_tEEEvPKT1_PSB_PKT2_PSF_T3_iiT4_E12temp_storage;
	add.s32 	%r5, %r87, %r86;
	shl.b32 	%r88, %r2, 7;
	add.s32 	%r6, %r5, %r88;
	shl.b32 	%r89, %r4, 2;
	add.s32 	%r90, %r87, %r89;
	add.s32 	%r7, %r90, 33792;
	mad.lo.s32 	%r8, %r2, -60, %r6;
	add.s32 	%r362, %r75, 6;
	sub.s32 	%r361, %r76, %r75;
$L__BB25_19:
	add.s32 	%r101, %r362, -6;
	min.s32 	%r91, %r361, 6;
	mov.b32 	%r130, 0;
	st.shared.u32 	[%r5], %r130;
	st.shared.u32 	[%r5+1024], %r130;
	st.shared.u32 	[%r5+2048], %r130;
	st.shared.u32 	[%r5+3072], %r130;
	st.shared.u32 	[%r5+4096], %r130;
	st.shared.u32 	[%r5+5120], %r130;
	st.shared.u32 	[%r5+6144], %r130;
	st.shared.u32 	[%r5+7168], %r130;
	st.shared.u32 	[%r5+8192], %r130;
	st.shared.u32 	[%r5+9216], %r130;
	st.shared.u32 	[%r5+10240], %r130;
	st.shared.u32 	[%r5+11264], %r130;
	st.shared.u32 	[%r5+12288], %r130;
	st.shared.u32 	[%r5+13312], %r130;
	st.shared.u32 	[%r5+14336], %r130;
	st.shared.u32 	[%r5+15360], %r130;
	st.shared.u32 	[%r5+16384], %r130;
	st.shared.u32 	[%r5+17408], %r130;
	st.shared.u32 	[%r5+18432], %r130;
	st.shared.u32 	[%r5+19456], %r130;
	st.shared.u32 	[%r5+20480], %r130;
	st.shared.u32 	[%r5+21504], %r130;
	st.shared.u32 	[%r5+22528], %r130;
	st.shared.u32 	[%r5+23552], %r130;
	st.shared.u32 	[%r5+24576], %r130;
	st.shared.u32 	[%r5+25600], %r130;
	st.shared.u32 	[%r5+26624], %r130;
	st.shared.u32 	[%r5+27648], %r130;
	st.shared.u32 	[%r5+28672], %r130;
	st.shared.u32 	[%r5+29696], %r130;
	st.shared.u32 	[%r5+30720], %r130;
	st.shared.u32 	[%r5+31744], %r130;
	st.shared.u32 	[%r5+32768], %r130;
	mov.b64 	%rd62, 1;
	// begin inline asm
	shl.b64 %rd61, %rd62, %r91;
	// end inline asm
	add.s64 	%rd64, %rd61, -1;
	// begin inline asm
	shl.b64 %rd63, %rd64, %r130;
	// end inline asm
	// begin inline asm
	shr.b64 %rd65, %rd112, %r101;
	// end inline asm
	cvt.u32.u64 	%r133, %rd65;
	cvt.u32.u64 	%r134, %rd63;
	and.b32  	%r135, %r134, %r133;
	shl.b32 	%r136, %r135, 10;
	not.b32 	%r137, %r136;
	and.b32  	%r138, %r137, 31744;
	add.s32 	%r139, %r5, %r138;
	shr.u32 	%r140, %r135, 4;
	and.b32  	%r141, %r140, 268435454;
	sub.s32 	%r14, %r139, %r141;
	ld.shared.u16 	%rs1, [%r14+2];
	add.s16 	%rs10, %rs1, 1;
	st.shared.u16 	[%r14+2], %rs10;
	// begin inline asm
	shr.b64 %rd67, %rd111, %r101;
	// end inline asm
	cvt.u32.u64 	%r142, %rd67;
	and.b32  	%r143, %r134, %r142;
	shl.b32 	%r144, %r143, 10;
	not.b32 	%r145, %r144;
	and.b32  	%r146, %r145, 31744;
	add.s32 	%r147, %r5, %r146;
	shr.u32 	%r148, %r143, 4;
	and.b32  	%r149, %r148, 268435454;
	sub.s32 	%r15, %r147, %r149;
	ld.shared.u16 	%rs2, [%r15+2];
	add.s16 	%rs11, %rs2, 1;
	st.shared.u16 	[%r15+2], %rs11;
	// begin inline asm
	shr.b64 %rd69, %rd110, %r101;
	// end inline asm
	cvt.u32.u64 	%r150, %rd69;
	and.b32  	%r151, %r134, %r150;
	shl.b32 	%r152, %r151, 10;
	not.b32 	%r153, %r152;
	and.b32  	%r154, %r153, 31744;
	add.s32 	%r155, %r5, %r154;
	shr.u32 	%r156, %r151, 4;
	and.b32  	%r157, %r156, 268435454;
	sub.s32 	%r16, %r155, %r157;
	ld.shared.u16 	%rs3, [%r16+2];
	add.s16 	%rs12, %rs3, 1;
	st.shared.u16 	[%r16+2], %rs12;
	// begin inline asm
	shr.b64 %rd71, %rd109, %r101;
	// end inline asm
	cvt.u32.u64 	%r158, %rd71;
	and.b32  	%r159, %r134, %r158;
	shl.b32 	%r160, %r159, 10;
	not.b32 	%r161, %r160;
	and.b32  	%r162, %r161, 31744;
	add.s32 	%r163, %r5, %r162;
	shr.u32 	%r164, %r159, 4;
	and.b32  	%r165, %r164, 268435454;
	sub.s32 	%r17, %r163, %r165;
	ld.shared.u16 	%rs4, [%r17+2];
	add.s16 	%rs13, %rs4, 1;
	st.shared.u16 	[%r17+2], %rs13;
	// begin inline asm
	shr.b64 %rd73, %rd108, %r101;
	// end inline asm
	cvt.u32.u64 	%r166, %rd73;
	and.b32  	%r167, %r134, %r166;
	shl.b32 	%r168, %r167, 10;
	not.b32 	%r169, %r168;
	and.b32  	%r170, %r169, 31744;
	add.s32 	%r171, %r5, %r170;
	shr.u32 	%r172, %r167, 4;
	and.b32  	%r173, %r172, 268435454;
	sub.s32 	%r18, %r171, %r173;
	ld.shared.u16 	%rs5, [%r18+2];
	add.s16 	%rs14, %rs5, 1;
	st.shared.u16 	[%r18+2], %rs14;
	// begin inline asm
	shr.b64 %rd75, %rd107, %r101;
	// end inline asm
	cvt.u32.u64 	%r174, %rd75;
	and.b32  	%r175, %r134, %r174;
	shl.b32 	%r176, %r175, 10;
	not.b32 	%r177, %r176;
	and.b32  	%r178, %r177, 31744;
	add.s32 	%r179, %r5, %r178;
	shr.u32 	%r180, %r175, 4;
	and.b32  	%r181, %r180, 268435454;
	sub.s32 	%r19, %r179, %r181;
	ld.shared.u16 	%rs6, [%r19+2];
	add.s16 	%rs15, %rs6, 1;
	st.shared.u16 	[%r19+2], %rs15;
	// begin inline asm
	shr.b64 %rd77, %rd106, %r101;
	// end inline asm
	cvt.u32.u64 	%r182, %rd77;
	and.b32  	%r183, %r134, %r182;
	shl.b32 	%r184, %r183, 10;
	not.b32 	%r185, %r184;
	and.b32  	%r186, %r185, 31744;
	add.s32 	%r187, %r5, %r186;
	shr.u32 	%r188, %r183, 4;
	and.b32  	%r189, %r188, 268435454;
	sub.s32 	%r20, %r187, %r189;
	ld.shared.u16 	%rs7, [%r20+2];
	add.s16 	%rs16, %rs7, 1;
	st.shared.u16 	[%r20+2], %rs16;
	// begin inline asm
	shr.b64 %rd79, %rd105, %r101;
	// end inline asm
	cvt.u32.u64 	%r190, %rd79;
	and.b32  	%r191, %r134, %r190;
	shl.b32 	%r192, %r191, 10;
	not.b32 	%r193, %r192;
	and.b32  	%r194, %r193, 31744;
	add.s32 	%r195, %r5, %r194;
	shr.u32 	%r196, %r191, 4;
	and.b32  	%r197, %r196, 268435454;
	sub.s32 	%r21, %r195, %r197;
	ld.shared.u16 	%rs8, [%r21+2];
	add.s16 	%rs17, %rs8, 1;
	st.shared.u16 	[%r21+2], %rs17;
	// begin inline asm
	shr.b64 %rd81, %rd104, %r101;
	// end inline asm
	cvt.u32.u64 	%r198, %rd81;
	and.b32  	%r199, %r134, %r198;
	shl.b32 	%r200, %r199, 10;
	not.b32 	%r201, %r200;
	and.b32  	%r202, %r201, 31744;
	add.s32 	%r203, %r5, %r202;
	shr.u32 	%r204, %r199, 4;
	and.b32  	%r205, %r204, 268435454;
	sub.s32 	%r22, %r203, %r205;
	ld.shared.u16 	%rs9, [%r22+2];
	add.s16 	%rs18, %rs9, 1;
	st.shared.u16 	[%r22+2], %rs18;
	bar.sync 	0;
	ld.shared.u32 	%r23, [%r6];
	ld.shared.u32 	%r206, [%r6+4];
	ld.shared.u32 	%r207, [%r6+8];
	ld.shared.u32 	%r208, [%r6+12];
	ld.shared.u32 	%r209, [%r6+16];
	ld.shared.u32 	%r210, [%r6+20];
	ld.shared.u32 	%r211, [%r6+24];
	ld.shared.u32 	%r212, [%r6+28];
	ld.shared.u32 	%r213, [%r6+32];
	ld.shared.u32 	%r214, [%r6+36];
	ld.shared.u32 	%r215, [%r6+40];
	ld.shared.u32 	%r216, [%r6+44];
	ld.shared.u32 	%r217, [%r6+48];
	ld.shared.u32 	%r218, [%r6+52];
	ld.shared.u32 	%r219, [%r6+56];
	ld.shared.u32 	%r220, [%r6+60];
	ld.shared.u32 	%r221, [%r6+64];
	ld.shared.u32 	%r222, [%r6+68];
	ld.shared.u32 	%r223, [%r6+72];
	ld.shared.u32 	%r224, [%r6+76];
	ld.shared.u32 	%r225, [%r6+80];
	ld.shared.u32 	%r226, [%r6+84];
	ld.shared.u32 	%r227, [%r6+88];
	ld.shared.u32 	%r228, [%r6+92];
	ld.shared.u32 	%r229, [%r6+96];
	ld.shared.u32 	%r230, [%r6+100];
	ld.shared.u32 	%r231, [%r6+104];
	ld.shared.u32 	%r232, [%r6+108];
	ld.shared.u32 	%r233, [%r6+112];
	ld.shared.u32 	%r234, [%r6+116];
	ld.shared.u32 	%r235, [%r6+120];
	ld.shared.u32 	%r236, [%r6+124];
	ld.shared.u32 	%r237, [%r6+128];
	add.s32 	%r24, %r206, %r23;
	add.s32 	%r25, %r207, %r24;
	add.s32 	%r26, %r208, %r25;
	add.s32 	%r27, %r209, %r26;
	add.s32 	%r28, %r210, %r27;
	add.s32 	%r29, %r211, %r28;
	add.s32 	%r30, %r212, %r29;
	add.s32 	%r31, %r213, %r30;
	add.s32 	%r32, %r214, %r31;
	add.s32 	%r33, %r215, %r32;
	add.s32 	%r34, %r216, %r33;
	add.s32 	%r35, %r217, %r34;
	add.s32 	%r36, %r218, %r35;
	add.s32 	%r37, %r219, %r36;
	add.s32 	%r38, %r220, %r37;
	add.s32 	%r39, %r221, %r38;
	add.s32 	%r40, %r222, %r39;
	add.s32 	%r41, %r223, %r40;
	add.s32 	%r42, %r224, %r41;
	add.s32 	%r43, %r225, %r42;
	add.s32 	%r44, %r226, %r43;
	add.s32 	%r45, %r227, %r44;
	add.s32 	%r46, %r228, %r45;
	add.s32 	%r47, %r229, %r46;
	add.s32 	%r48, %r230, %r47;
	add.s32 	%r49, %r231, %r48;
	add.s32 	%r50, %r232, %r49;
	add.s32 	%r51, %r233, %r50;
	add.s32 	%r52, %r234, %r51;
	add.s32 	%r53, %r235, %r52;
	add.s32 	%r54, %r236, %r53;
	add.s32 	%r107, %r237, %r54;
	// begin inline asm
	mov.u32 %r102, %laneid;
	// end inline asm
	mov.b32 	%r105, 1;
	mov.b32 	%r132, -1;
	// begin inline asm
	{  .reg .u32 r0;  .reg .pred p;  shfl.sync.up.b32 r0|p, %r107, %r105, %r130, %r132;  @p add.u32 r0, r0, %r107;  mov.u32 %r103, r0;}
	// end inline asm
	mov.b32 	%r111, 2;
	// begin inline asm
	{  .reg .u32 r0;  .reg .pred p;  shfl.sync.up.b32 r0|p, %r103, %r111, %r130, %r132;  @p add.u32 r0, r0, %r103;  mov.u32 %r109, r0;}
	// end inline asm
	mov.b32 	%r117, 4;
	// begin inline asm
	{  .reg .u32 r0;  .reg .pred p;  shfl.sync.up.b32 r0|p, %r109, %r117, %r130, %r132;  @p add.u32 r0, r0, %r109;  mov.u32 %r115, r0;}
	// end inline asm
	mov.b32 	%r123, 8;
	// begin inline asm
	{  .reg .u32 r0;  .reg .pred p;  shfl.sync.up.b32 r0|p, %r115, %r123, %r130, %r132;  @p add.u32 r0, r0, %r115;  mov.u32 %r121, r0;}
	// end inline asm
	mov.b32 	%r129, 16;
	// begin inline asm
	{  .reg .u32 r0;  .reg .pred p;  shfl.sync.up.b32 r0|p, %r121, %r129, %r130, %r132;  @p add.u32 r0, r0, %r121;  mov.u32 %r127, r0;}
	// end inline asm
	setp.ne.s32 	%p10, %r102, 31;
	@%p10 bra 	$L__BB25_21;
	st.shared.u32 	[%r7], %r127;
$L__BB25_21:
	sub.s32 	%r238, %r127, %r107;
	setp.gt.u32 	%p11, %r2, 31;
	setp.eq.s32 	%p12, %r4, 7;
	setp.eq.s32 	%p13, %r4, 6;
	setp.eq.s32 	%p14, %r4, 5;
	setp.eq.s32 	%p15, %r4, 4;
	setp.eq.s32 	%p16, %r4, 3;
	setp.eq.s32 	%p17, %r4, 2;
	setp.eq.s32 	%p18, %r4, 1;
	bar.sync 	0;
	ld.shared.v4.u32 	{%r239, %r240, %r241, %r242}, [_ZZN3cub18CUB_300001_SM_10006detail10radix_sort31DeviceRadixSortSingleTileKernelINS1_5radix10policy_hubImNS0_8NullTypeEyE10Policy1000ELNS0_9SortOrderE1EmS6_yNS1_21identity_decomposer_tEEEvPKT1_PSB_PKT2_PSF_T3_iiT4_E12temp_storage+33792];
	selp.b32 	%r243, %r239, %r363, %p18;
	add.s32 	%r244, %r240, %r239;
	selp.b32 	%r245, %r244, %r243, %p17;
	add.s32 	%r246, %r244, %r241;
	selp.b32 	%r247, %r246, %r245, %p16;
	add.s32 	%r248, %r246, %r242;
	selp.b32 	%r249, %r248, %r247, %p15;
	ld.shared.v4.u32 	{%r250, %r251, %r252, %r253}, [_ZZN3cub18CUB_300001_SM_10006detail10radix_sort31DeviceRadixSortSingleTileKernelINS1_5radix10policy_hubImNS0_8NullTypeEyE10Policy1000ELNS0_9SortOrderE1EmS6_yNS1_21identity_decomposer_tEEEvPKT1_PSB_PKT2_PSF_T3_iiT4_E12temp_storage+33808];
	add.s32 	%r254, %r248, %r250;
	selp.b32 	%r255, %r254, %r249, %p14;
	add.s32 	%r256, %r254, %r251;
	selp.b32 	%r257, %r256, %r255, %p13;
	add.s32 	%r258, %r256, %r252;
	selp.b32 	%r363, %r258, %r257, %p12;
	add.s32 	%r59, %r258, %r253;
	setp.ne.s32 	%p19, %r102, 0;
	selp.b32 	%r259, %r238, 0, %p19;
	add.s32 	%r260, %r363, %r259;
	or.pred  	%p20, %p11, %p19;
	selp.b32 	%r364, %r260, %r238, %p11;
	@%p20 bra 	$L__BB25_23;
	shl.b32 	%r364, %r59, 16;
	st.shared.u32 	[_ZZN3cub18CUB_300001_SM_10006detail10radix_sort31DeviceRadixSortSingleTileKernelINS1_5radix10policy_hubImNS0_8NullTypeEyE10Policy1000ELNS0_9SortOrderE1EmS6_yNS1_21identity_decomposer_tEEEvPKT1_PSB_PKT2_PSF_T3_iiT4_E12temp_storage+33832], %r364;
$L__BB25_23:
	setp.eq.s32 	%p21, %r2, 0;
	bar.sync 	0;
	ld.shared.u32 	%r261, [_ZZN3cub18CUB_300001_SM_10006detail10radix_sort31DeviceRadixSortSingleTileKernelINS1_5radix10policy_hubImNS0_8NullTypeEyE10Policy1000ELNS0_9SortOrderE1EmS6_yNS1_21identity_decomposer_tEEEvPKT1_PSB_PKT2_PSF_T3_iiT4_E12temp_storage+33832];
	selp.b32 	%r262, 0, %r261, %p21;
	add.s32 	%r263, %r364, %r262;
	add.s32 	%r264, %r23, %r263;
	add.s32 	%r265, %r24, %r263;
	add.s32 	%r266, %r25, %r263;
	add.s32 	%r267, %r26, %r263;
	add.s32 	%r268, %r27, %r263;
	add.s32 	%r269, %r28, %r263;
	add.s32 	%r270, %r29, %r263;
	add.s32 	%r271, %r30, %r263;
	add.s32 	%r272, %r31, %r263;
	add.s32 	%r273, %r32, %r263;
	add.s32 	%r274, %r33, %r263;
	add.s32 	%r275, %r34, %r263;
	add.s32 	%r276, %r35, %r263;
	add.s32 	%r277, %r36, %r263;
	add.s32 	%r278, %r37, %r263;
	add.s32 	%r279, %r38, %r263;
	add.s32 	%r280, %r39, %r263;
	add.s32 	%r281, %r40, %r263;
	add.s32 	%r282, %r41, %r263;
	add.s32 	%r283, %r42, %r263;
	add.s32 	%r284, %r43, %r263;
	add.s32 	%r285, %r44, %r263;
	add.s32 	%r286, %r45, %r263;
	add.s32 	%r287, %r46, %r263;
	add.s32 	%r288, %r47, %r263;
	add.s32 	%r289, %r48, %r263;
	add.s32 	%r290, %r49, %r263;
	add.s32 	%r291, %r50, %r263;
	add.s32 	%r292, %r51, %r263;
	add.s32 	%r293, %r52, %r263;
	add.s32 	%r294, %r53, %r263;
	add.s32 	%r295, %r54, %r263;
	st.shared.u32 	[%r6], %r263;
	st.shared.u32 	[%r6+4], %r264;
	st.shared.u32 	[%r6+8], %r265;
	st.shared.u32 	[%r6+12], %r266;
	st.shared.u32 	[%r6+16], %r267;
	st.shared.u32 	[%r6+20], %r268;
	st.shared.u32 	[%r6+24], %r269;
	st.shared.u32 	[%r6+28], %r270;
	st.shared.u32 	[%r6+32], %r271;
	st.shared.u32 	[%r6+36], %r272;
	st.shared.u32 	[%r6+40], %r273;
	st.shared.u32 	[%r6+44], %r274;
	st.shared.u32 	[%r6+48], %r275;
	st.shared.u32 	[%r6+52], %r276;
	st.shared.u32 	[%r6+56], %r277;
	st.shared.u32 	[%r6+60], %r278;
	st.shared.u32 	[%r6+64], %r279;
	st.shared.u32 	[%r6+68], %r280;
	st.shared.u32 	[%r6+72], %r281;
	st.shared.u32 	[%r6+76], %r282;
	st.shared.u32 	[%r6+80], %r283;
	st.shared.u32 	[%r6+84], %r284;
	st.shared.u32 	[%r6+88], %r285;
	st.shared.u32 	[%r6+92], %r286;
	st.shared.u32 	[%r6+96], %r287;
	st.shared.u32 	[%r6+100], %r288;
	st.shared.u32 	[%r6+104], %r289;
	st.shared.u32 	[%r6+108], %r290;
	st.shared.u32 	[%r6+112], %r291;
	st.shared.u32 	[%r6+116], %r292;
	st.shared.u32 	[%r6+120], %r293;
	st.shared.u32 	[%r6+124], %r294;
	st.shared.u32 	[%r6+128], %r295;
	bar.sync 	0;
	cvt.u32.u16 	%r296, %rs1;
	ld.shared.u16 	%r297, [%r14+2];
	add.s32 	%r63, %r297, %r296;
	cvt.u32.u16 	%r298, %rs2;
	ld.shared.u16 	%r299, [%r15+2];
	add.s32 	%r64, %r299, %r298;
	cvt.u32.u16 	%r300, %rs3;
	ld.shared.u16 	%r301, [%r16+2];
	add.s32 	%r65, %r301, %r300;
	cvt.u32.u16 	%r302, %rs4;
	ld.shared.u16 	%r303, [%r17+2];
	add.s32 	%r66, %r303, %r302;
	cvt.u32.u16 	%r304, %rs5;
	ld.shared.u16 	%r305, [%r18+2];
	add.s32 	%r67, %r305, %r304;
	cvt.u32.u16 	%r306, %rs6;
	ld.shared.u16 	%r307, [%r19+2];
	add.s32 	%r68, %r307, %r306;
	cvt.u32.u16 	%r308, %rs7;
	ld.shared.u16 	%r309, [%r20+2];
	add.s32 	%r69, %r309, %r308;
	cvt.u32.u16 	%r310, %rs8;
	ld.shared.u16 	%r311, [%r21+2];
	add.s32 	%r70, %r311, %r310;
	cvt.u32.u16 	%r312, %rs9;
	ld.shared.u16 	%r313, [%r22+2];
	add.s32 	%r71, %r313, %r312;
	bar.sync 	0;
	setp.lt.s32 	%p22, %r362, %r76;
	@%p22 bra 	$L__BB25_43;
	cvt.u64.u32 	%rd83, %r2;
	shl.b32 	%r314, %r63, 3;
	mov.u32 	%r315, _ZZN3cub18CUB_300001_SM_10006detail10radix_sort31DeviceRadixSortSingleTileKernelINS1_5radix10policy_hubImNS0_8NullTypeEyE10Policy1000ELNS0_9SortOrderE1EmS6_yNS1_21identity_decomposer_tEEEvPKT1_PSB_PKT2_PSF_T3_iiT4_E12temp_storage;
	add.s32 	%r316, %r315, %r314;
	st.shared.u64 	[%r316], %rd112;
	shl.b32 	%r317, %r64, 3;
	add.s32 	%r318, %r315, %r317;
	st.shared.u64 	[%r318], %rd111;
	shl.b32 	%r319, %r65, 3;
	add.s32 	%r320, %r315, %r319;
	st.shared.u64 	[%r320], %rd110;
	shl.b32 	%r321, %r66, 3;
	add.s32 	%r322, %r315, %r321;
	st.shared.u64 	[%r322], %rd109;
	shl.b32 	%r323, %r67, 3;
	add.s32 	%r324, %r315, %r323;
	st.shared.u64 	[%r324], %rd108;
	shl.b32 	%r325, %r68, 3;
	add.s32 	%r326, %r315, %r325;
	st.shared.u64 	[%r326], %rd107;
	shl.b32 	%r327, %r69, 3;
	add.s32 	%r328, %r315, %r327;
	st.shared.u64 	[%r328], %rd106;
	shl.b32 	%r329, %r70, 3;
	add.s32 	%r330, %r315, %r329;
	st.shared.u64 	[%r330], %rd105;
	shl.b32 	%r331, %r71, 3;
	add.s32 	%r332, %r315, %r331;
	st.shared.u64 	[%r332], %rd104;
	bar.sync 	0;
	shl.b32 	%r333, %r2, 6;
	sub.s32 	%r72, %r8, %r333;
	ld.shared.u64 	%rd29, [%r72+2048];
	ld.shared.u64 	%rd30, [%r72+4096];
	ld.shared.u64 	%rd31, [%r72+6144];
	ld.shared.u64 	%rd32, [%r72+8192];
	ld.shared.u64 	%rd33, [%r72+10240];
	ld.shared.u64 	%rd34, [%r72+12288];
	ld.shared.u64 	%rd35, [%r72+14336];
	ld.shared.u64 	%rd36, [%r72+16384];
	setp.gt.u64 	%p23, %rd48, %rd83;
	cvta.to.global.u64 	%rd84, %rd47;
	mul.wide.u32 	%rd85, %r2, 8;
	add.s64 	%rd37, %rd84, %rd85;
	@%p23 bra 	$L__BB25_25;
	bra.uni 	$L__BB25_26;
$L__BB25_25:
	ld.shared.u64 	%rd86, [%r72];
	st.global.u64 	[%rd37], %rd86;
$L__BB25_26:
	add.s32 	%r334, %r2, 256;
	cvt.u64.u32 	%rd87, %r334;
	setp.le.u64 	%p24, %rd48, %rd87;
	@%p24 bra 	$L__BB25_28;
	st.global.u64 	[%rd37+2048], %rd29;
$L__BB25_28:
	add.s32 	%r335, %r2, 512;
	cvt.u64.u32 	%rd88, %r335;
	setp.le.u64 	%p25, %rd48, %rd88;
	@%p25 bra 	$L__BB25_30;
	st.global.u64 	[%rd37+4096], %rd30;
$L__BB25_30:
	add.s32 	%r336, %r2, 768;
	cvt.u64.u32 	%rd89, %r336;
	setp.le.u64 	%p26, %rd48, %rd89;
	@%p26 bra 	$L__BB25_32;
	st.global.u64 	[%rd37+6144], %rd31;
$L__BB25_32:
	or.b32  	%r337, %r2, 1024;
	cvt.u64.u32 	%rd90, %r337;
	setp.le.u64 	%p27, %rd48, %rd90;
	@%p27 bra 	$L__BB25_34;
	st.global.u64 	[%rd37+8192], %rd32;
$L__BB25_34:
	add.s32 	%r338, %r2, 1280;
	cvt.u64.u32 	%rd91, %r338;
	setp.le.u64 	%p28, %rd48, %rd91;
	@%p28 bra 	$L__BB25_36;
	st.global.u64 	[%rd37+10240], %rd33;
$L__BB25_36:
	add.s32 	%r339, %r2, 1536;
	cvt.u64.u32 	%rd92, %r339;
	setp.le.u64 	%p29, %rd48, %rd92;
	@%p29 bra 	$L__BB25_38;
	st.global.u64 	[%rd37+12288], %rd34;
$L__BB25_38:
	add.s32 	%r340, %r2, 1792;
	cvt.u64.u32 	%rd93, %r340;
	setp.le.u64 	%p30, %rd48, %rd93;
	@%p30 bra 	$L__BB25_40;
	st.global.u64 	[%rd37+14336], %rd35;
$L__BB25_40:
	or.b32  	%r341, %r2, 2048;
	cvt.u64.u32 	%rd94, %r341;
	setp.le.u64 	%p31, %rd48, %rd94;
	@%p31 bra 	$L__BB25_42;
	st.global.u64 	[%rd37+16384], %rd36;
$L__BB25_42:
	ret;
$L__BB25_43:
	shl.b32 	%r342, %r63, 3;
	mov.u32 	%r343, _ZZN3cub18CUB_300001_SM_10006detail10radix_sort31DeviceRadixSortSingleTileKernelINS1_5radix10policy_hubImNS0_8NullTypeEyE10Policy1000ELNS0_9SortOrderE1EmS6_yNS1_21identity_decomposer_tEEEvPKT1_PSB_PKT2_PSF_T3_iiT4_E12temp_storage;
	add.s32 	%r344, %r343, %r342;
	st.shared.u64 	[%r344], %rd112;
	shl.b32 	%r345, %r64, 3;
	add.s32 	%r346, %r343, %r345;
	st.shared.u64 	[%r346], %rd111;
	shl.b32 	%r347, %r65, 3;
	add.s32 	%r348, %r343, %r347;
	st.shared.u64 	[%r348], %rd110;
	shl.b32 	%r349, %r66, 3;
	add.s32 	%r350, %r343, %r349;
	st.shared.u64 	[%r350], %rd109;
	shl.b32 	%r351, %r67, 3;
	add.s32 	%r352, %r343, %r351;
	st.shared.u64 	[%r352], %rd108;
	shl.b32 	%r353, %r68, 3;
	add.s32 	%r354, %r343, %r353;
	st.shared.u64 	[%r354], %rd107;
	shl.b32 	%r355, %r69, 3;
	add.s32 	%r356, %r343, %r355;
	st.shared.u64 	[%r356], %rd106;
	shl.b32 	%r357, %r70, 3;
	add.s32 	%r358, %r343, %r357;
	st.shared.u64 	[%r358], %rd105;
	shl.b32 	%r359, %r71, 3;
	add.s32 	%r360, %r343, %r359;
	st.shared.u64 	[%r360], %rd104;
	bar.sync 	0;
	ld.shared.u64 	%rd112, [%r8];
	ld.shared.u64 	%rd111, [%r8+8];
	ld.shared.u64 	%rd110, [%r8+16];
	ld.shared.u64 	%rd109, [%r8+24];
	ld.shared.u64 	%rd108, [%r8+32];
	ld.shared.u64 	%rd107, [%r8+40];
	ld.shared.u64 	%rd106, [%r8+48];
	ld.shared.u64 	%rd105, [%r8+56];
	ld.shared.u64 	%rd104, [%r8+64];
	bar.sync 	0;
	add.s32 	%r362, %r362, 6;
	add.s32 	%r361, %r361, -6;
	bra.uni 	$L__BB25_19;

}
	// .globl	_ZN3cub18CUB_300001_SM_10006detail10radix_sort30DeviceRadixSortHistogramKernelINS1_5radix10policy_hubImNS0_8NullTypeEyE10Policy1000ELNS0_9SortOrderE1EmyNS1_21identity_decomposer_tEEEvPT2_PKT1_SB_iiT3_
.visible .entry _ZN3cub18CUB_300001_SM_10006detail10radix_sort30DeviceRadixSortHistogramKernelINS1_5radix10policy_hubImNS0_8NullTypeEyE10Policy1000ELNS0_9SortOrderE1EmyNS1_21identity_decomposer_tEEEvPT2_PKT1_SB_iiT3_(
	.param .u64 .ptr .align 1 _ZN3cub18CUB_300001_SM_10006detail10radix_sort30DeviceRadixSortHistogramKernelINS1_5radix10policy_hubImNS0_8NullTypeEyE10Policy1000ELNS0_9SortOrderE1EmyNS1_21identity_decomposer_tEEEvPT2_PKT1_SB_iiT3__param_0,
	.param .u64 .ptr .align 1 _ZN3cub18CUB_300001_SM_10006detail10radix_sort30DeviceRadixSortHistogramKernelINS1_5radix10policy_hubImNS0_8NullTypeEyE10Policy1000ELNS0_9SortOrderE1EmyNS1_21identity_decomposer_tEEEvPT2_PKT1_SB_iiT3__param_1,
	.param .u64 _ZN3cub18CUB_300001_SM_10006detail10radix_sort30DeviceRadixSortHistogramKernelINS1_5radix10policy_hubImNS0_8NullTypeEyE10Policy1000ELNS0_9SortOrderE1EmyNS1_21identity_decomposer_tEEEvPT2_PKT1_SB_iiT3__param_2,
	.param .u32 _ZN3cub18CUB_300001_SM_10006detail10radix_sort30DeviceRadixSortHistogramKernelINS1_5radix10policy_hubImNS0_8NullTypeEyE10Policy1000ELNS0_9SortOrderE1EmyNS1_21identity_decomposer_tEEEvPT2_PKT1_SB_iiT3__param_3,
	.param .u32 _ZN3cub18CUB_300001_SM_10006detail10radix_sort30DeviceRadixSortHistogramKernelINS1_5radix10policy_hubImNS0_8NullTypeEyE10Policy1000ELNS0_9SortOrderE1EmyNS1_21identity_decomposer_tEEEvPT2_PKT1_SB_iiT3__param_4,
	.param .align 1 .b8 _ZN3cub18CUB_300001_SM_10006detail10radix_sort30DeviceRadixSortHistogramKernelINS1_5radix10policy_hubImNS0_8NullTypeEyE10Policy1000ELNS0_9SortOrderE1EmyNS1_21identity_decomposer_tEEEvPT2_PKT1_SB_iiT3__param_5[1]
)
.maxntid 128
{
	.reg .pred 	%p<91>;
	.reg .b32 	%r<362>;
	.reg .b64 	%rd<279>;
	// demoted variable
	.shared .align 4 .b8 _ZZN3cub18CUB_300001_SM_10006detail10radix_sort30DeviceRadixSortHistogramKernelINS1_5radix10policy_hubImNS0_8NullTypeEyE10Policy1000ELNS0_9SortOrderE1EmyNS1_21identity_decomposer_tEEEvPT2_PKT1_SB_iiT3_E12temp_storage[8192];
	ld.param.u64 	%rd97, [_ZN3cub18CUB_300001_SM_10006detail10radix_sort30DeviceRadixSortHistogramKernelINS1_5radix10policy_hubImNS0_8NullTypeEyE10Policy1000ELNS0_9SortOrderE1EmyNS1_21identity_decomposer_tEEEvPT2_PKT1_SB_iiT3__param_0];
	ld.param.u64 	%rd98, [_ZN3cub18CUB_300001_SM_10006detail10radix_sort30DeviceRadixSortHistogramKernelINS1_5radix10policy_hubImNS0_8NullTypeEyE10Policy1000ELNS0_9SortOrderE1EmyNS1_21identity_decomposer_tEEEvPT2_PKT1_SB_iiT3__param_1];
	ld.param.u64 	%rd96, [_ZN3cub18CUB_300001_SM_10006detail10radix_sort30DeviceRadixSortHistogramKernelINS1_5radix10policy_hubImNS0_8NullTypeEyE10Policy1000ELNS0_9SortOrderE1EmyNS1_21identity_decomposer_tEEEvPT2_PKT1_SB_iiT3__param_2];
	ld.param.u32 	%r93, [_ZN3cub18CUB_300001_SM_10006detail10radix_sort30DeviceRadixSortHistogramKernelINS1_5radix10policy_hubImNS0_8NullTypeEyE10Policy1000ELNS0_9SortOrderE1EmyNS1_21identity_decomposer_tEEEvPT2_PKT1_SB_iiT3__param_3];
	ld.param.u32 	%r94, [_ZN3cub18CUB_300001_SM_10006detail10radix_sort30DeviceRadixSortHistogramKernelINS1_5radix10policy_hubImNS0_8NullTypeEyE10Policy1000ELNS0_9SortOrderE1EmyNS1_21identity_decomposer_tEEEvPT2_PKT1_SB_iiT3__param_4];
	cvta.to.global.u64 	%rd1, %rd98;
	cvta.to.global.u64 	%rd2, %rd97;
	setp.eq.s64 	%p2, %rd96, 0;
	@%p2 bra 	$L__BB26_153;
	sub.s32 	%r95, %r94, %r93;
	add.s32 	%r96, %r95, 7;
	shr.s32 	%r97, %r96, 31;
	shr.u32 	%r98, %r97, 29;
	add.s32 	%r99, %r96, %r98;
	shr.s32 	%r100, %r99, 3;
	mov.u32 	%r101, %tid.x;
	setp.gt.u32 	%p3, %r101, 255;
	setp.lt.s32 	%p4, %r96, 8;
	mov.u32 	%r102, %ctaid.x;
	shl.b32 	%r103, %r102, 11;
	cvt.u64.u32 	%rd3, %r103;
	mov.u32 	%r104, %nctaid.x;
	shl.b32 	%r105, %r104, 11;
	cvt.u64.u32 	%rd4, %r105;
	add.s32 	%r1, %r100, -1;
	and.b32  	%r2, %r100, 15;
	and.b32  	%r3, %r100, 7;
	add.s32 	%r4, %r3, -1;
	and.b32  	%r5, %r100, 3;
	or.pred  	%p1, %p3, %p4;
	shl.b32 	%r106, %r101, 2;
	mov.u32 	%r107, _ZZN3cub18CUB_300001_SM_10006detail10radix_sort30DeviceRadixSortHistogramKernelINS1_5radix10policy_hubImNS0_8NullTypeEyE10Policy1000ELNS0_9SortOrderE1EmyNS1_21identity_decomposer_tEEEvPT2_PKT1_SB_iiT3_E12temp_storage;
	add.s32 	%r6, %r107, %r106;
	and.b32  	%r7, %r100, 268435440;
	cvt.u64.u32 	%rd5, %r101;
	add.s32 	%r8, %r101, 128;
	add.s32 	%r9, %r101, 256;
	add.s32 	%r10, %r101, 512;
	add.s32 	%r11, %r101, 640;
	add.s32 	%r12, %r101, 768;
	add.s32 	%r13, %r101, 1920;
	and.b32  	%r14, %r100, 268435448;
	and.b32  	%r15, %r100, 1;
	neg.s32 	%r16, %r7;
	add.s32 	%r17, %r6, 8192;
	add.s64 	%rd100, %rd96, -1;
	shr.u64 	%rd101, %rd100, 30;
	add.s64 	%rd102, %rd101, 1;
	min.u64 	%rd6, %rd102, %rd96;
	mov.b64 	%rd246, 0;
$L__BB26_2:
	@%p1 bra 	$L__BB26_30;
	setp.lt.u32 	%p5, %r1, 15;
	mov.b32 	%r346, 0;
	@%p5 bra 	$L__BB26_6;
	mov.u32 	%r343, %r17;
	mov.u32 	%r344, %r16;
$L__BB26_5:
	.pragma "nounroll";
	mov.b32 	%r109, 0;
	st.shared.u32 	[%r343+-8192], %r109;
	st.shared.u32 	[%r343+-7168], %r109;
	st.shared.u32 	[%r343+-6144], %r109;
	st.shared.u32 	[%r343+-5120], %r109;
	st.shared.u32 	[%r343+-4096], %r109;
	st.shared.u32 	[%r343+-3072], %r109;
	st.shared.u32 	[%r343+-2048], %r109;
	st.shared.u32 	[%r343+-1024], %r109;
	st.shared.u32 	[%r343], %r109;
	st.shared.u32 	[%r343+1024], %r109;
	st.shared.u32 	[%r343+2048], %r109;
	st.shared.u32 	[%r343+3072], %r109;
	st.shared.u32 	[%r343+4096], %r109;
	st.shared.u32 	[%r343+5120], %r109;
	st.shared.u32 	[%r343+6144], %r109;
	st.shared.u32 	[%r343+7168], %r109;
	add.s32 	%r344, %r344, 16;
	add.s32 	%r343, %r343, 16384;
	setp.ne.s32 	%p6, %r344, 0;
	mov.u32 	%r346, %r7;
	@%p6 bra 	$L__BB26_5;
$L__BB26_6:
	add.s32 	%r23, %r2, -1;
	setp.eq.s32 	%p7, %r2, 0;
	@%p7 bra 	$L__BB26_16;
	setp.lt.u32 	%p8, %r23, 7;
	@%p8 bra 	$L__BB26_9;
	shl.b32 	%r110, %r346, 10;
	add.s32 	%r111, %r6, %r110;
	mov.b32 	%r112, 0;
	st.shared.u32 	[%r111], %r112;
	st.shared.u32 	[%r111+1024], %r112;
	st.shared.u32 	[%r111+2048], %r112;
	st.shared.u32 	[%r111+3072], %r112;
	st.shared.u32 	[%r111+4096], %r112;
	st.shared.u32 	[%r111+5120], %r112;
	st.shared.u32 	[%r111+6144], %r112;
	st.shared.u32 	[%r111+7168], %r112;
	add.s32 	%r346, %r346, 8;
$L__BB26_9:
	setp.eq.s32 	%p9, %r3, 0;
	@%p9 bra 	$L__BB26_16;
	setp.lt.u32 	%p10, %r4, 3;
	@%p10 bra 	$L__BB26_12;
	shl.b32 	%r113, %r346, 10;
	add.s32 	%r114, %r6, %r113;
	mov.b32 	%r115, 0;
	st.shared.u32 	[%r114], %r115;
	st.shared.u32 	[%r114+1024], %r115;
	st.shared.u32 	[%r114+2048], %r115;
	st.shared.u32 	[%r114+3072], %r115;
	add.s32 	%r346, %r346, 4;
$L__BB26_12:
	setp.eq.s32 	%p11, %r5, 0;
	@%p11 bra 	$L__BB26_16;
	setp.eq.s32 	%p12, %r5, 1;
	shl.b32 	%r116, %r346, 10;
	add.s32 	%r28, %r6, %r116;
	mov.b32 	%r117, 0;
	st.shared.u32 	[%r28], %r117;
	@%p12 bra 	$L__BB26_16;
	setp.eq.s32 	%p13, %r5, 2;
	mov.b32 	%r118, 0;
	st.shared.u32 	[%r28+1024], %r118;
	@%p13 bra 	$L__BB26_16;
	mov.b32 	%r119, 0;
	st.shared.u32 	[%r28+2048], %r119;
$L__BB26_16:
	cvt.u32.u64 	%r120, %rd5;
	setp.gt.u32 	%p14, %r120, 127;
	@%p14 bra 	$L__BB26_30;
	setp.lt.u32 	%p15, %r1, 15;
	mov.b32 	%r350, 0;
	@%p15 bra 	$L__BB26_20;
	mov.b32 	%r348, 0;
$L__BB26_19:
	.pragma "nounroll";
	shl.b32 	%r123, %r348, 10;
	add.s32 	%r124, %r6, %r123;
	mov.b32 	%r125, 0;
	st.shared.u32 	[%r124+512], %r125;
	st.shared.u32 	[%r124+1536], %r125;
	st.shared.u32 	[%r124+2560], %r125;
	st.shared.u32 	[%r124+3584], %r125;
	st.shared.u32 	[%r124+4608], %r125;
	st.shared.u32 	[%r124+5632], %r125;
	st.shared.u32 	[%r124+6656], %r125;
	st.shared.u32 	[%r124+7680], %r125;
	st.shared.u32 	[%r124+8704], %r125;
	st.shared.u32 	[%r124+9728], %r125;
	st.shared.u32 	[%r124+10752], %r125;
	st.shared.u32 	[%r124+11776], %r125;
	st.shared.u32 	[%r124+12800], %r125;
	st.shared.u32 	[%r124+13824], %r125;
	st.shared.u32 	[%r124+14848], %r125;
	st.shared.u32 	[%r124+15872], %r125;
	add.s32 	%r348, %r348, 16;
	setp.ne.s32 	%p16, %r348, %r7;
	mov.u32 	%r350, %r7;
	@%p16 bra 	$L__BB26_19;
$L__BB26_20:
	setp.eq.s32 	%p17, %r2, 0;
	@%p17 bra 	$L__BB26_30;
	setp.lt.u32 	%p18, %r23, 7;
	@%p18 bra 	$L__BB26_23;
	shl.b32 	%r126, %r350, 10;
	add.s32 	%r127, %r6, %r126;
	mov.b32 	%r128, 0;
	st.shared.u32 	[%r127+512], %r128;
	st.shared.u32 	[%r127+1536], %r128;
	st.shared.u32 	[%r127+2560], %r128;
	st.shared.u32 	[%r127+3584], %r128;
	st.shared.u32 	[%r127+4608], %r128;
	st.shared.u32 	[%r127+5632], %r128;
	st.shared.u32 	[%r127+6656], %r128;
	st.shared.u32 	[%r127+7680], %r128;
	add.s32 	%r350, %r350, 8;
$L__BB26_23:
	setp.eq.s32 	%p19, %r3, 0;
	@%p19 bra 	$L__BB26_30;
	setp.lt.u32 	%p20, %r4, 3;
	@%p20 bra 	$L__BB26_26;
	shl.b32 	%r129, %r350, 10;
	add.s32 	%r130, %r6, %r129;
	mov.b32 	%r131, 0;
	st.shared.u32 	[%r130+512], %r131;
	st.shared.u32 	[%r130+1536], %r131;
	st.shared.u32 	[%r130+2560], %r131;
	st.shared.u32 	[%r130+3584], %r131;
	add.s32 	%r350, %r350, 4;
$L__BB26_26:
	setp.eq.s32 	%p21, %r5, 0;
	@%p21 bra 	$L__BB26_30;
	setp.eq.s32 	%p22, %r5, 1;
	shl.b32 	%r132, %r350, 10;
	add.s32 	%r36, %r6, %r132;
	mov.b32 	%r133, 0;
	st.shared.u32 	[%r36+512], %r133;
	@%p22 bra 	$L__BB26_30;
	setp.eq.s32 	%p23, %r5, 2;
	mov.b32 	%r134, 0;
	st.shared.u32 	[%r36+1536], %r134;
	@%p23 bra 	$L__BB26_30;
	mov.b32 	%r135, 0;
	st.shared.u32 	[%r36+2560], %r135;
$L__BB26_30:
	bar.sync 	0;
	bar.sync 	0;
	shl.b64 	%rd8, %rd246, 30;
	sub.s64 	%rd103, %rd96, %rd8;
	min.u64 	%rd9, %rd103, 1073741824;
	setp.le.u64 	%p24, %rd9, %rd3;
	@%p24 bra 	$L__BB26_70;
	mov.u64 	%rd247, %rd3;
$L__BB26_32:
	add.s64 	%rd11, %rd247, %rd8;
	sub.s64 	%rd12, %rd96, %rd11;
	setp.lt.u64 	%p25, %rd12, 2048;
	@%p25 bra 	$L__BB26_34;
	add.s64 	%rd122, %rd11, %rd5;
	shl.b64 	%rd123, %rd122, 3;
	add.s64 	%rd124, %rd1, %rd123;
	ld.global.u64 	%rd278, [%rd124];
	ld.global.u64 	%rd277, [%rd124+1024];
	ld.global.u64 	%rd276, [%rd124+2048];
	ld.global.u64 	%rd275, [%rd124+3072];
	ld.global.u64 	%rd274, [%rd124+4096];
	ld.global.u64 	%rd273, [%rd124+5120];
	ld.global.u64 	%rd272, [%rd124+6144];
	ld.global.u64 	%rd271, [%rd124+7168];
	ld.global.u64 	%rd270, [%rd124+8192];
	ld.global.u64 	%rd269, [%rd124+9216];
	ld.global.u64 	%rd268, [%rd124+10240];
	ld.global.u64 	%rd267, [%rd124+11264];
	ld.global.u64 	%rd266, [%rd124+12288];
	ld.global.u64 	%rd265, [%rd124+13312];
	ld.global.u64 	%rd264, [%rd124+14336];
	ld.global.u64 	%rd263, [%rd124+15360];
	bra.uni 	$L__BB26_66;
$L__BB26_34:
	cvt.u32.u64 	%r136, %rd5;
	cvt.u32.u64 	%r37, %rd12;
	setp.ge.s32 	%p26, %r136, %r37;
	add.s64 	%rd105, %rd11, %rd5;
	shl.b64 	%rd106, %rd105, 3;
	add.s64 	%rd29, %rd1, %rd106;
	mov.b64 	%rd278, 0;
	@%p26 bra 	$L__BB26_36;
	ld.global.u64 	%rd278, [%rd29];
$L__BB26_36:
	setp.ge.s32 	%p27, %r8, %r37;
	mov.b64 	%rd277, 0;
	@%p27 bra 	$L__BB26_38;
	ld.global.u64 	%rd277, [%rd29+1024];
$L__BB26_38:
	setp.ge.s32 	%p28, %r9, %r37;
	mov.b64 	%rd276, 0;
	@%p28 bra 	$L__BB26_40;
	ld.global.u64 	%rd276, [%rd29+2048];
$L__BB26_40:
	mov.u32 	%r137, %tid.x;
	add.s32 	%r138, %r137, 384;
	setp.ge.s32 	%p29, %r138, %r37;
	mov.b64 	%rd275, 0;
	@%p29 bra 	$L__BB26_42;
	ld.global.u64 	%rd275, [%rd29+3072];
$L__BB26_42:
	setp.ge.s32 	%p30, %r10, %r37;
	mov.b64 	%rd274, 0;
	@%p30 bra 	$L__BB26_44;
	ld.global.u64 	%rd274, [%rd29+4096];
$L__BB26_44:
	setp.ge.s32 	%p31, %r11, %r37;
	mov.b64 	%rd273, 0;
	@%p31 bra 	$L__BB26_46;
	ld.global.u64 	%rd273, [%rd29+5120];
$L__BB26_46:
	setp.ge.s32 	%p32, %r12, %r37;
	mov.b64 	%rd272, 0;
	@%p32 bra 	$L__BB26_48;
	ld.global.u64 	%rd272, [%rd29+6144];
$L__BB26_48:
	add.s32 	%r140, %r137, 896;
	setp.ge.s32 	%p33, %r140, %r37;
	mov.b64 	%rd271, 0;
	@%p33 bra 	$L__BB26_50;
	ld.global.u64 	%rd271, [%rd29+7168];
$L__BB26_50:
	or.b32  	%r142, %r137, 1024;
	setp.ge.s32 	%p34, %r142, %r37;
	mov.b64 	%rd270, 0;
	@%p34 bra 	$L__BB26_52;
	ld.global.u64 	%rd270, [%rd29+8192];
$L__BB26_52:
	add.s32 	%r144, %r137, 1152;
	setp.ge.s32 	%p35, %r144, %r37;
	mov.b64 	%rd269, 0;
	@%p35 bra 	$L__BB26_54;
	ld.global.u64 	%rd269, [%rd29+9216];
$L__BB26_54:
	add.s32 	%r146, %r137, 1280;
	setp.ge.s32 	%p36, %r146, %r37;
	mov.b64 	%rd268, 0;
	@%p36 bra 	$L__BB26_56;
	ld.global.u64 	%rd268, [%rd29+10240];
$L__BB26_56:
	add.s32 	%r148, %r137, 1408;
	setp.ge.s32 	%p37, %r148, %r37;
	mov.b64 	%rd267, 0;
	@%p37 bra 	$L__BB26_58;
	ld.global.u64 	%rd267, [%rd29+11264];
$L__BB26_58:
	add.s32 	%r150, %r137, 1536;
	setp.ge.s32 	%p38, %r150, %r37;
	mov.b64 	%rd266, 0;
	@%p38 bra 	$L__BB26_60;
	ld.global.u64 	%rd266, [%rd29+12288];
$L__BB26_60:
	add.s32 	%r152, %r137, 1664;
	setp.ge.s32 	%p39, %r152, %r37;
	mov.b64 	%rd265, 0;
	@%p39 bra 	$L__BB26_62;
	ld.global.u64 	%rd265, [%rd29+13312];
$L__BB26_62:
	add.s32 	%r154, %r137, 1792;
	setp.ge.s32 	%p40, %r154, %r37;
	mov.b64 	%rd264, 0;
	@%p40 bra 	$L__BB26_64;
	ld.global.u64 	%rd264, [%rd29+14336];
$L__BB26_64:
	setp.ge.s32 	%p41, %r13, %r37;
	mov.b64 	%rd263, 0;
	@%p41 bra 	$L__BB26_66;
	ld.global.u64 	%rd263, [%rd29+15360];
$L__BB26_66:
	setp.le.s32 	%p42, %r94, %r93;
	@%p42 bra 	$L__BB26_69;
	not.b64 	%rd77, %rd263;
	not.b64 	%rd78, %rd264;
	not.b64 	%rd79, %rd265;
	not.b64 	%rd80, %rd266;
	not.b64 	%rd81, %rd267;
	not.b64 	%rd82, %rd268;
	not.b64 	%rd83, %rd269;
	not.b64 	%rd84, %rd270;
	not.b64 	%rd85, %rd271;
	not.b64 	%rd86, %rd272;
	not.b64 	%rd87, %rd273;
	not.b64 	%rd88, %rd274;
	not.b64 	%rd89, %rd275;
	not.b64 	%rd90, %rd276;
	not.b64 	%rd91, %rd277;
	not.b64 	%rd92, %rd278;
	mov.b32 	%r352, 0;
	mov.u32 	%r353, %r93;
$L__BB26_68:
	sub.s32 	%r156, %r94, %r353;
	shl.b32 	%r157, %r352, 10;
	mov.u32 	%r158, _ZZN3cub18CUB_300001_SM_10006detail10radix_sort30DeviceRadixSortHistogramKernelINS1_5radix10policy_hubImNS0_8NullTypeEyE10Policy1000ELNS0_9SortOrderE1EmyNS1_21identity_decomposer_tEEEvPT2_PKT1_SB_iiT3_E12temp_storage;
	add.s32 	%r159, %r158, %r157;
	min.s32 	%r160, %r156, 8;
	mov.b32 	%r161, -1;
	shl.b32 	%r162, %r161, %r160;
	not.b32 	%r163, %r162;
	shr.u64 	%rd125, %rd92, %r353;
	cvt.u32.u64 	%r164, %rd125;
	and.b32  	%r165, %r164, %r163;
	shl.b32 	%r166, %r165, 2;
	add.s32 	%r167, %r159, %r166;
	atom.shared.add.u32 	%r168, [%r167], 1;
	shr.u64 	%rd126, %rd91, %r353;
	cvt.u32.u64 	%r169, %rd126;
	and.b32  	%r170, %r169, %r163;
	shl.b32 	%r171, %r170, 2;
	add.s32 	%r172, %r159, %r171;
	atom.shared.add.u32 	%r173, [%r172], 1;
	shr.u64 	%rd127, %rd90, %r353;
	cvt.u32.u64 	%r174, %rd127;
	and.b32  	%r175, %r174, %r163;
	shl.b32 	%r176, %r175, 2;
	add.s32 	%r177, %r159, %r176;
	atom.shared.add.u32 	%r178, [%r177], 1;
	shr.u64 	%rd128, %rd89, %r353;
	cvt.u32.u64 	%r179, %rd128;
	and.b32  	%r180, %r179, %r163;
	shl.b32 	%r181, %r180, 2;
	add.s32 	%r182, %r159, %r181;
	atom.shared.add.u32 	%r183, [%r182], 1;
	shr.u64 	%rd129, %rd88, %r353;
	cvt.u32.u64 	%r184, %rd129;
	and.b32  	%r185, %r184, %r163;
	shl.b32 	%r186, %r185, 2;
	add.s32 	%r187, %r159, %r186;
	atom.shared.add.u32 	%r188, [%r187], 1;
	shr.u64 	%rd130, %rd87, %r353;
	cvt.u32.u64 	%r189, %rd130;
	and.b32  	%r190, %r189, %r163;
	shl.b32 	%r191, %r190, 2;
	add.s32 	%r192, %r159, %r191;
	atom.shared.add.u32 	%r193, [%r192], 1;
	shr.u64 	%rd131, %rd86, %r353;
	cvt.u32.u64 	%r194, %rd131;
	and.b32  	%r195, %r194, %r163;
	shl.b32 	%r196, %r195, 2;
	add.s32 	%r197, %r159, %r196;
	atom.shared.add.u32 	%r198, [%r197], 1;
	shr.u64 	%rd132, %rd85, %r353;
	cvt.u32.u64 	%r199, %rd132;
	and.b32  	%r200, %r199, %r163;
	shl.b32 	%r201, %r200, 2;
	add.s32 	%r202, %r159, %r201;
	atom.shared.add.u32 	%r203, [%r202], 1;
	shr.u64 	%rd133, %rd84, %r353;
	cvt.u32.u64 	%r204, %rd133;
	and.b32  	%r205, %r204, %r163;
	shl.b32 	%r206, %r205, 2;
	add.s32 	%r207, %r159, %r206;
	atom.shared.add.u32 	%r208, [%r207], 1;
	shr.u64 	%rd134, %rd83, %r353;
	cvt.u32.u64 	%r209, %rd134;
	and.b32  	%r210, %r209, %r163;
	shl.b32 	%r211, %r210, 2;
	add.s32 	%r212, %r159, %r211;
	atom.shared.add.u32 	%r213, [%r212], 1;
	shr.u64 	%rd135, %rd82, %r353;
	cvt.u32.u64 	%r214, %rd135;
	and.b32  	%r215, %r214, %r163;
	shl.b32 	%r216, %r215, 2;
	add.s32 	%r217, %r159, %r216;
	atom.shared.add.u32 	%r218, [%r217], 1;
	shr.u64 	%rd136, %rd81, %r353;
	cvt.u32.u64 	%r219, %rd136;
	and.b32  	%r220, %r219, %r163;
	shl.b32 	%r221, %r220, 2;
	add.s32 	%r222, %r159, %r221;
	atom.shared.add.u32 	%r223, [%r222], 1;
	shr.u64 	%rd137, %rd80, %r353;
	cvt.u32.u64 	%r224, %rd137;
	and.b32  	%r225, %r224, %r163;
	shl.b32 	%r226, %r225, 2;
	add.s32 	%r227, %r159, %r226;
	atom.shared.add.u32 	%r228, [%r227], 1;
	shr.u64 	%rd138, %rd79, %r353;
	cvt.u32.u64 	%r229, %rd138;
	and.b32  	%r230, %r229, %r163;
	shl.b32 	%r231, %r230, 2;
	add.s32 	%r232, %r159, %r231;
	atom.shared.add.u32 	%r233, [%r232], 1;
	shr.u64 	%rd139, %rd78, %r353;
	cvt.u32.u64 	%r234, %rd139;
	and.b32  	%r235, %r234, %r163;
	shl.b32 	%r236, %r235, 2;
	add.s32 	%r237, %r159, %r236;
	atom.shared.add.u32 	%r238, [%r237], 1;
	shr.u64 	%rd140, %rd77, %r353;
	cvt.u32.u64 	%r239, %rd140;
	and.b32  	%r240, %r239, %r163;
	shl.b32 	%r241, %r240, 2;
	add.s32 	%r242, %r159, %r241;
	atom.shared.add.u32 	%r243, [%r242], 1;
	add.s32 	%r353, %r353, 8;
	add.s32 	%r352, %r352, 1;
	setp.lt.s32 	%p43, %r353, %r94;
	@%p43 bra 	$L__BB26_68;
$L__BB26_69:
	add.s64 	%rd247, %rd247, %rd4;
	setp.lt.u64 	%p44, %rd247, %rd9;
	@%p44 bra 	$L__BB26_32;
$L__BB26_70:
	bar.sync 	0;
	@%p1 bra 	$L__BB26_152;
	setp.lt.u32 	%p45, %r1, 7;
	mov.b32 	%r356, 0;
	@%p45 bra 	$L__BB26_90;
	mov.b32 	%r354, 0;
$L__BB26_73:
	.pragma "nounroll";
	shl.b32 	%r246, %r354, 10;
	add.s32 	%r43, %r6, %r246;
	ld.shared.u32 	%r44, [%r43];
	setp.eq.s32 	%p46, %r44, 0;
	@%p46 bra 	$L__BB26_75;
	cvt.u32.u64 	%r247, %rd5;
	shl.b32 	%r248, %r354, 8;
	add.s32 	%r249, %r248, %r247;
	mul.wide.u32 	%rd141, %r249, 8;
	add.s64 	%rd142, %rd2, %rd141;
	cvt.u64.u32 	%rd143, %r44;
	atom.global.add.u64 	%rd144, [%rd142], %rd143;
$L__BB26_75:
	ld.shared.u32 	%r45, [%r43+1024];
	setp.eq.s32 	%p47, %r45, 0;
	@%p47 bra 	$L__BB26_77;
	cvt.u32.u64 	%r250, %rd5;
	shl.b32 	%r251, %r354, 8;
	add.s32 	%r252, %r251, %r250;
	add.s32 	%r253, %r252, 256;
	mul.wide.u32 	%rd145, %r253, 8;
	add.s64 	%rd146, %rd2, %rd145;
	cvt.u64.u32 	%rd147, %r45;
	atom.global.add.u64 	%rd148, [%rd146], %rd147;
$L__BB26_77:
	ld.shared.u32 	%r46, [%r43+2048];
	setp.eq.s32 	%p48, %r46, 0;
	@%p48 bra 	$L__BB26_79;
	cvt.u32.u64 	%r254, %rd5;
	shl.b32 	%r255, %r354, 8;
	add.s32 	%r256, %r255, %r254;
	add.s32 	%r257, %r256, 512;
	mul.wide.u32 	%rd149, %r257, 8;
	add.s64 	%rd150, %rd2, %rd149;
	cvt.u64.u32 	%rd151, %r46;
	atom.global.add.u64 	%rd152, [%rd150], %rd151;
$L__BB26_79:
	ld.shared.u32 	%r47, [%r43+3072];
	setp.eq.s32 	%p49, %r47, 0;
	@%p49 bra 	$L__BB26_81;
	cvt.u32.u64 	%r258, %rd5;
	shl.b32 	%r259, %r354, 8;
	add.s32 	%r260, %r259, %r258;
	add.s32 	%r261, %r260, 768;
	mul.wide.u32 	%rd153, %r261, 8;
	add.s64 	%rd154, %rd2, %rd153;
	cvt.u64.u32 	%rd155, %r47;
	atom.global.add.u64 	%rd156, [%rd154], %rd155;
$L__BB26_81:
	ld.shared.u32 	%r48, [%r43+4096];
	setp.eq.s32 	%p50, %r48, 0;
	@%p50 bra 	$L__BB26_83;
	cvt.u32.u64 	%r262, %rd5;
	shl.b32 	%r263, %r354, 8;
	add.s32 	%r264, %r263, %r262;
	add.s32 	%r265, %r264, 1024;
	mul.wide.u32 	%rd157, %r265, 8;
	add.s64 	%rd158, %rd2, %rd157;
	cvt.u64.u32 	%rd159, %r48;
	atom.global.add.u64 	%rd160, [%rd158], %rd159;
$L__BB26_83:
	ld.shared.u32 	%r49, [%r43+5120];
	setp.eq.s32 	%p51, %r49, 0;
	@%p51 bra 	$L__BB26_85;
	cvt.u32.u64 	%r266, %rd5;
	shl.b32 	%r267, %r354, 8;
	add.s32 	%r268, %r267, %r266;
	add.s32 	%r269, %r268, 1280;
	mul.wide.u32 	%rd161, %r269, 8;
	add.s64 	%rd162, %rd2, %rd161;
	cvt.u64.u32 	%rd163, %r49;
	atom.global.add.u64 	%rd164, [%rd162], %rd163;
$L__BB26_85:
	ld.shared.u32 	%r50, [%r43+6144];
	setp.eq.s32 	%p52, %r50, 0;
	@%p52 bra 	$L__BB26_87;
	cvt.u32.u64 	%r270, %rd5;
	shl.b32 	%r271, %r354, 8;
	add.s32 	%r272, %r271, %r270;
	add.s32 	%r273, %r272, 1536;
	mul.wide.u32 	%rd165, %r273, 8;
	add.s64 	%rd166, %rd2, %rd165;
	cvt.u64.u32 	%rd167, %r50;
	atom.global.add.u64 	%rd168, [%rd166], %rd167;
$L__BB26_87:
	ld.shared.u32 	%r51, [%r43+7168];
	setp.eq.s32 	%p53, %r51, 0;
	@%p53 bra 	$L__BB26_89;
	cvt.u32.u64 	%r274, %rd5;
	shl.b32 	%r275, %r354, 8;
	add.s32 	%r276, %r275, %r274;
	add.s32 	%r277, %r276, 1792;
	mul.wide.u32 	%rd169, %r277, 8;
	add.s64 	%rd170, %rd2, %rd169;
	cvt.u64.u32 	%rd171, %r51;
	atom.global.add.u64 	%rd172, [%rd170], %rd171;
$L__BB26_89:
	add.s32 	%r354, %r354, 8;
	setp.ne.s32 	%p54, %r354, %r14;
	mov.u32 	%r356, %r14;
	@%p54 bra 	$L__BB26_73;
$L__BB26_90:
	add.s32 	%r54, %r5, -1;
	setp.eq.s32 	%p55, %r3, 0;
	@%p55 bra 	$L__BB26_111;
	setp.lt.u32 	%p56, %r4, 3;
	@%p56 bra 	$L__BB26_101;
	shl.b32 	%r278, %r356, 10;
	add.s32 	%r55, %r6, %r278;
	ld.shared.u32 	%r56, [%r55];
	setp.eq.s32 	%p57, %r56, 0;
	@%p57 bra 	$L__BB26_94;
	cvt.u32.u64 	%r279, %rd5;
	shl.b32 	%r280, %r356, 8;
	add.s32 	%r281, %r280, %r279;
	mul.wide.u32 	%rd173, %r281, 8;
	add.s64 	%rd174, %rd2, %rd173;
	cvt.u64.u32 	%rd175, %r56;
	atom.global.add.u64 	%rd176, [%rd174], %rd175;
$L__BB26_94:
	ld.shared.u32 	%r57, [%r55+1024];
	setp.eq.s32 	%p58, %r57, 0;
	@%p58 bra 	$L__BB26_96;
	cvt.u32.u64 	%r282, %rd5;
	shl.b32 	%r283, %r356, 8;
	add.s32 	%r284, %r283, %r282;
	add.s32 	%r285, %r284, 256;
	mul.wide.u32 	%rd177, %r285, 8;
	add.s64 	%rd178, %rd2, %rd177;
	cvt.u64.u32 	%rd179, %r57;
	atom.global.add.u64 	%rd180, [%rd178], %rd179;
$L__BB26_96:
	ld.shared.u32 	%r58, [%r55+2048];
	setp.eq.s32 	%p59, %r58, 0;
	@%p59 bra 	$L__BB26_98;
	cvt.u32.u64 	%r286, %rd5;
	shl.b32 	%r287, %r356, 8;
	add.s32 	%r288, %r287, %r286;
	add.s32 	%r289, %r288, 512;
	mul.wide.u32 	%rd181, %r289, 8;
	add.s64 	%rd182, %rd2, %rd181;
	cvt.u64.u32 	%rd183, %r58;
	atom.global.add.u64 	%rd184, [%rd182], %rd183;
$L__BB26_98:
	ld.shared.u32 	%r59, [%r55+3072];
	setp.eq.s32 	%p60, %r59, 0;
	@%p60 bra 	$L__BB26_100;
	cvt.u32.u64 	%r290, %rd5;
	shl.b32 	%r291, %r356, 8;
	add.s32 	%r292, %r291, %r290;
	add.s32 	%r293, %r292, 768;
	mul.wide.u32 	%rd185, %r293, 8;
	add.s64 	%rd186, %rd2, %rd185;
	cvt.u64.u32 	%rd187, %r59;
	atom.global.add.u64 	%rd188, [%rd186], %rd187;
$L__BB26_100:
	add.s32 	%r356, %r356, 4;
$L__BB26_101:
	setp.eq.s32 	%p61, %r5, 0;
	@%p61 bra 	$L__BB26_111;
	setp.eq.s32 	%p62, %r54, 0;
	@%p62 bra 	$L__BB26_108;
	shl.b32 	%r294, %r356, 10;
	add.s32 	%r62, %r6, %r294;
	ld.shared.u32 	%r63, [%r62];
	setp.eq.s32 	%p63, %r63, 0;
	@%p63 bra 	$L__BB26_105;
	cvt.u32.u64 	%r295, %rd5;
	shl.b32 	%r296, %r356, 8;
	add.s32 	%r297, %r296, %r295;
	mul.wide.u32 	%rd189, %r297, 8;
	add.s64 	%rd190, %rd2, %rd189;
	cvt.u64.u32 	%rd191, %r63;
	atom.global.add.u64 	%rd192, [%rd190], %rd191;
$L__BB26_105:
	ld.shared.u32 	%r64, [%r62+1024];
	setp.eq.s32 	%p64, %r64, 0;
	@%p64 bra 	$L__BB26_107;
	cvt.u32.u64 	%r298, %rd5;
	shl.b32 	%r299, %r356, 8;
	add.s32 	%r300, %r299, %r298;
	add.s32 	%r301, %r300, 256;
	mul.wide.u32 	%rd193, %r301, 8;
	add.s64 	%rd194, %rd2, %rd193;
	cvt.u64.u32 	%rd195, %r64;
	atom.global.add.u64 	%rd196, [%rd194], %rd195;
$L__BB26_107:
	add.s32 	%r356, %r356, 2;
$L__BB26_108:
	setp.eq.s32 	%p65, %r15, 0;
	@%p65 bra 	$L__BB26_111;
	shl.b32 	%r302, %r356, 10;
	add.s32 	%r303, %r6, %r302;
	ld.shared.u32 	%r67, [%r303];
	setp.eq.s32 	%p66, %r67, 0;
	@%p66 bra 	$L__BB26_111;
	cvt.u32.u64 	%r304, %rd5;
	shl.b32 	%r305, %r356, 8;
	add.s32 	%r306, %r305, %r304;
	mul.wide.u32 	%rd197, %r306, 8;
	add.s64 	%rd198, %rd2, %rd197;
	cvt.u64.u32 	%rd199, %r67;
	atom.global.add.u64 	%rd200, [%rd198], %rd199;
$L__BB26_111:
	cvt.u32.u64 	%r307, %rd5;
	setp.gt.u32 	%p67, %r307, 127;
	@%p67 bra 	$L__BB26_152;
	setp.lt.u32 	%p68, %r1, 7;
	mov.b32 	%r360, 0;
	@%p68 bra 	$L__BB26_131;
	mov.b32 	%r358, 0;
$L__BB26_114:
	.pragma "nounroll";
	shl.b32 	%r311, %r358, 10;
	add.s32 	%r69, %r6, %r311;
	ld.shared.u32 	%r70, [%r69+512];
	setp.eq.s32 	%p69, %r70, 0;
	shl.b32 	%r312, %r358, 8;
	add.s32 	%r313, %r312, %r307;
	mul.wide.u32 	%rd201, %r313, 8;
	add.s64 	%rd94, %rd2, %rd201;
	@%p69 bra 	$L__BB26_116;
	cvt.u64.u32 	%rd202, %r70;
	atom.global.add.u64 	%rd203, [%rd94+1024], %rd202;
$L__BB26_116:
	ld.shared.u32 	%r71, [%r69+1536];
	setp.eq.s32 	%p70, %r71, 0;
	@%p70 bra 	$L__BB26_118;
	cvt.u64.u32 	%rd204, %r71;
	atom.global.add.u64 	%rd205, [%rd94+3072], %rd204;
$L__BB26_118:
	ld.shared.u32 	%r72, [%r69+2560];
	setp.eq.s32 	%p71, %r72, 0;
	@%p71 bra 	$L__BB26_120;
	cvt.u64.u32 	%rd206, %r72;
	atom.global.add.u64 	%rd207, [%rd94+5120], %rd206;
$L__BB26_120:
	ld.shared.u32 	%r73, [%r69+3584];
	setp.eq.s32 	%p72, %r73, 0;
	@%p72 bra 	$L__BB26_122;
	cvt.u64.u32 	%rd208, %r73;
	atom.global.add.u64 	%rd209, [%rd94+7168], %rd208;
$L__BB26_122:
	ld.shared.u32 	%r74, [%r69+4608];
	setp.eq.s32 	%p73, %r74, 0;
	@%p73 bra 	$L__BB26_124;
	cvt.u64.u32 	%rd210, %r74;
	atom.global.add.u64 	%rd211, [%rd94+9216], %rd210;
$L__BB26_124:
	ld.shared.u32 	%r75, [%r69+5632];
	setp.eq.s32 	%p74, %r75, 0;
	@%p74 bra 	$L__BB26_126;
	cvt.u64.u32 	%rd212, %r75;
	atom.global.add.u64 	%rd213, [%rd94+11264], %rd212;
$L__BB26_126:
	ld.shared.u32 	%r76, [%r69+6656];
	setp.eq.s32 	%p75, %r76, 0;
	@%p75 bra 	$L__BB26_128;
	cvt.u64.u32 	%rd214, %r76;
	atom.global.add.u64 	%rd215, [%rd94+13312], %rd214;
$L__BB26_128:
	ld.shared.u32 	%r77, [%r69+7680];
	setp.eq.s32 	%p76, %r77, 0;
	@%p76 bra 	$L__BB26_130;
	cvt.u64.u32 	%rd216, %r77;
	atom.global.add.u64 	%rd217, [%rd94+15360], %rd216;
$L__BB26_130:
	add.s32 	%r358, %r358, 8;
	setp.ne.s32 	%p77, %r358, %r14;
	mov.u32 	%r360, %r14;
	@%p77 bra 	$L__BB26_114;
$L__BB26_131:
	setp.eq.s32 	%p78, %r3, 0;
	@%p78 bra 	$L__BB26_152;
	setp.lt.u32 	%p79, %r4, 3;
	@%p79 bra 	$L__BB26_142;
	shl.b32 	%r314, %r360, 10;
	add.s32 	%r80, %r6, %r314;
	ld.shared.u32 	%r81, [%r80+512];
	setp.eq.s32 	%p80, %r81, 0;
	@%p80 bra 	$L__BB26_135;
	shl.b32 	%r316, %r360, 8;
	add.s32 	%r317, %r316, %r307;
	mul.wide.u32 	%rd218, %r317, 8;
	add.s64 	%rd219, %rd2, %rd218;
	cvt.u64.u32 	%rd220, %r81;
	atom.global.add.u64 	%rd221, [%rd219+1024], %rd220;
$L__BB26_135:
	ld.shared.u32 	%r82, [%r80+1536];
	setp.eq.s32 	%p81, %r82, 0;
	@%p81 bra 	$L__BB26_137;
	shl.b32 	%r319, %r360, 8;
	add.s32 	%r320, %r319, %r307;
	add.s32 	%r321, %r320, 256;
	mul.wide.u32 	%rd222, %r321, 8;
	add.s64 	%rd223, %rd2, %rd222;
	cvt.u64.u32 	%rd224, %r82;
	atom.global.add.u64 	%rd225, [%rd223+1024], %rd224;
$L__BB26_137:
	ld.shared.u32 	%r83, [%r80+2560];
	setp.eq.s32 	%p82, %r83, 0;
	@%p82 bra 	$L__BB26_139;
	shl.b32 	%r323, %r360, 8;
	add.s32 	%r324, %r323, %r307;
	add.s32 	%r325, %r324, 512;
	mul.wide.u32 	%rd226, %r325, 8;
	add.s64 	%rd227, %rd2, %rd226;
	cvt.u64.u32 	%rd228, %r83;
	atom.global.add.u64 	%rd229, [%rd227+1024], %rd228;
$L__BB26_139:
	ld.shared.u32 	%r84, [%r80+3584];
	setp.eq.s32 	%p83, %r84, 0;
	@%p83 bra 	$L__BB26_141;
	shl.b32 	%r327, %r360, 8;
	add.s32 	%r328, %r327, %r307;
	add.s32 	%r329, %r328, 768;
	mul.wide.u32 	%rd230, %r329, 8;
	add.s64 	%rd231, %rd2, %rd230;
	cvt.u64.u32 	%rd232, %r84;
	atom.global.add.u64 	%rd233, [%rd231+1024], %rd232;
$L__BB26_141:
	add.s32 	%r360, %r360, 4;
$L__BB26_142:
	setp.eq.s32 	%p84, %r5, 0;
	@%p84 bra 	$L__BB26_152;
	setp.eq.s32 	%p85, %r54, 0;
	@%p85 bra 	$L__BB26_149;
	shl.b32 	%r330, %r360, 10;
	add.s32 	%r87, %r6, %r330;
	ld.shared.u32 	%r88, [%r87+512];
	setp.eq.s32 	%p86, %r88, 0;
	@%p86 bra 	$L__BB26_146;
	shl.b32 	%r332, %r360, 8;
	add.s32 	%r333, %r332, %r307;
	mul.wide.u32 	%rd234, %r333, 8;
	add.s64 	%rd235, %rd2, %rd234;
	cvt.u64.u32 	%rd236, %r88;
	atom.global.add.u64 	%rd237, [%rd235+1024], %rd236;
$L__BB26_146:
	ld.shared.u32 	%r89, [%r87+1536];
	setp.eq.s32 	%p87, %r89, 0;
	@%p87 bra 	$L__BB26_148;
	shl.b32 	%r335, %r360, 8;
	add.s32 	%r336, %r335, %r307;
	add.s32 	%r337, %r336, 256;
	mul.wide.u32 	%rd238, %r337, 8;
	add.s64 	%rd239, %rd2, %rd238;
	cvt.u64.u32 	%rd240, %r89;
	atom.global.add.u64 	%rd241, [%rd239+1024], %rd240;
$L__BB26_148:
	add.s32 	%r360, %r360, 2;
$L__BB26_149:
	setp.eq.s32 	%p88, %r15, 0;
	@%p88 bra 	$L__BB26_152;
	shl.b32 	%r338, %r360, 10;
	add.s32 	%r339, %r6, %r338;
	ld.shared.u32 	%r92, [%r339+512];
	setp.eq.s32 	%p89, %r92, 0;
	@%p89 bra 	$L__BB26_152;
	shl.b32 	%r341, %r360, 8;
	add.s32 	%r342, %r341, %r307;
	mul.wide.u32 	%rd242, %r342, 8;
	add.s64 	%rd243, %rd2, %rd242;
	cvt.u64.u32 	%rd244, %r92;
	atom.global.add.u64 	%rd245, [%rd243+1024], %rd244;
$L__BB26_152:
	bar.sync 	0;
	add.s64 	%rd246, %rd246, 1;
	setp.ne.s64 	%p90, %rd246, %rd6;
	@%p90 bra 	$L__BB26_2;
$L__BB26_153:
	ret;

}
	// .globl	_ZN3cub18CUB_300001_SM_10006detail10radix_sort29DeviceRadixSortOnesweepKernelINS1_5radix10policy_hubImNS0_8NullTypeEyE10Policy1000ELNS0_9SortOrderE1EmS6_yiiNS1_21identity_decomposer_tEEEvPT5_SC_PT3_PKSD_PT1_PKSH_PT2_PKSL_T4_iiT6_
.visible .entry _ZN3cub18CUB_300001_SM_10006detail10radix_sort29DeviceRadixSortOnesweepKernelINS1_5radix10policy_hubImNS0_8NullTypeEyE10Policy1000ELNS0_9SortOrderE1EmS6_yiiNS1_21identity_decomposer_tEEEvPT5_SC_PT3_PKSD_PT1_PKSH_PT2_PKSL_T4_iiT6_(
	.param .u64 .ptr .align 1 _ZN3cub18CUB_300001_SM_10006detail10radix_sort29DeviceRadixSortOnesweepKernelINS1_5radix10policy_hubImNS0_8NullTypeEyE10Policy1000ELNS0_9SortOrderE1EmS6_yiiNS1_21identity_decomposer_tEEEvPT5_SC_PT3_PKSD_PT1_PKSH_PT2_PKSL_T4_iiT6__param_0,
	.param .u64 .ptr .align 1 _ZN3cub18CUB_300001_SM_10006detail10radix_sort29DeviceRadixSortOnesweepKernelINS1_5radix10policy_hubImNS0_8NullTypeEyE10Policy1000ELNS0_9SortOrderE1EmS6_yiiNS1_21identity_decomposer_tEEEvPT5_SC_PT3_PKSD_PT1_PKSH_PT2_PKSL_T4_iiT6__param_1,
	.param .u64 .ptr .align 1 _ZN3cub18CUB_300001_SM_10006detail10radix_sort29DeviceRadixSortOnesweepKernelINS1_5radix10policy_hubImNS0_8NullTypeEyE10Policy1000ELNS0_9SortOrderE1EmS6_yiiNS1_21identity_decomposer_tEEEvPT5_SC_PT3_PKSD_PT1_PKSH_PT2_PKSL_T4_iiT6__param_2,
	.param .u64 .ptr .align 1 _ZN3cub18CUB_300001_SM_10006detail10radix_sort29DeviceRadixSortOnesweepKernelINS1_5radix10policy_hubImNS0_8NullTypeEyE10Policy1000ELNS0_9SortOrderE1EmS6_yiiNS1_21identity_decomposer_tEEEvPT5_SC_PT3_PKSD_PT1_PKSH_PT2_PKSL_T4_iiT6__param_3,
	.param .u64 .ptr .align 1 _ZN3cub18CUB_300001_SM_10006detail10radix_sort29DeviceRadixSortOnesweepKernelINS1_5radix10policy_hubImNS0_8NullTypeEyE10Policy1000ELNS0_9SortOrderE1EmS6_yiiNS1_21identity_decomposer_tEEEvPT5_SC_PT3_PKSD_PT1_PKSH_PT2_PKSL_T4_iiT6__param_4,
	.param .u64 .ptr .align 1 _ZN3cub18CUB_300001_SM_10006detail10radix_sort29DeviceRadixSortOnesweepKernelINS1_5radix10policy_hubImNS0_8NullTypeEyE10Policy1000ELNS0_9SortOrderE1EmS6_yiiNS1_21identity_decomposer_tEEEvPT5_SC_PT3_PKSD_PT1_PKSH_PT2_PKSL_T4_iiT6__param_5,
	.param .u64 .ptr .align 1 _ZN3cub18CUB_300001_SM_10006detail10radix_sort29DeviceRadixSortOnesweepKernelINS1_5radix10policy_hubImNS0_8NullTypeEyE10Policy1000ELNS0_9SortOrderE1EmS6_yiiNS1_21identity_decomposer_tEEEvPT5_SC_PT3_PKSD_PT1_PKSH_PT2_PKSL_T4_iiT6__param_6,
	.param .u64 .ptr .align 1 _ZN3cub18CUB_300001_SM_10006detail10radix_sort29DeviceRadixSortOnesweepKernelINS1_5radix10policy_hubImNS0_8NullTypeEyE10Policy1000ELNS0_9SortOrderE1EmS6_yiiNS1_21identity_decomposer_tEEEvPT5_SC_PT3_PKSD_PT1_PKSH_PT2_PKSL_T4_iiT6__param_7,
	.param .u32 _ZN3cub18CUB_300001_SM_10006detail10radix_sort29DeviceRadixSortOnesweepKernelINS1_5radix10policy_hubImNS0_8NullTypeEyE10Policy1000ELNS0_9SortOrderE1EmS6_yiiNS1_21identity_decomposer_tEEEvPT5_SC_PT3_PKSD_PT1_PKSH_PT2_PKSL_T4_iiT6__param_8,
	.param .u32 _ZN3cub18CUB_300001_SM_10006detail10radix_sort29DeviceRadixSortOnesweepKernelINS1_5radix10policy_hubImNS0_8NullTypeEyE10Policy1000ELNS0_9SortOrderE1EmS6_yiiNS1_21identity_decomposer_tEEEvPT5_SC_PT3_PKSD_PT1_PKSH_PT2_PKSL_T4_iiT6__param_9,
	.param .u32 _ZN3cub18CUB_300001_SM_10006detail10radix_sort29DeviceRadixSortOnesweepKernelINS1_5radix10policy_hubImNS0_8NullTypeEyE10Policy1000ELNS0_9SortOrderE1EmS6_yiiNS1_21identity_decomposer_tEEEvPT5_SC_PT3_PKSD_PT1_PKSH_PT2_PKSL_T4_iiT6__param_10,
	.param .align 1 .b8 _ZN3cub18CUB_300001_SM_10006detail10radix_sort29DeviceRadixSortOnesweepKernelINS1_5radix10policy_hubImNS0_8NullTypeEyE10Policy1000ELNS0_9SortOrderE1EmS6_yiiNS1_21identity_decomposer_tEEEvPT5_SC_PT3_PKSD_PT1_PKSH_PT2_PKSL_T4_iiT6__param_11[1]
)
.maxntid 384
{
	.reg .pred 	%p<122>;
	.reg .b32 	%r<1268>;
	.reg .b64 	%rd<469>;
	// demoted variable
	.shared .align 16 .b8 _ZZN3cub18CUB_300001_SM_10006detail10radix_sort29DeviceRadixSortOnesweepKernelINS1_5radix10policy_hubImNS0_8NullTypeEyE10Policy1000ELNS0_9SortOrderE1EmS6_yiiNS1_21identity_decomposer_tEEEvPT5_SC_PT3_PKSD_PT1_PKSH_PT2_PKSL_T4_iiT6_E1s[48128];
	ld.param.u64 	%rd117, [_ZN3cub18CUB_300001_SM_10006detail10radix_sort29DeviceRadixSortOnesweepKernelINS1_5radix10policy_hubImNS0_8NullTypeEyE10Policy1000ELNS0_9SortOrderE1EmS6_yiiNS1_21identity_decomposer_tEEEvPT5_SC_PT3_PKSD_PT1_PKSH_PT2_PKSL_T4_iiT6__param_0];
	ld.param.u64 	%rd114, [_ZN3cub18CUB_300001_SM_10006detail10radix_sort29DeviceRadixSortOnesweepKernelINS1_5radix10policy_hubImNS0_8NullTypeEyE10Policy1000ELNS0_9SortOrderE1EmS6_yiiNS1_21identity_decomposer_tEEEvPT5_SC_PT3_PKSD_PT1_PKSH_PT2_PKSL_T4_iiT6__param_1];
	ld.param.u64 	%rd118, [_ZN3cub18CUB_300001_SM_10006detail10radix_sort29DeviceRadixSortOnesweepKernelINS1_5radix10policy_hubImNS0_8NullTypeEyE10Policy1000ELNS0_9SortOrderE1EmS6_yiiNS1_21identity_decomposer_tEEEvPT5_SC_PT3_PKSD_PT1_PKSH_PT2_PKSL_T4_iiT6__param_4];
	ld.param.u64 	%rd119, [_ZN3cub18CUB_300001_SM_10006detail10radix_sort29DeviceRadixSortOnesweepKernelINS1_5radix10policy_hubImNS0_8NullTypeEyE10Policy1000ELNS0_9SortOrderE1EmS6_yiiNS1_21identity_decomposer_tEEEvPT5_SC_PT3_PKSD_PT1_PKSH_PT2_PKSL_T4_iiT6__param_5];
	ld.param.u32 	%r150, [_ZN3cub18CUB_300001_SM_10006detail10radix_sort29DeviceRadixSortOnesweepKernelINS1_5radix10policy_hubImNS0_8NullTypeEyE10Policy1000ELNS0_9SortOrderE1EmS6_yiiNS1_21identity_decomposer_tEEEvPT5_SC_PT3_PKSD_PT1_PKSH_PT2_PKSL_T4_iiT6__param_8];
	ld.param.u32 	%r152, [_ZN3cub18CUB_300001_SM_10006detail10radix_sort29DeviceRadixSortOnesweepKernelINS1_5radix10policy_hubImNS0_8NullTypeEyE10Policy1000ELNS0_9SortOrderE1EmS6_yiiNS1_21identity_decomposer_tEEEvPT5_SC_PT3_PKSD_PT1_PKSH_PT2_PKSL_T4_iiT6__param_10];
	cvta.to.global.u64 	%rd1, %rd118;
	cvta.to.global.u64 	%rd2, %rd117;
	cvta.to.global.u64 	%rd3, %rd119;
	mov.u32 	%r1, %tid.x;
	// begin inline asm
	mov.u32 %r153, %laneid;
	// end inline asm
	setp.ne.s32 	%p1, %r1, 0;
	@%p1 bra 	$L__BB27_2;
	cvta.to.global.u64 	%rd120, %rd114;
	atom.global.add.u32 	%r154, [%rd120], 1;
	st.shared.u32 	[_ZZN3cub18CUB_300001_SM_10006detail10radix_sort29DeviceRadixSortOnesweepKernelINS1_5radix10policy_hubImNS0_8NullTypeEyE10Policy1000ELNS0_9SortOrderE1EmS6_yiiNS1_21identity_decomposer_tEEEvPT5_SC_PT3_PKSD_PT1_PKSH_PT2_PKSL_T4_iiT6_E1s+46080], %r154;
$L__BB27_2:
	bar.sync 	0;
	ld.shared.u32 	%r3, [_ZZN3cub18CUB_300001_SM_10006detail10radix_sort29DeviceRadixSortOnesweepKernelINS1_5radix10policy_hubImNS0_8NullTypeEyE10Policy1000ELNS0_9SortOrderE1EmS6_yiiNS1_21identity_decomposer_tEEEvPT5_SC_PT3_PKSD_PT1_PKSH_PT2_PKSL_T4_iiT6_E1s+46080];
	mul.lo.s32 	%r155, %r3, 5760;
	add.s32 	%r4, %r155, 5760;
	setp.gt.s32 	%p2, %r4, %r150;
	cvt.s64.s32 	%rd4, %r155;
	@%p2 bra 	$L__BB27_4;
	and.b32  	%r156, %r1, 31;
	and.b32  	%r157, %r1, 992;
	mul.lo.s32 	%r158, %r157, 15;
	or.b32  	%r159, %r158, %r156;
	cvt.u64.u32 	%rd121, %r159;
	add.s64 	%rd122, %rd121, %rd4;
	shl.b64 	%rd123, %rd122, 3;
	add.s64 	%rd124, %rd3, %rd123;
	ld.global.u64 	%rd437, [%rd124];
	ld.global.u64 	%rd438, [%rd124+256];
	ld.global.u64 	%rd439, [%rd124+512];
	ld.global.u64 	%rd440, [%rd124+768];
	ld.global.u64 	%rd441, [%rd124+1024];
	ld.global.u64 	%rd442, [%rd124+1280];
	ld.global.u64 	%rd443, [%rd124+1536];
	ld.global.u64 	%rd444, [%rd124+1792];
	ld.global.u64 	%rd445, [%rd124+2048];
	ld.global.u64 	%rd446, [%rd124+2304];
	ld.global.u64 	%rd447, [%rd124+2560];
	ld.global.u64 	%rd448, [%rd124+2816];
	ld.global.u64 	%rd449, [%rd124+3072];
	ld.global.u64 	%rd450, [%rd124+3328];
	ld.global.u64 	%rd451, [%rd124+3584];
	bra.uni 	$L__BB27_34;
$L__BB27_4:
	cvt.u32.u64 	%r160, %rd4;
	sub.s32 	%r5, %r150, %r160;
	and.b32  	%r161, %r1, 31;
	and.b32  	%r162, %r1, 992;
	mul.lo.s32 	%r163, %r162, 15;
	or.b32  	%r6, %r163, %r161;
	setp.ge.s32 	%p3, %r6, %r5;
	cvt.u64.u32 	%rd126, %r6;
	add.s64 	%rd127, %rd126, %rd4;
	shl.b64 	%rd128, %rd127, 3;
	add.s64 	%rd20, %rd3, %rd128;
	mov.b64 	%rd437, 0;
	@%p3 bra 	$L__BB27_6;
	ld.global.u64 	%rd437, [%rd20];
$L__BB27_6:
	add.s32 	%r164, %r6, 32;
	setp.ge.s32 	%p4, %r164, %r5;
	mov.b64 	%rd438, 0;
	@%p4 bra 	$L__BB27_8;
	ld.global.u64 	%rd438, [%rd20+256];
$L__BB27_8:
	add.s32 	%r165, %r6, 64;
	setp.ge.s32 	%p5, %r165, %r5;
	mov.b64 	%rd439, 0;
	@%p5 bra 	$L__BB27_10;
	ld.global.u64 	%rd439, [%rd20+512];
$L__BB27_10:
	add.s32 	%r166, %r6, 96;
	setp.ge.s32 	%p6, %r166, %r5;
	mov.b64 	%rd440, 0;
	@%p6 bra 	$L__BB27_12;
	ld.global.u64 	%rd440, [%rd20+768];
$L__BB27_12:
	add.s32 	%r167, %r6, 128;
	setp.ge.s32 	%p7, %r167, %r5;
	mov.b64 	%rd441, 0;
	@%p7 bra 	$L__BB27_14;
	ld.global.u64 	%rd441, [%rd20+1024];
$L__BB27_14:
	add.s32 	%r168, %r6, 160;
	setp.ge.s32 	%p8, %r168, %r5;
	mov.b64 	%rd442, 0;
	@%p8 bra 	$L__BB27_16;
	ld.global.u64 	%rd442, [%rd20+1280];
$L__BB27_16:
	add.s32 	%r169, %r6, 192;
	setp.ge.s32 	%p9, %r169, %r5;
	mov.b64 	%rd443, 0;
	@%p9 bra 	$L__BB27_18;
	ld.global.u64 	%rd443, [%rd20+1536];
$L__BB27_18:
	add.s32 	%r170, %r6, 224;
	setp.ge.s32 	%p10, %r170, %r5;
	mov.b64 	%rd444, 0;
	@%p10 bra 	$L__BB27_20;
	ld.global.u64 	%rd444, [%rd20+1792];
$L__BB27_20:
	add.s32 	%r171, %r6, 256;
	setp.ge.s32 	%p11, %r171, %r5;
	mov.b64 	%rd445, 0;
	@%p11 bra 	$L__BB27_22;
	ld.global.u64 	%rd445, [%rd20+2048];
$L__BB27_22:
	add.s32 	%r172, %r6, 288;
	setp.ge.s32 	%p12, %r172, %r5;
	mov.b64 	%rd446, 0;
	@%p12 bra 	$L__BB27_24;
	ld.global.u64 	%rd446, [%rd20+2304];
$L__BB27_24:
	add.s32 	%r173, %r6, 320;
	setp.ge.s32 	%p13, %r173, %r5;
	mov.b64 	%rd447, 0;
	@%p13 bra 	$L__BB27_26;
	ld.global.u64 	%rd447, [%rd20+2560];
$L__BB27_26:
	add.s32 	%r174, %r6, 352;
	setp.ge.s32 	%p14, %r174, %r5;
	mov.b64 	%rd448, 0;
	@%p14 bra 	$L__BB27_28;
	ld.global.u64 	%rd448, [%rd20+2816];
$L__BB27_28:
	add.s32 	%r175, %r6, 384;
	setp.ge.s32 	%p15, %r175, %r5;
	mov.b64 	%rd449, 0;
	@%p15 bra 	$L__BB27_30;
	ld.global.u64 	%rd449, [%rd20+3072];
$L__BB27_30:
	add.s32 	%r176, %r6, 416;
	setp.ge.s32 	%p16, %r176, %r5;
	mov.b64 	%rd450, 0;
	@%p16 bra 	$L__BB27_32;
	ld.global.u64 	%rd450, [%rd20+3328];
$L__BB27_32:
	add.s32 	%r177, %r6, 448;
	setp.ge.s32 	%p17, %r177, %r5;
	mov.b64 	%rd451, 0;
	@%p17 bra 	$L__BB27_34;
	ld.global.u64 	%rd451, [%rd20+3584];
$L__BB27_34:
	not.b64 	%rd459, %rd443;
	not.b64 	%rd460, %rd444;
	not.b64 	%rd461, %rd445;
	mov.b32 	%r178, -1;
	shl.b32 	%r179, %r178, %r152;
	not.b32 	%r7, %r179;
	shr.u32 	%r8, %r1, 5;
	shl.b32 	%r180, %r8, 10;
	mov.u32 	%r181, _ZZN3cub18CUB_300001_SM_10006detail10radix_sort29DeviceRadixSortOnesweepKernelINS1_5radix10policy_hubImNS0_8NullTypeEyE10Policy1000ELNS0_9SortOrderE1EmS6_yiiNS1_21identity_decomposer_tEEEvPT5_SC_PT3_PKSD_PT1_PKSH_PT2_PKSL_T4_iiT6_E1s;
	add.s32 	%r9, %r181, %r180;
	setp.gt.s32 	%p18, %r153, 255;
	@%p18 bra 	$L__BB27_47;
	max.s32 	%r182, %r153, 224;
	sub.s32 	%r183, %r182, %r153;
	add.s32 	%r184, %r183, 31;
	shr.u32 	%r185, %r184, 5;
	add.s32 	%r10, %r185, 1;
	and.b32  	%r11, %r10, 15;
	setp.lt.u32 	%p19, %r184, 480;
	mov.u32 	%r1239, %r153;
	@%p19 bra 	$L__BB27_38;
	and.b32  	%r186, %r10, 268435440;
	neg.s32 	%r1237, %r186;
	shl.b32 	%r188, %r153, 2;
	add.s32 	%r189, %r180, %r188;
	add.s32 	%r191, %r189, %r181;
	add.s32 	%r1236, %r191, 1024;
	mov.u32 	%r1239, %r153;
$L__BB27_37:
	.pragma "nounroll";
	mov.b32 	%r192, 0;
	st.shared.u32 	[%r1236+-1024], %r192;
	st.shared.u32 	[%r1236+-896], %r192;
	st.shared.u32 	[%r1236+-768], %r192;
	st.shared.u32 	[%r1236+-640], %r192;
	st.shared.u32 	[%r1236+-512], %r192;
	st.shared.u32 	[%r1236+-384], %r192;
	st.shared.u32 	[%r1236+-256], %r192;
	st.shared.u32 	[%r1236+-128], %r192;
	st.shared.u32 	[%r1236], %r192;
	st.shared.u32 	[%r1236+128], %r192;
	st.shared.u32 	[%r1236+256], %r192;
	st.shared.u32 	[%r1236+384], %r192;
	st.shared.u32 	[%r1236+512], %r192;
	st.shared.u32 	[%r1236+640], %r192;
	st.shared.u32 	[%r1236+768], %r192;
	st.shared.u32 	[%r1236+896], %r192;
	add.s32 	%r1239, %r1239, 512;
	add.s32 	%r1237, %r1237, 16;
	add.s32 	%r1236, %r1236, 2048;
	setp.ne.s32 	%p20, %r1237, 0;
	@%p20 bra 	$L__BB27_37;
$L__BB27_38:
	setp.eq.s32 	%p21, %r11, 0;
	@%p21 bra 	$L__BB27_47;
	and.b32  	%r21, %r10, 7;
	setp.lt.u32 	%p22, %r11, 8;
	@%p22 bra 	$L__BB27_41;
	shl.b32 	%r193, %r1239, 2;
	add.s32 	%r194, %r9, %r193;
	mov.b32 	%r195, 0;
	st.shared.u32 	[%r194], %r195;
	st.shared.u32 	[%r194+128], %r195;
	st.shared.u32 	[%r194+256], %r195;
	st.shared.u32 	[%r194+384], %r195;
	st.shared.u32 	[%r194+512], %r195;
	st.shared.u32 	[%r194+640], %r195;
	st.shared.u32 	[%r194+768], %r195;
	st.shared.u32 	[%r194+896], %r195;
	add.s32 	%r1239, %r1239, 256;
$L__BB27_41:
	setp.eq.s32 	%p23, %r21, 0;
	@%p23 bra 	$L__BB27_47;
	and.b32  	%r24, %r10, 3;
	setp.lt.u32 	%p24, %r21, 4;
	@%p24 bra 	$L__BB27_44;
	shl.b32 	%r196, %r1239, 2;
	add.s32 	%r197, %r9, %r196;
	mov.b32 	%r198, 0;
	st.shared.u32 	[%r197], %r198;
	st.shared.u32 	[%r197+128], %r198;
	st.shared.u32 	[%r197+256], %r198;
	st.shared.u32 	[%r197+384], %r198;
	add.s32 	%r1239, %r1239, 128;
$L__BB27_44:
	setp.eq.s32 	%p25, %r24, 0;
	@%p25 bra 	$L__BB27_47;
	shl.b32 	%r200, %r1239, 2;
	add.s32 	%r201, %r180, %r200;
	add.s32 	%r1243, %r181, %r201;
	neg.s32 	%r1242, %r24;
$L__BB27_46:
	.pragma "nounroll";
	mov.b32 	%r203, 0;
	st.shared.u32 	[%r1243], %r203;
	add.s32 	%r1243, %r1243, 128;
	add.s32 	%r1242, %r1242, 1;
	setp.ne.s32 	%p26, %r1242, 0;
	@%p26 bra 	$L__BB27_46;
$L__BB27_47:
	ld.param.u32 	%r1235, [_ZN3cub18CUB_300001_SM_10006detail10radix_sort29DeviceRadixSortOnesweepKernelINS1_5radix10policy_hubImNS0_8NullTypeEyE10Policy1000ELNS0_9SortOrderE1EmS6_yiiNS1_21identity_decomposer_tEEEvPT5_SC_PT3_PKSD_PT1_PKSH_PT2_PKSL_T4_iiT6__param_9];
	bar.warp.sync 	-1;
	cvt.u64.u32 	%rd68, %r1235;
	not.b64 	%rd143, %rd437;
	shr.u64 	%rd144, %rd143, %r1235;
	cvt.u32.u64 	%r205, %rd144;
	and.b32  	%r33, %r205, %r7;
	shl.b32 	%r206, %r33, 2;
	add.s32 	%r207, %r9, %r206;
	atom.shared.add.u32 	%r208, [%r207], 1;
	not.b64 	%rd145, %rd438;
	shr.u64 	%rd146, %rd145, %r1235;
	cvt.u32.u64 	%r209, %rd146;
	and.b32  	%r210, %r209, %r7;
	shl.b32 	%r211, %r210, 2;
	add.s32 	%r212, %r9, %r211;
	atom.shared.add.u32 	%r213, [%r212], 1;
	not.b64 	%rd147, %rd439;
	shr.u64 	%rd148, %rd147, %r1235;
	cvt.u32.u64 	%r214, %rd148;
	and.b32  	%r215, %r214, %r7;
	shl.b32 	%r216, %r215, 2;
	add.s32 	%r217, %r9, %r216;
	atom.shared.add.u32 	%r218, [%r217], 1;
	not.b64 	%rd149, %rd440;
	shr.u64 	%rd150, %rd149, %r1235;
	cvt.u32.u64 	%r219, %rd150;
	and.b32  	%r220, %r219, %r7;
	shl.b32 	%r221, %r220, 2;
	add.s32 	%r222, %r9, %r221;
	atom.shared.add.u32 	%r223, [%r222], 1;
	not.b64 	%rd151, %rd441;
	shr.u64 	%rd152, %rd151, %r1235;
	cvt.u32.u64 	%r224, %rd152;
	and.b32  	%r225, %r224, %r7;
	shl.b32 	%r226, %r225, 2;
	add.s32 	%r227, %r9, %r226;
	atom.shared.add.u32 	%r228, [%r227], 1;
	not.b64 	%rd153, %rd442;
	shr.u64 	%rd154, %rd153, %r1235;
	cvt.u32.u64 	%r229, %rd154;
	and.b32  	%r230, %r229, %r7;
	shl.b32 	%r231, %r230, 2;
	add.s32 	%r232, %r9, %r231;
	atom.shared.add.u32 	%r233, [%r232], 1;
	shr.u64 	%rd155, %rd459, %r1235;
	cvt.u32.u64 	%r234, %rd155;
	and.b32  	%r235, %r234, %r7;
	shl.b32 	%r236, %r235, 2;
	add.s32 	%r237, %r9, %r236;
	atom.shared.add.u32 	%r238, [%r237], 1;
	shr.u64 	%rd156, %rd460, %r1235;
	cvt.u32.u64 	%r239, %rd156;
	and.b32  	%r240, %r239, %r7;
	shl.b32 	%r241, %r240, 2;
	add.s32 	%r242, %r9, %r241;
	atom.shared.add.u32 	%r243, [%r242], 1;
	shr.u64 	%rd157, %rd461, %r1235;
	cvt.u32.u64 	%r244, %rd157;
	and.b32  	%r245, %r244, %r7;
	shl.b32 	%r246, %r245, 2;
	add.s32 	%r247, %r9, %r246;
	atom.shared.add.u32 	%r248, [%r247], 1;
	not.b64 	%rd158, %rd446;
	shr.u64 	%rd159, %rd158, %r1235;
	cvt.u32.u64 	%r249, %rd159;
	and.b32  	%r250, %r249, %r7;
	shl.b32 	%r251, %r250, 2;
	add.s32 	%r252, %r9, %r251;
	atom.shared.add.u32 	%r253, [%r252], 1;
	not.b64 	%rd463, %rd447;
	shr.u64 	%rd160, %rd463, %r1235;
	cvt.u32.u64 	%r254, %rd160;
	and.b32  	%r255, %r254, %r7;
	shl.b32 	%r256, %r255, 2;
	add.s32 	%r257, %r9, %r256;
	atom.shared.add.u32 	%r258, [%r257], 1;
	not.b64 	%rd464, %rd448;
	shr.u64 	%rd161, %rd464, %r1235;
	cvt.u32.u64 	%r259, %rd161;
	and.b32  	%r260, %r259, %r7;
	shl.b32 	%r261, %r260, 2;
	add.s32 	%r262, %r9, %r261;
	atom.shared.add.u32 	%r263, [%r262], 1;
	not.b64 	%rd465, %rd449;
	shr.u64 	%rd162, %rd465, %r1235;
	cvt.u32.u64 	%r264, %rd162;
	and.b32  	%r265, %r264, %r7;
	shl.b32 	%r266, %r265, 2;
	add.s32 	%r267, %r9, %r266;
	atom.shared.add.u32 	%r268, [%r267], 1;
	not.b64 	%rd163, %rd450;
	shr.u64 	%rd164, %rd163, %r1235;
	cvt.u32.u64 	%r269, %rd164;
	and.b32  	%r270, %r269, %r7;
	shl.b32 	%r271, %r270, 2;
	add.s32 	%r272, %r9, %r271;
	atom.shared.add.u32 	%r273, [%r272], 1;
	not.b64 	%rd165, %rd451;
	shr.u64 	%rd166, %rd165, %r1235;
	cvt.u32.u64 	%r274, %rd166;
	and.b32  	%r275, %r274, %r7;
	shl.b32 	%r276, %r275, 2;
	add.s32 	%r277, %r9, %r276;
	atom.shared.add.u32 	%r278, [%r277], 1;
	bar.sync 	0;
	setp.gt.u32 	%p27, %r1, 255;
	shl.b32 	%r279, %r1, 2;
	add.s32 	%r34, %r181, %r279;
	mov.b32 	%r1244, 0;
	@%p27 bra 	$L__BB27_49;
	ld.shared.u32 	%r281, [%r34];
	mov.b32 	%r282, 0;
	st.shared.u32 	[%r34], %r282;
	ld.shared.u32 	%r283, [%r34+1024];
	st.shared.u32 	[%r34+1024], %r281;
	add.s32 	%r284, %r283, %r281;
	ld.shared.u32 	%r285, [%r34+2048];
	st.shared.u32 	[%r34+2048], %r284;
	add.s32 	%r286, %r285, %r284;
	ld.shared.u32 	%r287, [%r34+3072];
	st.shared.u32 	[%r34+3072], %r286;
	add.s32 	%r288, %r287, %r286;
	ld.shared.u32 	%r289, [%r34+4096];
	st.shared.u32 	[%r34+4096], %r288;
	add.s32 	%r290, %r289, %r288;
	ld.shared.u32 	%r291, [%r34+5120];
	st.shared.u32 	[%r34+5120], %r290;
	add.s32 	%r292, %r291, %r290;
	ld.shared.u32 	%r293, [%r34+6144];
	st.shared.u32 	[%r34+6144], %r292;
	add.s32 	%r294, %r293, %r292;
	ld.shared.u32 	%r295, [%r34+7168];
	st.shared.u32 	[%r34+7168], %r294;
	add.s32 	%r296, %r295, %r294;
	ld.shared.u32 	%r297, [%r34+8192];
	st.shared.u32 	[%r34+8192], %r296;
	add.s32 	%r298, %r297, %r296;
	ld.shared.u32 	%r299, [%r34+9216];
	st.shared.u32 	[%r34+9216], %r298;
	add.s32 	%r300, %r299, %r298;
	ld.shared.u32 	%r301, [%r34+10240];
	st.shared.u32 	[%r34+10240], %r300;
	add.s32 	%r302, %r301, %r300;
	ld.shared.u32 	%r303, [%r34+11264];
	st.shared.u32 	[%r34+11264], %r302;
	add.s32 	%r1244, %r303, %r302;
$L__BB27_49:
	setp.gt.u32 	%p28, %r1, 255;
	shl.b32 	%r304, %r3, 8;
	add.s32 	%r305, %r304, %r1;
	mul.wide.s32 	%rd167, %r305, 4;
	add.s64 	%rd72, %rd2, %rd167;
	@%p28 bra 	$L__BB27_51;
	or.b32  	%r306, %r1244, 1073741824;
	st.volatile.global.u32 	[%rd72], %r306;
$L__BB27_51:
	ld.param.u64 	%rd422, [_ZN3cub18CUB_300001_SM_10006detail10radix_sort29DeviceRadixSortOnesweepKernelINS1_5radix10policy_hubImNS0_8NullTypeEyE10Policy1000ELNS0_9SortOrderE1EmS6_yiiNS1_21identity_decomposer_tEEEvPT5_SC_PT3_PKSD_PT1_PKSH_PT2_PKSL_T4_iiT6__param_3];
	ld.param.u64 	%rd419, [_ZN3cub18CUB_300001_SM_10006detail10radix_sort29DeviceRadixSortOnesweepKernelINS1_5radix10policy_hubImNS0_8NullTypeEyE10Policy1000ELNS0_9SortOrderE1EmS6_yiiNS1_21identity_decomposer_tEEEvPT5_SC_PT3_PKSD_PT1_PKSH_PT2_PKSL_T4_iiT6__param_2];
	not.b64 	%rd462, %rd446;
	not.b64 	%rd458, %rd442;
	not.b64 	%rd467, %rd451;
	not.b64 	%rd466, %rd450;
	not.b64 	%rd455, %rd439;
	not.b64 	%rd457, %rd441;
	not.b64 	%rd456, %rd440;
	not.b64 	%rd454, %rd438;
	not.b64 	%rd453, %rd437;
	setp.lt.u32 	%p29, %r1, 256;
	setp.eq.s32 	%p30, %r1244, 5760;
	and.pred  	%p31, %p29, %p30;
	selp.u32 	%r307, 1, 0, %p31;
	{ 
	.reg .pred 	%p1; 
	.reg .pred 	%p2; 
	setp.ne.u32 	%p1, %r307, 0; 
	bar.red.or.pred 	%p2, 0, %p1; 
	selp.u32 	%r308, 1, 0, %p2; 
	}
	setp.eq.s32 	%p32, %r308, 0;
	cvt.u64.u32 	%rd82, %r1;
	cvta.to.global.u64 	%rd168, %rd419;
	mul.wide.u32 	%rd169, %r1, 8;
	add.s64 	%rd83, %rd168, %rd169;
	cvta.to.global.u64 	%rd170, %rd422;
	add.s64 	%rd84, %rd170, %rd169;
	@%p32 bra 	$L__BB27_95;
	setp.gt.u32 	%p33, %r1, 255;
	setp.gt.u32 	%p34, %r1, %r33;
	selp.b32 	%r37, 5760, 0, %p34;
	shl.b32 	%r309, %r1, 3;
	mov.u32 	%r310, _ZZN3cub18CUB_300001_SM_10006detail10radix_sort29DeviceRadixSortOnesweepKernelINS1_5radix10policy_hubImNS0_8NullTypeEyE10Policy1000ELNS0_9SortOrderE1EmS6_yiiNS1_21identity_decomposer_tEEEvPT5_SC_PT3_PKSD_PT1_PKSH_PT2_PKSL_T4_iiT6_E1s;
	add.s32 	%r311, %r310, %r309;
	add.s32 	%r38, %r311, 46080;
	@%p33 bra 	$L__BB27_60;
	ld.global.u64 	%rd171, [%rd84];
	cvt.u64.u32 	%rd172, %r37;
	sub.s64 	%rd452, %rd171, %rd172;
	st.shared.u64 	[%r38], %rd452;
	setp.lt.s32 	%p35, %r3, 1;
	mov.u32 	%r1248, %r1244;
	@%p35 bra 	$L__BB27_59;
	mov.b32 	%r1246, -1;
	mov.u32 	%r1245, %r3;
	mov.u32 	%r1248, %r1244;
$L__BB27_55:
	add.s32 	%r42, %r1245, -1;
	shl.b32 	%r313, %r42, 8;
	add.s32 	%r314, %r313, %r1;
	mul.wide.s32 	%rd173, %r314, 4;
	add.s64 	%rd86, %rd2, %rd173;
$L__BB27_56:
	membar.cta;
	ld.volatile.global.u32 	%r43, [%rd86];
	setp.eq.s32 	%p36, %r43, 0;
	@%p36 bra 	$L__BB27_56;
	and.b32  	%r315, %r43, 1073741823;
	add.s32 	%r1248, %r315, %r1248;
	setp.gt.s32 	%p37, %r43, -1;
	vote.sync.ballot.b32 	%r1246, %p37, %r1246;
	setp.gt.u32 	%p39, %r1245, 1;
	and.pred  	%p40, %p37, %p39;
	mov.u32 	%r1245, %r42;
	@%p40 bra 	$L__BB27_55;
	ld.shared.u64 	%rd452, [%r38];
$L__BB27_59:
	or.b32  	%r316, %r1248, -2147483648;
	st.volatile.global.u32 	[%rd72], %r316;
	sub.s32 	%r317, %r1248, %r1244;
	cvt.s64.s32 	%rd174, %r317;
	add.s64 	%rd175, %rd452, %rd174;
	st.shared.u64 	[%r38], %rd175;
$L__BB27_60:
	ld.param.u64 	%rd420, [_ZN3cub18CUB_300001_SM_10006detail10radix_sort29DeviceRadixSortOnesweepKernelINS1_5radix10policy_hubImNS0_8NullTypeEyE10Policy1000ELNS0_9SortOrderE1EmS6_yiiNS1_21identity_decomposer_tEEEvPT5_SC_PT3_PKSD_PT1_PKSH_PT2_PKSL_T4_iiT6__param_2];
	setp.gt.u32 	%p41, %r1, 255;
	setp.lt.s32 	%p42, %r4, %r150;
	setp.eq.s64 	%p43, %rd420, 0;
	or.pred  	%p44, %p43, %p42;
	or.pred  	%p45, %p41, %p44;
	@%p45 bra 	$L__BB27_62;
	ld.shared.u64 	%rd176, [%r38];
	cvt.u64.u32 	%rd177, %r37;
	cvt.s64.s32 	%rd178, %r1244;
	add.s64 	%rd179, %rd177, %rd178;
	add.s64 	%rd180, %rd179, %rd176;
	st.global.u64 	[%rd83], %rd180;
$L__BB27_62:
	setp.gt.s32 	%p46, %r4, %r150;
	bar.sync 	0;
	shl.b32 	%r318, %r33, 3;
	add.s32 	%r320, %r310, %r318;
	ld.shared.u64 	%rd89, [%r320+46080];
	@%p46 bra 	$L__BB27_64;
	and.b32  	%r321, %r1, 31;
	and.b32  	%r322, %r1, 992;
	mul.lo.s32 	%r323, %r322, 15;
	or.b32  	%r324, %r323, %r321;
	cvt.u64.u32 	%rd181, %r324;
	add.s64 	%rd182, %rd89, %rd181;
	shl.b64 	%rd183, %rd182, 3;
	add.s64 	%rd184, %rd1, %rd183;
	st.global.u64 	[%rd184], %rd437;
	st.global.u64 	[%rd184+256], %rd438;
	st.global.u64 	[%rd184+512], %rd439;
	st.global.u64 	[%rd184+768], %rd440;
	st.global.u64 	[%rd184+1024], %rd441;
	st.global.u64 	[%rd184+1280], %rd442;
	st.global.u64 	[%rd184+1536], %rd443;
	st.global.u64 	[%rd184+1792], %rd444;
	st.global.u64 	[%rd184+2048], %rd445;
	st.global.u64 	[%rd184+2304], %rd446;
	st.global.u64 	[%rd184+2560], %rd447;
	st.global.u64 	[%rd184+2816], %rd448;
	st.global.u64 	[%rd184+3072], %rd449;
	st.global.u64 	[%rd184+3328], %rd450;
	st.global.u64 	[%rd184+3584], %rd451;
	bra.uni 	$L__BB27_94;
$L__BB27_64:
	mad.lo.s32 	%r47, %r3, -5760, %r150;
	and.b32  	%r325, %r1, 31;
	and.b32  	%r326, %r1, 992;
	mul.lo.s32 	%r327, %r326, 15;
	or.b32  	%r48, %r327, %r325;
	setp.ge.s32 	%p47, %r48, %r47;
	cvt.u64.u32 	%rd185, %r48;
	add.s64 	%rd186, %rd89, %rd185;
	shl.b64 	%rd187, %rd186, 3;
	add.s64 	%rd90, %rd1, %rd187;
	@%p47 bra 	$L__BB27_66;
	st.global.u64 	[%rd90], %rd437;
$L__BB27_66:
	add.s32 	%r328, %r48, 32;
	setp.ge.s32 	%p48, %r328, %r47;
	@%p48 bra 	$L__BB27_68;
	st.global.u64 	[%rd90+256], %rd438;
$L__BB27_68:
	add.s32 	%r329, %r48, 64;
	setp.ge.s32 	%p49, %r329, %r47;
	@%p49 bra 	$L__BB27_70;
	st.global.u64 	[%rd90+512], %rd439;
$L__BB27_70:
	add.s32 	%r330, %r48, 96;
	setp.ge.s32 	%p50, %r330, %r47;
	@%p50 bra 	$L__BB27_72;
	st.global.u64 	[%rd90+768], %rd440;
$L__BB27_72:
	add.s32 	%r331, %r48, 128;
	setp.ge.s32 	%p51, %r331, %r47;
	@%p51 bra 	$L__BB27_74;
	st.global.u64 	[%rd90+1024], %rd441;
$L__BB27_74:
	add.s32 	%r332, %r48, 160;
	setp.ge.s32 	%p52, %r332, %r47;
	@%p52 bra 	$L__BB27_76;
	st.global.u64 	[%rd90+1280], %rd442;
$L__BB27_76:
	add.s32 	%r333, %r48, 192;
	setp.ge.s32 	%p53, %r333, %r47;
	@%p53 bra 	$L__BB27_78;
	st.global.u64 	[%rd90+1536], %rd443;
$L__BB27_78:
	add.s32 	%r334, %r48, 224;
	setp.ge.s32 	%p54, %r334, %r47;
	@%p54 bra 	$L__BB27_80;
	st.global.u64 	[%rd90+1792], %rd444;
$L__BB27_80:
	add.s32 	%r335, %r48, 256;
	setp.ge.s32 	%p55, %r335, %r47;
	@%p55 bra 	$L__BB27_82;
	st.global.u64 	[%rd90+2048], %rd445;
$L__BB27_82:
	add.s32 	%r336, %r48, 288;
	setp.ge.s32 	%p56, %r336, %r47;
	@%p56 bra 	$L__BB27_84;
	st.global.u64 	[%rd90+2304], %rd446;
$L__BB27_84:
	add.s32 	%r337, %r48, 320;
	setp.ge.s32 	%p57, %r337, %r47;
	@%p57 bra 	$L__BB27_86;
	st.global.u64 	[%rd90+2560], %rd447;
$L__BB27_86:
	add.s32 	%r338, %r48, 352;
	setp.ge.s32 	%p58, %r338, %r47;
	@%p58 bra 	$L__BB27_88;
	st.global.u64 	[%rd90+2816], %rd448;
$L__BB27_88:
	add.s32 	%r339, %r48, 384;
	setp.ge.s32 	%p59, %r339, %r47;
	@%p59 bra 	$L__BB27_90;
	st.global.u64 	[%rd90+3072], %rd449;
$L__BB27_90:
	add.s32 	%r340, %r48, 416;
	setp.ge.s32 	%p60, %r340, %r47;
	@%p60 bra 	$L__BB27_92;
	st.global.u64 	[%rd90+3328], %rd450;
$L__BB27_92:
	add.s32 	%r341, %r48, 448;
	setp.ge.s32 	%p61, %r341, %r47;
	@%p61 bra 	$L__BB27_94;
	st.global.u64 	[%rd90+3584], %rd451;
$L__BB27_94:
	// begin inline asm
	exit;
	// end inline asm
	mov.u64 	%rd453, %rd437;
	mov.u64 	%rd454, %rd438;
	mov.u64 	%rd455, %rd439;
	mov.u64 	%rd456, %rd440;
	mov.u64 	%rd457, %rd441;
	mov.u64 	%rd458, %rd442;
	mov.u64 	%rd459, %rd443;
	mov.u64 	%rd460, %rd444;
	mov.u64 	%rd461, %rd445;
	mov.u64 	%rd462, %rd446;
	mov.u64 	%rd463, %rd447;
	mov.u64 	%rd464, %rd448;
	mov.u64 	%rd465, %rd449;
	mov.u64 	%rd466, %rd450;
	mov.u64 	%rd467, %rd451;
$L__BB27_95:
	mul.hi.u32 	%r342, %r1, 357913942;
	add.s32 	%r343, %r342, %r1;
	shl.b32 	%r344, %r343, 2;
	mov.u32 	%r345, _ZZN3cub18CUB_300001_SM_10006detail10radix_sort29DeviceRadixSortOnesweepKernelINS1_5radix10policy_hubImNS0_8NullTypeEyE10Policy1000ELNS0_9SortOrderE1EmS6_yiiNS1_21identity_decomposer_tEEEvPT5_SC_PT3_PKSD_PT1_PKSH_PT2_PKSL_T4_iiT6_E1s;
	add.s32 	%r346, %r345, %r344;
	add.s32 	%r49, %r346, 13328;
	st.shared.u32 	[%r346+13328], %r1244;
	bar.sync 	0;
	setp.gt.u32 	%p62, %r1, 31;
	@%p62 bra 	$L__BB27_97;
	mad.lo.s32 	%r378, %r1, 52, %r345;
	ld.shared.u32 	%r379, [%r378+13328];
	ld.shared.u32 	%r380, [%r378+13332];
	ld.shared.u32 	%r381, [%r378+13336];
	ld.shared.u32 	%r382, [%r378+13340];
	ld.shared.u32 	%r383, [%r378+13344];
	ld.shared.u32 	%r384, [%r378+13348];
	ld.shared.u32 	%r385, [%r378+13352];
	ld.shared.u32 	%r386, [%r378+13356];
	ld.shared.u32 	%r387, [%r378+13360];
	ld.shared.u32 	%r388, [%r378+13364];
	ld.shared.u32 	%r389, [%r378+13368];
	ld.shared.u32 	%r390, [%r378+13372];
	add.s32 	%r391, %r380, %r379;
	add.s32 	%r392, %r391, %r381;
	add.s32 	%r393, %r392, %r382;
	add.s32 	%r394, %r393, %r383;
	add.s32 	%r395, %r394, %r384;
	add.s32 	%r396, %r395, %r385;
	add.s32 	%r397, %r396, %r386;
	add.s32 	%r398, %r397, %r387;
	add.s32 	%r399, %r398, %r388;
	add.s32 	%r400, %r399, %r389;
	add.s32 	%r351, %r400, %r390;
	mov.b32 	%r349, 1;
	mov.b32 	%r374, 0;
	mov.b32 	%r376, -1;
	// begin inline asm
	{  .reg .s32 r0;  .reg .pred p;  shfl.sync.up.b32 r0|p, %r351, %r349, %r374, %r376;  @p add.s32 r0, r0, %r351;  mov.s32 %r347, r0;}
	// end inline asm
	mov.b32 	%r355, 2;
	// begin inline asm
	{  .reg .s32 r0;  .reg .pred p;  shfl.sync.up.b32 r0|p, %r347, %r355, %r374, %r376;  @p add.s32 r0, r0, %r347;  mov.s32 %r353, r0;}
	// end inline asm
	mov.b32 	%r361, 4;
	// begin inline asm
	{  .reg .s32 r0;  .reg .pred p;  shfl.sync.up.b32 r0|p, %r353, %r361, %r374, %r376;  @p add.s32 r0, r0, %r353;  mov.s32 %r359, r0;}
	// end inline asm
	mov.b32 	%r367, 8;
	// begin inline asm
	{  .reg .s32 r0;  .reg .pred p;  shfl.sync.up.b32 r0|p, %r359, %r367, %r374, %r376;  @p add.s32 r0, r0, %r359;  mov.s32 %r365, r0;}
	// end inline asm
	mov.b32 	%r373, 16;
	// begin inline asm
	{  .reg .s32 r0;  .reg .pred p;  shfl.sync.up.b32 r0|p, %r365, %r373, %r374, %r376;  @p add.s32 r0, r0, %r365;  mov.s32 %r371, r0;}
	// end inline asm
	sub.s32 	%r401, %r371, %r351;
	add.s32 	%r402, %r379, %r401;
	add.s32 	%r403, %r380, %r402;
	add.s32 	%r404, %r381, %r403;
	add.s32 	%r405, %r382, %r404;
	add.s32 	%r406, %r383, %r405;
	add.s32 	%r407, %r384, %r406;
	add.s32 	%r408, %r385, %r407;
	add.s32 	%r409, %r386, %r408;
	add.s32 	%r410, %r387, %r409;
	add.s32 	%r411, %r388, %r410;
	add.s32 	%r412, %r389, %r411;
	st.shared.u32 	[%r378+13328], %r401;
	st.shared.u32 	[%r378+13332], %r402;
	st.shared.u32 	[%r378+13336], %r403;
	st.shared.u32 	[%r378+13340], %r404;
	st.shared.u32 	[%r378+13344], %r405;
	st.shared.u32 	[%r378+13348], %r406;
	st.shared.u32 	[%r378+13352], %r407;
	st.shared.u32 	[%r378+13356], %r408;
	st.shared.u32 	[%r378+13360], %r409;
	st.shared.u32 	[%r378+13364], %r410;
	st.shared.u32 	[%r378+13368], %r411;
	st.shared.u32 	[%r378+13372], %r412;
$L__BB27_97:
	setp.gt.u32 	%p63, %r1, 255;
	bar.sync 	0;
	ld.shared.s32 	%rd107, [%r49];
	@%p63 bra 	$L__BB27_99;
	cvt.u32.u64 	%r413, %rd107;
	shl.b32 	%r415, %r1, 2;
	add.s32 	%r417, %r345, %r415;
	ld.shared.u32 	%r418, [%r417];
	add.s32 	%r419, %r418, %r413;
	st.shared.u32 	[%r417], %r419;
	ld.shared.u32 	%r420, [%r417+1024];
	add.s32 	%r421, %r420, %r413;
	st.shared.u32 	[%r417+1024], %r421;
	ld.shared.u32 	%r422, [%r417+2048];
	add.s32 	%r423, %r422, %r413;
	st.shared.u32 	[%r417+2048], %r423;
	ld.shared.u32 	%r424, [%r417+3072];
	add.s32 	%r425, %r424, %r413;
	st.shared.u32 	[%r417+3072], %r425;
	ld.shared.u32 	%r426, [%r417+4096];
	add.s32 	%r427, %r426, %r413;
	st.shared.u32 	[%r417+4096], %r427;
	ld.shared.u32 	%r428, [%r417+5120];
	add.s32 	%r429, %r428, %r413;
	st.shared.u32 	[%r417+5120], %r429;
	ld.shared.u32 	%r430, [%r417+6144];
	add.s32 	%r431, %r430, %r413;
	st.shared.u32 	[%r417+6144], %r431;
	ld.shared.u32 	%r432, [%r417+7168];
	add.s32 	%r433, %r432, %r413;
	st.shared.u32 	[%r417+7168], %r433;
	ld.shared.u32 	%r434, [%r417+8192];
	add.s32 	%r435, %r434, %r413;
	st.shared.u32 	[%r417+8192], %r435;
	ld.shared.u32 	%r436, [%r417+9216];
	add.s32 	%r437, %r436, %r413;
	st.shared.u32 	[%r417+9216], %r437;
	ld.shared.u32 	%r438, [%r417+10240];
	add.s32 	%r439, %r438, %r413;
	st.shared.u32 	[%r417+10240], %r439;
	ld.shared.u32 	%r440, [%r417+11264];
	add.s32 	%r441, %r440, %r413;
	st.shared.u32 	[%r417+11264], %r441;
$L__BB27_99:
	bar.sync 	0;
	// begin inline asm
	mov.u32 %r442, %lanemask_le;
	// end inline asm
	cvt.u32.u64 	%r468, %rd68;
	shr.u64 	%rd188, %rd453, %r468;
	cvt.u32.u64 	%r469, %rd188;
	and.b32  	%r465, %r469, %r7;
	mov.b32 	%r445, 1;
	// begin inline asm
	{
    .reg .pred p;
    and.b32 %r443, %r465, %r445;    setp.ne.u32 p, %r443, 0;
    vote.ballot.sync.b32 %r443, p, 0xffffffff;
    @!p not.b32 %r443, %r443;
}

	// end inline asm
	mov.b32 	%r448, 2;
	// begin inline asm
	{
    .reg .pred p;
    and.b32 %r446, %r465, %r448;    setp.ne.u32 p, %r446, 0;
    vote.ballot.sync.b32 %r446, p, 0xffffffff;
    @!p not.b32 %r446, %r446;
}

	// end inline asm
	and.b32  	%r470, %r446, %r443;
	mov.b32 	%r451, 4;
	// begin inline asm
	{
    .reg .pred p;
    and.b32 %r449, %r465, %r451;    setp.ne.u32 p, %r449, 0;
    vote.ballot.sync.b32 %r449, p, 0xffffffff;
    @!p not.b32 %r449, %r449;
}

	// end inline asm
	and.b32  	%r471, %r449, %r470;
	mov.b32 	%r454, 8;
	// begin inline asm
	{
    .reg .pred p;
    and.b32 %r452, %r465, %r454;    setp.ne.u32 p, %r452, 0;
    vote.ballot.sync.b32 %r452, p, 0xffffffff;
    @!p not.b32 %r452, %r452;
}

	// end inline asm
	and.b32  	%r472, %r452, %r471;
	mov.b32 	%r457, 16;
	// begin inline asm
	{
    .reg .pred p;
    and.b32 %r455, %r465, %r457;    setp.ne.u32 p, %r455, 0;
    vote.ballot.sync.b32 %r455, p, 0xffffffff;
    @!p not.b32 %r455, %r455;
}

	// end inline asm
	and.b32  	%r473, %r455, %r472;
	mov.b32 	%r460, 32;
	// begin inline asm
	{
    .reg .pred p;
    and.b32 %r458, %r465, %r460;    setp.ne.u32 p, %r458, 0;
    vote.ballot.sync.b32 %r458, p, 0xffffffff;
    @!p not.b32 %r458, %r458;
}

	// end inline asm
	and.b32  	%r474, %r458, %r473;
	mov.b32 	%r463, 64;
	// begin inline asm
	{
    .reg .pred p;
    and.b32 %r461, %r465, %r463;    setp.ne.u32 p, %r461, 0;
    vote.ballot.sync.b32 %r461, p, 0xffffffff;
    @!p not.b32 %r461, %r461;
}

	// end inline asm
	and.b32  	%r475, %r461, %r474;
	mov.b32 	%r466, 128;
	// begin inline asm
	{
    .reg .pred p;
    and.b32 %r464, %r465, %r466;    setp.ne.u32 p, %r464, 0;
    vote.ballot.sync.b32 %r464, p, 0xffffffff;
    @!p not.b32 %r464, %r464;
}

	// end inline asm
	and.b32  	%r476, %r464, %r475;
	clz.b32 	%r477, %r476;
	sub.s32 	%r52, 31, %r477;
	and.b32  	%r478, %r442, %r476;
	popc.b32 	%r53, %r478;
	setp.ne.s32 	%p64, %r153, %r52;
	mov.b32 	%r1249, 0;
	@%p64 bra 	$L__BB27_101;
	shl.b32 	%r479, %r465, 2;
	add.s32 	%r480, %r9, %r479;
	atom.shared.add.u32 	%r1249, [%r480], %r53;
$L__BB27_101:
	shfl.sync.idx.b32	%r506|%p65, %r1249, %r52, 31, -1;
	add.s32 	%r56, %r53, %r506;
	shr.u64 	%rd189, %rd454, %r468;
	cvt.u32.u64 	%r508, %rd189;
	and.b32  	%r503, %r508, %r7;
	mov.b32 	%r483, 1;
	// begin inline asm
	{
    .reg .pred p;
    and.b32 %r481, %r503, %r483;    setp.ne.u32 p, %r481, 0;
    vote.ballot.sync.b32 %r481, p, 0xffffffff;
    @!p not.b32 %r481, %r481;
}

	// end inline asm
	mov.b32 	%r486, 2;
	// begin inline asm
	{
    .reg .pred p;
    and.b32 %r484, %r503, %r486;    setp.ne.u32 p, %r484, 0;
    vote.ballot.sync.b32 %r484, p, 0xffffffff;
    @!p not.b32 %r484, %r484;
}

	// end inline asm
	and.b32  	%r509, %r484, %r481;
	mov.b32 	%r489, 4;
	// begin inline asm
	{
    .reg .pred p;
    and.b32 %r487, %r503, %r489;    setp.ne.u32 p, %r487, 0;
    vote.ballot.sync.b32 %r487, p, 0xffffffff;
    @!p not.b32 %r487, %r487;
}

	// end inline asm
	and.b32  	%r510, %r487, %r509;
	mov.b32 	%r492, 8;
	// begin inline asm
	{
    .reg .pred p;
    and.b32 %r490, %r503, %r492;    setp.ne.u32 p, %r490, 0;
    vote.ballot.sync.b32 %r490, p, 0xffffffff;
    @!p not.b32 %r490, %r490;
}

	// end inline asm
	and.b32  	%r511, %r490, %r510;
	mov.b32 	%r495, 16;
	// begin inline asm
	{
    .reg .pred p;
    and.b32 %r493, %r503, %r495;    setp.ne.u32 p, %r493, 0;
    vote.ballot.sync.b32 %r493, p, 0xffffffff;
    @!p not.b32 %r493, %r493;
}

	// end inline asm
	and.b32  	%r512, %r493, %r511;
	mov.b32 	%r498, 32;
	// begin inline asm
	{
    .reg .pred p;
    and.b32 %r496, %r503, %r498;    setp.ne.u32 p, %r496, 0;
    vote.ballot.sync.b32 %r496, p, 0xffffffff;
    @!p not.b32 %r496, %r496;
}

	// end inline asm
	and.b32  	%r513, %r496, %r512;
	mov.b32 	%r501, 64;
	// begin inline asm
	{
    .reg .pred p;
    and.b32 %r499, %r503, %r501;    setp.ne.u32 p, %r499, 0;
    vote.ballot.sync.b32 %r499, p, 0xffffffff;
    @!p not.b32 %r499, %r499;
}

	// end inline asm
	and.b32  	%r514, %r499, %r513;
	mov.b32 	%r504, 128;
	// begin inline asm
	{
    .reg .pred p;
    and.b32 %r502, %r503, %r504;    setp.ne.u32 p, %r502, 0;
    vote.ballot.sync.b32 %r502, p, 0xffffffff;
    @!p not.b32 %r502, %r502;
}

	// end inline asm
	and.b32  	%r515, %r502, %r514;
	clz.b32 	%r516, %r515;
	sub.s32 	%r58, 31, %r516;
	and.b32  	%r517, %r442, %r515;
	popc.b32 	%r59, %r517;
	setp.ne.s32 	%p66, %r153, %r58;
	mov.b32 	%r1250, 0;
	@%p66 bra 	$L__BB27_103;
	shl.b32 	%r518, %r503, 2;
	add.s32 	%r519, %r9, %r518;
	atom.shared.add.u32 	%r1250, [%r519], %r59;
$L__BB27_103:
	shfl.sync.idx.b32	%r545|%p67, %r1250, %r58, 31, -1;
	add.s32 	%r62, %r59, %r545;
	shr.u64 	%rd190, %rd455, %r468;
	cvt.u32.u64 	%r547, %rd190;
	and.b32  	%r542, %r547, %r7;
	mov.b32 	%r522, 1;
	// begin inline asm
	{
    .reg .pred p;
    and.b32 %r520, %r542, %r522;    setp.ne.u32 p, %r520, 0;
    vote.ballot.sync.b32 %r520, p, 0xffffffff;
    @!p not.b32 %r520, %r520;
}

	// end inline asm
	mov.b32 	%r525, 2;
	// begin inline asm
	{
    .reg .pred p;
    and.b32 %r523, %r542, %r525;    setp.ne.u32 p, %r523, 0;
    vote.ballot.sync.b32 %r523, p, 0xffffffff;
    @!p not.b32 %r523, %r523;
}

	// end inline asm
	and.b32  	%r548, %r523, %r520;
	mov.b32 	%r528, 4;
	// begin inline asm
	{
    .reg .pred p;
    and.b32 %r526, %r542, %r528;    setp.ne.u32 p, %r526, 0;
    vote.ballot.sync.b32 %r526, p, 0xffffffff;
    @!p not.b32 %r526, %r526;
}

	// end inline asm
	and.b32  	%r549, %r526, %r548;
	mov.b32 	%r531, 8;
	// begin inline asm
	{
    .reg .pred p;
    and.b32 %r529, %r542, %r531;    setp.ne.u32 p, %r529, 0;
    vote.ballot.sync.b32 %r529, p, 0xffffffff;
    @!p not.b32 %r529, %r529;
}

	// end inline asm
	and.b32  	%r550, %r529, %r549;
	mov.b32 	%r534, 16;
	// begin inline asm
	{
    .reg .pred p;
    and.b32 %r532, %r542, %r534;    setp.ne.u32 p, %r532, 0;
    vote.ballot.sync.b32 %r532, p, 0xffffffff;
    @!p not.b32 %r532, %r532;
}

	// end inline asm
	and.b32  	%r551, %r532, %r550;
	mov.b32 	%r537, 32;
	// begin inline asm
	{
    .reg .pred p;
    and.b32 %r535, %r542, %r537;    setp.ne.u32 p, %r535, 0;
    vote.ballot.sync.b32 %r535, p, 0xffffffff;
    @!p not.b32 %r535, %r535;
}

	// end inline asm
	and.b32  	%r552, %r535, %r551;
	mov.b32 	%r540, 64;
	// begin inline asm
	{
    .reg .pred p;
    and.b32 %r538, %r542, %r540;    setp.ne.u32 p, %r538, 0;
    vote.ballot.sync.b32 %r538, p, 0xffffffff;
    @!p not.b32 %r538, %r538;
}

	// end inline asm
	and.b32  	%r553, %r538, %r552;
	mov.b32 	%r543, 128;
	// begin inline asm
	{
    .reg .pred p;
    and.b32 %r541, %r542, %r543;    setp.ne.u32 p, %r541, 0;
    vote.ballot.sync.b32 %r541, p, 0xffffffff;
    @!p not.b32 %r541, %r541;
}

	// end inline asm
	and.b32  	%r554, %r541, %r553;
	clz.b32 	%r555, %r554;
	sub.s32 	%r64, 31, %r555;
	and.b32  	%r556, %r442, %r554;
	popc.b32 	%r65, %r556;
	setp.ne.s32 	%p68, %r153, %r64;
	mov.b32 	%r1251, 0;
	@%p68 bra 	$L__BB27_105;
	shl.b32 	%r557, %r542, 2;
	add.s32 	%r558, %r9, %r557;
	atom.shared.add.u32 	%r1251, [%r558], %r65;
$L__BB27_105:
	shfl.sync.idx.b32	%r584|%p69, %r1251, %r64, 31, -1;
	add.s32 	%r68, %r65, %r584;
	shr.u64 	%rd191, %rd456, %r468;
	cvt.u32.u64 	%r586, %rd191;
	and.b32  	%r581, %r586, %r7;
	mov.b32 	%r561, 1;
	// begin inline asm
	{
    .reg .pred p;
    and.b32 %r559, %r581, %r561;    setp.ne.u32 p, %r559, 0;
    vote.ballot.sync.b32 %r559, p, 0xffffffff;
    @!p not.b32 %r559, %r559;
}

	// end inline asm
	mov.b32 	%r564, 2;
	// begin inline asm
	{
    .reg .pred p;
    and.b32 %r562, %r581, %r564;    setp.ne.u32 p, %r562, 0;
    vote.ballot.sync.b32 %r562, p, 0xffffffff;
    @!p not.b32 %r562, %r562;
}

	// end inline asm
	and.b32  	%r587, %r562, %r559;
	mov.b32 	%r567, 4;
	// begin inline asm
	{
    .reg .pred p;
    and.b32 %r565, %r581, %r567;    setp.ne.u32 p, %r565, 0;
    vote.ballot.sync.b32 %r565, p, 0xffffffff;
    @!p not.b32 %r565, %r565;
}

	// end inline asm
	and.b32  	%r588, %r565, %r587;
	mov.b32 	%r570, 8;
	// begin inline asm
	{
    .reg .pred p;
    and.b32 %r568, %r581, %r570;    setp.ne.u32 p, %r568, 0;
    vote.ballot.sync.b32 %r568, p, 0xffffffff;
    @!p not.b32 %r568, %r568;
}

	// end inline asm
	and.b32  	%r589, %r568, %r588;
	mov.b32 	%r573, 16;
	// begin inline asm
	{
    .reg .pred p;
    and.b32 %r571, %r581, %r573;    setp.ne.u32 p, %r571, 0;
    vote.ballot.sync.b32 %r571, p, 0xffffffff;
    @!p not.b32 %r571, %r571;
}

	// end inline asm
	and.b32  	%r590, %r571, %r589;
	mov.b32 	%r576, 32;
	// begin inline asm
	{
    .reg .pred p;
    and.b32 %r574, %r581, %r576;    setp.ne.u32 p, %r574, 0;
    vote.ballot.sync.b32 %r574, p, 0xffffffff;
    @!p not.b32 %r574, %r574;
}

	// end inline asm
	and.b32  	%r591, %r574, %r590;
	mov.b32 	%r579, 64;
	// begin inline asm
	{
    .reg .pred p;
    and.b32 %r577, %r581, %r579;    setp.ne.u32 p, %r577, 0;
    vote.ballot.sync.b32 %r577, p, 0xffffffff;
    @!p not.b32 %r577, %r577;
}

	// end inline asm
	and.b32  	%r592, %r577, %r591;
	mov.b32 	%r582, 128;
	// begin inline asm
	{
    .reg .pred p;
    and.b32 %r580, %r581, %r582;    setp.ne.u32 p, %r580, 0;
    vote.ballot.sync.b32 %r580, p, 0xffffffff;
    @!p not.b32 %r580, %r580;
}

	// end inline asm
	and.b32  	%r593, %r580, %r592;
	clz.b32 	%r594, %r593;
	sub.s32 	%r70, 31, %r594;
	and.b32  	%r595, %r442, %r593;
	popc.b32 	%r71, %r595;
	setp.ne.s32 	%p70, %r153, %r70;
	mov.b32 	%r1252, 0;
	@%p70 bra 	$L__BB27_107;
	shl.b32 	%r596, %r581, 2;
	add.s32 	%r597, %r9, %r596;
	atom.shared.add.u32 	%r1252, [%r597], %r71;
$L__BB27_107:
	shfl.sync.idx.b32	%r623|%p71, %r1252, %r70, 31, -1;
	add.s32 	%r74, %r71, %r623;
	shr.u64 	%rd192, %rd457, %r468;
	cvt.u32.u64 	%r625, %rd192;
	and.b32  	%r620, %r625, %r7;
	mov.b32 	%r600, 1;
	// begin inline asm
	{
    .reg .pred p;
    and.b32 %r598, %r620, %r600;    setp.ne.u32 p, %r598, 0;
    vote.ballot.sync.b32 %r598, p, 0xffffffff;
    @!p not.b32 %r598, %r598;
}

	// end inline asm
	mov.b32 	%r603, 2;
	// begin inline asm
	{
    .reg .pred p;
    and.b32 %r601, %r620, %r603;    setp.ne.u32 p, %r601, 0;
    vote.ballot.sync.b32 %r601, p, 0xffffffff;
    @!p not.b32 %r601, %r601;
}

	// end inline asm
	and.b32  	%r626, %r601, %r598;
	mov.b32 	%r606, 4;
	// begin inline asm
	{
    .reg .pred p;
    and.b32 %r604, %r620, %r606;    setp.ne.u32 p, %r604, 0;
    vote.ballot.sync.b32 %r604, p, 0xffffffff;
    @!p not.b32 %r604, %r604;
}

	// end inline asm
	and.b32  	%r627, %r604, %r626;
	mov.b32 	%r609, 8;
	// begin inline asm
	{
    .reg .pred p;
    and.b32 %r607, %r620, %r609;    setp.ne.u32 p, %r607, 0;
    vote.ballot.sync.b32 %r607, p, 0xffffffff;
    @!p not.b32 %r607, %r607;
}

	// end inline asm
	and.b32  	%r628, %r607, %r627;
	mov.b32 	%r612, 16;
	// begin inline asm
	{
    .reg .pred p;
    and.b32 %r610, %r620, %r612;    setp.ne.u32 p, %r610, 0;
    vote.ballot.sync.b32 %r610, p, 0xffffffff;
    @!p not.b32 %r610, %r610;
}

	// end inline asm
	and.b32  	%r629, %r610, %r628;
	mov.b32 	%r615, 32;
	// begin inline asm
	{
    .reg .pred p;
    and.b32 %r613, %r620, %r615;    setp.ne.u32 p, %r613, 0;
    vote.ballot.sync.b32 %r613, p, 0xffffffff;
    @!p not.b32 %r613, %r613;
}

	// end inline asm
	and.b32  	%r630, %r613, %r629;
	mov.b32 	%r618, 64;
	// begin inline asm
	{
    .reg .pred p;
    and.b32 %r616, %r620, %r618;    setp.ne.u32 p, %r616, 0;
    vote.ballot.sync.b32 %r616, p, 0xffffffff;
    @!p not.b32 %r616, %r616;
}

	// end inline asm
	and.b32  	%r631, %r616, %r630;
	mov.b32 	%r621, 128;
	// begin inline asm
	{
    .reg .pred p;
    and.b32 %r619, %r620, %r621;    setp.ne.u32 p, %r619, 0;
    vote.ballot.sync.b32 %r619, p, 0xffffffff;
    @!p not.b32 %r619, %r619;
}

	// end inline asm
	and.b32  	%r632, %r619, %r631;
	clz.b32 	%r633, %r632;
	sub.s32 	%r76, 31, %r633;
	and.b32  	%r634, %r442, %r632;
	popc.b32 	%r77, %r634;
	setp.ne.s32 	%p72, %r153, %r76;
	mov.b32 	%r1253, 0;
	@%p72 bra 	$L__BB27_109;
	shl.b32 	%r635, %r620, 2;
	add.s32 	%r636, %r9, %r635;
	atom.shared.add.u32 	%r1253, [%r636], %r77;
$L__BB27_109:
	shfl.sync.idx.b32	%r662|%p73, %r1253, %r76, 31, -1;
	add.s32 	%r80, %r77, %r662;
	shr.u64 	%rd193, %rd458, %r468;
	cvt.u32.u64 	%r664, %rd193;
	and.b32  	%r659, %r664, %r7;
	mov.b32 	%r639, 1;
	// begin inline asm
	{
    .reg .pred p;
    and.b32 %r637, %r659, %r639;    setp.ne.u32 p, %r637, 0;
    vote.ballot.sync.b32 %r637, p, 0xffffffff;
    @!p not.b32 %r637, %r637;
}

	// end inline asm
	mov.b32 	%r642, 2;
	// begin inline asm
	{
    .reg .pred p;
    and.b32 %r640, %r659, %r642;    setp.ne.u32 p, %r640, 0;
    vote.ballot.sync.b32 %r640, p, 0xffffffff;
    @!p not.b32 %r640, %r640;
}

	// end inline asm
	and.b32  	%r665, %r640, %r637;
	mov.b32 	%r645, 4;
	// begin inline asm
	{
    .reg .pred p;
    and.b32 %r643, %r659, %r645;    setp.ne.u32 p, %r643, 0;
    vote.ballot.sync.b32 %r643, p, 0xffffffff;
    @!p not.b32 %r643, %r643;
}

	// end inline asm
	and.b32  	%r666, %r643, %r665;
	mov.b32 	%r648, 8;
	// begin inline asm
	{
    .reg .pred p;
    and.b32 %r646, %r659, %r648;    setp.ne.u32 p, %r646, 0;
    vote.ballot.sync.b32 %r646, p, 0xffffffff;
    @!p not.b32 %r646, %r646;
}

	// end inline asm
	and.b32  	%r667, %r646, %r666;
	mov.b32 	%r651, 16;
	// begin inline asm
	{
    .reg .pred p;
    and.b32 %r649, %r659, %r651;    setp.ne.u32 p, %r649, 0;
    vote.ballot.sync.b32 %r649, p, 0xffffffff;
    @!p not.b32 %r649, %r649;
}

	// end inline asm
	and.b32  	%r668, %r649, %r667;
	mov.b32 	%r654, 32;
	// begin inline asm
	{
    .reg .pred p;
    and.b32 %r652, %r659, %r654;    setp.ne.u32 p, %r652, 0;
    vote.ballot.sync.b32 %r652, p, 0xffffffff;
    @!p not.b32 %r652, %r652;
}

	// end inline asm
	and.b32  	%r669, %r652, %r668;
	mov.b32 	%r657, 64;
	// begin inline asm
	{
    .reg .pred p;
    and.b32 %r655, %r659, %r657;    setp.ne.u32 p, %r655, 0;
    vote.ballot.sync.b32 %r655, p, 0xffffffff;
    @!p not.b32 %r655, %r655;
}

	// end inline asm
	and.b32  	%r670, %r655, %r669;
	mov.b32 	%r660, 128;
	// begin inline asm
	{
    .reg .pred p;
    and.b32 %r658, %r659, %r660;    setp.ne.u32 p, %r658, 0;
    vote.ballot.sync.b32 %r658, p, 0xffffffff;
    @!p not.b32 %r658, %r658;
}

	// end inline asm
	and.b32  	%r671, %r658, %r670;
	clz.b32 	%r672, %r671;
	sub.s32 	%r82, 31, %r672;
	and.b32  	%r673, %r442, %r671;
	popc.b32 	%r83, %r673;
	setp.ne.s32 	%p74, %r153, %r82;
	mov.b32 	%r1254, 0;
	@%p74 bra 	$L__BB27_111;
	shl.b32 	%r674, %r659, 2;
	add.s32 	%r675, %r9, %r674;
	atom.shared.add.u32 	%r1254, [%r675], %r83;
$L__BB27_111:
	shfl.sync.idx.b32	%r701|%p75, %r1254, %r82, 31, -1;
	add.s32 	%r86, %r83, %r701;
	shr.u64 	%rd194, %rd459, %r468;
	cvt.u32.u64 	%r703, %rd194;
	and.b32  	%r698, %r703, %r7;
	mov.b32 	%r678, 1;
	// begin inline asm
	{
    .reg .pred p;
    and.b32 %r676, %r698, %r678;    setp.ne.u32 p, %r676, 0;
    vote.ballot.sync.b32 %r676, p, 0xffffffff;
    @!p not.b32 %r676, %r676;
}

	// end inline asm
	mov.b32 	%r681, 2;
	// begin inline asm
	{
    .reg .pred p;
    and.b32 %r679, %r698, %r681;    setp.ne.u32 p, %r679, 0;
    vote.ballot.sync.b32 %r679, p, 0xffffffff;
    @!p not.b32 %r679, %r679;
}

	// end inline asm
	and.b32  	%r704, %r679, %r676;
	mov.b32 	%r684, 4;
	// begin inline asm
	{
    .reg .pred p;
    and.b32 %r682, %r698, %r684;    setp.ne.u32 p, %r682, 0;
    vote.ballot.sync.b32 %r682, p, 0xffffffff;
    @!p not.b32 %r682, %r682;
}

	// end inline asm
	and.b32  	%r705, %r682, %r704;
	mov.b32 	%r687, 8;
	// begin inline asm
	{
    .reg .pred p;
    and.b32 %r685, %r698, %r687;    setp.ne.u32 p, %r685, 0;
    vote.ballot.sync.b32 %r685, p, 0xffffffff;
    @!p not.b32 %r685, %r685;
}

	// end inline asm
	and.b32  	%r706, %r685, %r705;
	mov.b32 	%r690, 16;
	// begin inline asm
	{
    .reg .pred p;
    and.b32 %r688, %r698, %r690;    setp.ne.u32 p, %r688, 0;
    vote.ballot.sync.b32 %r688, p, 0xffffffff;
    @!p not.b32 %r688, %r688;
}

	// end inline asm
	and.b32  	%r707, %r688, %r706;
	mov.b32 	%r693, 32;
	// begin inline asm
	{
    .reg .pred p;
    and.b32 %r691, %r698, %r693;    setp.ne.u32 p, %r691, 0;
    vote.ballot.sync.b32 %r691, p, 0xffffffff;
    @!p not.b32 %r691, %r691;
}

	// end inline asm
	and.b32  	%r708, %r691, %r707;
	mov.b32 	%r696, 64;
	// begin inline asm
	{
    .reg .pred p;
    and.b32 %r694, %r698, %r696;    setp.ne.u32 p, %r694, 0;
    vote.ballot.sync.b32 %r694, p, 0xffffffff;
    @!p not.b32 %r694, %r694;
}

	// end inline asm
	and.b32  	%r709, %r694, %r708;
	mov.b32 	%r699, 128;
	// begin inline asm
	{
    .reg .pred p;
    and.b32 %r697, %r698, %r699;    setp.ne.u32 p, %r697, 0;
    vote.ballot.sync.b32 %r697, p, 0xffffffff;
    @!p not.b32 %r697, %r697;
}

	// end inline asm
	and.b32  	%r710, %r697, %r709;
	clz.b32 	%r711, %r710;
	sub.s32 	%r88, 31, %r711;
	and.b32  	%r712, %r442, %r710;
	popc.b32 	%r89, %r712;
	setp.ne.s32 	%p76, %r153, %r88;
	mov.b32 	%r1255, 0;
	@%p76 bra 	$L__BB27_113;
	shl.b32 	%r713, %r698, 2;
	add.s32 	%r714, %r9, %r713;
	atom.shared.add.u32 	%r1255, [%r714], %r89;
$L__BB27_113:
	shfl.sync.idx.b32	%r740|%p77, %r1255, %r88, 31, -1;
	add.s32 	%r92, %r89, %r740;
	shr.u64 	%rd195, %rd460, %r468;
	cvt.u32.u64 	%r742, %rd195;
	and.b32  	%r737, %r742, %r7;
	mov.b32 	%r717, 1;
	// begin inline asm
	{
    .reg .pred p;
    and.b32 %r715, %r737, %r717;    setp.ne.u32 p, %r715, 0;
    vote.ballot.sync.b32 %r715, p, 0xffffffff;
    @!p not.b32 %r715, %r715;
}

	// end inline asm
	mov.b32 	%r720, 2;
	// begin inline asm
	{
    .reg .pred p;
    and.b32 %r718, %r737, %r720;    setp.ne.u32 p, %r718, 0;
    vote.ballot.sync.b32 %r718, p, 0xffffffff;
    @!p not.b32 %r718, %r718;
}

	// end inline asm
	and.b32  	%r743, %r718, %r715;
	mov.b32 	%r723, 4;
	// begin inline asm
	{
    .reg .pred p;
    and.b32 %r721, %r737, %r723;    setp.ne.u32 p, %r721, 0;
    vote.ballot.sync.b32 %r721, p, 0xffffffff;
    @!p not.b32 %r721, %r721;
}

	// end inline asm
	and.b32  	%r744, %r721, %r743;
	mov.b32 	%r726, 8;
	// begin inline asm
	{
    .reg .pred p;
    and.b32 %r724, %r737, %r726;    setp.ne.u32 p, %r724, 0;
    vote.ballot.sync.b32 %r724, p, 0xffffffff;
    @!p not.b32 %r724, %r724;
}

	// end inline asm
	and.b32  	%r745, %r724, %r744;
	mov.b32 	%r729, 16;
	// begin inline asm
	{
    .reg .pred p;
    and.b32 %r727, %r737, %r729;    setp.ne.u32 p, %r727, 0;
    vote.ballot.sync.b32 %r727, p, 0xffffffff;
    @!p not.b32 %r727, %r727;
}

	// end inline asm
	and.b32  	%r746, %r727, %r745;
	mov.b32 	%r732, 32;
	// begin inline asm
	{
    .reg .pred p;
    and.b32 %r730, %r737, %r732;    setp.ne.u32 p, %r730, 0;
    vote.ballot.sync.b32 %r730, p, 0xffffffff;
    @!p not.b32 %r730, %r730;
}

	// end inline asm
	and.b32  	%r747, %r730, %r746;
	mov.b32 	%r735, 64;
	// begin inline asm
	{
    .reg .pred p;
    and.b32 %r733, %r737, %r735;    setp.ne.u32 p, %r733, 0;
    vote.ballot.sync.b32 %r733, p, 0xffffffff;
    @!p not.b32 %r733, %r733;
}

	// end inline asm
	and.b32  	%r748, %r733, %r747;
	mov.b32 	%r738, 128;
	// begin inline asm
	{
    .reg .pred p;
    and.b32 %r736, %r737, %r738;    setp.ne.u32 p, %r736, 0;
    vote.ballot.sync.b32 %r736, p, 0xffffffff;
    @!p not.b32 %r736, %r736;
}

	// end inline asm
	and.b32  	%r749, %r736, %r748;
	clz.b32 	%r750, %r749;
	sub.s32 	%r94, 31, %r750;
	and.b32  	%r751, %r442, %r749;
	popc.b32 	%r95, %r751;
	setp.ne.s32 	%p78, %r153, %r94;
	mov.b32 	%r1256, 0;
	@%p78 bra 	$L__BB27_115;
	shl.b32 	%r752, %r737, 2;
	add.s32 	%r753, %r9, %r752;
	atom.shared.add.u32 	%r1256, [%r753], %r95;
$L__BB27_115:
	shfl.sync.idx.b32	%r779|%p79, %r1256, %r94, 31, -1;
	add.s32 	%r98, %r95, %r779;
	shr.u64 	%rd196, %rd461, %r468;
	cvt.u32.u64 	%r781, %rd196;
	and.b32  	%r776, %r781, %r7;
	mov.b32 	%r756, 1;
	// begin inline asm
	{
    .reg .pred p;
    and.b32 %r754, %r776, %r756;    setp.ne.u32 p, %r754, 0;
    vote.ballot.sync.b32 %r754, p, 0xffffffff;
    @!p not.b32 %r754, %r754;
}

	// end inline asm
	mov.b32 	%r759, 2;
	// begin inline asm
	{
    .reg .pred p;
    and.b32 %r757, %r776, %r759;    setp.ne.u32 p, %r757, 0;
    vote.ballot.sync.b32 %r757, p, 0xffffffff;
    @!p not.b32 %r757, %r757;
}

	// end inline asm
	and.b32  	%r782, %r757, %r754;
	mov.b32 	%r762, 4;
	// begin inline asm
	{
    .reg .pred p;
    and.b32 %r760, %r776, %r762;    setp.ne.u32 p, %r760, 0;
    vote.ballot.sync.b32 %r760, p, 0xffffffff;
    @!p not.b32 %r760, %r760;
}

	// end inline asm
	and.b32  	%r783, %r760, %r782;
	mov.b32 	%r765, 8;
	// begin inline asm
	{
    .reg .pred p;
    and.b32 %r763, %r776, %r765;    setp.ne.u32 p, %r763, 0;
    vote.ballot.sync.b32 %r763, p, 0xffffffff;
    @!p not.b32 %r763, %r763;
}

	// end inline asm
	and.b32  	%r784, %r763, %r783;
	mov.b32 	%r768, 16;
	// begin inline asm
	{
    .reg .pred p;
    and.b32 %r766, %r776, %r768;    setp.ne.u32 p, %r766, 0;
    vote.ballot.sync.b32 %r766, p, 0xffffffff;
    @!p not.b32 %r766, %r766;
}

	// end inline asm
	and.b32  	%r785, %r766, %r784;
	mov.b32 	%r771, 32;
	// begin inline asm
	{
    .reg .pred p;
    and.b32 %r769, %r776, %r771;    setp.ne.u32 p, %r769, 0;
    vote.ballot.sync.b32 %r769, p, 0xffffffff;
    @!p not.b32 %r769, %r769;
}

	// end inline asm
	and.b32  	%r786, %r769, %r785;
	mov.b32 	%r774, 64;
	// begin inline asm
	{
    .reg .pred p;
    and.b32 %r772, %r776, %r774;    setp.ne.u32 p, %r772, 0;
    vote.ballot.sync.b32 %r772, p, 0xffffffff;
    @!p not.b32 %r772, %r772;
}

	// end inline asm
	and.b32  	%r787, %r772, %r786;
	mov.b32 	%r777, 128;
	// begin inline asm
	{
    .reg .pred p;
    and.b32 %r775, %r776, %r777;    setp.ne.u32 p, %r775, 0;
    vote.ballot.sync.b32 %r775, p, 0xffffffff;
    @!p not.b32 %r775, %r775;
}

	// end inline asm
	and.b32  	%r788, %r775, %r787;
	clz.b32 	%r789, %r788;
	sub.s32 	%r100, 31, %r789;
	and.b32  	%r790, %r442, %r788;
	popc.b32 	%r101, %r790;
	setp.ne.s32 	%p80, %r153, %r100;
	mov.b32 	%r1257, 0;
	@%p80 bra 	$L__BB27_117;
	shl.b32 	%r791, %r776, 2;
	add.s32 	%r792, %r9, %r791;
	atom.shared.add.u32 	%r1257, [%r792], %r101;
$L__BB27_117:
	shfl.sync.idx.b32	%r818|%p81, %r1257, %r100, 31, -1;
	add.s32 	%r104, %r101, %r818;
	shr.u64 	%rd197, %rd462, %r468;
	cvt.u32.u64 	%r820, %rd197;
	and.b32  	%r815, %r820, %r7;
	mov.b32 	%r795, 1;
	// begin inline asm
	{
    .reg .pred p;
    and.b32 %r793, %r815, %r795;    setp.ne.u32 p, %r793, 0;
    vote.ballot.sync.b32 %r793, p, 0xffffffff;
    @!p not.b32 %r793, %r793;
}

	// end inline asm
	mov.b32 	%r798, 2;
	// begin inline asm
	{
    .reg .pred p;
    and.b32 %r796, %r815, %r798;    setp.ne.u32 p, %r796, 0;
    vote.ballot.sync.b32 %r796, p, 0xffffffff;
    @!p not.b32 %r796, %r796;
}

	// end inline asm
	and.b32  	%r821, %r796, %r793;
	mov.b32 	%r801, 4;
	// begin inline asm
	{
    .reg .pred p;
    and.b32 %r799, %r815, %r801;    setp.ne.u32 p, %r799, 0;
    vote.ballot.sync.b32 %r799, p, 0xffffffff;
    @!p not.b32 %r799, %r799;
}

	// end inline asm
	and.b32  	%r822, %r799, %r821;
	mov.b32 	%r804, 8;
	// begin inline asm
	{
    .reg .pred p;
    and.b32 %r802, %r815, %r804;    setp.ne.u32 p, %r802, 0;
    vote.ballot.sync.b32 %r802, p, 0xffffffff;
    @!p not.b32 %r802, %r802;
}

	// end inline asm
	and.b32  	%r823, %r802, %r822;
	mov.b32 	%r807, 16;
	// begin inline asm
	{
    .reg .pred p;
    and.b32 %r805, %r815, %r807;    setp.ne.u32 p, %r805, 0;
    vote.ballot.sync.b32 %r805, p, 0xffffffff;
    @!p not.b32 %r805, %r805;
}

	// end inline asm
	and.b32  	%r824, %r805, %r823;
	mov.b32 	%r810, 32;
	// begin inline asm
	{
    .reg .pred p;
    and.b32 %r808, %r815, %r810;    setp.ne.u32 p, %r808, 0;
    vote.ballot.sync.b32 %r808, p, 0xffffffff;
    @!p not.b32 %r808, %r808;
}

	// end inline asm
	and.b32  	%r825, %r808, %r824;
	mov.b32 	%r813, 64;
	// begin inline asm
	{
    .reg .pred p;
    and.b32 %r811, %r815, %r813;    setp.ne.u32 p, %r811, 0;
    vote.ballot.sync.b32 %r811, p, 0xffffffff;
    @!p not.b32 %r811, %r811;
}

	// end inline asm
	and.b32  	%r826, %r811, %r825;
	mov.b32 	%r816, 128;
	// begin inline asm
	{
    .reg .pred p;
    and.b32 %r814, %r815, %r816;    setp.ne.u32 p, %r814, 0;
    vote.ballot.sync.b32 %r814, p, 0xffffffff;
    @!p not.b32 %r814, %r814;
}

	// end inline asm
	and.b32  	%r827, %r814, %r826;
	clz.b32 	%r828, %r827;
	sub.s32 	%r106, 31, %r828;
	and.b32  	%r829, %r442, %r827;
	popc.b32 	%r107, %r829;
	setp.ne.s32 	%p82, %r153, %r106;
	mov.b32 	%r1258, 0;
	@%p82 bra 	$L__BB27_119;
	shl.b32 	%r830, %r815, 2;
	add.s32 	%r831, %r9, %r830;
	atom.shared.add.u32 	%r1258, [%r831], %r107;
$L__BB27_119:
	shfl.sync.idx.b32	%r857|%p83, %r1258, %r106, 31, -1;
	add.s32 	%r110, %r107, %r857;
	shr.u64 	%rd198, %rd463, %r468;
	cvt.u32.u64 	%r859, %rd198;
	and.b32  	%r854, %r859, %r7;
	mov.b32 	%r834, 1;
	// begin inline asm
	{
    .reg .pred p;
    and.b32 %r832, %r854, %r834;    setp.ne.u32 p, %r832, 0;
    vote.ballot.sync.b32 %r832, p, 0xffffffff;
    @!p not.b32 %r832, %r832;
}

	// end inline asm
	mov.b32 	%r837, 2;
	// begin inline asm
	{
    .reg .pred p;
    and.b32 %r835, %r854, %r837;    setp.ne.u32 p, %r835, 0;
    vote.ballot.sync.b32 %r835, p, 0xffffffff;
    @!p not.b32 %r835, %r835;
}

	// end inline asm
	and.b32  	%r860, %r835, %r832;
	mov.b32 	%r840, 4;
	// begin inline asm
	{
    .reg .pred p;
    and.b32 %r838, %r854, %r840;    setp.ne.u32 p, %r838, 0;
    vote.ballot.sync.b32 %r838, p, 0xffffffff;
    @!p not.b32 %r838, %r838;
}

	// end inline asm
	and.b32  	%r861, %r838, %r860;
	mov.b32 	%r843, 8;
	// begin inline asm
	{
    .reg .pred p;
    and.b32 %r841, %r854, %r843;    setp.ne.u32 p, %r841, 0;
    vote.ballot.sync.b32 %r841, p, 0xffffffff;
    @!p not.b32 %r841, %r841;
}

	// end inline asm
	and.b32  	%r862, %r841, %r861;
	mov.b32 	%r846, 16;
	// begin inline asm
	{
    .reg .pred p;
    and.b32 %r844, %r854, %r846;    setp.ne.u32 p, %r844, 0;
    vote.ballot.sync.b32 %r844, p, 0xffffffff;
    @!p not.b32 %r844, %r844;
}

	// end inline asm
	and.b32  	%r863, %r844, %r862;
	mov.b32 	%r849, 32;
	// begin inline asm
	{
    .reg .pred p;
    and.b32 %r847, %r854, %r849;    setp.ne.u32 p, %r847, 0;
    vote.ballot.sync.b32 %r847, p, 0xffffffff;
    @!p not.b32 %r847, %r847;
}

	// end inline asm
	and.b32  	%r864, %r847, %r863;
	mov.b32 	%r852, 64;
	// begin inline asm
	{
    .reg .pred p;
    and.b32 %r850, %r854, %r852;    setp.ne.u32 p, %r850, 0;
    vote.ballot.sync.b32 %r850, p, 0xffffffff;
    @!p not.b32 %r850, %r850;
}

	// end inline asm
	and.b32  	%r865, %r850, %r864;
	mov.b32 	%r855, 128;
	// begin inline asm
	{
    .reg .pred p;
    and.b32 %r853, %r854, %r855;    setp.ne.u32 p, %r853, 0;
    vote.ballot.sync.b32 %r853, p, 0xffffffff;
    @!p not.b32 %r853, %r853;
}

	// end inline asm
	and.b32  	%r866, %r853, %r865;
	clz.b32 	%r867, %r866;
	sub.s32 	%r112, 31, %r867;
	and.b32  	%r868, %r442, %r866;
	popc.b32 	%r113, %r868;
	setp.ne.s32 	%p84, %r153, %r112;
	mov.b32 	%r1259, 0;
	@%p84 bra 	$L__BB27_121;
	shl.b32 	%r869, %r854, 2;
	add.s32 	%r870, %r9, %r869;
	atom.shared.add.u32 	%r1259, [%r870], %r113;
$L__BB27_121:
	shfl.sync.idx.b32	%r896|%p85, %r1259, %r112, 31, -1;
	add.s32 	%r116, %r113, %r896;
	shr.u64 	%rd199, %rd464, %r468;
	cvt.u32.u64 	%r898, %rd199;
	and.b32  	%r893, %r898, %r7;
	mov.b32 	%r873, 1;
	// begin inline asm
	{
    .reg .pred p;
    and.b32 %r871, %r893, %r873;    setp.ne.u32 p, %r871, 0;
    vote.ballot.sync.b32 %r871, p, 0xffffffff;
    @!p not.b32 %r871, %r871;
}

	// end inline asm
	mov.b32 	%r876, 2;
	// begin inline asm
	{
    .reg .pred p;
    and.b32 %r874, %r893, %r876;    setp.ne.u32 p, %r874, 0;
    vote.ballot.sync.b32 %r874, p, 0xffffffff;
    @!p not.b32 %r874, %r874;
}

	// end inline asm
	and.b32  	%r899, %r874, %r871;
	mov.b32 	%r879, 4;
	// begin inline asm
	{
    .reg .pred p;
    and.b32 %r877, %r893, %r879;    setp.ne.u32 p, %r877, 0;
    vote.ballot.sync.b32 %r877, p, 0xffffffff;
    @!p not.b32 %r877, %r877;
}

	// end inline asm
	and.b32  	%r900, %r877, %r899;
	mov.b32 	%r882, 8;
	// begin inline asm
	{
    .reg .pred p;
    and.b32 %r880, %r893, %r882;    setp.ne.u32 p, %r880, 0;
    vote.ballot.sync.b32 %r880, p, 0xffffffff;
    @!p not.b32 %r880, %r880;
}

	// end inline asm
	and.b32  	%r901, %r880, %r900;
	mov.b32 	%r885, 16;
	// begin inline asm
	{
    .reg .pred p;
    and.b32 %r883, %r893, %r885;    setp.ne.u32 p, %r883, 0;
    vote.ballot.sync.b32 %r883, p, 0xffffffff;
    @!p not.b32 %r883, %r883;
}

	// end inline asm
	and.b32  	%r902, %r883, %r901;
	mov.b32 	%r888, 32;
	// begin inline asm
	{
    .reg .pred p;
    and.b32 %r886, %r893, %r888;    setp.ne.u32 p, %r886, 0;
    vote.ballot.sync.b32 %r886, p, 0xffffffff;
    @!p not.b32 %r886, %r886;
}

	// end inline asm
	and.b32  	%r903, %r886, %r902;
	mov.b32 	%r891, 64;
	// begin inline asm
	{
    .reg .pred p;
    and.b32 %r889, %r893, %r891;    setp.ne.u32 p, %r889, 0;
    vote.ballot.sync.b32 %r889, p, 0xffffffff;
    @!p not.b32 %r889, %r889;
}

	// end inline asm
	and.b32  	%r904, %r889, %r903;
	mov.b32 	%r894, 128;
	// begin inline asm
	{
    .reg .pred p;
    and.b32 %r892, %r893, %r894;    setp.ne.u32 p, %r892, 0;
    vote.ballot.sync.b32 %r892, p, 0xffffffff;
    @!p not.b32 %r892, %r892;
}

	// end inline asm
	and.b32  	%r905, %r892, %r904;
	clz.b32 	%r906, %r905;
	sub.s32 	%r118, 31, %r906;
	and.b32  	%r907, %r442, %r905;
	popc.b32 	%r119, %r907;
	setp.ne.s32 	%p86, %r153, %r118;
	mov.b32 	%r1260, 0;
	@%p86 bra 	$L__BB27_123;
	shl.b32 	%r908, %r893, 2;
	add.s32 	%r909, %r9, %r908;
	atom.shared.add.u32 	%r1260, [%r909], %r119;
$L__BB27_123:
	shfl.sync.idx.b32	%r935|%p87, %r1260, %r118, 31, -1;
	add.s32 	%r122, %r119, %r935;
	shr.u64 	%rd200, %rd465, %r468;
	cvt.u32.u64 	%r937, %rd200;
	and.b32  	%r932, %r937, %r7;
	mov.b32 	%r912, 1;
	// begin inline asm
	{
    .reg .pred p;
    and.b32 %r910, %r932, %r912;    setp.ne.u32 p, %r910, 0;
    vote.ballot.sync.b32 %r910, p, 0xffffffff;
    @!p not.b32 %r910, %r910;
}

	// end inline asm
	mov.b32 	%r915, 2;
	// begin inline asm
	{
    .reg .pred p;
    and.b32 %r913, %r932, %r915;    setp.ne.u32 p, %r913, 0;
    vote.ballot.sync.b32 %r913, p, 0xffffffff;
    @!p not.b32 %r913, %r913;
}

	// end inline asm
	and.b32  	%r938, %r913, %r910;
	mov.b32 	%r918, 4;
	// begin inline asm
	{
    .reg .pred p;
    and.b32 %r916, %r932, %r918;    setp.ne.u32 p, %r916, 0;
    vote.ballot.sync.b32 %r916, p, 0xffffffff;
    @!p not.b32 %r916, %r916;
}

	// end inline asm
	and.b32  	%r939, %r916, %r938;
	mov.b32 	%r921, 8;
	// begin inline asm
	{
    .reg .pred p;
    and.b32 %r919, %r932, %r921;    setp.ne.u32 p, %r919, 0;
    vote.ballot.sync.b32 %r919, p, 0xffffffff;
    @!p not.b32 %r919, %r919;
}

	// end inline asm
	and.b32  	%r940, %r919, %r939;
	mov.b32 	%r924, 16;
	// begin inline asm
	{
    .reg .pred p;
    and.b32 %r922, %r932, %r924;    setp.ne.u32 p, %r922, 0;
    vote.ballot.sync.b32 %r922, p, 0xffffffff;
    @!p not.b32 %r922, %r922;
}

	// end inline asm
	and.b32  	%r941, %r922, %r940;
	mov.b32 	%r927, 32;
	// begin inline asm
	{
    .reg .pred p;
    and.b32 %r925, %r932, %r927;    setp.ne.u32 p, %r925, 0;
    vote.ballot.sync.b32 %r925, p, 0xffffffff;
    @!p not.b32 %r925, %r925;
}

	// end inline asm
	and.b32  	%r942, %r925, %r941;
	mov.b32 	%r930, 64;
	// begin inline asm
	{
    .reg .pred p;
    and.b32 %r928, %r932, %r930;    setp.ne.u32 p, %r928, 0;
    vote.ballot.sync.b32 %r928, p, 0xffffffff;
    @!p not.b32 %r928, %r928;
}

	// end inline asm
	and.b32  	%r943, %r928, %r942;
	mov.b32 	%r933, 128;
	// begin inline asm
	{
    .reg .pred p;
    and.b32 %r931, %r932, %r933;    setp.ne.u32 p, %r931, 0;
    vote.ballot.sync.b32 %r931, p, 0xffffffff;
    @!p not.b32 %r931, %r931;
}

	// end inline asm
	and.b32  	%r944, %r931, %r943;
	clz.b32 	%r945, %r944;
	sub.s32 	%r124, 31, %r945;
	and.b32  	%r946, %r442, %r944;
	popc.b32 	%r125, %r946;
	setp.ne.s32 	%p88, %r153, %r124;
	mov.b32 	%r1261, 0;
	@%p88 bra 	$L__BB27_125;
	shl.b32 	%r947, %r932, 2;
	add.s32 	%r948, %r9, %r947;
	atom.shared.add.u32 	%r1261, [%r948], %r125;
$L__BB27_125:
	shfl.sync.idx.b32	%r974|%p89, %r1261, %r124, 31, -1;
	add.s32 	%r128, %r125, %r974;
	shr.u64 	%rd201, %rd466, %r468;
	cvt.u32.u64 	%r976, %rd201;
	and.b32  	%r971, %r976, %r7;
	mov.b32 	%r951, 1;
	// begin inline asm
	{
    .reg .pred p;
    and.b32 %r949, %r971, %r951;    setp.ne.u32 p, %r949, 0;
    vote.ballot.sync.b32 %r949, p, 0xffffffff;
    @!p not.b32 %r949, %r949;
}

	// end inline asm
	mov.b32 	%r954, 2;
	// begin inline asm
	{
    .reg .pred p;
    and.b32 %r952, %r971, %r954;    setp.ne.u32 p, %r952, 0;
    vote.ballot.sync.b32 %r952, p, 0xffffffff;
    @!p not.b32 %r952, %r952;
}

	// end inline asm
	and.b32  	%r977, %r952, %r949;
	mov.b32 	%r957, 4;
	// begin inline asm
	{
    .reg .pred p;
    and.b32 %r955, %r971, %r957;    setp.ne.u32 p, %r955, 0;
    vote.ballot.sync.b32 %r955, p, 0xffffffff;
    @!p not.b32 %r955, %r955;
}

	// end inline asm
	and.b32  	%r978, %r955, %r977;
	mov.b32 	%r960, 8;
	// begin inline asm
	{
    .reg .pred p;
    and.b32 %r958, %r971, %r960;    setp.ne.u32 p, %r958, 0;
    vote.ballot.sync.b32 %r958, p, 0xffffffff;
    @!p not.b32 %r958, %r958;
}

	// end inline asm
	and.b32  	%r979, %r958, %r978;
	mov.b32 	%r963, 16;
	// begin inline asm
	{
    .reg .pred p;
    and.b32 %r961, %r971, %r963;    setp.ne.u32 p, %r961, 0;
    vote.ballot.sync.b32 %r961, p, 0xffffffff;
    @!p not.b32 %r961, %r961;
}

	// end inline asm
	and.b32  	%r980, %r961, %r979;
	mov.b32 	%r966, 32;
	// begin inline asm
	{
    .reg .pred p;
    and.b32 %r964, %r971, %r966;    setp.ne.u32 p, %r964, 0;
    vote.ballot.sync.b32 %r964, p, 0xffffffff;
    @!p not.b32 %r964, %r964;
}

	// end inline asm
	and.b32  	%r981, %r964, %r980;
	mov.b32 	%r969, 64;
	// begin inline asm
	{
    .reg .pred p;
    and.b32 %r967, %r971, %r969;    setp.ne.u32 p, %r967, 0;
    vote.ballot.sync.b32 %r967, p, 0xffffffff;
    @!p not.b32 %r967, %r967;
}

	// end inline asm
	and.b32  	%r982, %r967, %r981;
	mov.b32 	%r972, 128;
	// begin inline asm
	{
    .reg .pred p;
    and.b32 %r970, %r971, %r972;    setp.ne.u32 p, %r970, 0;
    vote.ballot.sync.b32 %r970, p, 0xffffffff;
    @!p not.b32 %r970, %r970;
}

	// end inline asm
	and.b32  	%r983, %r970, %r982;
	clz.b32 	%r984, %r983;
	sub.s32 	%r130, 31, %r984;
	and.b32  	%r985, %r442, %r983;
	popc.b32 	%r131, %r985;
	setp.ne.s32 	%p90, %r153, %r130;
	mov.b32 	%r1262, 0;
	@%p90 bra 	$L__BB27_127;
	shl.b32 	%r986, %r971, 2;
	add.s32 	%r987, %r9, %r986;
	atom.shared.add.u32 	%r1262, [%r987], %r131;
$L__BB27_127:
	shfl.sync.idx.b32	%r1013|%p91, %r1262, %r130, 31, -1;
	add.s32 	%r134, %r131, %r1013;
	shr.u64 	%rd202, %rd467, %r468;
	cvt.u32.u64 	%r1015, %rd202;
	and.b32  	%r1010, %r1015, %r7;
	mov.b32 	%r990, 1;
	// begin inline asm
	{
    .reg .pred p;
    and.b32 %r988, %r1010, %r990;    setp.ne.u32 p, %r988, 0;
    vote.ballot.sync.b32 %r988, p, 0xffffffff;
    @!p not.b32 %r988, %r988;
}

	// end inline asm
	mov.b32 	%r993, 2;
	// begin inline asm
	{
    .reg .pred p;
    and.b32 %r991, %r1010, %r993;    setp.ne.u32 p, %r991, 0;
    vote.ballot.sync.b32 %r991, p, 0xffffffff;
    @!p not.b32 %r991, %r991;
}

	// end inline asm
	and.b32  	%r1016, %r991, %r988;
	mov.b32 	%r996, 4;
	// begin inline asm
	{
    .reg .pred p;
    and.b32 %r994, %r1010, %r996;    setp.ne.u32 p, %r994, 0;
    vote.ballot.sync.b32 %r994, p, 0xffffffff;
    @!p not.b32 %r994, %r994;
}

	// end inline asm
	and.b32  	%r1017, %r994, %r1016;
	mov.b32 	%r999, 8;
	// begin inline asm
	{
    .reg .pred p;
    and.b32 %r997, %r1010, %r999;    setp.ne.u32 p, %r997, 0;
    vote.ballot.sync.b32 %r997, p, 0xffffffff;
    @!p not.b32 %r997, %r997;
}

	// end inline asm
	and.b32  	%r1018, %r997, %r1017;
	mov.b32 	%r1002, 16;
	// begin inline asm
	{
    .reg .pred p;
    and.b32 %r1000, %r1010, %r1002;    setp.ne.u32 p, %r1000, 0;
    vote.ballot.sync.b32 %r1000, p, 0xffffffff;
    @!p not.b32 %r1000, %r1000;
}

	// end inline asm
	and.b32  	%r1019, %r1000, %r1018;
	mov.b32 	%r1005, 32;
	// begin inline asm
	{
    .reg .pred p;
    and.b32 %r1003, %r1010, %r1005;    setp.ne.u32 p, %r1003, 0;
    vote.ballot.sync.b32 %r1003, p, 0xffffffff;
    @!p not.b32 %r1003, %r1003;
}

	// end inline asm
	and.b32  	%r1020, %r1003, %r1019;
	mov.b32 	%r1008, 64;
	// begin inline asm
	{
    .reg .pred p;
    and.b32 %r1006, %r1010, %r1008;    setp.ne.u32 p, %r1006, 0;
    vote.ballot.sync.b32 %r1006, p, 0xffffffff;
    @!p not.b32 %r1006, %r1006;
}

	// end inline asm
	and.b32  	%r1021, %r1006, %r1020;
	mov.b32 	%r1011, 128;
	// begin inline asm
	{
    .reg .pred p;
    and.b32 %r1009, %r1010, %r1011;    setp.ne.u32 p, %r1009, 0;
    vote.ballot.sync.b32 %r1009, p, 0xffffffff;
    @!p not.b32 %r1009, %r1009;
}

	// end inline asm
	and.b32  	%r1022, %r1009, %r1021;
	clz.b32 	%r1023, %r1022;
	sub.s32 	%r136, 31, %r1023;
	and.b32  	%r1024, %r442, %r1022;
	popc.b32 	%r137, %r1024;
	setp.ne.s32 	%p92, %r153, %r136;
	mov.b32 	%r1263, 0;
	@%p92 bra 	$L__BB27_129;
	shl.b32 	%r1025, %r1010, 2;
	add.s32 	%r1026, %r9, %r1025;
	atom.shared.add.u32 	%r1263, [%r1026], %r137;
$L__BB27_129:
	setp.gt.u32 	%p93, %r1, 255;
	shfl.sync.idx.b32	%r1027|%p94, %r1263, %r136, 31, -1;
	add.s32 	%r1028, %r137, %r1027;
	bar.sync 	0;
	shl.b32 	%r1029, %r56, 3;
	add.s32 	%r1031, %r345, %r1029;
	st.shared.u64 	[%r1031+-8], %rd453;
	shl.b32 	%r1032, %r62, 3;
	add.s32 	%r1033, %r345, %r1032;
	st.shared.u64 	[%r1033+-8], %rd454;
	shl.b32 	%r1034, %r68, 3;
	add.s32 	%r1035, %r345, %r1034;
	st.shared.u64 	[%r1035+-8], %rd455;
	shl.b32 	%r1036, %r74, 3;
	add.s32 	%r1037, %r345, %r1036;
	st.shared.u64 	[%r1037+-8], %rd456;
	shl.b32 	%r1038, %r80, 3;
	add.s32 	%r1039, %r345, %r1038;
	st.shared.u64 	[%r1039+-8], %rd457;
	shl.b32 	%r1040, %r86, 3;
	add.s32 	%r1041, %r345, %r1040;
	st.shared.u64 	[%r1041+-8], %rd458;
	shl.b32 	%r1042, %r92, 3;
	add.s32 	%r1043, %r345, %r1042;
	st.shared.u64 	[%r1043+-8], %rd459;
	shl.b32 	%r1044, %r98, 3;
	add.s32 	%r1045, %r345, %r1044;
	st.shared.u64 	[%r1045+-8], %rd460;
	shl.b32 	%r1046, %r104, 3;
	add.s32 	%r1047, %r345, %r1046;
	st.shared.u64 	[%r1047+-8], %rd461;
	shl.b32 	%r1048, %r110, 3;
	add.s32 	%r1049, %r345, %r1048;
	st.shared.u64 	[%r1049+-8], %rd462;
	shl.b32 	%r1050, %r116, 3;
	add.s32 	%r1051, %r345, %r1050;
	st.shared.u64 	[%r1051+-8], %rd463;
	shl.b32 	%r1052, %r122, 3;
	add.s32 	%r1053, %r345, %r1052;
	st.shared.u64 	[%r1053+-8], %rd464;
	shl.b32 	%r1054, %r128, 3;
	add.s32 	%r1055, %r345, %r1054;
	st.shared.u64 	[%r1055+-8], %rd465;
	shl.b32 	%r1056, %r134, 3;
	add.s32 	%r1057, %r345, %r1056;
	st.shared.u64 	[%r1057+-8], %rd466;
	shl.b32 	%r1058, %r1028, 3;
	add.s32 	%r1059, %r345, %r1058;
	st.shared.u64 	[%r1059+-8], %rd467;
	shl.b32 	%r1060, %r1, 3;
	add.s32 	%r1061, %r345, %r1060;
	add.s32 	%r140, %r1061, 46080;
	@%p93 bra 	$L__BB27_137;
	ld.global.u64 	%rd203, [%rd84];
	sub.s64 	%rd468, %rd203, %rd107;
	st.shared.u64 	[%r140], %rd468;
	setp.lt.s32 	%p95, %r3, 1;
	mov.u32 	%r1267, %r1244;
	@%p95 bra 	$L__BB27_136;
	mov.b32 	%r1265, -1;
	mov.u32 	%r1264, %r3;
	mov.u32 	%r1267, %r1244;
$L__BB27_132:
	add.s32 	%r144, %r1264, -1;
	shl.b32 	%r1063, %r144, 8;
	add.s32 	%r1064, %r1063, %r1;
	mul.wide.s32 	%rd204, %r1064, 4;
	add.s64 	%rd109, %rd2, %rd204;
$L__BB27_133:
	membar.cta;
	ld.volatile.global.u32 	%r145, [%rd109];
	setp.eq.s32 	%p96, %r145, 0;
	@%p96 bra 	$L__BB27_133;
	and.b32  	%r1065, %r145, 1073741823;
	add.s32 	%r1267, %r1065, %r1267;
	setp.gt.s32 	%p97, %r145, -1;
	vote.sync.ballot.b32 	%r1265, %p97, %r1265;
	setp.gt.u32 	%p99, %r1264, 1;
	and.pred  	%p100, %p97, %p99;
	mov.u32 	%r1264, %r144;
	@%p100 bra 	$L__BB27_132;
	ld.shared.u64 	%rd468, [%r140];
$L__BB27_136:
	or.b32  	%r1066, %r1267, -2147483648;
	st.volatile.global.u32 	[%rd72], %r1066;
	sub.s32 	%r1067, %r1267, %r1244;
	cvt.s64.s32 	%rd205, %r1067;
	add.s64 	%rd206, %rd468, %rd205;
	st.shared.u64 	[%r140], %rd206;
$L__BB27_137:
	ld.param.u64 	%rd421, [_ZN3cub18CUB_300001_SM_10006detail10radix_sort29DeviceRadixSortOnesweepKernelINS1_5radix10policy_hubImNS0_8NullTypeEyE10Policy1000ELNS0_9SortOrderE1EmS6_yiiNS1_21identity_decomposer_tEEEvPT5_SC_PT3_PKSD_PT1_PKSH_PT2_PKSL_T4_iiT6__param_2];
	setp.gt.u32 	%p101, %r1, 255;
	setp.lt.s32 	%p102, %r4, %r150;
	setp.eq.s64 	%p103, %rd421, 0;
	or.pred  	%p104, %p103, %p102;
	or.pred  	%p105, %p101, %p104;
	@%p105 bra 	$L__BB27_139;
	ld.shared.u64 	%rd207, [%r140];
	cvt.s64.s32 	%rd208, %r1244;
	add.s64 	%rd209, %rd107, %rd208;
	add.s64 	%rd210, %rd209, %rd207;
	st.global.u64 	[%rd83], %rd210;
$L__BB27_139:
	setp.gt.s32 	%p106, %r4, %r150;
	bar.sync 	0;
	@%p106 bra 	$L__BB27_141;
	ld.shared.u64 	%rd211, [%r140+-46080];
	shr.u64 	%rd212, %rd211, %r468;
	cvt.u32.u64 	%r1069, %rd212;
	and.b32  	%r1070, %r1069, %r7;
	shl.b32 	%r1071, %r1070, 3;
	add.s32 	%r1073, %r345, 46080;
	add.s32 	%r1074, %r1073, %r1071;
	ld.shared.u64 	%rd213, [%r1074];
	add.s64 	%rd214, %rd213, %rd82;
	not.b64 	%rd215, %rd211;
	shl.b64 	%rd216, %rd214, 3;
	add.s64 	%rd217, %rd1, %rd216;
	st.global.u64 	[%rd217], %rd215;
	bar.warp.sync 	-1;
	ld.shared.u64 	%rd218, [%r140+-43008];
	shr.u64 	%rd219, %rd218, %r468;
	cvt.u32.u64 	%r1075, %rd219;
	and.b32  	%r1076, %r1075, %r7;
	shl.b32 	%r1077, %r1076, 3;
	add.s32 	%r1078, %r1073, %r1077;
	ld.shared.u64 	%rd220, [%r1078];
	add.s64 	%rd221, %rd220, %rd82;
	not.b64 	%rd222, %rd218;
	shl.b64 	%rd223, %rd221, 3;
	add.s64 	%rd224, %rd1, %rd223;
	st.global.u64 	[%rd224+3072], %rd222;
	bar.warp.sync 	-1;
	ld.shared.u64 	%rd225, [%r140+-39936];
	shr.u64 	%rd226, %rd225, %r468;
	cvt.u32.u64 	%r1079, %rd226;
	and.b32  	%r1080, %r1079, %r7;
	shl.b32 	%r1081, %r1080, 3;
	add.s32 	%r1082, %r1073, %r1081;
	ld.shared.u64 	%rd227, [%r1082];
	add.s64 	%rd228, %rd227, %rd82;
	not.b64 	%rd229, %rd225;
	shl.b64 	%rd230, %rd228, 3;
	add.s64 	%rd231, %rd1, %rd230;
	st.global.u64 	[%rd231+6144], %rd229;
	bar.warp.sync 	-1;
	ld.shared.u64 	%rd232, [%r140+-36864];
	shr.u64 	%rd233, %rd232, %r468;
	cvt.u32.u64 	%r1083, %rd233;
	and.b32  	%r1084, %r1083, %r7;
	shl.b32 	%r1085, %r1084, 3;
	add.s32 	%r1086, %r1073, %r1085;
	ld.shared.u64 	%rd234, [%r1086];
	add.s64 	%rd235, %rd234, %rd82;
	not.b64 	%rd236, %rd232;
	shl.b64 	%rd237, %rd235, 3;
	add.s64 	%rd238, %rd1, %rd237;
	st.global.u64 	[%rd238+9216], %rd236;
	bar.warp.sync 	-1;
	ld.shared.u64 	%rd239, [%r140+-33792];
	shr.u64 	%rd240, %rd239, %r468;
	cvt.u32.u64 	%r1087, %rd240;
	and.b32  	%r1088, %r1087, %r7;
	shl.b32 	%r1089, %r1088, 3;
	add.s32 	%r1090, %r1073, %r1089;
	ld.shared.u64 	%rd241, [%r1090];
	add.s64 	%rd242, %rd241, %rd82;
	not.b64 	%rd243, %rd239;
	shl.b64 	%rd244, %rd242, 3;
	add.s64 	%rd245, %rd1, %rd244;
	st.global.u64 	[%rd245+12288], %rd243;
	bar.warp.sync 	-1;
	ld.shared.u64 	%rd246, [%r140+-30720];
	shr.u64 	%rd247, %rd246, %r468;
	cvt.u32.u64 	%r1091, %rd247;
	and.b32  	%r1092, %r1091, %r7;
	shl.b32 	%r1093, %r1092, 3;
	add.s32 	%r1094, %r1073, %r1093;
	ld.shared.u64 	%rd248, [%r1094];
	add.s64 	%rd249, %rd248, %rd82;
	not.b64 	%rd250, %rd246;
	shl.b64 	%rd251, %rd249, 3;
	add.s64 	%rd252, %rd1, %rd251;
	st.global.u64 	[%rd252+15360], %rd250;
	bar.warp.sync 	-1;
	ld.shared.u64 	%rd253, [%r140+-27648];
	shr.u64 	%rd254, %rd253, %r468;
	cvt.u32.u64 	%r1095, %rd254;
	and.b32  	%r1096, %r1095, %r7;
	shl.b32 	%r1097, %r1096, 3;
	add.s32 	%r1098, %r1073, %r1097;
	ld.shared.u64 	%rd255, [%r1098];
	add.s64 	%rd256, %rd255, %rd82;
	not.b64 	%rd257, %rd253;
	shl.b64 	%rd258, %rd256, 3;
	add.s64 	%rd259, %rd1, %rd258;
	st.global.u64 	[%rd259+18432], %rd257;
	bar.warp.sync 	-1;
	ld.shared.u64 	%rd260, [%r140+-24576];
	shr.u64 	%rd261, %rd260, %r468;
	cvt.u32.u64 	%r1099, %rd261;
	and.b32  	%r1100, %r1099, %r7;
	shl.b32 	%r1101, %r1100, 3;
	add.s32 	%r1102, %r1073, %r1101;
	ld.shared.u64 	%rd262, [%r1102];
	add.s64 	%rd263, %rd262, %rd82;
	not.b64 	%rd264, %rd260;
	shl.b64 	%rd265, %rd263, 3;
	add.s64 	%rd266, %rd1, %rd265;
	st.global.u64 	[%rd266+21504], %rd264;
	bar.warp.sync 	-1;
	ld.shared.u64 	%rd267, [%r140+-21504];
	shr.u64 	%rd268, %rd267, %r468;
	cvt.u32.u64 	%r1103, %rd268;
	and.b32  	%r1104, %r1103, %r7;
	shl.b32 	%r1105, %r1104, 3;
	add.s32 	%r1106, %r1073, %r1105;
	ld.shared.u64 	%rd269, [%r1106];
	add.s64 	%rd270, %rd269, %rd82;
	not.b64 	%rd271, %rd267;
	shl.b64 	%rd272, %rd270, 3;
	add.s64 	%rd273, %rd1, %rd272;
	st.global.u64 	[%rd273+24576], %rd271;
	bar.warp.sync 	-1;
	ld.shared.u64 	%rd274, [%r140+-18432];
	shr.u64 	%rd275, %rd274, %r468;
	cvt.u32.u64 	%r1107, %rd275;
	and.b32  	%r1108, %r1107, %r7;
	shl.b32 	%r1109, %r1108, 3;
	add.s32 	%r1110, %r1073, %r1109;
	ld.shared.u64 	%rd276, [%r1110];
	add.s64 	%rd277, %rd276, %rd82;
	not.b64 	%rd278, %rd274;
	shl.b64 	%rd279, %rd277, 3;
	add.s64 	%rd280, %rd1, %rd279;
	st.global.u64 	[%rd280+27648], %rd278;
	bar.warp.sync 	-1;
	ld.shared.u64 	%rd281, [%r140+-15360];
	shr.u64 	%rd282, %rd281, %r468;
	cvt.u32.u64 	%r1111, %rd282;
	and.b32  	%r1112, %r1111, %r7;
	shl.b32 	%r1113, %r1112, 3;
	add.s32 	%r1114, %r1073, %r1113;
	ld.shared.u64 	%rd283, [%r1114];
	add.s64 	%rd284, %rd283, %rd82;
	not.b64 	%rd285, %rd281;
	shl.b64 	%rd286, %rd284, 3;
	add.s64 	%rd287, %rd1, %rd286;
	st.global.u64 	[%rd287+30720], %rd285;
	bar.warp.sync 	-1;
	ld.shared.u64 	%rd288, [%r140+-12288];
	shr.u64 	%rd289, %rd288, %r468;
	cvt.u32.u64 	%r1115, %rd289;
	and.b32  	%r1116, %r1115, %r7;
	shl.b32 	%r1117, %r1116, 3;
	add.s32 	%r1118, %r1073, %r1117;
	ld.shared.u64 	%rd290, [%r1118];
	add.s64 	%rd291, %rd290, %rd82;
	not.b64 	%rd292, %rd288;
	shl.b64 	%rd293, %rd291, 3;
	add.s64 	%rd294, %rd1, %rd293;
	st.global.u64 	[%rd294+33792], %rd292;
	bar.warp.sync 	-1;
	ld.shared.u64 	%rd295, [%r140+-9216];
	shr.u64 	%rd296, %rd295, %r468;
	cvt.u32.u64 	%r1119, %rd296;
	and.b32  	%r1120, %r1119, %r7;
	shl.b32 	%r1121, %r1120, 3;
	add.s32 	%r1122, %r1073, %r1121;
	ld.shared.u64 	%rd297, [%r1122];
	add.s64 	%rd298, %rd297, %rd82;
	not.b64 	%rd299, %rd295;
	shl.b64 	%rd300, %rd298, 3;
	add.s64 	%rd301, %rd1, %rd300;
	st.global.u64 	[%rd301+36864], %rd299;
	bar.warp.sync 	-1;
	ld.shared.u64 	%rd302, [%r140+-6144];
	shr.u64 	%rd303, %rd302, %r468;
	cvt.u32.u64 	%r1123, %rd303;
	and.b32  	%r1124, %r1123, %r7;
	shl.b32 	%r1125, %r1124, 3;
	add.s32 	%r1126, %r1073, %r1125;
	ld.shared.u64 	%rd304, [%r1126];
	add.s64 	%rd305, %rd304, %rd82;
	not.b64 	%rd306, %rd302;
	shl.b64 	%rd307, %rd305, 3;
	add.s64 	%rd308, %rd1, %rd307;
	st.global.u64 	[%rd308+39936], %rd306;
	bar.warp.sync 	-1;
	ld.shared.u64 	%rd309, [%r140+-3072];
	shr.u64 	%rd310, %rd309, %r468;
	cvt.u32.u64 	%r1127, %rd310;
	and.b32  	%r1128, %r1127, %r7;
	shl.b32 	%r1129, %r1128, 3;
	add.s32 	%r1130, %r1073, %r1129;
	ld.shared.u64 	%rd311, [%r1130];
	add.s64 	%rd312, %rd311, %rd82;
	not.b64 	%rd313, %rd309;
	shl.b64 	%rd314, %rd312, 3;
	add.s64 	%rd315, %rd1, %rd314;
	st.global.u64 	[%rd315+43008], %rd313;
	bar.warp.sync 	-1;
	bra.uni 	$L__BB27_172;
$L__BB27_141:
	mad.lo.s32 	%r149, %r3, -5760, %r150;
	setp.ge.s32 	%p107, %r1, %r149;
	@%p107 bra 	$L__BB27_143;
	ld.shared.u64 	%rd316, [%r140+-46080];
	shr.u64 	%rd317, %rd316, %r468;
	cvt.u32.u64 	%r1132, %rd317;
	and.b32  	%r1133, %r1132, %r7;
	shl.b32 	%r1134, %r1133, 3;
	add.s32 	%r1136, %r345, %r1134;
	ld.shared.u64 	%rd318, [%r1136+46080];
	not.b64 	%rd319, %rd316;
	add.s64 	%rd320, %rd318, %rd82;
	shl.b64 	%rd321, %rd320, 3;
	add.s64 	%rd322, %rd1, %rd321;
	st.global.u64 	[%rd322], %rd319;
$L__BB27_143:
	bar.warp.sync 	-1;
	add.s32 	%r1137, %r1, 384;
	setp.ge.s32 	%p108, %r1137, %r149;
	@%p108 bra 	$L__BB27_145;
	ld.shared.u64 	%rd323, [%r140+-43008];
	shr.u64 	%rd324, %rd323, %r468;
	cvt.u32.u64 	%r1139, %rd324;
	and.b32  	%r1140, %r1139, %r7;
	shl.b32 	%r1141, %r1140, 3;
	add.s32 	%r1143, %r345, %r1141;
	ld.shared.u64 	%rd325, [%r1143+46080];
	not.b64 	%rd326, %rd323;
	add.s64 	%rd327, %rd325, %rd82;
	shl.b64 	%rd328, %rd327, 3;
	add.s64 	%rd329, %rd1, %rd328;
	st.global.u64 	[%rd329+3072], %rd326;
$L__BB27_145:
	bar.warp.sync 	-1;
	add.s32 	%r1144, %r1, 768;
	setp.ge.s32 	%p109, %r1144, %r149;
	@%p109 bra 	$L__BB27_147;
	ld.shared.u64 	%rd330, [%r140+-39936];
	shr.u64 	%rd331, %rd330, %r468;
	cvt.u32.u64 	%r1146, %rd331;
	and.b32  	%r1147, %r1146, %r7;
	shl.b32 	%r1148, %r1147, 3;
	add.s32 	%r1150, %r345, %r1148;
	ld.shared.u64 	%rd332, [%r1150+46080];
	not.b64 	%rd333, %rd330;
	add.s64 	%rd334, %rd332, %rd82;
	shl.b64 	%rd335, %rd334, 3;
	add.s64 	%rd336, %rd1, %rd335;
	st.global.u64 	[%rd336+6144], %rd333;
$L__BB27_147:
	bar.warp.sync 	-1;
	add.s32 	%r1151, %r1, 1152;
	setp.ge.s32 	%p110, %r1151, %r149;
	@%p110 bra 	$L__BB27_149;
	ld.shared.u64 	%rd337, [%r140+-36864];
	shr.u64 	%rd338, %rd337, %r468;
	cvt.u32.u64 	%r1153, %rd338;
	and.b32  	%r1154, %r1153, %r7;
	shl.b32 	%r1155, %r1154, 3;
	add.s32 	%r1157, %r345, %r1155;
	ld.shared.u64 	%rd339, [%r1157+46080];
	not.b64 	%rd340, %rd337;
	add.s64 	%rd341, %rd339, %rd82;
	shl.b64 	%rd342, %rd341, 3;
	add.s64 	%rd343, %rd1, %rd342;
	st.global.u64 	[%rd343+9216], %rd340;
$L__BB27_149:
	bar.warp.sync 	-1;
	add.s32 	%r1158, %r1, 1536;
	setp.ge.s32 	%p111, %r1158, %r149;
	@%p111 bra 	$L__BB27_151;
	ld.shared.u64 	%rd344, [%r140+-33792];
	shr.u64 	%rd345, %rd344, %r468;
	cvt.u32.u64 	%r1160, %rd345;
	and.b32  	%r1161, %r1160, %r7;
	shl.b32 	%r1162, %r1161, 3;
	add.s32 	%r1164, %r345, %r1162;
	ld.shared.u64 	%rd346, [%r1164+46080];
	not.b64 	%rd347, %rd344;
	add.s64 	%rd348, %rd346, %rd82;
	shl.b64 	%rd349, %rd348, 3;
	add.s64 	%rd350, %rd1, %rd349;
	st.global.u64 	[%rd350+12288], %rd347;
$L__BB27_151:
	bar.warp.sync 	-1;
	add.s32 	%r1165, %r1, 1920;
	setp.ge.s32 	%p112, %r1165, %r149;
	@%p112 bra 	$L__BB27_153;
	ld.shared.u64 	%rd351, [%r140+-30720];
	shr.u64 	%rd352, %rd351, %r468;
	cvt.u32.u64 	%r1167, %rd352;
	and.b32  	%r1168, %r1167, %r7;
	shl.b32 	%r1169, %r1168, 3;
	add.s32 	%r1171, %r345, %r1169;
	ld.shared.u64 	%rd353, [%r1171+46080];
	not.b64 	%rd354, %rd351;
	add.s64 	%rd355, %rd353, %rd82;
	shl.b64 	%rd356, %rd355, 3;
	add.s64 	%rd357, %rd1, %rd356;
	st.global.u64 	[%rd357+15360], %rd354;
$L__BB27_153:
	bar.warp.sync 	-1;
	add.s32 	%r1172, %r1, 2304;
	setp.ge.s32 	%p113, %r1172, %r149;
	@%p113 bra 	$L__BB27_155;
	ld.shared.u64 	%rd358, [%r140+-27648];
	shr.u64 	%rd359, %rd358, %r468;
	cvt.u32.u64 	%r1174, %rd359;
	and.b32  	%r1175, %r1174, %r7;
	shl.b32 	%r1176, %r1175, 3;
	add.s32 	%r1178, %r345, %r1176;
	ld.shared.u64 	%rd360, [%r1178+46080];
	not.b64 	%rd361, %rd358;
	add.s64 	%rd362, %rd360, %rd82;
	shl.b64 	%rd363, %rd362, 3;
	add.s64 	%rd364, %rd1, %rd363;
	st.global.u64 	[%rd364+18432], %rd361;
$L__BB27_155:
	bar.warp.sync 	-1;
	add.s32 	%r1179, %r1, 2688;
	setp.ge.s32 	%p114, %r1179, %r149;
	@%p114 bra 	$L__BB27_157;
	ld.shared.u64 	%rd365, [%r140+-24576];
	shr.u64 	%rd366, %rd365, %r468;
	cvt.u32.u64 	%r1181, %rd366;
	and.b32  	%r1182, %r1181, %r7;
	shl.b32 	%r1183, %r1182, 3;
	add.s32 	%r1185, %r345, %r1183;
	ld.shared.u64 	%rd367, [%r1185+46080];
	not.b64 	%rd368, %rd365;
	add.s64 	%rd369, %rd367, %rd82;
	shl.b64 	%rd370, %rd369, 3;
	add.s64 	%rd371, %rd1, %rd370;
	st.global.u64 	[%rd371+21504], %rd368;
$L__BB27_157:
	bar.warp.sync 	-1;
	or.b32  	%r1186, %r1, 3072;
	setp.ge.s32 	%p115, %r1186, %r149;
	@%p115 bra 	$L__BB27_159;
	ld.shared.u64 	%rd372, [%r140+-21504];
	shr.u64 	%rd373, %rd372, %r468;
	cvt.u32.u64 	%r1188, %rd373;
	and.b32  	%r1189, %r1188, %r7;
	shl.b32 	%r1190, %r1189, 3;
	add.s32 	%r1192, %r345, %r1190;
	ld.shared.u64 	%rd374, [%r1192+46080];
	not.b64 	%rd375, %rd372;
	add.s64 	%rd376, %rd374, %rd82;
	shl.b64 	%rd377, %rd376, 3;
	add.s64 	%rd378, %rd1, %rd377;
	st.global.u64 	[%rd378+24576], %rd375;
$L__BB27_159:
	bar.warp.sync 	-1;
	add.s32 	%r1193, %r1, 3456;
	setp.ge.s32 	%p116, %r1193, %r149;
	@%p116 bra 	$L__BB27_161;
	ld.shared.u64 	%rd379, [%r140+-18432];
	shr.u64 	%rd380, %rd379, %r468;
	cvt.u32.u64 	%r1195, %rd380;
	and.b32  	%r1196, %r1195, %r7;
	shl.b32 	%r1197, %r1196, 3;
	add.s32 	%r1199, %r345, %r1197;
	ld.shared.u64 	%rd381, [%r1199+46080];
	not.b64 	%rd382, %rd379;
	add.s64 	%rd383, %rd381, %rd82;
	shl.b64 	%rd384, %rd383, 3;
	add.s64 	%rd385, %rd1, %rd384;
	st.global.u64 	[%rd385+27648], %rd382;
$L__BB27_161:
	bar.warp.sync 	-1;
	add.s32 	%r1200, %r1, 3840;
	setp.ge.s32 	%p117, %r1200, %r149;
	@%p117 bra 	$L__BB27_163;
	ld.shared.u64 	%rd386, [%r140+-15360];
	shr.u64 	%rd387, %rd386, %r468;
	cvt.u32.u64 	%r1202, %rd387;
	and.b32  	%r1203, %r1202, %r7;
	shl.b32 	%r1204, %r1203, 3;
	add.s32 	%r1206, %r345, %r1204;
	ld.shared.u64 	%rd388, [%r1206+46080];
	not.b64 	%rd389, %rd386;
	add.s64 	%rd390, %rd388, %rd82;
	shl.b64 	%rd391, %rd390, 3;
	add.s64 	%rd392, %rd1, %rd391;
	st.global.u64 	[%rd392+30720], %rd389;
$L__BB27_163:
	bar.warp.sync 	-1;
	add.s32 	%r1207, %r1, 4224;
	setp.ge.s32 	%p118, %r1207, %r149;
	@%p118 bra 	$L__BB27_165;
	ld.shared.u64 	%rd393, [%r140+-12288];
	shr.u64 	%rd394, %rd393, %r468;
	cvt.u32.u64 	%r1209, %rd394;
	and.b32  	%r1210, %r1209, %r7;
	shl.b32 	%r1211, %r1210, 3;
	add.s32 	%r1213, %r345, %r1211;
	ld.shared.u64 	%rd395, [%r1213+46080];
	not.b64 	%rd396, %rd393;
	add.s64 	%rd397, %rd395, %rd82;
	shl.b64 	%rd398, %rd397, 3;
	add.s64 	%rd399, %rd1, %rd398;
	st.global.u64 	[%rd399+33792], %rd396;
$L__BB27_165:
	bar.warp.sync 	-1;
	add.s32 	%r1214, %r1, 4608;
	setp.ge.s32 	%p119, %r1214, %r149;
	@%p119 bra 	$L__BB27_167;
	ld.shared.u64 	%rd400, [%r140+-9216];
	shr.u64 	%rd401, %rd400, %r468;
	cvt.u32.u64 	%r1216, %rd401;
	and.b32  	%r1217, %r1216, %r7;
	shl.b32 	%r1218, %r1217, 3;
	add.s32 	%r1220, %r345, %r1218;
	ld.shared.u64 	%rd402, [%r1220+46080];
	not.b64 	%rd403, %rd400;
	add.s64 	%rd404, %rd402, %rd82;
	shl.b64 	%rd405, %rd404, 3;
	add.s64 	%rd406, %rd1, %rd405;
	st.global.u64 	[%rd406+36864], %rd403;
$L__BB27_167:
	bar.warp.sync 	-1;
	add.s32 	%r1221, %r1, 4992;
	setp.ge.s32 	%p120, %r1221, %r149;
	@%p120 bra 	$L__BB27_169;
	ld.shared.u64 	%rd407, [%r140+-6144];
	shr.u64 	%rd408, %rd407, %r468;
	cvt.u32.u64 	%r1223, %rd408;
	and.b32  	%r1224, %r1223, %r7;
	shl.b32 	%r1225, %r1224, 3;
	add.s32 	%r1227, %r345, %r1225;
	ld.shared.u64 	%rd409, [%r1227+46080];
	not.b64 	%rd410, %rd407;
	add.s64 	%rd411, %rd409, %rd82;
	shl.b64 	%rd412, %rd411, 3;
	add.s64 	%rd413, %rd1, %rd412;
	st.global.u64 	[%rd413+39936], %rd410;
$L__BB27_169:
	bar.warp.sync 	-1;
	add.s32 	%r1228, %r1, 5376;
	ld.shared.u64 	%rd112, [%r140+-3072];
	shr.u64 	%rd414, %rd112, %r468;
	cvt.u32.u64 	%r1230, %rd414;
	and.b32  	%r1231, %r1230, %r7;
	shl.b32 	%r1232, %r1231, 3;
	add.s32 	%r1234, %r345, %r1232;
	ld.shared.u64 	%rd415, [%r1234+46080];
	add.s64 	%rd113, %rd415, %rd82;
	setp.ge.s32 	%p121, %r1228, %r149;
	@%p121 bra 	$L__BB27_171;
	not.b64 	%rd416, %rd112;
	shl.b64 	%rd417, %rd113, 3;
	add.s64 	%rd418, %rd1, %rd417;
	st.global.u64 	[%rd418+43008], %rd416;
$L__BB27_171:
	bar.warp.sync 	-1;
$L__BB27_172:
	ret;

}
	// .globl	_ZN3cub18CUB_300001_SM_10006detail10radix_sort31DeviceRadixSortSingleTileKernelINS1_5radix10policy_hubIlNS0_8NullTypeEyE10Policy1000ELNS0_9SortOrderE0ElS6_yNS1_21identity_decomposer_tEEEvPKT1_PSB_PKT2_PSF_T3_iiT4_
.visible .entry _ZN3cub18CUB_300001_SM_10006detail10radix_sort31DeviceRadixSortSingleTileKernelINS1_5radix10policy_hubIlNS0_8NullTypeEyE10Policy1000ELNS0_9SortOrderE0ElS6_yNS1_21identity_decomposer_tEEEvPKT1_PSB_PKT2_PSF_T3_iiT4_(
	.param .u64 .ptr .align 1 _ZN3cub18CUB_300001_SM_10006detail10radix_sort31DeviceRadixSortSingleTileKernelINS1_5radix10policy_hubIlNS0_8NullTypeEyE10Policy1000ELNS0_9SortOrderE0ElS6_yNS1_21identity_decomposer_tEEEvPKT1_PSB_PKT2_PSF_T3_iiT4__param_0,
	.param .u64 .ptr .align 1 _ZN3cub18CUB_300001_SM_10006detail10radix_sort31DeviceRadixSortSingleTileKernelINS1_5radix10policy_hubIlNS0_8NullTypeEyE10Policy1000ELNS0_9SortOrderE0ElS6_yNS1_21identity_decomposer_tEEEvPKT1_PSB_PKT2_PSF_T3_iiT4__param_1,
	.param .u64 .ptr .align 1 _ZN3cub18CUB_300001_SM_10006detail10radix_sort31DeviceRadixSortSingleTileKernelINS1_5radix10policy_hubIlNS0_8NullTypeEyE10Policy1000ELNS0_9SortOrderE0ElS6_yNS1_21identity_decomposer_tEEEvPKT1_PSB_PKT2_PSF_T3_iiT4__param_2,
	.param .u64 .ptr .align 1 _ZN3cub18CUB_300001_SM_10006detail10radix_sort31DeviceRadixSortSingleTileKernelINS1_5radix10policy_hubIlNS0_8NullTypeEyE10Policy1000ELNS0_9SortOrderE0ElS6_yNS1_21identity_decomposer_tEEEvPKT1_PSB_PKT2_PSF_T3_iiT4__param_3,
	.param .u64 _ZN3cub18CUB_300001_SM_10006detail10radix_sort31DeviceRadixSortSingleTileKernelINS1_5radix10policy_hubIlNS0_8NullTypeEyE10Policy1000ELNS0_9SortOrderE0ElS6_yNS1_21identity_decomposer_tEEEvPKT1_PSB_PKT2_PSF_T3_iiT4__param_4,
	.param .u32 _ZN3cub18CUB_300001_SM_10006detail10radix_sort31DeviceRadixSortSingleTileKernelINS1_5radix10policy_hubIlNS0_8NullTypeEyE10Policy1000ELNS0_9SortOrderE0ElS6_yNS1_21identity_decomposer_tEEEvPKT1_PSB_PKT2_PSF_T3_iiT4__param_5,
	.param .u32 _ZN3cub18CUB_300001_SM_10006detail10radix_sort31DeviceRadixSortSingleTileKernelINS1_5radix10policy_hubIlNS0_8NullTypeEyE10Policy1000ELNS0_9SortOrderE0ElS6_yNS1_21identity_decomposer_tEEEvPKT1_PSB_PKT2_PSF_T3_iiT4__param_6,
	.param .align 1 .b8 _ZN3cub18CUB_300001_SM_10006detail10radix_sort31DeviceRadixSortSingleTileKernelINS1_5radix10policy_hubIlNS0_8NullTypeEyE10Policy1000ELNS0_9SortOrderE0ElS6_yNS1_21identity_decomposer_tEEEvPKT1_PSB_PKT2_PSF_T3_iiT4__param_7[1]
)
.maxntid 256
.minnctapersm 1
{
	.reg .pred 	%p<32>;
	.reg .b16 	%rs<19>;
	.reg .b32 	%r<356>;
	.reg .b64 	%rd<131>;
	// demoted variable
	.shared .align 16 .b8 _ZZN3cub18CUB_300001_SM_10006detail10radix_sort31DeviceRadixSortSingleTileKernelINS1_5radix10policy_hubIlNS0_8NullTypeEyE10Policy1000ELNS0_9SortOrderE0ElS6_yNS1_21identity_decomposer_tEEEvPKT1_PSB_PKT2_PSF_T3_iiT4_E12temp_storage[33856];
	ld.param.u64 	%rd50, [_ZN3cub18CUB_300001_SM_10006detail10radix_sort31DeviceRadixSortSingleTileKernelINS1_5radix10policy_hubIlNS0_8NullTypeEyE10Policy1000ELNS0_9SortOrderE0ElS6_yNS1_21identity_decomposer_tEEEvPKT1_PSB_PKT2_PSF_T3_iiT4__param_0];
	ld.param.u64 	%rd47, [_ZN3cub18CUB_300001_SM_10006detail10radix_sort31DeviceRadixSortSingleTileKernelINS1_5radix10policy_hubIlNS0_8NullTypeEyE10Policy1000ELNS0_9SortOrderE0ElS6_yNS1_21identity_decomposer_tEEEvPKT1_PSB_PKT2_PSF_T3_iiT4__param_1];
	ld.param.u64 	%rd48, [_ZN3cub18CUB_300001_SM_10006detail10radix_sort31DeviceRadixSortSingleTileKernelINS1_5radix10policy_hubIlNS0_8NullTypeEyE10Policy1000ELNS0_9SortOrderE0ElS6_yNS1_21identity_decomposer_tEEEvPKT1_PSB_PKT2_PSF_T3_iiT4__param_4];
	ld.param.u32 	%r75, [_ZN3cub18CUB_300001_SM_10006detail10radix_sort31DeviceRadixSortSingleTileKernelINS1_5radix10policy_hubIlNS0_8NullTypeEyE10Policy1000ELNS0_9SortOrderE0ElS6_yNS1_21identity_decomposer_tEEEvPKT1_PSB_PKT2_PSF_T3_iiT4__param_5];
	ld.param.u32 	%r76, [_ZN3cub18CUB_300001_SM_10006detail10radix_sort31DeviceRadixSortSingleTileKernelINS1_5radix10policy_hubIlNS0_8NullTypeEyE10Policy1000ELNS0_9SortOrderE0ElS6_yNS1_21identity_decomposer_tEEEvPKT1_PSB_PKT2_PSF_T3_iiT4__param_6];
	cvta.to.global.u64 	%rd51, %rd50;
	cvt.u32.u64 	%r1, %rd48;
	mov.u32 	%r2, %tid.x;
	mul.lo.s32 	%r3, %r2, 9;
	setp.ge.s32 	%p1, %r3, %r1;
	mul.wide.u32 	%rd52, %r3, 8;
	add.s64 	%rd1, %rd51, %rd52;
	mov.b64 	%rd130, -1;
	@%p1 bra 	$L__BB28_2;
	ld.global.u64 	%rd53, [%rd1];
	xor.b64  	%rd130, %rd53, -9223372036854775808;
$L__BB28_2:
	add.s32 	%r77, %r3, 1;
	setp.ge.s32 	%p2, %r77, %r1;
	mov.b64 	%rd129, -1;
	@%p2 bra 	$L__BB28_4;
	ld.global.u64 	%rd55, [%rd1+8];
	xor.b64  	%rd129, %rd55, -9223372036854775808;
$L__BB28_4:
	add.s32 	%r78, %r3, 2;
	setp.ge.s32 	%p3, %r78, %r1;
	mov.b64 	%rd128, -1;
	@%p3 bra 	$L__BB28_6;
	ld.global.u64 	%rd57, [%rd1+16];
	xor.b64  	%rd128, %rd57, -9223372036854775808;
$L__BB28_6:
	add.s32 	%r79, %r3, 3;
	setp.ge.s32 	%p4, %r79, %r1;
	mov.b64 	%rd127, -1;
	@%p4 bra 	$L__BB28_8;
	ld.global.u64 	%rd59, [%rd1+24];
	xor.b64  	%rd127, %rd59, -9223372036854775808;
$L__BB28_8:
	add.s32 	%r80, %r3, 4;
	setp.ge.s32 	%p5, %r80, %r1;
	mov.b64 	%rd126, -1;
	@%p5 bra 	$L__BB28_10;
	ld.global.u64 	%rd61, [%rd1+32];
	xor.b64  	%rd126, %rd61, -9223372036854775808;
$L__BB28_10:
	add.s32 	%r81, %r3, 5;
	setp.ge.s32 	%p6, %r81, %r1;
	mov.b64 	%rd125, -1;
	@%p6 bra 	$L__BB28_12;
	ld.global.u64 	%rd63, [%rd1+40];
	xor.b64  	%rd125, %rd63, -9223372036854775808;
$L__BB28_12:
	add.s32 	%r82, %r3, 6;
	setp.ge.s32 	%p7, %r82, %r1;
	mov.b64 	%rd124, -1;
	@%p7 bra 	$L__BB28_14;
	ld.global.u64 	%rd65, [%rd1+48];
	xor.b64  	%rd124, %rd65, -9223372036854775808;
$L__BB28_14:
	add.s32 	%r83, %r3, 7;
	setp.ge.s32 	%p8, %r83, %r1;
	mov.b64 	%rd123, -1;
	@%p8 bra 	$L__BB28_16;
	ld.global.u64 	%rd67, [%rd1+56];
	xor.b64  	%rd123, %rd67, -9223372036854775808;
$L__BB28_16:
	add.s32 	%r84, %r3, 8;
	setp.ge.s32 	%p9, %r84, %r1;
	mov.b64 	%rd122, -1;
	@%p9 bra 	$L__BB28_18;
	ld.global.u64 	%rd69, [%rd1+64];
	xor.b64  	%rd122, %rd69, -9223372036854775808;
$L__BB28_18:
	bar.sync 	0;
	shr.u32 	%r4, %r2, 5;
	shl.b32 	%r86, %r2, 2;
	mov.u32 	%r87, _ZZN3cub18CUB_300001_SM_10006detail10radix_sort31DeviceRadixSortSingleTileKernelINS1_5radix10policy_hubIlNS0_8NullTypeEyE10Policy1000ELNS0_9SortOrderE0ElS6_yNS1_21identity_decomposer_tEEEvPKT1_PSB_PKT2_PSF_T3_iiT4_E12temp_storage;
	add.s32 	%r5, %r87, %r86;
	shl.b32 	%r88, %r2, 7;
	add.s32 	%r6, %r5, %r88;
	shl.b32 	%r89, %r4, 2;
	add.s32 	%r90, %r87, %r89;
	add.s32 	%r7, %r90, 33792;
	mad.lo.s32 	%r8, %r2, -60, %r6;
	add.s32 	%r353, %r75, 6;
	sub.s32 	%r352, %r76, %r75;
$L__BB28_19:
	add.s32 	%r101, %r353, -6;
	min.s32 	%r91, %r352, 6;
	mov.b32 	%r130, 0;
	st.shared.u32 	[%r5], %r130;
	st.shared.u32 	[%r5+1024], %r130;
	st.shared.u32 	[%r5+2048], %r130;
	st.shared.u32 	[%r5+3072], %r130;
	st.shared.u32 	[%r5+4096], %r130;
	st.shared.u32 	[%r5+5120], %r130;
	st.shared.u32 	[%r5+6144], %r130;
	st.shared.u32 	[%r5+7168], %r130;
	st.shared.u32 	[%r5+8192], %r130;
	st.shared.u32 	[%r5+9216], %r130;
	st.shared.u32 	[%r5+10240], %r130;
	st.shared.u32 	[%r5+11264], %r130;
	st.shared.u32 	[%r5+12288], %r130;
	st.shared.u32 	[%r5+13312], %r130;
	st.shared.u32 	[%r5+14336], %r130;
	st.shared.u32 	[%r5+15360], %r130;
	st.shared.u32 	[%r5+16384], %r130;
	st.shared.u32 	[%r5+17408], %r130;
	st.shared.u32 	[%r5+18432], %r130;
	st.shared.u32 	[%r5+19456], %r130;
	st.shared.u32 	[%r5+20480], %r130;
	st.shared.u32 	[%r5+21504], %r130;
	st.shared.u32 	[%r5+22528], %r130;
	st.shared.u32 	[%r5+23552], %r130;
	st.shared.u32 	[%r5+24576], %r130;
	st.shared.u32 	[%r5+25600], %r130;
	st.shared.u32 	[%r5+26624], %r130;
	st.shared.u32 	[%r5+27648], %r130;
	st.shared.u32 	[%r5+28672], %r130;
	st.shared.u32 	[%r5+29696], %r130;
	st.shared.u32 	[%r5+30720], %r130;
	st.shared.u32 	[%r5+31744], %r130;
	st.shared.u32 	[%r5+32768], %r130;
	mov.b64 	%rd71, 1;
	// begin inline asm
	shl.b64 %rd70, %rd71, %r91;
	// end inline asm
	add.s64 	%rd73, %rd70, -1;
	// begin inline asm
	shl.b64 %rd72, %rd73, %r130;
	// end inline asm
	// begin inline asm
	shr.b64 %rd74, %rd130, %r101;
	// end inline asm
	cvt.u32.u64 	%r133, %rd74;
	cvt.u32.u64 	%r134, %rd72;
	and.b32  	%r135, %r134, %r133;
	shl.b32 	%r136, %r135, 10;
	and.b32  	%r137, %r136, 31744;
	add.s32 	%r138, %r5, %r137;
	shr.u32 	%r139, %r135, 4;
	and.b32  	%r140, %r139, 268435454;
	add.s32 	%r14, %r138, %r140;
	ld.shared.u16 	%rs1, [%r14];
	add.s16 	%rs10, %rs1, 1;
	st.shared.u16 	[%r14], %rs10;
	// begin inline asm
	shr.b64 %rd76, %rd129, %r101;
	// end inline asm
	cvt.u32.u64 	%r141, %rd76;
	and.b32  	%r142, %r134, %r141;
	shl.b32 	%r143, %r142, 10;
	and.b32  	%r144, %r143, 31744;
	add.s32 	%r145, %r5, %r144;
	shr.u32 	%r146, %r142, 4;
	and.b32  	%r147, %r146, 268435454;
	add.s32 	%r15, %r145, %r147;
	ld.shared.u16 	%rs2, [%r15];
	add.s16 	%rs11, %rs2, 1;
	st.shared.u16 	[%r15], %rs11;
	// begin inline asm
	shr.b64 %rd78, %rd128, %r101;
	// end inline asm
	cvt.u32.u64 	%r148, %rd78;
	and.b32  	%r149, %r134, %r148;
	shl.b32 	%r150, %r149, 10;
	and.b32  	%r151, %r150, 31744;
	add.s32 	%r152, %r5, %r151;
	shr.u32 	%r153, %r149, 4;
	and.b32  	%r154, %r153, 268435454;
	add.s32 	%r16, %r152, %r154;
	ld.shared.u16 	%rs3, [%r16];
	add.s16 	%rs12, %rs3, 1;
	st.shared.u16 	[%r16], %rs12;
	// begin inline asm
	shr.b64 %rd80, %rd127, %r101;
	// end inline asm
	cvt.u32.u64 	%r155, %rd80;
	and.b32  	%r156, %r134, %r155;
	shl.b32 	%r157, %r156, 10;
	and.b32  	%r158, %r157, 31744;
	add.s32 	%r159, %r5, %r158;
	shr.u32 	%r160, %r156, 4;
	and.b32  	%r161, %r160, 268435454;
	add.s32 	%r17, %r159, %r161;
	ld.shared.u16 	%rs4, [%r17];
	add.s16 	%rs13, %rs4, 1;
	st.shared.u16 	[%r17], %rs13;
	// begin inline asm
	shr.b64 %rd82, %rd126, %r101;
	// end inline asm
	cvt.u32.u64 	%r162, %rd82;
	and.b32  	%r163, %r134, %r162;
	shl.b32 	%r164, %r163, 10;
	and.b32  	%r165, %r164, 31744;
	add.s32 	%r166, %r5, %r165;
	shr.u32 	%r167, %r163, 4;
	and.b32  	%r168, %r167, 268435454;
	add.s32 	%r18, %r166, %r168;
	ld.shared.u16 	%rs5, [%r18];
	add.s16 	%rs14, %rs5, 1;
	st.shared.u16 	[%r18], %rs14;
	// begin inline asm
	shr.b64 %rd84, %rd125, %r101;
	// end inline asm
	cvt.u32.u64 	%r169, %rd84;
	and.b32  	%r170, %r134, %r169;
	shl.b32 	%r171, %r170, 10;
	and.b32  	%r172, %r171, 31744;
	add.s32 	%r173, %r5, %r172;
	shr.u32 	%r174, %r170, 4;
	and.b32  	%r175, %r174, 268435454;
	add.s32 	%r19, %r173, %r175;
	ld.shared.u16 	%rs6, [%r19];
	add.s16 	%rs15, %rs6, 1;
	st.shared.u16 	[%r19], %rs15;
	// begin inline asm
	shr.b64 %rd86, %rd124, %r101;
	// end inline asm
	cvt.u32.u64 	%r176, %rd86;
	and.b32  	%r177, %r134, %r176;
	shl.b32 	%r178, %r177, 10;
	and.b32  	%r179, %r178, 31744;
	add.s32 	%r180, %r5, %r179;
	shr.u32 	%r181, %r177, 4;
	and.b32  	%r182, %r181, 268435454;
	add.s32 	%r20, %r180, %r182;
	ld.shared.u16 	%rs7, [%r20];
	add.s16 	%rs16, %rs7, 1;
	st.shared.u16 	[%r20], %rs16;
	// begin inline asm
	shr.b64 %rd88, %rd123, %r101;
	// end inline asm
	cvt.u32.u64 	%r183, %rd88;
	and.b32  	%r184, %r134, %r183;
	shl.b32 	%r185, %r184, 10;
	and.b32  	%r186, %r185, 31744;
	add.s32 	%r187, %r5, %r186;
	shr.u32 	%r188, %r184, 4;
	and.b32  	%r189, %r188, 268435454;
	add.s32 	%r21, %r187, %r189;
	ld.shared.u16 	%rs8, [%r21];
	add.s16 	%rs17, %rs8, 1;
	st.shared.u16 	[%r21], %rs17;
	// begin inline asm
	shr.b64 %rd90, %rd122, %r101;
	// end inline asm
	cvt.u32.u64 	%r190, %rd90;
	and.b32  	%r191, %r134, %r190;
	shl.b32 	%r192, %r191, 10;
	and.b32  	%r193, %r192, 31744;
	add.s32 	%r194, %r5, %r193;
	shr.u32 	%r195, %r191, 4;
	and.b32  	%r196, %r195, 268435454;
	add.s32 	%r22, %r194, %r196;
	ld.shared.u16 	%rs9, [%r22];
	add.s16 	%rs18, %rs9, 1;
	st.shared.u16 	[%r22], %rs18;
	bar.sync 	0;
	ld.shared.u32 	%r23, [%r6];
	ld.shared.u32 	%r197, [%r6+4];
	ld.shared.u32 	%r198, [%r6+8];
	ld.shared.u32 	%r199, [%r6+12];
	ld.shared.u32 	%r200, [%r6+16];
	ld.shared.u32 	%r201, [%r6+20];
	ld.shared.u32 	%r202, [%r6+24];
	ld.shared.u32 	%r203, [%r6+28];
	ld.shared.u32 	%r204, [%r6+32];
	ld.shared.u32 	%r205, [%r6+36];
	ld.shared.u32 	%r206, [%r6+40];
	ld.shared.u32 	%r207, [%r6+44];
	ld.shared.u32 	%r208, [%r6+48];
	ld.shared.u32 	%r209, [%r6+52];
	ld.shared.u32 	%r210, [%r6+56];
	ld.shared.u32 	%r211, [%r6+60];
	ld.shared.u32 	%r212, [%r6+64];
	ld.shared.u32 	%r213, [%r6+68];
	ld.shared.u32 	%r214, [%r6+72];
	ld.shared.u32 	%r215, [%r6+76];
	ld.shared.u32 	%r216, [%r6+80];
	ld.shared.u32 	%r217, [%r6+84];
	ld.shared.u32 	%r218, [%r6+88];
	ld.shared.u32 	%r219, [%r6+92];
	ld.shared.u32 	%r220, [%r6+96];
	ld.shared.u32 	%r221, [%r6+100];
	ld.shared.u32 	%r222, [%r6+104];
	ld.shared.u32 	%r223, [%r6+108];
	ld.shared.u32 	%r224, [%r6+112];
	ld.shared.u32 	%r225, [%r6+116];
	ld.shared.u32 	%r226, [%r6+120];
	ld.shared.u32 	%r227, [%r6+124];
	ld.shared.u32 	%r228, [%r6+128];
	add.s32 	%r24, %r197, %r23;
	add.s32 	%r25, %r198, %r24;
	add.s32 	%r26, %r199, %r25;
	add.s32 	%r27, %r200, %r26;
	add.s32 	%r28, %r201, %r27;
	add.s32 	%r29, %r202, %r28;
	add.s32 	%r30, %r203, %r29;
	add.s32 	%r31, %r204, %r30;
	add.s32 	%r32, %r205, %r31;
	add.s32 	%r33, %r206, %r32;
	add.s32 	%r34, %r207, %r33;
	add.s32 	%r35, %r208, %r34;
	add.s32 	%r36, %r209, %r35;
	add.s32 	%r37, %r210, %r36;
	add.s32 	%r38, %r211, %r37;
	add.s32 	%r39, %r212, %r38;
	add.s32 	%r40, %r213, %r39;
	add.s32 	%r41, %r214, %r40;
	add.s32 	%r42, %r215, %r41;
	add.s32 	%r43, %r216, %r42;
	add.s32 	%r44, %r217, %r43;
	add.s32 	%r45, %r218, %r44;
	add.s32 	%r46, %r219, %r45;
	add.s32 	%r47, %r220, %r46;
	add.s32 	%r48, %r221, %r47;
	add.s32 	%r49, %r222, %r48;
	add.s32 	%r50, %r223, %r49;
	add.s32 	%r51, %r224, %r50;
	add.s32 	%r52, %r225, %r51;
	add.s32 	%r53, %r226, %r52;
	add.s32 	%r54, %r227, %r53;
	add.s32 	%r107, %r228, %r54;
	// begin inline asm
	mov.u32 %r102, %laneid;
	// end inline asm
	mov.b32 	%r105, 1;
	mov.b32 	%r132, -1;
	// begin inline asm
	{  .reg .u32 r0;  .reg .pred p;  shfl.sync.up.b32 r0|p, %r107, %r105, %r130, %r132;  @p add.u32 r0, r0, %r107;  mov.u32 %r103, r0;}
	// end inline asm
	mov.b32 	%r111, 2;
	// begin inline asm
	{  .reg .u32 r0;  .reg .pred p;  shfl.sync.up.b32 r0|p, %r103, %r111, %r130, %r132;  @p add.u32 r0, r0, %r103;  mov.u32 %r109, r0;}
	// end inline asm
	mov.b32 	%r117, 4;
	// begin inline asm
	{  .reg .u32 r0;  .reg .pred p;  shfl.sync.up.b32 r0|p, %r109, %r117, %r130, %r132;  @p add.u32 r0, r0, %r109;  mov.u32 %r115, r0;}
	// end inline asm
	mov.b32 	%r123, 8;
	// begin inline asm
	{  .reg .u32 r0;  .reg .pred p;  shfl.sync.up.b32 r0|p, %r115, %r123, %r130, %r132;  @p add.u32 r0, r0, %r115;  mov.u32 %r121, r0;}
	// end inline asm
	mov.b32 	%r129, 16;
	// begin inline asm
	{  .reg .u32 r0;  .reg .pred p;  shfl.sync.up.b32 r0|p, %r121, %r129, %r130, %r132;  @p add.u32 r0, r0, %r121;  mov.u32 %r127, r0;}
	// end inline asm
	setp.ne.s32 	%p10, %r102, 31;
	@%p10 bra 	$L__BB28_21;
	st.shared.u32 	[%r7], %r127;
$L__BB28_21:
	sub.s32 	%r229, %r127, %r107;
	setp.gt.u32 	%p11, %r2, 31;
	setp.eq.s32 	%p12, %r4, 7;
	setp.eq.s32 	%p13, %r4, 6;
	setp.eq.s32 	%p14, %r4, 5;
	setp.eq.s32 	%p15, %r4, 4;
	setp.eq.s32 	%p16, %r4, 3;
	setp.eq.s32 	%p17, %r4, 2;
	setp.eq.s32 	%p18, %r4, 1;
	bar.sync 	0;
	ld.shared.v4.u32 	{%r230, %r231, %r232, %r233}, [_ZZN3cub18CUB_300001_SM_10006detail10radix_sort31DeviceRadixSortSingleTileKernelINS1_5radix10policy_hubIlNS0_8NullTypeEyE10Policy1000ELNS0_9SortOrderE0ElS6_yNS1_21identity_decomposer_tEEEvPKT1_PSB_PKT2_PSF_T3_iiT4_E12temp_storage+33792];
	selp.b32 	%r234, %r230, %r354, %p18;
	add.s32 	%r235, %r231, %r230;
	selp.b32 	%r236, %r235, %r234, %p17;
	add.s32 	%r237, %r235, %r232;
	selp.b32 	%r238, %r237, %r236, %p16;
	add.s32 	%r239, %r237, %r233;
	selp.b32 	%r240, %r239, %r238, %p15;
	ld.shared.v4.u32 	{%r241, %r242, %r243, %r244}, [_ZZN3cub18CUB_300001_SM_10006detail10radix_sort31DeviceRadixSortSingleTileKernelINS1_5radix10policy_hubIlNS0_8NullTypeEyE10Policy1000ELNS0_9SortOrderE0ElS6_yNS1_21identity_decomposer_tEEEvPKT1_PSB_PKT2_PSF_T3_iiT4_E12temp_storage+33808];
	add.s32 	%r245, %r239, %r241;
	selp.b32 	%r246, %r245, %r240, %p14;
	add.s32 	%r247, %r245, %r242;
	selp.b32 	%r248, %r247, %r246, %p13;
	add.s32 	%r249, %r247, %r243;
	selp.b32 	%r354, %r249, %r248, %p12;
	add.s32 	%r59, %r249, %r244;
	setp.ne.s32 	%p19, %r102, 0;
	selp.b32 	%r250, %r229, 0, %p19;
	add.s32 	%r251, %r354, %r250;
	or.pred  	%p20, %p11, %p19;
	selp.b32 	%r355, %r251, %r229, %p11;
	@%p20 bra 	$L__BB28_23;
	shl.b32 	%r355, %r59, 16;
	st.shared.u32 	[_ZZN3cub18CUB_300001_SM_10006detail10radix_sort31DeviceRadixSortSingleTileKernelINS1_5radix10policy_hubIlNS0_8NullTypeEyE10Policy1000ELNS0_9SortOrderE0ElS6_yNS1_21identity_decomposer_tEEEvPKT1_PSB_PKT2_PSF_T3_iiT4_E12temp_storage+33832], %r355;
$L__BB28_23:
	setp.eq.s32 	%p21, %r2, 0;
	bar.sync 	0;
	ld.shared.u32 	%r252, [_ZZN3cub18CUB_300001_SM_10006detail10radix_sort31DeviceRadixSortSingleTileKernelINS1_5radix10policy_hubIlNS0_8NullTypeEyE10Policy1000ELNS0_9SortOrderE0ElS6_yNS1_21identity_decomposer_tEEEvPKT1_PSB_PKT2_PSF_T3_iiT4_E12temp_storage+33832];
	selp.b32 	%r253, 0, %r252, %p21;
	add.s32 	%r254, %r355, %r253;
	add.s32 	%r255, %r23, %r254;
	add.s32 	%r256, %r24, %r254;
	add.s32 	%r257, %r25, %r254;
	add.s32 	%r258, %r26, %r254;
	add.s32 	%r259, %r27, %r254;
	add.s32 	%r260, %r28, %r254;
	add.s32 	%r261, %r29, %r254;
	add.s32 	%r262, %r30, %r254;
	add.s32 	%r263, %r31, %r254;
	add.s32 	%r264, %r32, %r254;
	add.s32 	%r265, %r33, %r254;
	add.s32 	%r266, %r34, %r254;
	add.s32 	%r267, %r35, %r254;
	add.s32 	%r268, %r36, %r254;
	add.s32 	%r269, %r37, %r254;
	add.s32 	%r270, %r38, %r254;
	add.s32 	%r271, %r39, %r254;
	add.s32 	%r272, %r40, %r254;
	add.s32 	%r273, %r41, %r254;
	add.s32 	%r274, %r42, %r254;
	add.s32 	%r275, %r43, %r254;
	add.s32 	%r276, %r44, %r254;
	add.s32 	%r277, %r45, %r254;
	add.s32 	%r278, %r46, %r254;
	add.s32 	%r279, %r47, %r254;
	add.s32 	%r280, %r48, %r254;
	add.s32 	%r281, %r49, %r254;
	add.s32 	%r282, %r50, %r254;
	add.s32 	%r283, %r51, %r254;
	add.s32 	%r284, %r52, %r254;
	add.s32 	%r285, %r53, %r254;
	add.s32 	%r286, %r54, %r254;
	st.shared.u32 	[%r6], %r254;
	st.shared.u32 	[%r6+4], %r255;
	st.shared.u32 	[%r6+8], %r256;
	st.shared.u32 	[%r6+12], %r257;
	st.shared.u32 	[%r6+16], %r258;
	st.shared.u32 	[%r6+20], %r259;
	st.shared.u32 	[%r6+24], %r260;
	st.shared.u32 	[%r6+28], %r261;
	st.shared.u32 	[%r6+32], %r262;
	st.shared.u32 	[%r6+36], %r263;
	st.shared.u32 	[%r6+40], %r264;
	st.shared.u32 	[%r6+44], %r265;
	st.shared.u32 	[%r6+48], %r266;
	st.shared.u32 	[%r6+52], %r267;
	st.shared.u32 	[%r6+56], %r268;
	st.shared.u32 	[%r6+60], %r269;
	st.shared.u32 	[%r6+64], %r270;
	st.shared.u32 	[%r6+68], %r271;
	st.shared.u32 	[%r6+72], %r272;
	st.shared.u32 	[%r6+76], %r273;
	st.shared.u32 	[%r6+80], %r274;
	st.shared.u32 	[%r6+84], %r275;
	st.shared.u32 	[%r6+88], %r276;
	st.shared.u32 	[%r6+92], %r277;
	st.shared.u32 	[%r6+96], %r278;
	st.shared.u32 	[%r6+100], %r279;
	st.shared.u32 	[%r6+104], %r280;
	st.shared.u32 	[%r6+108], %r281;
	st.shared.u32 	[%r6+112], %r282;
	st.shared.u32 	[%r6+116], %r283;
	st.shared.u32 	[%r6+120], %r284;
	st.shared.u32 	[%r6+124], %r285;
	st.shared.u32 	[%r6+128], %r286;
	bar.sync 	0;
	cvt.u32.u16 	%r287, %rs1;
	ld.shared.u16 	%r288, [%r14];
	add.s32 	%r63, %r288, %r287;
	cvt.u32.u16 	%r289, %rs2;
	ld.shared.u16 	%r290, [%r15];
	add.s32 	%r64, %r290, %r289;
	cvt.u32.u16 	%r291, %rs3;
	ld.shared.u16 	%r292, [%r16];
	add.s32 	%r65, %r292, %r291;
	cvt.u32.u16 	%r293, %rs4;
	ld.shared.u16 	%r294, [%r17];
	add.s32 	%r66, %r294, %r293;
	cvt.u32.u16 	%r295, %rs5;
	ld.shared.u16 	%r296, [%r18];
	add.s32 	%r67, %r296, %r295;
	cvt.u32.u16 	%r297, %rs6;
	ld.shared.u16 	%r298, [%r19];
	add.s32 	%r68, %r298, %r297;
	cvt.u32.u16 	%r299, %rs7;
	ld.shared.u16 	%r300, [%r20];
	add.s32 	%r69, %r300, %r299;
	cvt.u32.u16 	%r301, %rs8;
	ld.shared.u16 	%r302, [%r21];
	add.s32 	%r70, %r302, %r301;
	cvt.u32.u16 	%r303, %rs9;
	ld.shared.u16 	%r304, [%r22];
	add.s32 	%r71, %r304, %r303;
	bar.sync 	0;
	setp.lt.s32 	%p22, %r353, %r76;
	@%p22 bra 	$L__BB28_43;
	cvt.u64.u32 	%rd92, %r2;
	shl.b32 	%r305, %r63, 3;
	mov.u32 	%r306, _ZZN3cub18CUB_300001_SM_10006detail10radix_sort31DeviceRadixSortSingleTileKernelINS1_5radix10policy_hubIlNS0_8NullTypeEyE10Policy1000ELNS0_9SortOrderE0ElS6_yNS1_21identity_decomposer_tEEEvPKT1_PSB_PKT2_PSF_T3_iiT4_E12temp_storage;
	add.s32 	%r307, %r306, %r305;
	st.shared.u64 	[%r307], %rd130;
	shl.b32 	%r308, %r64, 3;
	add.s32 	%r309, %r306, %r308;
	st.shared.u64 	[%r309], %rd129;
	shl.b32 	%r310, %r65, 3;
	add.s32 	%r311, %r306, %r310;
	st.shared.u64 	[%r311], %rd128;
	shl.b32 	%r312, %r66, 3;
	add.s32 	%r313, %r306, %r312;
	st.shared.u64 	[%r313], %rd127;
	shl.b32 	%r314, %r67, 3;
	add.s32 	%r315, %r306, %r314;
	st.shared.u64 	[%r315], %rd126;
	shl.b32 	%r316, %r68, 3;
	add.s32 	%r317, %r306, %r316;
	st.shared.u64 	[%r317], %rd125;
	shl.b32 	%r318, %r69, 3;
	add.s32 	%r319, %r306, %r318;
	st.shared.u64 	[%r319], %rd124;
	shl.b32 	%r320, %r70, 3;
	add.s32 	%r321, %r306, %r320;
	st.shared.u64 	[%r321], %rd123;
	shl.b32 	%r322, %r71, 3;
	add.s32 	%r323, %r306, %r322;
	st.shared.u64 	[%r323], %rd122;
	bar.sync 	0;
	shl.b32 	%r324, %r2, 6;
	sub.s32 	%r72, %r8, %r324;
	ld.shared.u64 	%rd29, [%r72+2048];
	ld.shared.u64 	%rd30, [%r72+4096];
	ld.shared.u64 	%rd31, [%r72+6144];
	ld.shared.u64 	%rd32, [%r72+8192];
	ld.shared.u64 	%rd33, [%r72+10240];
	ld.shared.u64 	%rd34, [%r72+12288];
	ld.shared.u64 	%rd35, [%r72+14336];
	ld.shared.u64 	%rd36, [%r72+16384];
	setp.gt.u64 	%p23, %rd48, %rd92;
	cvta.to.global.u64 	%rd93, %rd47;
	mul.wide.u32 	%rd94, %r2, 8;
	add.s64 	%rd37, %rd93, %rd94;
	@%p23 bra 	$L__BB28_25;
	bra.uni 	$L__BB28_26;
$L__BB28_25:
	ld.shared.u64 	%rd95, [%r72];
	xor.b64  	%rd96, %rd95, -9223372036854775808;
	st.global.u64 	[%rd37], %rd96;
$L__BB28_26:
	add.s32 	%r325, %r2, 256;
	cvt.u64.u32 	%rd97, %r325;
	setp.le.u64 	%p24, %rd48, %rd97;
	@%p24 bra 	$L__BB28_28;
	xor.b64  	%rd98, %rd29, -9223372036854775808;
	st.global.u64 	[%rd37+2048], %rd98;
$L__BB28_28:
	add.s32 	%r326, %r2, 512;
	cvt.u64.u32 	%rd99, %r326;
	setp.le.u64 	%p25, %rd48, %rd99;
	@%p25 bra 	$L__BB28_30;
	xor.b64  	%rd100, %rd30, -9223372036854775808;
	st.global.u64 	[%rd37+4096], %rd100;
$L__BB28_30:
	add.s32 	%r327, %r2, 768;
	cvt.u64.u32 	%rd101, %r327;
	setp.le.u64 	%p26, %rd48, %rd101;
	@%p26 bra 	$L__BB28_32;
	xor.b64  	%rd102, %rd31, -9223372036854775808;
	st.global.u64 	[%rd37+6144], %rd102;
$L__BB28_32:
	or.b32  	%r328, %r2, 1024;
	cvt.u64.u32 	%rd103, %r328;
	setp.le.u64 	%p27, %rd48, %rd103;
	@%p27 bra 	$L__BB28_34;
	xor.b64  	%rd104, %rd32, -9223372036854775808;
	st.global.u64 	[%rd37+8192], %rd104;
$L__BB28_34:
	add.s32 	%r329, %r2, 1280;
	cvt.u64.u32 	%rd105, %r329;
	setp.le.u64 	%p28, %rd48, %rd105;
	@%p28 bra 	$L__BB28_36;
	xor.b64  	%rd106, %rd33, -9223372036854775808;
	st.global.u64 	[%rd37+10240], %rd106;
$L__BB28_36:
	add.s32 	%r330, %r2, 1536;
	cvt.u64.u32 	%rd107, %r330;
	setp.le.u64 	%p29, %rd48, %rd107;
	@%p29 bra 	$L__BB28_38;
	xor.b64  	%rd108, %rd34, -9223372036854775808;
	st.global.u64 	[%rd37+12288], %rd108;
$L__BB28_38:
	add.s32 	%r331, %r2, 1792;
	cvt.u64.u32 	%rd109, %r331;
	setp.le.u64 	%p30, %rd48, %rd109;
	@%p30 bra 	$L__BB28_40;
	xor.b64  	%rd110, %rd35, -9223372036854775808;
	st.global.u64 	[%rd37+14336], %rd110;
$L__BB28_40:
	or.b32  	%r332, %r2, 2048;
	cvt.u64.u32 	%rd111, %r332;
	setp.le.u64 	%p31, %rd48, %rd111;
	@%p31 bra 	$L__BB28_42;
	xor.b64  	%rd112, %rd36, -9223372036854775808;
	st.global.u64 	[%rd37+16384], %rd112;
$L__BB28_42:
	ret;
$L__BB28_43:
	shl.b32 	%r333, %r63, 3;
	mov.u32 	%r334, _ZZN3cub18CUB_300001_SM_10006detail10radix_sort31DeviceRadixSortSingleTileKernelINS1_5radix10policy_hubIlNS0_8NullTypeEyE10Policy1000ELNS0_9SortOrderE0ElS6_yNS1_21identity_decomposer_tEEEvPKT1_PSB_PKT2_PSF_T3_iiT4_E12temp_storage;
	add.s32 	%r335, %r334, %r333;
	st.shared.u64 	[%r335], %rd130;
	shl.b32 	%r336, %r64, 3;
	add.s32 	%r337, %r334, %r336;
	st.shared.u64 	[%r337], %rd129;
	shl.b32 	%r338, %r65, 3;
	add.s32 	%r339, %r334, %r338;
	st.shared.u64 	[%r339], %rd128;
	shl.b32 	%r340, %r66, 3;
	add.s32 	%r341, %r334, %r340;
	st.shared.u64 	[%r341], %rd127;
	shl.b32 	%r342, %r67, 3;
	add.s32 	%r343, %r334, %r342;
	st.shared.u64 	[%r343], %rd126;
	shl.b32 	%r344, %r68, 3;
	add.s32 	%r345, %r334, %r344;
	st.shared.u64 	[%r345], %rd125;
	shl.b32 	%r346, %r69, 3;
	add.s32 	%r347, %r334, %r346;
	st.shared.u64 	[%r347], %rd124;
	shl.b32 	%r348, %r70, 3;
	add.s32 	%r349, %r334, %r348;
	st.shared.u64 	[%r349], %rd123;
	shl.b32 	%r350, %r71, 3;
	add.s32 	%r351, %r334, %r350;
	st.shared.u64 	[%r351], %rd122;
	bar.sync 	0;
	ld.shared.u64 	%rd130, [%r8];
	ld.shared.u64 	%rd129, [%r8+8];
	ld.shared.u64 	%rd128, [%r8+16];
	ld.shared.u64 	%rd127, [%r8+24];
	ld.shared.u64 	%rd126, [%r8+32];
	ld.shared.u64 	%rd125, [%r8+40];
	ld.shared.u64 	%rd124, [%r8+48];
	ld.shared.u64 	%rd123, [%r8+56];
	ld.shared.u64 	%rd122, [%r8+64];
	bar.sync 	0;
	add.s32 	%r353, %r353, 6;
	add.s32 	%r352, %r352, -6;
	bra.uni 	$L__BB28_19;

}
	// .globl	_ZN3cub18CUB_300001_SM_10006detail10radix_sort30DeviceRadixSortHistogramKernelINS1_5radix10policy_hubIlNS0_8NullTypeEyE10Policy1000ELNS0_9SortOrderE0ElyNS1_21identity_decomposer_tEEEvPT2_PKT1_SB_iiT3_
.visible .entry _ZN3cub18CUB_300001_SM_10006detail10radix_sort30DeviceRadixSortHistogramKernelINS1_5radix10policy_hubIlNS0_8NullTypeEyE10Policy1000ELNS0_9SortOrderE0ElyNS1_21identity_decomposer_tEEEvPT2_PKT1_SB_iiT3_(
	.param .u64 .ptr .align 1 _ZN3cub18CUB_300001_SM_10006detail10radix_sort30DeviceRadixSortHistogramKernelINS1_5radix10policy_hubIlNS0_8NullTypeEyE10Policy1000ELNS0_9SortOrderE0ElyNS1_21identity_decomposer_tEEEvPT2_PKT1_SB_iiT3__param_0,
	.param .u64 .ptr .align 1 _ZN3cub18CUB_300001_SM_10006detail10radix_sort30DeviceRadixSortHistogramKernelINS1_5radix10policy_hubIlNS0_8NullTypeEyE10Policy1000ELNS0_9SortOrderE0ElyNS1_21identity_decomposer_tEEEvPT2_PKT1_SB_iiT3__param_1,
	.param .u64 _ZN3cub18CUB_300001_SM_10006detail10radix_sort30DeviceRadixSortHistogramKernelINS1_5radix10policy_hubIlNS0_8NullTypeEyE10Policy1000ELNS0_9SortOrderE0ElyNS1_21identity_decomposer_tEEEvPT2_PKT1_SB_iiT3__param_2,
	.param .u32 _ZN3cub18CUB_300001_SM_10006detail10radix_sort30DeviceRadixSortHistogramKernelINS1_5radix10policy_hubIlNS0_8NullTypeEyE10Policy1000ELNS0_9SortOrderE0ElyNS1_21identity_decomposer_tEEEvPT2_PKT1_SB_iiT3__param_3,
	.param .u32 _ZN3cub18CUB_300001_SM_10006detail10radix_sort30DeviceRadixSortHistogramKernelINS1_5radix10policy_hubIlNS0_8NullTypeEyE10Policy1000ELNS0_9SortOrderE0ElyNS1_21identity_decomposer_tEEEvPT2_PKT1_SB_iiT3__param_4,
	.param .align 1 .b8 _ZN3cub18CUB_300001_SM_10006detail10radix_sort30DeviceRadixSortHistogramKernelINS1_5radix10policy_hubIlNS0_8NullTypeEyE10Policy1000ELNS0_9SortOrderE0ElyNS1_21identity_decomposer_tEEEvPT2_PKT1_SB_iiT3__param_5[1]
)
.maxntid 128
{
	.reg .pred 	%p<91>;
	.reg .b32 	%r<362>;
	.reg .b64 	%rd<279>;
	// demoted variable
	.shared .align 4 .b8 _ZZN3cub18CUB_300001_SM_10006detail10radix_sort30DeviceRadixSortHistogramKernelINS1_5radix10policy_hubIlNS0_8NullTypeEyE10Policy1000ELNS0_9SortOrderE0ElyNS1_21identity_decomposer_tEEEvPT2_PKT1_SB_iiT3_E12temp_storage[8192];
	ld.param.u64 	%rd97, [_ZN3cub18CUB_300001_SM_10006detail10radix_sort30DeviceRadixSortHistogramKernelINS1_5radix10policy_hubIlNS0_8NullTypeEyE10Policy1000ELNS0_9SortOrderE0ElyNS1_21identity_decomposer_tEEEvPT2_PKT1_SB_iiT3__param_0];
	ld.param.u64 	%rd98, [_ZN3cub18CUB_300001_SM_10006detail10radix_sort30DeviceRadixSortHistogramKernelINS1_5radix10policy_hubIlNS0_8NullTypeEyE10Policy1000ELNS0_9SortOrderE0ElyNS1_21identity_decomposer_tEEEvPT2_PKT1_SB_iiT3__param_1];
	ld.param.u64 	%rd96, [_ZN3cub18CUB_300001_SM_10006detail10radix_sort30DeviceRadixSortHistogramKernelINS1_5radix10policy_hubIlNS0_8NullTypeEyE10Policy1000ELNS0_9SortOrderE0ElyNS1_21identity_decomposer_tEEEvPT2_PKT1_SB_iiT3__param_2];
	ld.param.u32 	%r93, [_ZN3cub18CUB_300001_SM_10006detail10radix_sort30DeviceRadixSortHistogramKernelINS1_5radix10policy_hubIlNS0_8NullTypeEyE10Policy1000ELNS0_9SortOrderE0ElyNS1_21identity_decomposer_tEEEvPT2_PKT1_SB_iiT3__param_3];
	ld.param.u32 	%r94, [_ZN3cub18CUB_300001_SM_10006detail10radix_sort30DeviceRadixSortHistogramKernelINS1_5radix10policy_hubIlNS0_8NullTypeEyE10Policy1000ELNS0_9SortOrderE0ElyNS1_21identity_decomposer_tEEEvPT2_PKT1_SB_iiT3__param_4];
	cvta.to.global.u64 	%rd1, %rd98;
	cvta.to.global.u64 	%rd2, %rd97;
	setp.eq.s64 	%p2, %rd96, 0;
	@%p2 bra 	$L__BB29_153;
	sub.s32 	%r95, %r94, %r93;
	add.s32 	%r96, %r95, 7;
	shr.s32 	%r97, %r96, 31;
	shr.u32 	%r98, %r97, 29;
	add.s32 	%r99, %r96, %r98;
	shr.s32 	%r100, %r99, 3;
	mov.u32 	%r101, %tid.x;
	setp.gt.u32 	%p3, %r101, 255;
	setp.lt.s32 	%p4, %r96, 8;
	mov.u32 	%r102, %ctaid.x;
	shl.b32 	%r103, %r102, 11;
	cvt.u64.u32 	%rd3, %r103;
	mov.u32 	%r104, %nctaid.x;
	shl.b32 	%r105, %r104, 11;
	cvt.u64.u32 	%rd4, %r105;
	add.s32 	%r1, %r100, -1;
	and.b32  	%r2, %r100, 15;
	and.b32  	%r3, %r100, 7;
	add.s32 	%r4, %r3, -1;
	and.b32  	%r5, %r100, 3;
	or.pred  	%p1, %p3, %p4;
	shl.b32 	%r106, %r101, 2;
	mov.u32 	%r107, _ZZN3cub18CUB_300001_SM_10006detail10radix_sort30DeviceRadixSortHistogramKernelINS1_5radix10policy_hubIlNS0_8NullTypeEyE10Policy1000ELNS0_9SortOrderE0ElyNS1_21identity_decomposer_tEEEvPT2_PKT1_SB_iiT3_E12temp_storage;
	add.s32 	%r6, %r107, %r106;
	and.b32  	%r7, %r100, 268435440;
	cvt.u64.u32 	%rd5, %r101;
	add.s32 	%r8, %r101, 128;
	add.s32 	%r9, %r101, 256;
	add.s32 	%r10, %r101, 512;
	add.s32 	%r11, %r101, 640;
	add.s32 	%r12, %r101, 768;
	add.s32 	%r13, %r101, 1920;
	and.b32  	%r14, %r100, 268435448;
	and.b32  	%r15, %r100, 1;
	neg.s32 	%r16, %r7;
	add.s32 	%r17, %r6, 8192;
	add.s64 	%rd100, %rd96, -1;
	shr.u64 	%rd101, %rd100, 30;
	add.s64 	%rd102, %rd101, 1;
	min.u64 	%rd6, %rd102, %rd96;
	mov.b64 	%rd246, 0;
$L__BB29_2:
	@%p1 bra 	$L__BB29_30;
	setp.lt.u32 	%p5, %r1, 15;
	mov.b32 	%r346, 0;
	@%p5 bra 	$L__BB29_6;
	mov.u32 	%r343, %r17;
	mov.u32 	%r344, %r16;
$L__BB29_5:
	.pragma "nounroll";
	mov.b32 	%r109, 0;
	st.shared.u32 	[%r343+-8192], %r109;
	st.shared.u32 	[%r343+-7168], %r109;
	st.shared.u32 	[%r343+-6144], %r109;
	st.shared.u32 	[%r343+-5120], %r109;
	st.shared.u32 	[%r343+-4096], %r109;
	st.shared.u32 	[%r343+-3072], %r109;
	st.shared.u32 	[%r343+-2048], %r109;
	st.shared.u32 	[%r343+-1024], %r109;
	st.shared.u32 	[%r343], %r109;
	st.shared.u32 	[%r343+1024], %r109;
	st.shared.u32 	[%r343+2048], %r109;
	st.shared.u32 	[%r343+3072], %r109;
	st.shared.u32 	[%r343+4096], %r109;
	st.shared.u32 	[%r343+5120], %r109;
	st.shared.u32 	[%r343+6144], %r109;
	st.shared.u32 	[%r343+7168], %r109;
	add.s32 	%r344, %r344, 16;
	add.s32 	%r343, %r343, 16384;
	setp.ne.s32 	%p6, %r344, 0;
	mov.u32 	%r346, %r7;
	@%p6 bra 	$L__BB29_5;
$L__BB29_6:
	add.s32 	%r23, %r2, -1;
	setp.eq.s32 	%p7, %r2, 0;
	@%p7 bra 	$L__BB29_16;
	setp.lt.u32 	%p8, %r23, 7;
	@%p8 bra 	$L__BB29_9;
	shl.b32 	%r110, %r346, 10;
	add.s32 	%r111, %r6, %r110;
	mov.b32 	%r112, 0;
	st.shared.u32 	[%r111], %r112;
	st.shared.u32 	[%r111+1024], %r112;
	st.shared.u32 	[%r111+2048], %r112;
	st.shared.u32 	[%r111+3072], %r112;
	st.shared.u32 	[%r111+4096], %r112;
	st.shared.u32 	[%r111+5120], %r112;
	st.shared.u32 	[%r111+6144], %r112;
	st.shared.u32 	[%r111+7168], %r112;
	add.s32 	%r346, %r346, 8;
$L__BB29_9:
	setp.eq.s32 	%p9, %r3, 0;
	@%p9 bra 	$L__BB29_16;
	setp.lt.u32 	%p10, %r4, 3;
	@%p10 bra 	$L__BB29_12;
	shl.b32 	%r113, %r346, 10;
	add.s32 	%r114, %r6, %r113;
	mov.b32 	%r115, 0;
	st.shared.u32 	[%r114], %r115;
	st.shared.u32 	[%r114+1024], %r115;
	st.shared.u32 	[%r114+2048], %r115;
	st.shared.u32 	[%r114+3072], %r115;
	add.s32 	%r346, %r346, 4;
$L__BB29_12:
	setp.eq.s32 	%p11, %r5, 0;
	@%p11 bra 	$L__BB29_16;
	setp.eq.s32 	%p12, %r5, 1;
	shl.b32 	%r116, %r346, 10;
	add.s32 	%r28, %r6, %r116;
	mov.b32 	%r117, 0;
	st.shared.u32 	[%r28], %r117;
	@%p12 bra 	$L__BB29_16;
	setp.eq.s32 	%p13, %r5, 2;
	mov.b32 	%r118, 0;
	st.shared.u32 	[%r28+1024], %r118;
	@%p13 bra 	$L__BB29_16;
	mov.b32 	%r119, 0;
	st.shared.u32 	[%r28+2048], %r119;
$L__BB29_16:
	cvt.u32.u64 	%r120, %rd5;
	setp.gt.u32 	%p14, %r120, 127;
	@%p14 bra 	$L__BB29_30;
	setp.lt.u32 	%p15, %r1, 15;
	mov.b32 	%r350, 0;
	@%p15 bra 	$L__BB29_20;
	mov.b32 	%r348, 0;
$L__BB29_19:
	.pragma "nounroll";
	shl.b32 	%r123, %r348, 10;
	add.s32 	%r124, %r6, %r123;
	mov.b32 	%r125, 0;
	st.shared.u32 	[%r124+512], %r125;
	st.shared.u32 	[%r124+1536], %r125;
	st.shared.u32 	[%r124+2560], %r125;
	st.shared.u32 	[%r124+3584], %r125;
	st.shared.u32 	[%r124+4608], %r125;
	st.shared.u32 	[%r124+5632], %r125;
	st.shared.u32 	[%r124+6656], %r125;
	st.shared.u32 	[%r124+7680], %r125;
	st.shared.u32 	[%r124+8704], %r125;
	st.shared.u32 	[%r124+9728], %r125;
	st.shared.u32 	[%r124+10752], %r125;
	st.shared.u32 	[%r124+11776], %r125;
	st.shared.u32 	[%r124+12800], %r125;
	st.shared.u32 	[%r124+13824], %r125;
	st.shared.u32 	[%r124+14848], %r125;
	st.shared.u32 	[%r124+15872], %r125;
	add.s32 	%r348, %r348, 16;
	setp.ne.s32 	%p16, %r348, %r7;
	mov.u32 	%r350, %r7;
	@%p16 bra 	$L__BB29_19;
$L__BB29_20:
	setp.eq.s32 	%p17, %r2, 0;
	@%p17 bra 	$L__BB29_30;
	setp.lt.u32 	%p18, %r23, 7;
	@%p18 bra 	$L__BB29_23;
	shl.b32 	%r126, %r350, 10;
	add.s32 	%r127, %r6, %r126;
	mov.b32 	%r128, 0;
	st.shared.u32 	[%r127+512], %r128;
	st.shared.u32 	[%r127+1536], %r128;
	st.shared.u32 	[%r127+2560], %r128;
	st.shared.u32 	[%r127+3584], %r128;
	st.shared.u32 	[%r127+4608], %r128;
	st.shared.u32 	[%r127+5632], %r128;
	st.shared.u32 	[%r127+6656], %r128;
	st.shared.u32 	[%r127+7680], %r128;
	add.s32 	%r350, %r350, 8;
$L__BB29_23:
	setp.eq.s32 	%p19, %r3, 0;
	@%p19 bra 	$L__BB29_30;
	setp.lt.u32 	%p20, %r4, 3;
	@%p20 bra 	$L__BB29_26;
	shl.b32 	%r129, %r350, 10;
	add.s32 	%r130, %r6, %r129;
	mov.b32 	%r131, 0;
	st.shared.u32 	[%r130+512], %r131;
	st.shared.u32 	[%r130+1536], %r131;
	st.shared.u32 	[%r130+2560], %r131;
	st.shared.u32 	[%r130+3584], %r131;
	add.s32 	%r350, %r350, 4;
$L__BB29_26:
	setp.eq.s32 	%p21, %r5, 0;
	@%p21 bra 	$L__BB29_30;
	setp.eq.s32 	%p22, %r5, 1;
	shl.b32 	%r132, %r350, 10;
	add.s32 	%r36, %r6, %r132;
	mov.b32 	%r133, 0;
	st.shared.u32 	[%r36+512], %r133;
	@%p22 bra 	$L__BB29_30;
	setp.eq.s32 	%p23, %r5, 2;
	mov.b32 	%r134, 0;
	st.shared.u32 	[%r36+1536], %r134;
	@%p23 bra 	$L__BB29_30;
	mov.b32 	%r135, 0;
	st.shared.u32 	[%r36+2560], %r135;
$L__BB29_30:
	bar.sync 	0;
	bar.sync 	0;
	shl.b64 	%rd8, %rd246, 30;
	sub.s64 	%rd103, %rd96, %rd8;
	min.u64 	%rd9, %rd103, 1073741824;
	setp.le.u64 	%p24, %rd9, %rd3;
	@%p24 bra 	$L__BB29_70;
	mov.u64 	%rd247, %rd3;
$L__BB29_32:
	add.s64 	%rd11, %rd247, %rd8;
	sub.s64 	%rd12, %rd96, %rd11;
	setp.lt.u64 	%p25, %rd12, 2048;
	@%p25 bra 	$L__BB29_34;
	add.s64 	%rd122, %rd11, %rd5;
	shl.b64 	%rd123, %rd122, 3;
	add.s64 	%rd124, %rd1, %rd123;
	ld.global.u64 	%rd278, [%rd124];
	ld.global.u64 	%rd277, [%rd124+1024];
	ld.global.u64 	%rd276, [%rd124+2048];
	ld.global.u64 	%rd275, [%rd124+3072];
	ld.global.u64 	%rd274, [%rd124+4096];
	ld.global.u64 	%rd273, [%rd124+5120];
	ld.global.u64 	%rd272, [%rd124+6144];
	ld.global.u64 	%rd271, [%rd124+7168];
	ld.global.u64 	%rd270, [%rd124+8192];
	ld.global.u64 	%rd269, [%rd124+9216];
	ld.global.u64 	%rd268, [%rd124+10240];
	ld.global.u64 	%rd267, [%rd124+11264];
	ld.global.u64 	%rd266, [%rd124+12288];
	ld.global.u64 	%rd265, [%rd124+13312];
	ld.global.u64 	%rd264, [%rd124+14336];
	ld.global.u64 	%rd263, [%rd124+15360];
	bra.uni 	$L__BB29_66;
$L__BB29_34:
	cvt.u32.u64 	%r136, %rd5;
	cvt.u32.u64 	%r37, %rd12;
	setp.ge.s32 	%p26, %r136, %r37;
	add.s64 	%rd105, %rd11, %rd5;
	shl.b64 	%rd106, %rd105, 3;
	add.s64 	%rd29, %rd1, %rd106;
	mov.b64 	%rd278, 9223372036854775807;
	@%p26 bra 	$L__BB29_36;
	ld.global.u64 	%rd278, [%rd29];
$L__BB29_36:
	setp.ge.s32 	%p27, %r8, %r37;
	mov.b64 	%rd277, 9223372036854775807;
	@%p27 bra 	$L__BB29_38;
	ld.global.u64 	%rd277, [%rd29+1024];
$L__BB29_38:
	setp.ge.s32 	%p28, %r9, %r37;
	mov.b64 	%rd276, 9223372036854775807;
	@%p28 bra 	$L__BB29_40;
	ld.global.u64 	%rd276, [%rd29+2048];
$L__BB29_40:
	mov.u32 	%r137, %tid.x;
	add.s32 	%r138, %r137, 384;
	setp.ge.s32 	%p29, %r138, %r37;
	mov.b64 	%rd275, 9223372036854775807;
	@%p29 bra 	$L__BB29_42;
	ld.global.u64 	%rd275, [%rd29+3072];
$L__BB29_42:
	setp.ge.s32 	%p30, %r10, %r37;
	mov.b64 	%rd274, 9223372036854775807;
	@%p30 bra 	$L__BB29_44;
	ld.global.u64 	%rd274, [%rd29+4096];
$L__BB29_44:
	setp.ge.s32 	%p31, %r11, %r37;
	mov.b64 	%rd273, 9223372036854775807;
	@%p31 bra 	$L__BB29_46;
	ld.global.u64 	%rd273, [%rd29+5120];
$L__BB29_46:
	setp.ge.s32 	%p32, %r12, %r37;
	mov.b64 	%rd272, 9223372036854775807;
	@%p32 bra 	$L__BB29_48;
	ld.global.u64 	%rd272, [%rd29+6144];
$L__BB29_48:
	add.s32 	%r140, %r137, 896;
	setp.ge.s32 	%p33, %r140, %r37;
	mov.b64 	%rd271, 9223372036854775807;
	@%p33 bra 	$L__BB29_50;
	ld.global.u64 	%rd271, [%rd29+7168];
$L__BB29_50:
	or.b32  	%r142, %r137, 1024;
	setp.ge.s32 	%p34, %r142, %r37;
	mov.b64 	%rd270, 9223372036854775807;
	@%p34 bra 	$L__BB29_52;
	ld.global.u64 	%rd270, [%rd29+8192];
$L__BB29_52:
	add.s32 	%r144, %r137, 1152;
	setp.ge.s32 	%p35, %r144, %r37;
	mov.b64 	%rd269, 9223372036854775807;
	@%p35 bra 	$L__BB29_54;
	ld.global.u64 	%rd269, [%rd29+9216];
$L__BB29_54:
	add.s32 	%r146, %r137, 1280;
	setp.ge.s32 	%p36, %r146, %r37;
	mov.b64 	%rd268, 9223372036854775807;
	@%p36 bra 	$L__BB29_56;
	ld.global.u64 	%rd268, [%rd29+10240];
$L__BB29_56:
	add.s32 	%r148, %r137, 1408;
	setp.ge.s32 	%p37, %r148, %r37;
	mov.b64 	%rd267, 9223372036854775807;
	@%p37 bra 	$L__BB29_58;
	ld.global.u64 	%rd267, [%rd29+11264];
$L__BB29_58:
	add.s32 	%r150, %r137, 1536;
	setp.ge.s32 	%p38, %r150, %r37;
	mov.b64 	%rd266, 9223372036854775807;
	@%p38 bra 	$L__BB29_60;
	ld.global.u64 	%rd266, [%rd29+12288];
$L__BB29_60:
	add.s32 	%r152, %r137, 1664;
	setp.ge.s32 	%p39, %r152, %r37;
	mov.b64 	%rd265, 9223372036854775807;
	@%p39 bra 	$L__BB29_62;
	ld.global.u64 	%rd265, [%rd29+13312];
$L__BB29_62:
	add.s32 	%r154, %r137, 1792;
	setp.ge.s32 	%p40, %r154, %r37;
	mov.b64 	%rd264, 9223372036854775807;
	@%p40 bra 	$L__BB29_64;
	ld.global.u64 	%rd264, [%rd29+14336];
$L__BB29_64:
	setp.ge.s32 	%p41, %r13, %r37;
	mov.b64 	%rd263, 9223372036854775807;
	@%p41 bra 	$L__BB29_66;
	ld.global.u64 	%rd263, [%rd29+15360];
$L__BB29_66:
	setp.le.s32 	%p42, %r94, %r93;
	@%p42 bra 	$L__BB29_69;
	xor.b64  	%rd77, %rd263, -9223372036854775808;
	xor.b64  	%rd78, %rd264, -9223372036854775808;
	xor.b64  	%rd79, %rd265, -9223372036854775808;
	xor.b64  	%rd80, %rd266, -9223372036854775808;
	xor.b64  	%rd81, %rd267, -9223372036854775808;
	xor.b64  	%rd82, %rd268, -9223372036854775808;
	xor.b64  	%rd83, %rd269, -9223372036854775808;
	xor.b64  	%rd84, %rd270, -9223372036854775808;
	xor.b64  	%rd85, %rd271, -9223372036854775808;
	xor.b64  	%rd86, %rd272, -9223372036854775808;
	xor.b64  	%rd87, %rd273, -9223372036854775808;
	xor.b64  	%rd88, %rd274, -9223372036854775808;
	xor.b64  	%rd89, %rd275, -9223372036854775808;
	xor.b64  	%rd90, %rd276, -9223372036854775808;
	xor.b64  	%rd91, %rd277, -9223372036854775808;
	xor.b64  	%rd92, %rd278, -9223372036854775808;
	mov.b32 	%r352, 0;
	mov.u32 	%r353, %r93;
$L__BB29_68:
	sub.s32 	%r156, %r94, %r353;
	shl.b32 	%r157, %r352, 10;
	mov.u32 	%r158, _ZZN3cub18CUB_300001_SM_10006detail10radix_sort30DeviceRadixSortHistogramKernelINS1_5radix10policy_hubIlNS0_8NullTypeEyE10Policy1000ELNS0_9SortOrderE0ElyNS1_21identity_decomposer_tEEEvPT2_PKT1_SB_iiT3_E12temp_storage;
	add.s32 	%r159, %r158, %r157;
	min.s32 	%r160, %r156, 8;
	mov.b32 	%r161, -1;
	shl.b32 	%r162, %r161, %r160;
	not.b32 	%r163, %r162;
	shr.u64 	%rd125, %rd92, %r353;
	cvt.u32.u64 	%r164, %rd125;
	and.b32  	%r165, %r164, %r163;
	shl.b32 	%r166, %r165, 2;
	add.s32 	%r167, %r159, %r166;
	atom.shared.add.u32 	%r168, [%r167], 1;
	shr.u64 	%rd126, %rd91, %r353;
	cvt.u32.u64 	%r169, %rd126;
	and.b32  	%r170, %r169, %r163;
	shl.b32 	%r171, %r170, 2;
	add.s32 	%r172, %r159, %r171;
	atom.shared.add.u32 	%r173, [%r172], 1;
	shr.u64 	%rd127, %rd90, %r353;
	cvt.u32.u64 	%r174, %rd127;
	and.b32  	%r175, %r174, %r163;
	shl.b32 	%r176, %r175, 2;
	add.s32 	%r177, %r159, %r176;
	atom.shared.add.u32 	%r178, [%r177], 1;
	shr.u64 	%rd128, %rd89, %r353;
	cvt.u32.u64 	%r179, %rd128;
	and.b32  	%r180, %r179, %r163;
	shl.b32 	%r181, %r180, 2;
	add.s32 	%r182, %r159, %r181;
	atom.shared.add.u32 	%r183, [%r182], 1;
	shr.u64 	%rd129, %rd88, %r353;
	cvt.u32.u64 	%r184, %rd129;
	and.b32  	%r185, %r184, %r163;
	shl.b32 	%r186, %r185, 2;
	add.s32 	%r187, %r159, %r186;
	atom.shared.add.u32 	%r188, [%r187], 1;
	shr.u64 	%rd130, %rd87, %r353;
	cvt.u32.u64 	%r189, %rd130;
	and.b32  	%r190, %r189, %r163;
	shl.b32 	%r191, %r190, 2;
	add.s32 	%r192, %r159, %r191;
	atom.shared.add.u32 	%r193, [%r192], 1;
	shr.u64 	%rd131, %rd86, %r353;
	cvt.u32.u64 	%r194, %rd131;
	and.b32  	%r195, %r194, %r163;
	shl.b32 	%r196, %r195, 2;
	add.s32 	%r197, %r159, %r196;
	atom.shared.add.u32 	%r198, [%r197], 1;
	shr.u64 	%rd132, %rd85, %r353;
	cvt.u32.u64 	%r199, %rd132;
	and.b32  	%r200, %r199, %r163;
	shl.b32 	%r201, %r200, 2;
	add.s32 	%r202, %r159, %r201;
	atom.shared.add.u32 	%r203, [%r202], 1;
	shr.u64 	%rd133, %rd84, %r353;
	cvt.u32.u64 	%r204, %rd133;
	and.b32  	%r205, %r204, %r163;
	shl.b32 	%r206, %r205, 2;
	add.s32 	%r207, %r159, %r206;
	atom.shared.add.u32 	%r208, [%r207], 1;
	shr.u64 	%rd134, %rd83, %r353;
	cvt.u32.u64 	%r209, %rd134;
	and.b32  	%r210, %r209, %r163;
	shl.b32 	%r211, %r210, 2;
	add.s32 	%r212, %r159, %r211;
	atom.shared.add.u32 	%r213, [%r212], 1;
	shr.u64 	%rd135, %rd82, %r353;
	cvt.u32.u64 	%r214, %rd135;
	and.b32  	%r215, %r214, %r163;
	shl.b32 	%r216, %r215, 2;
	add.s32 	%r217, %r159, %r216;
	atom.shared.add.u32 	%r218, [%r217], 1;
	shr.u64 	%rd136, %rd81, %r353;
	cvt.u32.u64 	%r219, %rd136;
	and.b32  	%r220, %r219, %r163;
	shl.b32 	%r221, %r220, 2;
	add.s32 	%r222, %r159, %r221;
	atom.shared.add.u32 	%r223, [%r222], 1;
	shr.u64 	%rd137, %rd80, %r353;
	cvt.u32.u64 	%r224, %rd137;
	and.b32  	%r225, %r224, %r163;
	shl.b32 	%r226, %r225, 2;
	add.s32 	%r227, %r159, %r226;
	atom.shared.add.u32 	%r228, [%r227], 1;
	shr.u64 	%rd138, %rd79, %r353;
	cvt.u32.u64 	%r229, %rd138;
	and.b32  	%r230, %r229, %r163;
	shl.b32 	%r231, %r230, 2;
	add.s32 	%r232, %r159, %r231;
	atom.shared.add.u32 	%r233, [%r232], 1;
	shr.u64 	%rd139, %rd78, %r353;
	cvt.u32.u64 	%r234, %rd139;
	and.b32  	%r235, %r234, %r163;
	shl.b32 	%r236, %r235, 2;
	add.s32 	%r237, %r159, %r236;
	atom.shared.add.u32 	%r238, [%r237], 1;
	shr.u64 	%rd140, %rd77, %r353;
	cvt.u32.u64 	%r239, %rd140;
	and.b32  	%r240, %r239, %r163;
	shl.b32 	%r241, %r240, 2;
	add.s32 	%r242, %r159, %r241;
	atom.shared.add.u32 	%r243, [%r242], 1;
	add.s32 	%r353, %r353, 8;
	add.s32 	%r352, %r352, 1;
	setp.lt.s32 	%p43, %r353, %r94;
	@%p43 bra 	$L__BB29_68;
$L__BB29_69:
	add.s64 	%rd247, %rd247, %rd4;
	setp.lt.u64 	%p44, %rd247, %rd9;
	@%p44 bra 	$L__BB29_32;
$L__BB29_70:
	bar.sync 	0;
	@%p1 bra 	$L__BB29_152;
	setp.lt.u32 	%p45, %r1, 7;
	mov.b32 	%r356, 0;
	@%p45 bra 	$L__BB29_90;
	mov.b32 	%r354, 0;
$L__BB29_73:
	.pragma "nounroll";
	shl.b32 	%r246, %r354, 10;
	add.s32 	%r43, %r6, %r246;
	ld.shared.u32 	%r44, [%r43];
	setp.eq.s32 	%p46, %r44, 0;
	@%p46 bra 	$L__BB29_75;
	cvt.u32.u64 	%r247, %rd5;
	shl.b32 	%r248, %r354, 8;
	add.s32 	%r249, %r248, %r247;
	mul.wide.u32 	%rd141, %r249, 8;
	add.s64 	%rd142, %rd2, %rd141;
	cvt.u64.u32 	%rd143, %r44;
	atom.global.add.u64 	%rd144, [%rd142], %rd143;
$L__BB29_75:
	ld.shared.u32 	%r45, [%r43+1024];
	setp.eq.s32 	%p47, %r45, 0;
	@%p47 bra 	$L__BB29_77;
	cvt.u32.u64 	%r250, %rd5;
	shl.b32 	%r251, %r354, 8;
	add.s32 	%r252, %r251, %r250;
	add.s32 	%r253, %r252, 256;
	mul.wide.u32 	%rd145, %r253, 8;
	add.s64 	%rd146, %rd2, %rd145;
	cvt.u64.u32 	%rd147, %r45;
	atom.global.add.u64 	%rd148, [%rd146], %rd147;
$L__BB29_77:
	ld.shared.u32 	%r46, [%r43+2048];
	setp.eq.s32 	%p48, %r46, 0;
	@%p48 bra 	$L__BB29_79;
	cvt.u32.u64 	%r254, %rd5;
	shl.b32 	%r255, %r354, 8;
	add.s32 	%r256, %r255, %r254;
	add.s32 	%r257, %r256, 512;
	mul.wide.u32 	%rd149, %r257, 8;
	add.s64 	%rd150, %rd2, %rd149;
	cvt.u64.u32 	%rd151, %r46;
	atom.global.add.u64 	%rd152, [%rd150], %rd151;
$L__BB29_79:
	ld.shared.u32 	%r47, [%r43+3072];
	setp.eq.s32 	%p49, %r47, 0;
	@%p49 bra 	$L__BB29_81;
	cvt.u32.u64 	%r258, %rd5;
	shl.b32 	%r259, %r354, 8;
	add.s32 	%r260, %r259, %r258;
	add.s32 	%r261, %r260, 768;
	mul.wide.u32 	%rd153, %r261, 8;
	add.s64 	%rd154, %rd2, %rd153;
	cvt.u64.u32 	%rd155, %r47;
	atom.global.add.u64 	%rd156, [%rd154], %rd155;
$L__BB29_81:
	ld.shared.u32 	%r48, [%r43+4096];
	setp.eq.s32 	%p50, %r48, 0;
	@%p50 bra 	$L__BB29_83;
	cvt.u32.u64 	%r262, %rd5;
	shl.b32 	%r263, %r354, 8;
	add.s32 	%r264, %r263, %r262;
	add.s32 	%r265, %r264, 1024;
	mul.wide.u32 	%rd157, %r265, 8;
	add.s64 	%rd158, %rd2, %rd157;
	cvt.u64.u32 	%rd159, %r48;
	atom.global.add.u64 	%rd160, [%rd158], %rd159;
$L__BB29_83:
	ld.shared.u32 	%r49, [%r43+5120];
	setp.eq.s32 	%p51, %r49, 0;
	@%p51 bra 	$L__BB29_85;
	cvt.u32.u64 	%r266, %rd5;
	shl.b32 	%r267, %r354, 8;
	add.s32 	%r268, %r267, %r266;
	add.s32 	%r269, %r268, 1280;
	mul.wide.u32 	%rd161, %r269, 8;
	add.s64 	%rd162, %rd2, %rd161;
	cvt.u64.u32 	%rd163, %r49;
	atom.global.add.u64 	%rd164, [%rd162], %rd163;
$L__BB29_85:
	ld.shared.u32 	%r50, [%r43+6144];
	setp.eq.s32 	%p52, %r50, 0;
	@%p52 bra 	$L__BB29_87;
	cvt.u32.u64 	%r270, %rd5;
	shl.b32 	%r271, %r354, 8;
	add.s32 	%r272, %r271, %r270;
	add.s32 	%r273, %r272, 1536;
	mul.wide.u32 	%rd165, %r273, 8;
	add.s64 	%rd166, %rd2, %rd165;
	cvt.u64.u32 	%rd167, %r50;
	atom.global.add.u64 	%rd168, [%rd166], %rd167;
$L__BB29_87:
	ld.shared.u32 	%r51, [%r43+7168];
	setp.eq.s32 	%p53, %r51, 0;
	@%p53 bra 	$L__BB29_89;
	cvt.u32.u64 	%r274, %rd5;
	shl.b32 	%r275, %r354, 8;
	add.s32 	%r276, %r275, %r274;
	add.s32 	%r277, %r276, 1792;
	mul.wide.u32 	%rd169, %r277, 8;
	add.s64 	%rd170, %rd2, %rd169;
	cvt.u64.u32 	%rd171, %r51;
	atom.global.add.u64 	%rd172, [%rd170], %rd171;
$L__BB29_89:
	add.s32 	%r354, %r354, 8;
	setp.ne.s32 	%p54, %r354, %r14;
	mov.u32 	%r356, %r14;
	@%p54 bra 	$L__BB29_73;
$L__BB29_90:
	add.s32 	%r54, %r5, -1;
	setp.eq.s32 	%p55, %r3, 0;
	@%p55 bra 	$L__BB29_111;
	setp.lt.u32 	%p56, %r4, 3;
	@%p56 bra 	$L__BB29_101;
	shl.b32 	%r278, %r356, 10;
	add.s32 	%r55, %r6, %r278;
	ld.shared.u32 	%r56, [%r55];
	setp.eq.s32 	%p57, %r56, 0;
	@%p57 bra 	$L__BB29_94;
	cvt.u32.u64 	%r279, %rd5;
	shl.b32 	%r280, %r356, 8;
	add.s32 	%r281, %r280, %r279;
	mul.wide.u32 	%rd173, %r281, 8;
	add.s64 	%rd174, %rd2, %rd173;
	cvt.u64.u32 	%rd175, %r56;
	atom.global.add.u64 	%rd176, [%rd174], %rd175;
$L__BB29_94:
	ld.shared.u32 	%r57, [%r55+1024];
	setp.eq.s32 	%p58, %r57, 0;
	@%p58 bra 	$L__BB29_96;
	cvt.u32.u64 	%r282, %rd5;
	shl.b32 	%r283, %r356, 8;
	add.s32 	%r284, %r283, %r282;
	add.s32 	%r285, %r284, 256;
	mul.wide.u32 	%rd177, %r285, 8;
	add.s64 	%rd178, %rd2, %rd177;
	cvt.u64.u32 	%rd179, %r57;
	atom.global.add.u64 	%rd180, [%rd178], %rd179;
$L__BB29_96:
	ld.shared.u32 	%r58, [%r55+2048];
	setp.eq.s32 	%p59, %r58, 0;
	@%p59 bra 	$L__BB29_98;
	cvt.u32.u64 	%r286, %rd5;
	shl.b32 	%r287, %r356, 8;
	add.s32 	%r288, %r287, %r286;
	add.s32 	%r289, %r288, 512;
	mul.wide.u32 	%rd181, %r289, 8;
	add.s64 	%rd182, %rd2, %rd181;
	cvt.u64.u32 	%rd183, %r58;
	atom.global.add.u64 	%rd184, [%rd182], %rd183;
$L__BB29_98:
	ld.shared.u32 	%r59, [%r55+3072];
	setp.eq.s32 	%p60, %r59, 0;
	@%p60 bra 	$L__BB29_100;
	cvt.u32.u64 	%r290, %rd5;
	shl.b32 	%r291, %r356, 8;
	add.s32 	%r292, %r291, %r290;
	add.s32 	%r293, %r292, 768;
	mul.wide.u32 	%rd185, %r293, 8;
	add.s64 	%rd186, %rd2, %rd185;
	cvt.u64.u32 	%rd187, %r59;
	atom.global.add.u64 	%rd188, [%rd186], %rd187;
$L__BB29_100:
	add.s32 	%r356, %r356, 4;
$L__BB29_101:
	setp.eq.s32 	%p61, %r5, 0;
	@%p61 bra 	$L__BB29_111;
	setp.eq.s32 	%p62, %r54, 0;
	@%p62 bra 	$L__BB29_108;
	shl.b32 	%r294, %r356, 10;
	add.s32 	%r62, %r6, %r294;
	ld.shared.u32 	%r63, [%r62];
	setp.eq.s32 	%p63, %r63, 0;
	@%p63 bra 	$L__BB29_105;
	cvt.u32.u64 	%r295, %rd5;
	shl.b32 	%r296, %r356, 8;
	add.s32 	%r297, %r296, %r295;
	mul.wide.u32 	%rd189, %r297, 8;
	add.s64 	%rd190, %rd2, %rd189;
	cvt.u64.u32 	%rd191, %r63;
	atom.global.add.u64 	%rd192, [%rd190], %rd191;
$L__BB29_105:
	ld.shared.u32 	%r64, [%r62+1024];
	setp.eq.s32 	%p64, %r64, 0;
	@%p64 bra 	$L__BB29_107;
	cvt.u32.u64 	%r298, %rd5;
	shl.b32 	%r299, %r356, 8;
	add.s32 	%r300, %r299, %r298;
	add.s32 	%r301, %r300, 256;
	mul.wide.u32 	%rd193, %r301, 8;
	add.s64 	%rd194, %rd2, %rd193;
	cvt.u64.u32 	%rd195, %r64;
	atom.global.add.u64 	%rd196, [%rd194], %rd195;
$L__BB29_107:
	add.s32 	%r356, %r356, 2;
$L__BB29_108:
	setp.eq.s32 	%p65, %r15, 0;
	@%p65 bra 	$L__BB29_111;
	shl.b32 	%r302, %r356, 10;
	add.s32 	%r303, %r6, %r302;
	ld.shared.u32 	%r67, [%r303];
	setp.eq.s32 	%p66, %r67, 0;
	@%p66 bra 	$L__BB29_111;
	cvt.u32.u64 	%r304, %rd5;
	shl.b32 	%r305, %r356, 8;
	add.s32 	%r306, %r305, %r304;
	mul.wide.u32 	%rd197, %r306, 8;
	add.s64 	%rd198, %rd2, %rd197;
	cvt.u64.u32 	%rd199, %r67;
	atom.global.add.u64 	%rd200, [%rd198], %rd199;
$L__BB29_111:
	cvt.u32.u64 	%r307, %rd5;
	setp.gt.u32 	%p67, %r307, 127;
	@%p67 bra 	$L__BB29_152;
	setp.lt.u32 	%p68, %r1, 7;
	mov.b32 	%r360, 0;
	@%p68 bra 	$L__BB29_131;
	mov.b32 	%r358, 0;
$L__BB29_114:
	.pragma "nounroll";
	shl.b32 	%r311, %r358, 10;
	add.s32 	%r69, %r6, %r311;
	ld.shared.u32 	%r70, [%r69+512];
	setp.eq.s32 	%p69, %r70, 0;
	shl.b32 	%r312, %r358, 8;
	add.s32 	%r313, %r312, %r307;
	mul.wide.u32 	%rd201, %r313, 8;
	add.s64 	%rd94, %rd2, %rd201;
	@%p69 bra 	$L__BB29_116;
	cvt.u64.u32 	%rd202, %r70;
	atom.global.add.u64 	%rd203, [%rd94+1024], %rd202;
$L__BB29_116:
	ld.shared.u32 	%r71, [%r69+1536];
	setp.eq.s32 	%p70, %r71, 0;
	@%p70 bra 	$L__BB29_118;
	cvt.u64.u32 	%rd204, %r71;
	atom.global.add.u64 	%rd205, [%rd94+3072], %rd204;
$L__BB29_118:
	ld.shared.u32 	%r72, [%r69+2560];
	setp.eq.s32 	%p71, %r72, 0;
	@%p71 bra 	$L__BB29_120;
	cvt.u64.u32 	%rd206, %r72;
	atom.global.add.u64 	%rd207, [%rd94+5120], %rd206;
$L__BB29_120:
	ld.shared.u32 	%r73, [%r69+3584];
	setp.eq.s32 	%p72, %r73, 0;
	@%p72 bra 	$L__BB29_122;
	cvt.u64.u32 	%rd208, %r73;
	atom.global.add.u64 	%rd209, [%rd94+7168], %rd208;
$L__BB29_122:
	ld.shared.u32 	%r74, [%r69+4608];
	setp.eq.s32 	%p73, %r74, 0;
	@%p73 bra 	$L__BB29_124;
	cvt.u64.u32 	%rd210, %r74;
	atom.global.add.u64 	%rd211, [%rd94+9216], %rd210;
$L__BB29_124:
	ld.shared.u32 	%r75, [%r69+5632];
	setp.eq.s32 	%p74, %r75, 0;
	@%p74 bra 	$L__BB29_126;
	cvt.u64.u32 	%rd212, %r75;
	atom.global.add.u64 	%rd213, [%rd94+11264], %rd212;
$L__BB29_126:
	ld.shared.u32 	%r76, [%r69+6656];
	setp.eq.s32 	%p75, %r76, 0;
	@%p75 bra 	$L__BB29_128;
	cvt.u64.u32 	%rd214, %r76;
	atom.global.add.u64 	%rd215, [%rd94+13312], %rd214;
$L__BB29_128:
	ld.shared.u32 	%r77, [%r69+7680];
	setp.eq.s32 	%p76, %r77, 0;
	@%p76 bra 	$L__BB29_130;
	cvt.u64.u32 	%rd216, %r77;
	atom.global.add.u64 	%rd217, [%rd94+15360], %rd216;
$L__BB29_130:
	add.s32 	%r358, %r358, 8;
	setp.ne.s32 	%p77, %r358, %r14;
	mov.u32 	%r360, %r14;
	@%p77 bra 	$L__BB29_114;
$L__BB29_131:
	setp.eq.s32 	%p78, %r3, 0;
	@%p78 bra 	$L__BB29_152;
	setp.lt.u32 	%p79, %r4, 3;
	@%p79 bra 	$L__BB29_142;
	shl.b32 	%r314, %r360, 10;
	add.s32 	%r80, %r6, %r314;
	ld.shared.u32 	%r81, [%r80+512];
	setp.eq.s32 	%p80, %r81, 0;
	@%p80 bra 	$L__BB29_135;
	shl.b32 	%r316, %r360, 8;
	add.s32 	%r317, %r316, %r307;
	mul.wide.u32 	%rd218, %r317, 8;
	add.s64 	%rd219, %rd2, %rd218;
	cvt.u64.u32 	%rd220, %r81;
	atom.global.add.u64 	%rd221, [%rd219+1024], %rd220;
$L__BB29_135:
	ld.shared.u32 	%r82, [%r80+1536];
	setp.eq.s32 	%p81, %r82, 0;
	@%p81 bra 	$L__BB29_137;
	shl.b32 	%r319, %r360, 8;
	add.s32 	%r320, %r319, %r307;
	add.s32 	%r321, %r320, 256;
	mul.wide.u32 	%rd222, %r321, 8;
	add.s64 	%rd223, %rd2, %rd222;
	cvt.u64.u32 	%rd224, %r82;
	atom.global.add.u64 	%rd225, [%rd223+1024], %rd224;
$L__BB29_137:
	ld.shared.u32 	%r83, [%r80+2560];
	setp.eq.s32 	%p82, %r83, 0;
	@%p82 bra 	$L__BB29_139;
	shl.b32 	%r323, %r360, 8;
	add.s32 	%r324, %r323, %r307;
	add.s32 	%r325, %r324, 512;
	mul.wide.u32 	%rd226, %r325, 8;
	add.s64 	%rd227, %rd2, %rd226;
	cvt.u64.u32 	%rd228, %r83;
	atom.global.add.u64 	%rd229, [%rd227+1024], %rd228;
$L__BB29_139:
	ld.shared.u32 	%r84, [%r80+3584];
	setp.eq.s32 	%p83, %r84, 0;
	@%p83 bra 	$L__BB29_141;
	shl.b32 	%r327, %r360, 8;
	add.s32 	%r328, %r327, %r307;
	add.s32 	%r329, %r328, 768;
	mul.wide.u32 	%rd230, %r329, 8;
	add.s64 	%rd231, %rd2, %rd230;
	cvt.u64.u32 	%rd232, %r84;
	atom.global.add.u64 	%rd233, [%rd231+1024], %rd232;
$L__BB29_141:
	add.s32 	%r360, %r360, 4;
$L__BB29_142:
	setp.eq.s32 	%p84, %r5, 0;
	@%p84 bra 	$L__BB29_152;
	setp.eq.s32 	%p85, %r54, 0;
	@%p85 bra 	$L__BB29_149;
	shl.b32 	%r330, %r360, 10;
	add.s32 	%r87, %r6, %r330;
	ld.shared.u32 	%r88, [%r87+512];
	setp.eq.s32 	%p86, %r88, 0;
	@%p86 bra 	$L__BB29_146;
	shl.b32 	%r332, %r360, 8;
	add.s32 	%r333, %r332, %r307;
	mul.wide.u32 	%rd234, %r333, 8;
	add.s64 	%rd235, %rd2, %rd234;
	cvt.u64.u32 	%rd236, %r88;
	atom.global.add.u64 	%rd237, [%rd235+1024], %rd236;
$L__BB29_146:
	ld.shared.u32 	%r89, [%r87+1536];
	setp.eq.s32 	%p87, %r89, 0;
	@%p87 bra 	$L__BB29_148;
	shl.b32 	%r335, %r360, 8;
	add.s32 	%r336, %r335, %r307;
	add.s32 	%r337, %r336, 256;
	mul.wide.u32 	%rd238, %r337, 8;
	add.s64 	%rd239, %rd2, %rd238;
	cvt.u64.u32 	%rd240, %r89;
	atom.global.add.u64 	%rd241, [%rd239+1024], %rd240;
$L__BB29_148:
	add.s32 	%r360, %r360, 2;
$L__BB29_149:
	setp.eq.s32 	%p88, %r15, 0;
	@%p88 bra 	$L__BB29_152;
	shl.b32 	%r338, %r360, 10;
	add.s32 	%r339, %r6, %r338;
	ld.shared.u32 	%r92, [%r339+512];
	setp.eq.s32 	%p89, %r92, 0;
	@%p89 bra 	$L__BB29_152;
	shl.b32 	%r341, %r360, 8;
	add.s32 	%r342, %r341, %r307;
	mul.wide.u32 	%rd242, %r342, 8;
	add.s64 	%rd243, %rd2, %rd242;
	cvt.u64.u32 	%rd244, %r92;
	atom.global.add.u64 	%rd245, [%rd243+1024], %rd244;
$L__BB29_152:
	bar.sync 	0;
	add.s64 	%rd246, %rd246, 1;
	setp.ne.s64 	%p90, %rd246, %rd6;
	@%p90 bra 	$L__BB29_2;
$L__BB29_153:
	ret;

}
	// .globl	_ZN3cub18CUB_300001_SM_10006detail10radix_sort33DeviceRadixSortExclusiveSumKernelINS1_5radix10policy_hubIlNS0_8NullTypeEyE10Policy1000EyEEvPT0_
.visible .entry _ZN3cub18CUB_300001_SM_10006detail10radix_sort33DeviceRadixSortExclusiveSumKernelINS1_5radix10policy_hubIlNS0_8NullTypeEyE10Policy1000EyEEvPT0_(
	.param .u64 .ptr .align 1 _ZN3cub18CUB_300001_SM_10006detail10radix_sort33DeviceRadixSortExclusiveSumKernelINS1_5radix10policy_hubIlNS0_8NullTypeEyE10Policy1000EyEEvPT0__param_0
)
{
	.reg .pred 	%p<4>;
	.reg .b32 	%r<28>;
	.reg .b64 	%rd<54>;
	// demoted variable
	.shared .align 16 .b8 _ZZN3cub18CUB_300001_SM_10006detail10radix_sort33DeviceRadixSortExclusiveSumKernelINS1_5radix10policy_hubIlNS0_8NullTypeEyE10Policy1000EyEEvPT0_E12temp_storage[2336];
	ld.param.u64 	%rd5, [_ZN3cub18CUB_300001_SM_10006detail10radix_sort33DeviceRadixSortExclusiveSumKernelINS1_5radix10policy_hubIlNS0_8NullTypeEyE10Policy1000EyEEvPT0__param_0];
	cvta.to.global.u64 	%rd6, %rd5;
	mov.u32 	%r3, %ctaid.x;
	shl.b32 	%r4, %r3, 8;
	mov.u32 	%r1, %tid.x;
	setp.gt.u32 	%p1, %r1, 255;
	add.s32 	%r5, %r4, %r1;
	mul.wide.s32 	%rd7, %r5, 8;
	add.s64 	%rd1, %rd6, %rd7;
	@%p1 bra 	$L__BB30_2;
	ld.global.u64 	%rd53, [%rd1];
$L__BB30_2:
	shr.u32 	%r6, %r1, 3;
	add.s32 	%r7, %r6, %r1;
	shl.b32 	%r8, %r7, 3;
	mov.u32 	%r9, _ZZN3cub18CUB_300001_SM_10006detail10radix_sort33DeviceRadixSortExclusiveSumKernelINS1_5radix10policy_hubIlNS0_8NullTypeEyE10Policy1000EyEEvPT0_E12temp_storage;
	add.s32 	%r10, %r9, %r8;
	add.s32 	%r2, %r10, 16;
	st.shared.u64 	[%r10+16], %rd53;
	bar.sync 	0;
	setp.gt.u32 	%p2, %r1, 31;
	@%p2 bra 	$L__BB30_4;
	mad.lo.s32 	%r27, %r1, 72, %r9;
	ld.shared.u64 	%rd23, [%r27+16];
	ld.shared.u64 	%rd24, [%r27+24];
	ld.shared.u64 	%rd25, [%r27+32];
	ld.shared.u64 	%rd26, [%r27+40];
	ld.shared.u64 	%rd27, [%r27+48];
	ld.shared.u64 	%rd28, [%r27+56];
	ld.shared.u64 	%rd29, [%r27+64];
	ld.shared.u64 	%rd30, [%r27+72];
	add.s64 	%rd31, %rd24, %rd23;
	add.s64 	%rd32, %rd31, %rd25;
	add.s64 	%rd33, %rd32, %rd26;
	add.s64 	%rd34, %rd33, %rd27;
	add.s64 	%rd35, %rd34, %rd28;
	add.s64 	%rd36, %rd35, %rd29;
	add.s64 	%rd10, %rd36, %rd30;
	mov.b32 	%r11, 1;
	mov.b32 	%r24, 0;
	mov.b32 	%r25, -1;
	// begin inline asm
	{  .reg .u64 r0;  .reg .u32 lo;  .reg .u32 hi;  .reg .pred p;  mov.b64 {lo, hi}, %rd10;  shfl.sync.up.b32 lo|p, lo, %r11, %r24, %r25;  shfl.sync.up.b32 hi|p, hi, %r11, %r24, %r25;  mov.b64 r0, {lo, hi};  @p add.u64 r0, r0, %rd10;  mov.u64 %rd8, r0;}
	// end inline asm
	mov.b32 	%r14, 2;
	// begin inline asm
	{  .reg .u64 r0;  .reg .u32 lo;  .reg .u32 hi;  .reg .pred p;  mov.b64 {lo, hi}, %rd8;  shfl.sync.up.b32 lo|p, lo, %r14, %r24, %r25;  shfl.sync.up.b32 hi|p, hi, %r14, %r24, %r25;  mov.b64 r0, {lo, hi};  @p add.u64 r0, r0, %rd8;  mov.u64 %rd11, r0;}
	// end inline asm
	mov.b32 	%r17, 4;
	// begin inline asm
	{  .reg .u64 r0;  .reg .u32 lo;  .reg .u32 hi;  .reg .pred p;  mov.b64 {lo, hi}, %rd11;  shfl.sync.up.b32 lo|p, lo, %r17, %r24, %r25;  shfl.sync.up.b32 hi|p, hi, %r17, %r24, %r25;  mov.b64 r0, {lo, hi};  @p add.u64 r0, r0, %rd11;  mov.u64 %rd14, r0;}
	// end inline asm
	mov.b32 	%r20, 8;
	// begin inline asm
	{  .reg .u64 r0;  .reg .u32 lo;  .reg .u32 hi;  .reg .pred p;  mov.b64 {lo, hi}, %rd14;  shfl.sync.up.b32 lo|p, lo, %r20, %r24, %r25;  shfl.sync.up.b32 hi|p, hi, %r20, %r24, %r25;  mov.b64 r0, {lo, hi};  @p add.u64 r0, r0, %rd14;  mov.u64 %rd17, r0;}
	// end inline asm
	mov.b32 	%r23, 16;
	// begin inline asm
	{  .reg .u64 r0;  .reg .u32 lo;  .reg .u32 hi;  .reg .pred p;  mov.b64 {lo, hi}, %rd17;  shfl.sync.up.b32 lo|p, lo, %r23, %r24, %r25;  shfl.sync.up.b32 hi|p, hi, %r23, %r24, %r25;  mov.b64 r0, {lo, hi};  @p add.u64 r0, r0, %rd17;  mov.u64 %rd20, r0;}
	// end inline asm
	sub.s64 	%rd37, %rd20, %rd10;
	ld.shared.u64 	%rd38, [%r27+16];
	ld.shared.u64 	%rd39, [%r27+24];
	ld.shared.u64 	%rd40, [%r27+32];
	ld.shared.u64 	%rd41, [%r27+40];
	ld.shared.u64 	%rd42, [%r27+48];
	ld.shared.u64 	%rd43, [%r27+56];
	ld.shared.u64 	%rd44, [%r27+64];
	add.s64 	%rd45, %rd38, %rd37;
	add.s64 	%rd46, %rd39, %rd45;
	add.s64 	%rd47, %rd40, %rd46;
	add.s64 	%rd48, %rd41, %rd47;
	add.s64 	%rd49, %rd42, %rd48;
	add.s64 	%rd50, %rd43, %rd49;
	add.s64 	%rd51, %rd44, %rd50;
	st.shared.u64 	[%r27+16], %rd37;
	st.shared.u64 	[%r27+24], %rd45;
	st.shared.u64 	[%r27+32], %rd46;
	st.shared.u64 	[%r27+40], %rd47;
	st.shared.u64 	[%r27+48], %rd48;
	st.shared.u64 	[%r27+56], %rd49;
	st.shared.u64 	[%r27+64], %rd50;
	st.shared.u64 	[%r27+72], %rd51;
$L__BB30_4:
	setp.gt.u32 	%p3, %r1, 255;
	bar.sync 	0;
	@%p3 bra 	$L__BB30_6;
	ld.shared.u64 	%rd52, [%r2];
	st.global.u64 	[%rd1], %rd52;
$L__BB30_6:
	ret;

}
	// .globl	_ZN3cub18CUB_300001_SM_10006detail10radix_sort29DeviceRadixSortOnesweepKernelINS1_5radix10policy_hubIlNS0_8NullTypeEyE10Policy1000ELNS0_9SortOrderE0ElS6_yiiNS1_21identity_decomposer_tEEEvPT5_SC_PT3_PKSD_PT1_PKSH_PT2_PKSL_T4_iiT6_
.visible .entry _ZN3cub18CUB_300001_SM_10006detail10radix_sort29DeviceRadixSortOnesweepKernelINS1_5radix10policy_hubIlNS0_8NullTypeEyE10Policy1000ELNS0_9SortOrderE0ElS6_yiiNS1_21identity_decomposer_tEEEvPT5_SC_PT3_PKSD_PT1_PKSH_PT2_PKSL_T4_iiT6_(
	.param .u64 .ptr .align 1 _ZN3cub18CUB_300001_SM_10006detail10radix_sort29DeviceRadixSortOnesweepKernelINS1_5radix10policy_hubIlNS0_8NullTypeEyE10Policy1000ELNS0_9SortOrderE0ElS6_yiiNS1_21identity_decomposer_tEEEvPT5_SC_PT3_PKSD_PT1_PKSH_PT2_PKSL_T4_iiT6__param_0,
	.param .u64 .ptr .align 1 _ZN3cub18CUB_300001_SM_10006detail10radix_sort29DeviceRadixSortOnesweepKernelINS1_5radix10policy_hubIlNS0_8NullTypeEyE10Policy1000ELNS0_9SortOrderE0ElS6_yiiNS1_21identity_decomposer_tEEEvPT5_SC_PT3_PKSD_PT1_PKSH_PT2_PKSL_T4_iiT6__param_1,
	.param .u64 .ptr .align 1 _ZN3cub18CUB_300001_SM_10006detail10radix_sort29DeviceRadixSortOnesweepKernelINS1_5radix10policy_hubIlNS0_8NullTypeEyE10Policy1000ELNS0_9SortOrderE0ElS6_yiiNS1_21identity_decomposer_tEEEvPT5_SC_PT3_PKSD_PT1_PKSH_PT2_PKSL_T4_iiT6__param_2,
	.param .u64 .ptr .align 1 _ZN3cub18CUB_300001_SM_10006detail10radix_sort29DeviceRadixSortOnesweepKernelINS1_5radix10policy_hubIlNS0_8NullTypeEyE10Policy1000ELNS0_9SortOrderE0ElS6_yiiNS1_21identity_decomposer_tEEEvPT5_SC_PT3_PKSD_PT1_PKSH_PT2_PKSL_T4_iiT6__param_3,
	.param .u64 .ptr .align 1 _ZN3cub18CUB_300001_SM_10006detail10radix_sort29DeviceRadixSortOnesweepKernelINS1_5radix10policy_hubIlNS0_8NullTypeEyE10Policy1000ELNS0_9SortOrderE0ElS6_yiiNS1_21identity_decomposer_tEEEvPT5_SC_PT3_PKSD_PT1_PKSH_PT2_PKSL_T4_iiT6__param_4,
	.param .u64 .ptr .align 1 _ZN3cub18CUB_300001_SM_10006detail10radix_sort29DeviceRadixSortOnesweepKernelINS1_5radix10policy_hubIlNS0_8NullTypeEyE10Policy1000ELNS0_9SortOrderE0ElS6_yiiNS1_21identity_decomposer_tEEEvPT5_SC_PT3_PKSD_PT1_PKSH_PT2_PKSL_T4_iiT6__param_5,
	.param .u64 .ptr .align 1 _ZN3cub18CUB_300001_SM_10006detail10radix_sort29DeviceRadixSortOnesweepKernelINS1_5radix10policy_hubIlNS0_8NullTypeEyE10Policy1000ELNS0_9SortOrderE0ElS6_yiiNS1_21identity_decomposer_tEEEvPT5_SC_PT3_PKSD_PT1_PKSH_PT2_PKSL_T4_iiT6__param_6,
	.param .u64 .ptr .align 1 _ZN3cub18CUB_300001_SM_10006detail10radix_sort29DeviceRadixSortOnesweepKernelINS1_5radix10policy_hubIlNS0_8NullTypeEyE10Policy1000ELNS0_9SortOrderE0ElS6_yiiNS1_21identity_decomposer_tEEEvPT5_SC_PT3_PKSD_PT1_PKSH_PT2_PKSL_T4_iiT6__param_7,
	.param .u32 _ZN3cub18CUB_300001_SM_10006detail10radix_sort29DeviceRadixSortOnesweepKernelINS1_5radix10policy_hubIlNS0_8NullTypeEyE10Policy1000ELNS0_9SortOrderE0ElS6_yiiNS1_21identity_decomposer_tEEEvPT5_SC_PT3_PKSD_PT1_PKSH_PT2_PKSL_T4_iiT6__param_8,
	.param .u32 _ZN3cub18CUB_300001_SM_10006detail10radix_sort29DeviceRadixSortOnesweepKernelINS1_5radix10policy_hubIlNS0_8NullTypeEyE10Policy1000ELNS0_9SortOrderE0ElS6_yiiNS1_21identity_decomposer_tEEEvPT5_SC_PT3_PKSD_PT1_PKSH_PT2_PKSL_T4_iiT6__param_9,
	.param .u32 _ZN3cub18CUB_300001_SM_10006detail10radix_sort29DeviceRadixSortOnesweepKernelINS1_5radix10policy_hubIlNS0_8NullTypeEyE10Policy1000ELNS0_9SortOrderE0ElS6_yiiNS1_21identity_decomposer_tEEEvPT5_SC_PT3_PKSD_PT1_PKSH_PT2_PKSL_T4_iiT6__param_10,
	.param .align 1 .b8 _ZN3cub18CUB_300001_SM_10006detail10radix_sort29DeviceRadixSortOnesweepKernelINS1_5radix10policy_hubIlNS0_8NullTypeEyE10Policy1000ELNS0_9SortOrderE0ElS6_yiiNS1_21identity_decomposer_tEEEvPT5_SC_PT3_PKSD_PT1_PKSH_PT2_PKSL_T4_iiT6__param_11[1]
)
.maxntid 384
{
	.reg .pred 	%p<122>;
	.reg .b32 	%r<1268>;
	.reg .b64 	%rd<469>;
	// demoted variable
	.shared .align 16 .b8 _ZZN3cub18CUB_300001_SM_10006detail10radix_sort29DeviceRadixSortOnesweepKernelINS1_5radix10policy_hubIlNS0_8NullTypeEyE10Policy1000ELNS0_9SortOrderE0ElS6_yiiNS1_21identity_decomposer_tEEEvPT5_SC_PT3_PKSD_PT1_PKSH_PT2_PKSL_T4_iiT6_E1s[48128];
	ld.param.u64 	%rd117, [_ZN3cub18CUB_300001_SM_10006detail10radix_sort29DeviceRadixSortOnesweepKernelINS1_5radix10policy_hubIlNS0_8NullTypeEyE10Policy1000ELNS0_9SortOrderE0ElS6_yiiNS1_21identity_decomposer_tEEEvPT5_SC_PT3_PKSD_PT1_PKSH_PT2_PKSL_T4_iiT6__param_0];
	ld.param.u64 	%rd114, [_ZN3cub18CUB_300001_SM_10006detail10radix_sort29DeviceRadixSortOnesweepKernelINS1_5radix10policy_hubIlNS0_8NullTypeEyE10Policy1000ELNS0_9SortOrderE0ElS6_yiiNS1_21identity_decomposer_tEEEvPT5_SC_PT3_PKSD_PT1_PKSH_PT2_PKSL_T4_iiT6__param_1];
	ld.param.u64 	%rd118, [_ZN3cub18CUB_300001_SM_10006detail10radix_sort29DeviceRadixSortOnesweepKernelINS1_5radix10policy_hubIlNS0_8NullTypeEyE10Policy1000ELNS0_9SortOrderE0ElS6_yiiNS1_21identity_decomposer_tEEEvPT5_SC_PT3_PKSD_PT1_PKSH_PT2_PKSL_T4_iiT6__param_4];
	ld.param.u64 	%rd119, [_ZN3cub18CUB_300001_SM_10006detail10radix_sort29DeviceRadixSortOnesweepKernelINS1_5radix10policy_hubIlNS0_8NullTypeEyE10Policy1000ELNS0_9SortOrderE0ElS6_yiiNS1_21identity_decomposer_tEEEvPT5_SC_PT3_PKSD_PT1_PKSH_PT2_PKSL_T4_iiT6__param_5];
	ld.param.u32 	%r150, [_ZN3cub18CUB_300001_SM_10006detail10radix_sort29DeviceRadixSortOnesweepKernelINS1_5radix10policy_hubIlNS0_8NullTypeEyE10Policy1000ELNS0_9SortOrderE0ElS6_yiiNS1_21identity_decomposer_tEEEvPT5_SC_PT3_PKSD_PT1_PKSH_PT2_PKSL_T4_iiT6__param_8];
	ld.param.u32 	%r152, [_ZN3cub18CUB_300001_SM_10006detail10radix_sort29DeviceRadixSortOnesweepKernelINS1_5radix10policy_hubIlNS0_8NullTypeEyE10Policy1000ELNS0_9SortOrderE0ElS6_yiiNS1_21identity_decomposer_tEEEvPT5_SC_PT3_PKSD_PT1_PKSH_PT2_PKSL_T4_iiT6__param_10];
	cvta.to.global.u64 	%rd1, %rd118;
	cvta.to.global.u64 	%rd2, %rd117;
	cvta.to.global.u64 	%rd3, %rd119;
	mov.u32 	%r1, %tid.x;
	// begin inline asm
	mov.u32 %r153, %laneid;
	// end inline asm
	setp.ne.s32 	%p1, %r1, 0;
	@%p1 bra 	$L__BB31_2;
	cvta.to.global.u64 	%rd120, %rd114;
	atom.global.add.u32 	%r154, [%rd120], 1;
	st.shared.u32 	[_ZZN3cub18CUB_300001_SM_10006detail10radix_sort29DeviceRadixSortOnesweepKernelINS1_5radix10policy_hubIlNS0_8NullTypeEyE10Policy1000ELNS0_9SortOrderE0ElS6_yiiNS1_21identity_decomposer_tEEEvPT5_SC_PT3_PKSD_PT1_PKSH_PT2_PKSL_T4_iiT6_E1s+46080], %r154;
$L__BB31_2:
	bar.sync 	0;
	ld.shared.u32 	%r3, [_ZZN3cub18CUB_300001_SM_10006detail10radix_sort29DeviceRadixSortOnesweepKernelINS1_5radix10policy_hubIlNS0_8NullTypeEyE10Policy1000ELNS0_9SortOrderE0ElS6_yiiNS1_21identity_decomposer_tEEEvPT5_SC_PT3_PKSD_PT1_PKSH_PT2_PKSL_T4_iiT6_E1s+46080];
	mul.lo.s32 	%r155, %r3, 5760;
	add.s32 	%r4, %r155, 5760;
	setp.gt.s32 	%p2, %r4, %r150;
	cvt.s64.s32 	%rd4, %r155;
	@%p2 bra 	$L__BB31_4;
	and.b32  	%r156, %r1, 31;
	and.b32  	%r157, %r1, 992;
	mul.lo.s32 	%r158, %r157, 15;
	or.b32  	%r159, %r158, %r156;
	cvt.u64.u32 	%rd121, %r159;
	add.s64 	%rd122, %rd121, %rd4;
	shl.b64 	%rd123, %rd122, 3;
	add.s64 	%rd124, %rd3, %rd123;
	ld.global.u64 	%rd437, [%rd124];
	ld.global.u64 	%rd438, [%rd124+256];
	ld.global.u64 	%rd439, [%rd124+512];
	ld.global.u64 	%rd440, [%rd124+768];
	ld.global.u64 	%rd441, [%rd124+1024];
	ld.global.u64 	%rd442, [%rd124+1280];
	ld.global.u64 	%rd443, [%rd124+1536];
	ld.global.u64 	%rd444, [%rd124+1792];
	ld.global.u64 	%rd445, [%rd124+2048];
	ld.global.u64 	%rd446, [%rd124+2304];
	ld.global.u64 	%rd447, [%rd124+2560];
	ld.global.u64 	%rd448, [%rd124+2816];
	ld.global.u64 	%rd449, [%rd124+3072];
	ld.global.u64 	%rd450, [%rd124+3328];
	ld.global.u64 	%rd451, [%rd124+3584];
	bra.uni 	$L__BB31_34;
$L__BB31_4:
	cvt.u32.u64 	%r160, %rd4;
	sub.s32 	%r5, %r150, %r160;
	and.b32  	%r161, %r1, 31;
	and.b32  	%r162, %r1, 992;
	mul.lo.s32 	%r163, %r162, 15;
	or.b32  	%r6, %r163, %r161;
	setp.ge.s32 	%p3, %r6, %r5;
	cvt.u64.u32 	%rd126, %r6;
	add.s64 	%rd127, %rd126, %rd4;
	shl.b64 	%rd128, %rd127, 3;
	add.s64 	%rd20, %rd3, %rd128;
	mov.b64 	%rd437, 9223372036854775807;
	@%p3 bra 	$L__BB31_6;
	ld.global.u64 	%rd437, [%rd20];
$L__BB31_6:
	add.s32 	%r164, %r6, 32;
	setp.ge.s32 	%p4, %r164, %r5;
	mov.b64 	%rd438, 9223372036854775807;
	@%p4 bra 	$L__BB31_8;
	ld.global.u64 	%rd438, [%rd20+256];
$L__BB31_8:
	add.s32 	%r165, %r6, 64;
	setp.ge.s32 	%p5, %r165, %r5;
	mov.b64 	%rd439, 9223372036854775807;
	@%p5 bra 	$L__BB31_10;
	ld.global.u64 	%rd439, [%rd20+512];
$L__BB31_10:
	add.s32 	%r166, %r6, 96;
	setp.ge.s32 	%p6, %r166, %r5;
	mov.b64 	%rd440, 9223372036854775807;
	@%p6 bra 	$L__BB31_12;
	ld.global.u64 	%rd440, [%rd20+768];
$L__BB31_12:
	add.s32 	%r167, %r6, 128;
	setp.ge.s32 	%p7, %r167, %r5;
	mov.b64 	%rd441, 9223372036854775807;
	@%p7 bra 	$L__BB31_14;
	ld.global.u64 	%rd441, [%rd20+1024];
$L__BB31_14:
	add.s32 	%r168, %r6, 160;
	setp.ge.s32 	%p8, %r168, %r5;
	mov.b64 	%rd442, 9223372036854775807;
	@%p8 bra 	$L__BB31_16;
	ld.global.u64 	%rd442, [%rd20+1280];
$L__BB31_16:
	add.s32 	%r169, %r6, 192;
	setp.ge.s32 	%p9, %r169, %r5;
	mov.b64 	%rd443, 9223372036854775807;
	@%p9 bra 	$L__BB31_18;
	ld.global.u64 	%rd443, [%rd20+1536];
$L__BB31_18:
	add.s32 	%r170, %r6, 224;
	setp.ge.s32 	%p10, %r170, %r5;
	mov.b64 	%rd444, 9223372036854775807;
	@%p10 bra 	$L__BB31_20;
	ld.global.u64 	%rd444, [%rd20+1792];
$L__BB31_20:
	add.s32 	%r171, %r6, 256;
	setp.ge.s32 	%p11, %r171, %r5;
	mov.b64 	%rd445, 9223372036854775807;
	@%p11 bra 	$L__BB31_22;
	ld.global.u64 	%rd445, [%rd20+2048];
$L__BB31_22:
	add.s32 	%r172, %r6, 288;
	setp.ge.s32 	%p12, %r172, %r5;
	mov.b64 	%rd446, 9223372036854775807;
	@%p12 bra 	$L__BB31_24;
	ld.global.u64 	%rd446, [%rd20+2304];
$L__BB31_24:
	add.s32 	%r173, %r6, 320;
	setp.ge.s32 	%p13, %r173, %r5;
	mov.b64 	%rd447, 9223372036854775807;
	@%p13 bra 	$L__BB31_26;
	ld.global.u64 	%rd447, [%rd20+2560];
$L__BB31_26:
	add.s32 	%r174, %r6, 352;
	setp.ge.s32 	%p14, %r174, %r5;
	mov.b64 	%rd448, 9223372036854775807;
	@%p14 bra 	$L__BB31_28;
	ld.global.u64 	%rd448, [%rd20+2816];
$L__BB31_28:
	add.s32 	%r175, %r6, 384;
	setp.ge.s32 	%p15, %r175, %r5;
	mov.b64 	%rd449, 9223372036854775807;
	@%p15 bra 	$L__BB31_30;
	ld.global.u64 	%rd449, [%rd20+3072];
$L__BB31_30:
	add.s32 	%r176, %r6, 416;
	setp.ge.s32 	%p16, %r176, %r5;
	mov.b64 	%rd450, 9223372036854775807;
	@%p16 bra 	$L__BB31_32;
	ld.global.u64 	%rd450, [%rd20+3328];
$L__BB31_32:
	add.s32 	%r177, %r6, 448;
	setp.ge.s32 	%p17, %r177, %r5;
	mov.b64 	%rd451, 9223372036854775807;
	@%p17 bra 	$L__BB31_34;
	ld.global.u64 	%rd451, [%rd20+3584];
$L__BB31_34:
	xor.b64  	%rd459, %rd443, -9223372036854775808;
	xor.b64  	%rd460, %rd444, -9223372036854775808;
	xor.b64  	%rd461, %rd445, -9223372036854775808;
	mov.b32 	%r178, -1;
	shl.b32 	%r179, %r178, %r152;
	not.b32 	%r7, %r179;
	shr.u32 	%r8, %r1, 5;
	shl.b32 	%r180, %r8, 10;
	mov.u32 	%r181, _ZZN3cub18CUB_300001_SM_10006detail10radix_sort29DeviceRadixSortOnesweepKernelINS1_5radix10policy_hubIlNS0_8NullTypeEyE10Policy1000ELNS0_9SortOrderE0ElS6_yiiNS1_21identity_decomposer_tEEEvPT5_SC_PT3_PKSD_PT1_PKSH_PT2_PKSL_T4_iiT6_E1s;
	add.s32 	%r9, %r181, %r180;
	setp.gt.s32 	%p18, %r153, 255;
	@%p18 bra 	$L__BB31_47;
	max.s32 	%r182, %r153, 224;
	sub.s32 	%r183, %r182, %r153;
	add.s32 	%r184, %r183, 31;
	shr.u32 	%r185, %r184, 5;
	add.s32 	%r10, %r185, 1;
	and.b32  	%r11, %r10, 15;
	setp.lt.u32 	%p19, %r184, 480;
	mov.u32 	%r1239, %r153;
	@%p19 bra 	$L__BB31_38;
	and.b32  	%r186, %r10, 268435440;
	neg.s32 	%r1237, %r186;
	shl.b32 	%r188, %r153, 2;
	add.s32 	%r189, %r180, %r188;
	add.s32 	%r191, %r189, %r181;
	add.s32 	%r1236, %r191, 1024;
	mov.u32 	%r1239, %r153;
$L__BB31_37:
	.pragma "nounroll";
	mov.b32 	%r192, 0;
	st.shared.u32 	[%r1236+-1024], %r192;
	st.shared.u32 	[%r1236+-896], %r192;
	st.shared.u32 	[%r1236+-768], %r192;
	st.shared.u32 	[%r1236+-640], %r192;
	st.shared.u32 	[%r1236+-512], %r192;
	st.shared.u32 	[%r1236+-384], %r192;
	st.shared.u32 	[%r1236+-256], %r192;
	st.shared.u32 	[%r1236+-128], %r192;
	st.shared.u32 	[%r1236], %r192;
	st.shared.u32 	[%r1236+128], %r192;
	st.shared.u32 	[%r1236+256], %r192;
	st.shared.u32 	[%r1236+384], %r192;
	st.shared.u32 	[%r1236+512], %r192;
	st.shared.u32 	[%r1236+640], %r192;
	st.shared.u32 	[%r1236+768], %r192;
	st.shared.u32 	[%r1236+896], %r192;
	add.s32 	%r1239, %r1239, 512;
	add.s32 	%r1237, %r1237, 16;
	add.s32 	%r1236, %r1236, 2048;
	setp.ne.s32 	%p20, %r1237, 0;
	@%p20 bra 	$L__BB31_37;
$L__BB31_38:
	setp.eq.s32 	%p21, %r11, 0;
	@%p21 bra 	$L__BB31_47;
	and.b32  	%r21, %r10, 7;
	setp.lt.u32 	%p22, %r11, 8;
	@%p22 bra 	$L__BB31_41;
	shl.b32 	%r193, %r1239, 2;
	add.s32 	%r194, %r9, %r193;
	mov.b32 	%r195, 0;
	st.shared.u32 	[%r194], %r195;
	st.shared.u32 	[%r194+128], %r195;
	st.shared.u32 	[%r194+256], %r195;
	st.shared.u32 	[%r194+384], %r195;
	st.shared.u32 	[%r194+512], %r195;
	st.shared.u32 	[%r194+640], %r195;
	st.shared.u32 	[%r194+768], %r195;
	st.shared.u32 	[%r194+896], %r195;
	add.s32 	%r1239, %r1239, 256;
$L__BB31_41:
	setp.eq.s32 	%p23, %r21, 0;
	@%p23 bra 	$L__BB31_47;
	and.b32  	%r24, %r10, 3;
	setp.lt.u32 	%p24, %r21, 4;
	@%p24 bra 	$L__BB31_44;
	shl.b32 	%r196, %r1239, 2;
	add.s32 	%r197, %r9, %r196;
	mov.b32 	%r198, 0;
	st.shared.u32 	[%r197], %r198;
	st.shared.u32 	[%r197+128], %r198;
	st.shared.u32 	[%r197+256], %r198;
	st.shared.u32 	[%r197+384], %r198;
	add.s32 	%r1239, %r1239, 128;
$L__BB31_44:
	setp.eq.s32 	%p25, %r24, 0;
	@%p25 bra 	$L__BB31_47;
	shl.b32 	%r200, %r1239, 2;
	add.s32 	%r201, %r180, %r200;
	add.s32 	%r1243, %r181, %r201;
	neg.s32 	%r1242, %r24;
$L__BB31_46:
	.pragma "nounroll";
	mov.b32 	%r203, 0;
	st.shared.u32 	[%r1243], %r203;
	add.s32 	%r1243, %r1243, 128;
	add.s32 	%r1242, %r1242, 1;
	setp.ne.s32 	%p26, %r1242, 0;
	@%p26 bra 	$L__BB31_46;
$L__BB31_47:
	ld.param.u32 	%r1235, [_ZN3cub18CUB_300001_SM_10006detail10radix_sort29DeviceRadixSortOnesweepKernelINS1_5radix10policy_hubIlNS0_8NullTypeEyE10Policy1000ELNS0_9SortOrderE0ElS6_yiiNS1_21identity_decomposer_tEEEvPT5_SC_PT3_PKSD_PT1_PKSH_PT2_PKSL_T4_iiT6__param_9];
	bar.warp.sync 	-1;
	cvt.u64.u32 	%rd68, %r1235;
	xor.b64  	%rd143, %rd437, -9223372036854775808;
	shr.u64 	%rd144, %rd143, %r1235;
	cvt.u32.u64 	%r205, %rd144;
	and.b32  	%r33, %r205, %r7;
	shl.b32 	%r206, %r33, 2;
	add.s32 	%r207, %r9, %r206;
	atom.shared.add.u32 	%r208, [%r207], 1;
	xor.b64  	%rd145, %rd438, -9223372036854775808;
	shr.u64 	%rd146, %rd145, %r1235;
	cvt.u32.u64 	%r209, %rd146;
	and.b32  	%r210, %r209, %r7;
	shl.b32 	%r211, %r210, 2;
	add.s32 	%r212, %r9, %r211;
	atom.shared.add.u32 	%r213, [%r212], 1;
	xor.b64  	%rd147, %rd439, -9223372036854775808;
	shr.u64 	%rd148, %rd147, %r1235;
	cvt.u32.u64 	%r214, %rd148;
	and.b32  	%r215, %r214, %r7;
	shl.b32 	%r216, %r215, 2;
	add.s32 	%r217, %r9, %r216;
	atom.shared.add.u32 	%r218, [%r217], 1;
	xor.b64  	%rd149, %rd440, -9223372036854775808;
	shr.u64 	%rd150, %rd149, %r1235;
	cvt.u32.u64 	%r219, %rd150;
	and.b32  	%r220, %r219, %r7;
	shl.b32 	%r221, %r220, 2;
	add.s32 	%r222, %r9, %r221;
	atom.shared.add.u32 	%r223, [%r222], 1;
	xor.b64  	%rd151, %rd441, -9223372036854775808;
	shr.u64 	%rd152, %rd151, %r1235;
	cvt.u32.u64 	%r224, %rd152;
	and.b32  	%r225, %r224, %r7;
	shl.b32 	%r226, %r225, 2;
	add.s32 	%r227, %r9, %r226;
	atom.shared.add.u32 	%r228, [%r227], 1;
	xor.b64  	%rd153, %rd442, -9223372036854775808;
	shr.u64 	%rd154, %rd153, %r1235;
	cvt.u32.u64 	%r229, %rd154;
	and.b32  	%r230, %r229, %r7;
	shl.b32 	%r231, %r230, 2;
	add.s32 	%r232, %r9, %r231;
	atom.shared.add.u32 	%r233, [%r232], 1;
	shr.u64 	%rd155, %rd459, %r1235;
	cvt.u32.u64 	%r234, %rd155;
	and.b32  	%r235, %r234, %r7;
	shl.b32 	%r236, %r235, 2;
	add.s32 	%r237, %r9, %r236;
	atom.shared.add.u32 	%r238, [%r237], 1;
	shr.u64 	%rd156, %rd460, %r1235;
	cvt.u32.u64 	%r239, %rd156;
	and.b32  	%r240, %r239, %r7;
	shl.b32 	%r241, %r240, 2;
	add.s32 	%r242, %r9, %r241;
	atom.shared.add.u32 	%r243, [%r242], 1;
	shr.u64 	%rd157, %rd461, %r1235;
	cvt.u32.u64 	%r244, %rd157;
	and.b32  	%r245, %r244, %r7;
	shl.b32 	%r246, %r245, 2;
	add.s32 	%r247, %r9, %r246;
	atom.shared.add.u32 	%r248, [%r247], 1;
	xor.b64  	%rd158, %rd446, -9223372036854775808;
	shr.u64 	%rd159, %rd158, %r1235;
	cvt.u32.u64 	%r249, %rd159;
	and.b32  	%r250, %r249, %r7;
	shl.b32 	%r251, %r250, 2;
	add.s32 	%r252, %r9, %r251;
	atom.shared.add.u32 	%r253, [%r252], 1;
	xor.b64  	%rd463, %rd447, -9223372036854775808;
	shr.u64 	%rd160, %rd463, %r1235;
	cvt.u32.u64 	%r254, %rd160;
	and.b32  	%r255, %r254, %r7;
	shl.b32 	%r256, %r255, 2;
	add.s32 	%r257, %r9, %r256;
	atom.shared.add.u32 	%r258, [%r257], 1;
	xor.b64  	%rd464, %rd448, -9223372036854775808;
	shr.u64 	%rd161, %rd464, %r1235;
	cvt.u32.u64 	%r259, %rd161;
	and.b32  	%r260, %r259, %r7;
	shl.b32 	%r261, %r260, 2;
	add.s32 	%r262, %r9, %r261;
	atom.shared.add.u32 	%r263, [%r262], 1;
	xor.b64  	%rd465, %rd449, -9223372036854775808;
	shr.u64 	%rd162, %rd465, %r1235;
	cvt.u32.u64 	%r264, %rd162;
	and.b32  	%r265, %r264, %r7;
	shl.b32 	%r266, %r265, 2;
	add.s32 	%r267, %r9, %r266;
	atom.shared.add.u32 	%r268, [%r267], 1;
	xor.b64  	%rd163, %rd450, -9223372036854775808;
	shr.u64 	%rd164, %rd163, %r1235;
	cvt.u32.u64 	%r269, %rd164;
	and.b32  	%r270, %r269, %r7;
	shl.b32 	%r271, %r270, 2;
	add.s32 	%r272, %r9, %r271;
	atom.shared.add.u32 	%r273, [%r272], 1;
	xor.b64  	%rd165, %rd451, -9223372036854775808;
	shr.u64 	%rd166, %rd165, %r1235;
	cvt.u32.u64 	%r274, %rd166;
	and.b32  	%r275, %r274, %r7;
	shl.b32 	%r276, %r275, 2;
	add.s32 	%r277, %r9, %r276;
	atom.shared.add.u32 	%r278, [%r277], 1;
	bar.sync 	0;
	setp.gt.u32 	%p27, %r1, 255;
	shl.b32 	%r279, %r1, 2;
	add.s32 	%r34, %r181, %r279;
	mov.b32 	%r1244, 0;
	@%p27 bra 	$L__BB31_49;
	ld.shared.u32 	%r281, [%r34];
	mov.b32 	%r282, 0;
	st.shared.u32 	[%r34], %r282;
	ld.shared.u32 	%r283, [%r34+1024];
	st.shared.u32 	[%r34+1024], %r281;
	add.s32 	%r284, %r283, %r281;
	ld.shared.u32 	%r285, [%r34+2048];
	st.shared.u32 	[%r34+2048], %r284;
	add.s32 	%r286, %r285, %r284;
	ld.shared.u32 	%r287, [%r34+3072];
	st.shared.u32 	[%r34+3072], %r286;
	add.s32 	%r288, %r287, %r286;
	ld.shared.u32 	%r289, [%r34+4096];
	st.shared.u32 	[%r34+4096], %r288;
	add.s32 	%r290, %r289, %r288;
	ld.shared.u32 	%r291, [%r34+5120];
	st.shared.u32 	[%r34+5120], %r290;
	add.s32 	%r292, %r291, %r290;
	ld.shared.u32 	%r293, [%r34+6144];
	st.shared.u32 	[%r34+6144], %r292;
	add.s32 	%r294, %r293, %r292;
	ld.shared.u32 	%r295, [%r34+7168];
	st.shared.u32 	[%r34+7168], %r294;
	add.s32 	%r296, %r295, %r294;
	ld.shared.u32 	%r297, [%r34+8192];
	st.shared.u32 	[%r34+8192], %r296;
	add.s32 	%r298, %r297, %r296;
	ld.shared.u32 	%r299, [%r34+9216];
	st.shared.u32 	[%r34+9216], %r298;
	add.s32 	%r300, %r299, %r298;
	ld.shared.u32 	%r301, [%r34+10240];
	st.shared.u32 	[%r34+10240], %r300;
	add.s32 	%r302, %r301, %r300;
	ld.shared.u32 	%r303, [%r34+11264];
	st.shared.u32 	[%r34+11264], %r302;
	add.s32 	%r1244, %r303, %r302;
$L__BB31_49:
	setp.gt.u32 	%p28, %r1, 255;
	shl.b32 	%r304, %r3, 8;
	add.s32 	%r305, %r304, %r1;
	mul.wide.s32 	%rd167, %r305, 4;
	add.s64 	%rd72, %rd2, %rd167;
	@%p28 bra 	$L__BB31_51;
	or.b32  	%r306, %r1244, 1073741824;
	st.volatile.global.u32 	[%rd72], %r306;
$L__BB31_51:
	ld.param.u64 	%rd422, [_ZN3cub18CUB_300001_SM_10006detail10radix_sort29DeviceRadixSortOnesweepKernelINS1_5radix10policy_hubIlNS0_8NullTypeEyE10Policy1000ELNS0_9SortOrderE0ElS6_yiiNS1_21identity_decomposer_tEEEvPT5_SC_PT3_PKSD_PT1_PKSH_PT2_PKSL_T4_iiT6__param_3];
	ld.param.u64 	%rd419, [_ZN3cub18CUB_300001_SM_10006detail10radix_sort29DeviceRadixSortOnesweepKernelINS1_5radix10policy_hubIlNS0_8NullTypeEyE10Policy1000ELNS0_9SortOrderE0ElS6_yiiNS1_21identity_decomposer_tEEEvPT5_SC_PT3_PKSD_PT1_PKSH_PT2_PKSL_T4_iiT6__param_2];
	xor.b64  	%rd462, %rd446, -9223372036854775808;
	xor.b64  	%rd458, %rd442, -9223372036854775808;
	xor.b64  	%rd467, %rd451, -9223372036854775808;
	xor.b64  	%rd466, %rd450, -9223372036854775808;
	xor.b64  	%rd455, %rd439, -9223372036854775808;
	xor.b64  	%rd457, %rd441, -9223372036854775808;
	xor.b64  	%rd456, %rd440, -9223372036854775808;
	xor.b64  	%rd454, %rd438, -9223372036854775808;
	xor.b64  	%rd453, %rd437, -9223372036854775808;
	setp.lt.u32 	%p29, %r1, 256;
	setp.eq.s32 	%p30, %r1244, 5760;
	and.pred  	%p31, %p29, %p30;
	selp.u32 	%r307, 1, 0, %p31;
	{ 
	.reg .pred 	%p1; 
	.reg .pred 	%p2; 
	setp.ne.u32 	%p1, %r307, 0; 
	bar.red.or.pred 	%p2, 0, %p1; 
	selp.u32 	%r308, 1, 0, %p2; 
	}
	setp.eq.s32 	%p32, %r308, 0;
	cvt.u64.u32 	%rd82, %r1;
	cvta.to.global.u64 	%rd168, %rd419;
	mul.wide.u32 	%rd169, %r1, 8;
	add.s64 	%rd83, %rd168, %rd169;
	cvta.to.global.u64 	%rd170, %rd422;
	add.s64 	%rd84, %rd170, %rd169;
	@%p32 bra 	$L__BB31_95;
	setp.gt.u32 	%p33, %r1, 255;
	setp.gt.u32 	%p34, %r1, %r33;
	selp.b32 	%r37, 5760, 0, %p34;
	shl.b32 	%r309, %r1, 3;
	mov.u32 	%r310, _ZZN3cub18CUB_300001_SM_10006detail10radix_sort29DeviceRadixSortOnesweepKernelINS1_5radix10policy_hubIlNS0_8NullTypeEyE10Policy1000ELNS0_9SortOrderE0ElS6_yiiNS1_21identity_decomposer_tEEEvPT5_SC_PT3_PKSD_PT1_PKSH_PT2_PKSL_T4_iiT6_E1s;
	add.s32 	%r311, %r310, %r309;
	add.s32 	%r38, %r311, 46080;
	@%p33 bra 	$L__BB31_60;
	ld.global.u64 	%rd171, [%rd84];
	cvt.u64.u32 	%rd172, %r37;
	sub.s64 	%rd452, %rd171, %rd172;
	st.shared.u64 	[%r38], %rd452;
	setp.lt.s32 	%p35, %r3, 1;
	mov.u32 	%r1248, %r1244;
	@%p35 bra 	$L__BB31_59;
	mov.b32 	%r1246, -1;
	mov.u32 	%r1245, %r3;
	mov.u32 	%r1248, %r1244;
$L__BB31_55:
	add.s32 	%r42, %r1245, -1;
	shl.b32 	%r313, %r42, 8;
	add.s32 	%r314, %r313, %r1;
	mul.wide.s32 	%rd173, %r314, 4;
	add.s64 	%rd86, %rd2, %rd173;
$L__BB31_56:
	membar.cta;
	ld.volatile.global.u32 	%r43, [%rd86];
	setp.eq.s32 	%p36, %r43, 0;
	@%p36 bra 	$L__BB31_56;
	and.b32  	%r315, %r43, 1073741823;
	add.s32 	%r1248, %r315, %r1248;
	setp.gt.s32 	%p37, %r43, -1;
	vote.sync.ballot.b32 	%r1246, %p37, %r1246;
	setp.gt.u32 	%p39, %r1245, 1;
	and.pred  	%p40, %p37, %p39;
	mov.u32 	%r1245, %r42;
	@%p40 bra 	$L__BB31_55;
	ld.shared.u64 	%rd452, [%r38];
$L__BB31_59:
	or.b32  	%r316, %r1248, -2147483648;
	st.volatile.global.u32 	[%rd72], %r316;
	sub.s32 	%r317, %r1248, %r1244;
	cvt.s64.s32 	%rd174, %r317;
	add.s64 	%rd175, %rd452, %rd174;
	st.shared.u64 	[%r38], %rd175;
$L__BB31_60:
	ld.param.u64 	%rd420, [_ZN3cub18CUB_300001_SM_10006detail10radix_sort29DeviceRadixSortOnesweepKernelINS1_5radix10policy_hubIlNS0_8NullTypeEyE10Policy1000ELNS0_9SortOrderE0ElS6_yiiNS1_21identity_decomposer_tEEEvPT5_SC_PT3_PKSD_PT1_PKSH_PT2_PKSL_T4_iiT6__param_2];
	setp.gt.u32 	%p41, %r1, 255;
	setp.lt.s32 	%p42, %r4, %r150;
	setp.eq.s64 	%p43, %rd420, 0;
	or.pred  	%p44, %p43, %p42;
	or.pred  	%p45, %p41, %p44;
	@%p45 bra 	$L__BB31_62;
	ld.shared.u64 	%rd176, [%r38];
	cvt.u64.u32 	%rd177, %r37;
	cvt.s64.s32 	%rd178, %r1244;
	add.s64 	%rd179, %rd177, %rd178;
	add.s64 	%rd180, %rd179, %rd176;
	st.global.u64 	[%rd83], %rd180;
$L__BB31_62:
	setp.gt.s32 	%p46, %r4, %r150;
	bar.sync 	0;
	shl.b32 	%r318, %r33, 3;
	add.s32 	%r320, %r310, %r318;
	ld.shared.u64 	%rd89, [%r320+46080];
	@%p46 bra 	$L__BB31_64;
	and.b32  	%r321, %r1, 31;
	and.b32  	%r322, %r1, 992;
	mul.lo.s32 	%r323, %r322, 15;
	or.b32  	%r324, %r323, %r321;
	cvt.u64.u32 	%rd181, %r324;
	add.s64 	%rd182, %rd89, %rd181;
	shl.b64 	%rd183, %rd182, 3;
	add.s64 	%rd184, %rd1, %rd183;
	st.global.u64 	[%rd184], %rd437;
	st.global.u64 	[%rd184+256], %rd438;
	st.global.u64 	[%rd184+512], %rd439;
	st.global.u64 	[%rd184+768], %rd440;
	st.global.u64 	[%rd184+1024], %rd441;
	st.global.u64 	[%rd184+1280], %rd442;
	st.global.u64 	[%rd184+1536], %rd443;
	st.global.u64 	[%rd184+1792], %rd444;
	st.global.u64 	[%rd184+2048], %rd445;
	st.global.u64 	[%rd184+2304], %rd446;
	st.global.u64 	[%rd184+2560], %rd447;
	st.global.u64 	[%rd184+2816], %rd448;
	st.global.u64 	[%rd184+3072], %rd449;
	st.global.u64 	[%rd184+3328], %rd450;
	st.global.u64 	[%rd184+3584], %rd451;
	bra.uni 	$L__BB31_94;
$L__BB31_64:
	mad.lo.s32 	%r47, %r3, -5760, %r150;
	and.b32  	%r325, %r1, 31;
	and.b32  	%r326, %r1, 992;
	mul.lo.s32 	%r327, %r326, 15;
	or.b32  	%r48, %r327, %r325;
	setp.ge.s32 	%p47, %r48, %r47;
	cvt.u64.u32 	%rd185, %r48;
	add.s64 	%rd186, %rd89, %rd185;
	shl.b64 	%rd187, %rd186, 3;
	add.s64 	%rd90, %rd1, %rd187;
	@%p47 bra 	$L__BB31_66;
	st.global.u64 	[%rd90], %rd437;
$L__BB31_66:
	add.s32 	%r328, %r48, 32;
	setp.ge.s32 	%p48, %r328, %r47;
	@%p48 bra 	$L__BB31_68;
	st.global.u64 	[%rd90+256], %rd438;
$L__BB31_68:
	add.s32 	%r329, %r48, 64;
	setp.ge.s32 	%p49, %r329, %r47;
	@%p49 bra 	$L__BB31_70;
	st.global.u64 	[%rd90+512], %rd439;
$L__BB31_70:
	add.s32 	%r330, %r48, 96;
	setp.ge.s32 	%p50, %r330, %r47;
	@%p50 bra 	$L__BB31_72;
	st.global.u64 	[%rd90+768], %rd440;
$L__BB31_72:
	add.s32 	%r331, %r48, 128;
	setp.ge.s32 	%p51, %r331, %r47;
	@%p51 bra 	$L__BB31_74;
	st.global.u64 	[%rd90+1024], %rd441;
$L__BB31_74:
	add.s32 	%r332, %r48, 160;
	setp.ge.s32 	%p52, %r332, %r47;
	@%p52 bra 	$L__BB31_76;
	st.global.u64 	[%rd90+1280], %rd442;
$L__BB31_76:
	add.s32 	%r333, %r48, 192;
	setp.ge.s32 	%p53, %r333, %r47;
	@%p53 bra 	$L__BB31_78;
	st.global.u64 	[%rd90+1536], %rd443;
$L__BB31_78:
	add.s32 	%r334, %r48, 224;
	setp.ge.s32 	%p54, %r334, %r47;
	@%p54 bra 	$L__BB31_80;
	st.global.u64 	[%rd90+1792], %rd444;
$L__BB31_80:
	add.s32 	%r335, %r48, 256;
	setp.ge.s32 	%p55, %r335, %r47;
	@%p55 bra 	$L__BB31_82;
	st.global.u64 	[%rd90+2048], %rd445;
$L__BB31_82:
	add.s32 	%r336, %r48, 288;
	setp.ge.s32 	%p56, %r336, %r47;
	@%p56 bra 	$L__BB31_84;
	st.global.u64 	[%rd90+2304], %rd446;
$L__BB31_84:
	add.s32 	%r337, %r48, 320;
	setp.ge.s32 	%p57, %r337, %r47;
	@%p57 bra 	$L__BB31_86;
	st.global.u64 	[%rd90+2560], %rd447;
$L__BB31_86:
	add.s32 	%r338, %r48, 352;
	setp.ge.s32 	%p58, %r338, %r47;
	@%p58 bra 	$L__BB31_88;
	st.global.u64 	[%rd90+2816], %rd448;
$L__BB31_88:
	add.s32 	%r339, %r48, 384;
	setp.ge.s32 	%p59, %r339, %r47;
	@%p59 bra 	$L__BB31_90;
	st.global.u64 	[%rd90+3072], %rd449;
$L__BB31_90:
	add.s32 	%r340, %r48, 416;
	setp.ge.s32 	%p60, %r340, %r47;
	@%p60 bra 	$L__BB31_92;
	st.global.u64 	[%rd90+3328], %rd450;
$L__BB31_92:
	add.s32 	%r341, %r48, 448;
	setp.ge.s32 	%p61, %r341, %r47;
	@%p61 bra 	$L__BB31_94;
	st.global.u64 	[%rd90+3584], %rd451;
$L__BB31_94:
	// begin inline asm
	exit;
	// end inline asm
	mov.u64 	%rd453, %rd437;
	mov.u64 	%rd454, %rd438;
	mov.u64 	%rd455, %rd439;
	mov.u64 	%rd456, %rd440;
	mov.u64 	%rd457, %rd441;
	mov.u64 	%rd458, %rd442;
	mov.u64 	%rd459, %rd443;
	mov.u64 	%rd460, %rd444;
	mov.u64 	%rd461, %rd445;
	mov.u64 	%rd462, %rd446;
	mov.u64 	%rd463, %rd447;
	mov.u64 	%rd464, %rd448;
	mov.u64 	%rd465, %rd449;
	mov.u64 	%rd466, %rd450;
	mov.u64 	%rd467, %rd451;
$L__BB31_95:
	mul.hi.u32 	%r342, %r1, 357913942;
	add.s32 	%r343, %r342, %r1;
	shl.b32 	%r344, %r343, 2;
	mov.u32 	%r345, _ZZN3cub18CUB_300001_SM_10006detail10radix_sort29DeviceRadixSortOnesweepKernelINS1_5radix10policy_hubIlNS0_8NullTypeEyE10Policy1000ELNS0_9SortOrderE0ElS6_yiiNS1_21identity_decomposer_tEEEvPT5_SC_PT3_PKSD_PT1_PKSH_PT2_PKSL_T4_iiT6_E1s;
	add.s32 	%r346, %r345, %r344;
	add.s32 	%r49, %r346, 13328;
	st.shared.u32 	[%r346+13328], %r1244;
	bar.sync 	0;
	setp.gt.u32 	%p62, %r1, 31;
	@%p62 bra 	$L__BB31_97;
	mad.lo.s32 	%r378, %r1, 52, %r345;
	ld.shared.u32 	%r379, [%r378+13328];
	ld.shared.u32 	%r380, [%r378+13332];
	ld.shared.u32 	%r381, [%r378+13336];
	ld.shared.u32 	%r382, [%r378+13340];
	ld.shared.u32 	%r383, [%r378+13344];
	ld.shared.u32 	%r384, [%r378+13348];
	ld.shared.u32 	%r385, [%r378+13352];
	ld.shared.u32 	%r386, [%r378+13356];
	ld.shared.u32 	%r387, [%r378+13360];
	ld.shared.u32 	%r388, [%r378+13364];
	ld.shared.u32 	%r389, [%r378+13368];
	ld.shared.u32 	%r390, [%r378+13372];
	add.s32 	%r391, %r380, %r379;
	add.s32 	%r392, %r391, %r381;
	add.s32 	%r393, %r392, %r382;
	add.s32 	%r394, %r393, %r383;
	add.s32 	%r395, %r394, %r384;
	add.s32 	%r396, %r395, %r385;
	add.s32 	%r397, %r396, %r386;
	add.s32 	%r398, %r397, %r387;
	add.s32 	%r399, %r398, %r388;
	add.s32 	%r400, %r399, %r389;
	add.s32 	%r351, %r400, %r390;
	mov.b32 	%r349, 1;
	mov.b32 	%r374, 0;
	mov.b32 	%r376, -1;
	// begin inline asm
	{  .reg .s32 r0;  .reg .pred p;  shfl.sync.up.b32 r0|p, %r351, %r349, %r374, %r376;  @p add.s32 r0, r0, %r351;  mov.s32 %r347, r0;}
	// end inline asm
	mov.b32 	%r355, 2;
	// begin inline asm
	{  .reg .s32 r0;  .reg .pred p;  shfl.sync.up.b32 r0|p, %r347, %r355, %r374, %r376;  @p add.s32 r0, r0, %r347;  mov.s32 %r353, r0;}
	// end inline asm
	mov.b32 	%r361, 4;
	// begin inline asm
	{  .reg .s32 r0;  .reg .pred p;  shfl.sync.up.b32 r0|p, %r353, %r361, %r374, %r376;  @p add.s32 r0, r0, %r353;  mov.s32 %r359, r0;}
	// end inline asm
	mov.b32 	%r367, 8;
	// begin inline asm
	{  .reg .s32 r0;  .reg .pred p;  shfl.sync.up.b32 r0|p, %r359, %r367, %r374, %r376;  @p add.s32 r0, r0, %r359;  mov.s32 %r365, r0;}
	// end inline asm
	mov.b32 	%r373, 16;
	// begin inline asm
	{  .reg .s32 r0;  .reg .pred p;  shfl.sync.up.b32 r0|p, %r365, %r373, %r374, %r376;  @p add.s32 r0, r0, %r365;  mov.s32 %r371, r0;}
	// end inline asm
	sub.s32 	%r401, %r371, %r351;
	add.s32 	%r402, %r379, %r401;
	add.s32 	%r403, %r380, %r402;
	add.s32 	%r404, %r381, %r403;
	add.s32 	%r405, %r382, %r404;
	add.s32 	%r406, %r383, %r405;
	add.s32 	%r407, %r384, %r406;
	add.s32 	%r408, %r385, %r407;
	add.s32 	%r409, %r386, %r408;
	add.s32 	%r410, %r387, %r409;
	add.s32 	%r411, %r388, %r410;
	add.s32 	%r412, %r389, %r411;
	st.shared.u32 	[%r378+13328], %r401;
	st.shared.u32 	[%r378+13332], %r402;
	st.shared.u32 	[%r378+13336], %r403;
	st.shared.u32 	[%r378+13340], %r404;
	st.shared.u32 	[%r378+13344], %r405;
	st.shared.u32 	[%r378+13348], %r406;
	st.shared.u32 	[%r378+13352], %r407;
	st.shared.u32 	[%r378+13356], %r408;
	st.shared.u32 	[%r378+13360], %r409;
	st.shared.u32 	[%r378+13364], %r410;
	st.shared.u32 	[%r378+13368], %r411;
	st.shared.u32 	[%r378+13372], %r412;
$L__BB31_97:
	setp.gt.u32 	%p63, %r1, 255;
	bar.sync 	0;
	ld.shared.s32 	%rd107, [%r49];
	@%p63 bra 	$L__BB31_99;
	cvt.u32.u64 	%r413, %rd107;
	shl.b32 	%r415, %r1, 2;
	add.s32 	%r417, %r345, %r415;
	ld.shared.u32 	%r418, [%r417];
	add.s32 	%r419, %r418, %r413;
	st.shared.u32 	[%r417], %r419;
	ld.shared.u32 	%r420, [%r417+1024];
	add.s32 	%r421, %r420, %r413;
	st.shared.u32 	[%r417+1024], %r421;
	ld.shared.u32 	%r422, [%r417+2048];
	add.s32 	%r423, %r422, %r413;
	st.shared.u32 	[%r417+2048], %r423;
	ld.shared.u32 	%r424, [%r417+3072];
	add.s32 	%r425, %r424, %r413;
	st.shared.u32 	[%r417+3072], %r425;
	ld.shared.u32 	%r426, [%r417+4096];
	add.s32 	%r427, %r426, %r413;
	st.shared.u32 	[%r417+4096], %r427;
	ld.shared.u32 	%r428, [%r417+5120];
	add.s32 	%r429, %r428, %r413;
	st.shared.u32 	[%r417+5120], %r429;
	ld.shared.u32 	%r430, [%r417+6144];
	add.s32 	%r431, %r430, %r413;
	st.shared.u32 	[%r417+6144], %r431;
	ld.shared.u32 	%r432, [%r417+7168];
	add.s32 	%r433, %r432, %r413;
	st.shared.u32 	[%r417+7168], %r433;
	ld.shared.u32 	%r434, [%r417+8192];
	add.s32 	%r435, %r434, %r413;
	st.shared.u32 	[%r417+8192], %r435;
	ld.shared.u32 	%r436, [%r417+9216];
	add.s32 	%r437, %r436, %r413;
	st.shared.u32 	[%r417+9216], %r437;
	ld.shared.u32 	%r438, [%r417+10240];
	add.s32 	%r439, %r438, %r413;
	st.shared.u32 	[%r417+10240], %r439;
	ld.shared.u32 	%r440, [%r417+11264];
	add.s32 	%r441, %r440, %r413;
	st.shared.u32 	[%r417+11264], %r441;
$L__BB31_99:
	bar.sync 	0;
	// begin inline asm
	mov.u32 %r442, %lanemask_le;
	// end inline asm
	cvt.u32.u64 	%r468, %rd68;
	shr.u64 	%rd188, %rd453, %r468;
	cvt.u32.u64 	%r469, %rd188;
	and.b32  	%r465, %r469, %r7;
	mov.b32 	%r445, 1;
	// begin inline asm
	{
    .reg .pred p;
    and.b32 %r443, %r465, %r445;    setp.ne.u32 p, %r443, 0;
    vote.ballot.sync.b32 %r443, p, 0xffffffff;
    @!p not.b32 %r443, %r443;
}

	// end inline asm
	mov.b32 	%r448, 2;
	// begin inline asm
	{
    .reg .pred p;
    and.b32 %r446, %r465, %r448;    setp.ne.u32 p, %r446, 0;
    vote.ballot.sync.b32 %r446, p, 0xffffffff;
    @!p not.b32 %r446, %r446;
}

	// end inline asm
	and.b32  	%r470, %r446, %r443;
	mov.b32 	%r451, 4;
	// begin inline asm
	{
    .reg .pred p;
    and.b32 %r449, %r465, %r451;    setp.ne.u32 p, %r449, 0;
    vote.ballot.sync.b32 %r449, p, 0xffffffff;
    @!p not.b32 %r449, %r449;
}

	// end inline asm
	and.b32  	%r471, %r449, %r470;
	mov.b32 	%r454, 8;
	// begin inline asm
	{
    .reg .pred p;
    and.b32 %r452, %r465, %r454;    setp.ne.u32 p, %r452, 0;
    vote.ballot.sync.b32 %r452, p, 0xffffffff;
    @!p not.b32 %r452, %r452;
}

	// end inline asm
	and.b32  	%r472, %r452, %r471;
	mov.b32 	%r457, 16;
	// begin inline asm
	{
    .reg .pred p;
    and.b32 %r455, %r465, %r457;    setp.ne.u32 p, %r455, 0;
    vote.ballot.sync.b32 %r455, p, 0xffffffff;
    @!p not.b32 %r455, %r455;
}

	// end inline asm
	and.b32  	%r473, %r455, %r472;
	mov.b32 	%r460, 32;
	// begin inline asm
	{
    .reg .pred p;
    and.b32 %r458, %r465, %r460;    setp.ne.u32 p, %r458, 0;
    vote.ballot.sync.b32 %r458, p, 0xffffffff;
    @!p not.b32 %r458, %r458;
}

	// end inline asm
	and.b32  	%r474, %r458, %r473;
	mov.b32 	%r463, 64;
	// begin inline asm
	{
    .reg .pred p;
    and.b32 %r461, %r465, %r463;    setp.ne.u32 p, %r461, 0;
    vote.ballot.sync.b32 %r461, p, 0xffffffff;
    @!p not.b32 %r461, %r461;
}

	// end inline asm
	and.b32  	%r475, %r461, %r474;
	mov.b32 	%r466, 128;
	// begin inline asm
	{
    .reg .pred p;
    and.b32 %r464, %r465, %r466;    setp.ne.u32 p, %r464, 0;
    vote.ballot.sync.b32 %r464, p, 0xffffffff;
    @!p not.b32 %r464, %r464;
}

	// end inline asm
	and.b32  	%r476, %r464, %r475;
	clz.b32 	%r477, %r476;
	sub.s32 	%r52, 31, %r477;
	and.b32  	%r478, %r442, %r476;
	popc.b32 	%r53, %r478;
	setp.ne.s32 	%p64, %r153, %r52;
	mov.b32 	%r1249, 0;
	@%p64 bra 	$L__BB31_101;
	shl.b32 	%r479, %r465, 2;
	add.s32 	%r480, %r9, %r479;
	atom.shared.add.u32 	%r1249, [%r480], %r53;
$L__BB31_101:
	shfl.sync.idx.b32	%r506|%p65, %r1249, %r52, 31, -1;
	add.s32 	%r56, %r53, %r506;
	shr.u64 	%rd189, %rd454, %r468;
	cvt.u32.u64 	%r508, %rd189;
	and.b32  	%r503, %r508, %r7;
	mov.b32 	%r483, 1;
	// begin inline asm
	{
    .reg .pred p;
    and.b32 %r481, %r503, %r483;    setp.ne.u32 p, %r481, 0;
    vote.ballot.sync.b32 %r481, p, 0xffffffff;
    @!p not.b32 %r481, %r481;
}

	// end inline asm
	mov.b32 	%r486, 2;
	// begin inline asm
	{
    .reg .pred p;
    and.b32 %r484, %r503, %r486;    setp.ne.u32 p, %r484, 0;
    vote.ballot.sync.b32 %r484, p, 0xffffffff;
    @!p not.b32 %r484, %r484;
}

	// end inline asm
	and.b32  	%r509, %r484, %r481;
	mov.b32 	%r489, 4;
	// begin inline asm
	{
    .reg .pred p;
    and.b32 %r487, %r503, %r489;    setp.ne.u32 p, %r487, 0;
    vote.ballot.sync.b32 %r487, p, 0xffffffff;
    @!p not.b32 %r487, %r487;
}

	// end inline asm
	and.b32  	%r510, %r487, %r509;
	mov.b32 	%r492, 8;
	// begin inline asm
	{
    .reg .pred p;
    and.b32 %r490, %r503, %r492;    setp.ne.u32 p, %r490, 0;
    vote.ballot.sync.b32 %r490, p, 0xffffffff;
    @!p not.b32 %r490, %r490;
}

	// end inline asm
	and.b32  	%r511, %r490, %r510;
	mov.b32 	%r495, 16;
	// begin inline asm
	{
    .reg .pred p;
    and.b32 %r493, %r503, %r495;    setp.ne.u32 p, %r493, 0;
    vote.ballot.sync.b32 %r493, p, 0xffffffff;
    @!p not.b32 %r493, %r493;
}

	// end inline asm
	and.b32  	%r512, %r493, %r511;
	mov.b32 	%r498, 32;
	// begin inline asm
	{
    .reg .pred p;
    and.b32 %r496, %r503, %r498;    setp.ne.u32 p, %r496, 0;
    vote.ballot.sync.b32 %r496, p, 0xffffffff;
    @!p not.b32 %r496, %r496;
}

	// end inline asm
	and.b32  	%r513, %r496, %r512;
	mov.b32 	%r501, 64;
	// begin inline asm
	{
    .reg .pred p;
    and.b32 %r499, %r503, %r501;    setp.ne.u32 p, %r499, 0;
    vote.ballot.sync.b32 %r499, p, 0xffffffff;
    @!p not.b32 %r499, %r499;
}

	// end inline asm
	and.b32  	%r514, %r499, %r513;
	mov.b32 	%r504, 128;
	// begin inline asm
	{
    .reg .pred p;
    and.b32 %r502, %r503, %r504;    setp.ne.u32 p, %r502, 0;
    vote.ballot.sync.b32 %r502, p, 0xffffffff;
    @!p not.b32 %r502, %r502;
}

	// end inline asm
	and.b32  	%r515, %r502, %r514;
	clz.b32 	%r516, %r515;
	sub.s32 	%r58, 31, %r516;
	and.b32  	%r517, %r442, %r515;
	popc.b32 	%r59, %r517;
	setp.ne.s32 	%p66, %r153, %r58;
	mov.b32 	%r1250, 0;
	@%p66 bra 	$L__BB31_103;
	shl.b32 	%r518, %r503, 2;
	add.s32 	%r519, %r9, %r518;
	atom.shared.add.u32 	%r1250, [%r519], %r59;
$L__BB31_103:
	shfl.sync.idx.b32	%r545|%p67, %r1250, %r58, 31, -1;
	add.s32 	%r62, %r59, %r545;
	shr.u64 	%rd190, %rd455, %r468;
	cvt.u32.u64 	%r547, %rd190;
	and.b32  	%r542, %r547, %r7;
	mov.b32 	%r522, 1;
	// begin inline asm
	{
    .reg .pred p;
    and.b32 %r520, %r542, %r522;    setp.ne.u32 p, %r520, 0;
    vote.ballot.sync.b32 %r520, p, 0xffffffff;
    @!p not.b32 %r520, %r520;
}

	// end inline asm
	mov.b32 	%r525, 2;
	// begin inline asm
	{
    .reg .pred p;
    and.b32 %r523, %r542, %r525;    setp.ne.u32 p, %r523, 0;
    vote.ballot.sync.b32 %r523, p, 0xffffffff;
    @!p not.b32 %r523, %r523;
}

	// end inline asm
	and.b32  	%r548, %r523, %r520;
	mov.b32 	%r528, 4;
	// begin inline asm
	{
    .reg .pred p;
    and.b32 %r526, %r542, %r528;    setp.ne.u32 p, %r526, 0;
    vote.ballot.sync.b32 %r526, p, 0xffffffff;
    @!p not.b32 %r526, %r526;
}

	// end inline asm
	and.b32  	%r549, %r526, %r548;
	mov.b32 	%r531, 8;
	// begin inline asm
	{
    .reg .pred p;
    and.b32 %r529, %r542, %r531;    setp.ne.u32 p, %r529, 0;
    vote.ballot.sync.b32 %r529, p, 0xffffffff;
    @!p not.b32 %r529, %r529;
}

	// end inline asm
	and.b32  	%r550, %r529, %r549;
	mov.b32 	%r534, 16;
	// begin inline asm
	{
    .reg .pred p;
    and.b32 %r532, %r542, %r534;    setp.ne.u32 p, %r532, 0;
    vote.ballot.sync.b32 %r532, p, 0xffffffff;
    @!p not.b32 %r532, %r532;
}

	// end inline asm
	and.b32  	%r551, %r532, %r550;
	mov.b32 	%r537, 32;
	// begin inline asm
	{
    .reg .pred p;
    and.b32 %r535, %r542, %r537;    setp.ne.u32 p, %r535, 0;
    vote.ballot.sync.b32 %r535, p, 0xffffffff;
    @!p not.b32 %r535, %r535;
}

	// end inline asm
	and.b32  	%r552, %r535, %r551;
	mov.b32 	%r540, 64;
	// begin inline asm
	{
    .reg .pred p;
    and.b32 %r538, %r542, %r540;    setp.ne.u32 p, %r538, 0;
    vote.ballot.sync.b32 %r538, p, 0xffffffff;
    @!p not.b32 %r538, %r538;
}

	// end inline asm
	and.b32  	%r553, %r538, %r552;
	mov.b32 	%r543, 128;
	// begin inline asm
	{
    .reg .pred p;
    and.b32 %r541, %r542, %r543;    setp.ne.u32 p, %r541, 0;
    vote.ballot.sync.b32 %r541, p, 0xffffffff;
    @!p not.b32 %r541, %r541;
}

	// end inline asm
	and.b32  	%r554, %r541, %r553;
	clz.b32 	%r555, %r554;
	sub.s32 	%r64, 31, %r555;
	and.b32  	%r556, %r442, %r554;
	popc.b32 	%r65, %r556;
	setp.ne.s32 	%p68, %r153, %r64;
	mov.b32 	%r1251, 0;
	@%p68 bra 	$L__BB31_105;
	shl.b32 	%r557, %r542, 2;
	add.s32 	%r558, %r9, %r557;
	atom.shared.add.u32 	%r1251, [%r558], %r65;
$L__BB31_105:
	shfl.sync.idx.b32	%r584|%p69, %r1251, %r64, 31, -1;
	add.s32 	%r68, %r65, %r584;
	shr.u64 	%rd191, %rd456, %r468;
	cvt.u32.u64 	%r586, %rd191;
	and.b32  	%r581, %r586, %r7;
	mov.b32 	%r561, 1;
	// begin inline asm
	{
    .reg .pred p;
    and.b32 %r559, %r581, %r561;    setp.ne.u32 p, %r559, 0;
    vote.ballot.sync.b32 %r559, p, 0xffffffff;
    @!p not.b32 %r559, %r559;
}

	// end inline asm
	mov.b32 	%r564, 2;
	// begin inline asm
	{
    .reg .pred p;
    and.b32 %r562, %r581, %r564;    setp.ne.u32 p, %r562, 0;
    vote.ballot.sync.b32 %r562, p, 0xffffffff;
    @!p not.b32 %r562, %r562;
}

	// end inline asm
	and.b32  	%r587, %r562, %r559;
	mov.b32 	%r567, 4;
	// begin inline asm
	{
    .reg .pred p;
    and.b32 %r565, %r581, %r567;    setp.ne.u32 p, %r565, 0;
    vote.ballot.sync.b32 %r565, p, 0xffffffff;
    @!p not.b32 %r565, %r565;
}

	// end inline asm
	and.b32  	%r588, %r565, %r587;
	mov.b32 	%r570, 8;
	// begin inline asm
	{
    .reg .pred p;
    and.b32 %r568, %r581, %r570;    setp.ne.u32 p, %r568, 0;
    vote.ballot.sync.b32 %r568, p, 0xffffffff;
    @!p not.b32 %r568, %r568;
}

	// end inline asm
	and.b32  	%r589, %r568, %r588;
	mov.b32 	%r573, 16;
	// begin inline asm
	{
    .reg .pred p;
    and.b32 %r571, %r581, %r573;    setp.ne.u32 p, %r571, 0;
    vote.ballot.sync.b32 %r571, p, 0xffffffff;
    @!p not.b32 %r571, %r571;
}

	// end inline asm
	and.b32  	%r590, %r571, %r589;
	mov.b32 	%r576, 32;
	// begin inline asm
	{
    .reg .pred p;
    and.b32 %r574, %r581, %r576;    setp.ne.u32 p, %r574, 0;
    vote.ballot.sync.b32 %r574, p, 0xffffffff;
    @!p not.b32 %r574, %r574;
}

	// end inline asm
	and.b32  	%r591, %r574, %r590;
	mov.b32 	%r579, 64;
	// begin inline asm
	{
    .reg .pred p;
    and.b32 %r577, %r581, %r579;    setp.ne.u32 p, %r577, 0;
    vote.ballot.sync.b32 %r577, p, 0xffffffff;
    @!p not.b32 %r577, %r577;
}

	// end inline asm
	and.b32  	%r592, %r577, %r591;
	mov.b32 	%r582, 128;
	// begin inline asm
	{
    .reg .pred p;
    and.b32 %r580, %r581, %r582;    setp.ne.u32 p, %r580, 0;
    vote.ballot.sync.b32 %r580, p, 0xffffffff;
    @!p not.b32 %r580, %r580;
}

	// end inline asm
	and.b32  	%r593, %r580, %r592;
	clz.b32 	%r594, %r593;
	sub.s32 	%r70, 31, %r594;
	and.b32  	%r595, %r442, %r593;
	popc.b32 	%r71, %r595;
	setp.ne.s32 	%p70, %r153, %r70;
	mov.b32 	%r1252, 0;
	@%p70 bra 	$L__BB31_107;
	shl.b32 	%r596, %r581, 2;
	add.s32 	%r597, %r9, %r596;
	atom.shared.add.u32 	%r1252, [%r597], %r71;
$L__BB31_107:
	shfl.sync.idx.b32	%r623|%p71, %r1252, %r70, 31, -1;
	add.s32 	%r74, %r71, %r623;
	shr.u64 	%rd192, %rd457, %r468;
	cvt.u32.u64 	%r625, %rd192;
	and.b32  	%r620, %r625, %r7;
	mov.b32 	%r600, 1;
	// begin inline asm
	{
    .reg .pred p;
    and.b32 %r598, %r620, %r600;    setp.ne.u32 p, %r598, 0;
    vote.ballot.sync.b32 %r598, p, 0xffffffff;
    @!p not.b32 %r598, %r598;
}

	// end inline asm
	mov.b32 	%r603, 2;
	// begin inline asm
	{
    .reg .pred p;
    and.b32 %r601, %r620, %r603;    setp.ne.u32 p, %r601, 0;
    vote.ballot.sync.b32 %r601, p, 0xffffffff;
    @!p not.b32 %r601, %r601;
}

	// end inline asm
	and.b32  	%r626, %r601, %r598;
	mov.b32 	%r606, 4;
	// begin inline asm
	{
    .reg .pred p;
    and.b32 %r604, %r620, %r606;    setp.ne.u32 p, %r604, 0;
    vote.ballot.sync.b32 %r604, p, 0xffffffff;
    @!p not.b32 %r604, %r604;
}

	// end inline asm
	and.b32  	%r627, %r604, %r626;
	mov.b32 	%r609, 8;
	// begin inline asm
	{
    .reg .pred p;
    and.b32 %r607, %r620, %r609;    setp.ne.u32 p, %r607, 0;
    vote.ballot.sync.b32 %r607, p, 0xffffffff;
    @!p not.b32 %r607, %r607;
}

	// end inline asm
	and.b32  	%r628, %r607, %r627;
	mov.b32 	%r612, 16;
	// begin inline asm
	{
    .reg .pred p;
    and.b32 %r610, %r620, %r612;    setp.ne.u32 p, %r610, 0;
    vote.ballot.sync.b32 %r610, p, 0xffffffff;
    @!p not.b32 %r610, %r610;
}

	// end inline asm
	and.b32  	%r629, %r610, %r628;
	mov.b32 	%r615, 32;
	// begin inline asm
	{
    .reg .pred p;
    and.b32 %r613, %r620, %r615;    setp.ne.u32 p, %r613, 0;
    vote.ballot.sync.b32 %r613, p, 0xffffffff;
    @!p not.b32 %r613, %r613;
}

	// end inline asm
	and.b32  	%r630, %r613, %r629;
	mov.b32 	%r618, 64;
	// begin inline asm
	{
    .reg .pred p;
    and.b32 %r616, %r620, %r618;    setp.ne.u32 p, %r616, 0;
    vote.ballot.sync.b32 %r616, p, 0xffffffff;
    @!p not.b32 %r616, %r616;
}

	// end inline asm
	and.b32  	%r631, %r616, %r630;
	mov.b32 	%r621, 128;
	// begin inline asm
	{
    .reg .pred p;
    and.b32 %r619, %r620, %r621;    setp.ne.u32 p, %r619, 0;
    vote.ballot.sync.b32 %r619, p, 0xffffffff;
    @!p not.b32 %r619, %r619;
}

	// end inline asm
	and.b32  	%r632, %r619, %r631;
	clz.b32 	%r633, %r632;
	sub.s32 	%r76, 31, %r633;
	and.b32  	%r634, %r442, %r632;
	popc.b32 	%r77, %r634;
	setp.ne.s32 	%p72, %r153, %r76;
	mov.b32 	%r1253, 0;
	@%p72 bra 	$L__BB31_109;
	shl.b32 	%r635, %r620, 2;
	add.s32 	%r636, %r9, %r635;
	atom.shared.add.u32 	%r1253, [%r636], %r77;
$L__BB31_109:
	shfl.sync.idx.b32	%r662|%p73, %r1253, %r76, 31, -1;
	add.s32 	%r80, %r77, %r662;
	shr.u64 	%rd193, %rd458, %r468;
	cvt.u32.u64 	%r664, %rd193;
	and.b32  	%r659, %r664, %r7;
	mov.b32 	%r639, 1;
	// begin inline asm
	{
    .reg .pred p;
    and.b32 %r637, %r659, %r639;    setp.ne.u32 p, %r637, 0;
    vote.ballot.sync.b32 %r637, p, 0xffffffff;
    @!p not.b32 %r637, %r637;
}

	// end inline asm
	mov.b32 	%r642, 2;
	// begin inline asm
	{
    .reg .pred p;
    and.b32 %r640, %r659, %r642;    setp.ne.u32 p, %r640, 0;
    vote.ballot.sync.b32 %r640, p, 0xffffffff;
    @!p not.b32 %r640, %r640;
}

	// end inline asm
	and.b32  	%r665, %r640, %r637;
	mov.b32 	%r645, 4;
	// begin inline asm
	{
    .reg .pred p;
    and.b32 %r643, %r659, %r645;    setp.ne.u32 p, %r643, 0;
    vote.ballot.sync.b32 %r643, p, 0xffffffff;
    @!p not.b32 %r643, %r643;
}

	// end inline asm
	and.b32  	%r666, %r643, %r665;
	mov.b32 	%r648, 8;
	// begin inline asm
	{
    .reg .pred p;
    and.b32 %r646, %r659, %r648;    setp.ne.u32 p, %r646, 0;
    vote.ballot.sync.b32 %r646, p, 0xffffffff;
    @!p not.b32 %r646, %r646;
}

	// end inline asm
	and.b32  	%r667, %r646, %r666;
	mov.b32 	%r651, 16;
	// begin inline asm
	{
    .reg .pred p;
    and.b32 %r649, %r659, %r651;    setp.ne.u32 p, %r649, 0;
    vote.ballot.sync.b32 %r649, p, 0xffffffff;
    @!p not.b32 %r649, %r649;
}

	// end inline asm
	and.b32  	%r668, %r649, %r667;
	mov.b32 	%r654, 32;
	// begin inline asm
	{
    .reg .pred p;
    and.b32 %r652, %r659, %r654;    setp.ne.u32 p, %r652, 0;
    vote.ballot.sync.b32 %r652, p, 0xffffffff;
    @!p not.b32 %r652, %r652;
}

	// end inline asm
	and.b32  	%r669, %r652, %r668;
	mov.b32 	%r657, 64;
	// begin inline asm
	{
    .reg .pred p;
    and.b32 %r655, %r659, %r657;    setp.ne.u32 p, %r655, 0;
    vote.ballot.sync.b32 %r655, p, 0xffffffff;
    @!p not.b32 %r655, %r655;
}

	// end inline asm
	and.b32  	%r670, %r655, %r669;
	mov.b32 	%r660, 128;
	// begin inline asm
	{
    .reg .pred p;
    and.b32 %r658, %r659, %r660;    setp.ne.u32 p, %r658, 0;
    vote.ballot.sync.b32 %r658, p, 0xffffffff;
    @!p not.b32 %r658, %r658;
}

	// end inline asm
	and.b32  	%r671, %r658, %r670;
	clz.b32 	%r672, %r671;
	sub.s32 	%r82, 31, %r672;
	and.b32  	%r673, %r442, %r671;
	popc.b32 	%r83, %r673;
	setp.ne.s32 	%p74, %r153, %r82;
	mov.b32 	%r1254, 0;
	@%p74 bra 	$L__BB31_111;
	shl.b32 	%r674, %r659, 2;
	add.s32 	%r675, %r9, %r674;
	atom.shared.add.u32 	%r1254, [%r675], %r83;
$L__BB31_111:
	shfl.sync.idx.b32	%r701|%p75, %r1254, %r82, 31, -1;
	add.s32 	%r86, %r83, %r701;
	shr.u64 	%rd194, %rd459, %r468;
	cvt.u32.u64 	%r703, %rd194;
	and.b32  	%r698, %r703, %r7;
	mov.b32 	%r678, 1;
	// begin inline asm
	{
    .reg .pred p;
    and.b32 %r676, %r698, %r678;    setp.ne.u32 p, %r676, 0;
    vote.ballot.sync.b32 %r676, p, 0xffffffff;
    @!p not.b32 %r676, %r676;
}

	// end inline asm
	mov.b32 	%r681, 2;
	// begin inline asm
	{
    .reg .pred p;
    and.b32 %r679, %r698, %r681;    setp.ne.u32 p, %r679, 0;
    vote.ballot.sync.b32 %r679, p, 0xffffffff;
    @!p not.b32 %r679, %r679;
}

	// end inline asm
	and.b32  	%r704, %r679, %r676;
	mov.b32 	%r684, 4;
	// begin inline asm
	{
    .reg .pred p;
    and.b32 %r682, %r698, %r684;    setp.ne.u32 p, %r682, 0;
    vote.ballot.sync.b32 %r682, p, 0xffffffff;
    @!p not.b32 %r682, %r682;
}

	// end inline asm
	and.b32  	%r705, %r682, %r704;
	mov.b32 	%r687, 8;
	// begin inline asm
	{
    .reg .pred p;
    and.b32 %r685, %r698, %r687;    setp.ne.u32 p, %r685, 0;
    vote.ballot.sync.b32 %r685, p, 0xffffffff;
    @!p not.b32 %r685, %r685;
}

	// end inline asm
	and.b32  	%r706, %r685, %r705;
	mov.b32 	%r690, 16;
	// begin inline asm
	{
    .reg .pred p;
    and.b32 %r688, %r698, %r690;    setp.ne.u32 p, %r688, 0;
    vote.ballot.sync.b32 %r688, p, 0xffffffff;
    @!p not.b32 %r688, %r688;
}

	// end inline asm
	and.b32  	%r707, %r688, %r706;
	mov.b32 	%r693, 32;
	// begin inline asm
	{
    .reg .pred p;
    and.b32 %r691, %r698, %r693;    setp.ne.u32 p, %r691, 0;
    vote.ballot.sync.b32 %r691, p, 0xffffffff;
    @!p not.b32 %r691, %r691;
}

	// end inline asm
	and.b32  	%r708, %r691, %r707;
	mov.b32 	%r696, 64;
	// begin inline asm
	{
    .reg .pred p;
    and.b32 %r694, %r698, %r696;    setp.ne.u32 p, %r694, 0;
    vote.ballot.sync.b32 %r694, p, 0xffffffff;
    @!p not.b32 %r694, %r694;
}

	// end inline asm
	and.b32  	%r709, %r694, %r708;
	mov.b32 	%r699, 128;
	// begin inline asm
	{
    .reg .pred p;
    and.b32 %r697, %r698, %r699;    setp.ne.u32 p, %r697, 0;
    vote.ballot.sync.b32 %r697, p, 0xffffffff;
    @!p not.b32 %r697, %r697;
}

	// end inline asm
	and.b32  	%r710, %r697, %r709;
	clz.b32 	%r711, %r710;
	sub.s32 	%r88, 31, %r711;
	and.b32  	%r712, %r442, %r710;
	popc.b32 	%r89, %r712;
	setp.ne.s32 	%p76, %r153, %r88;
	mov.b32 	%r1255, 0;
	@%p76 bra 	$L__BB31_113;
	shl.b32 	%r713, %r698, 2;
	add.s32 	%r714, %r9, %r713;
	atom.shared.add.u32 	%r1255, [%r714], %r89;
$L__BB31_113:
	shfl.sync.idx.b32	%r740|%p77, %r1255, %r88, 31, -1;
	add.s32 	%r92, %r89, %r740;
	shr.u64 	%rd195, %rd460, %r468;
	cvt.u32.u64 	%r742, %rd195;
	and.b32  	%r737, %r742, %r7;
	mov.b32 	%r717, 1;
	// begin inline asm
	{
    .reg .pred p;
    and.b32 %r715, %r737, %r717;    setp.ne.u32 p, %r715, 0;
    vote.ballot.sync.b32 %r715, p, 0xffffffff;
    @!p not.b32 %r715, %r715;
}

	// end inline asm
	mov.b32 	%r720, 2;
	// begin inline asm
	{
    .reg .pred p;
    and.b32 %r718, %r737, %r720;    setp.ne.u32 p, %r718, 0;
    vote.ballot.sync.b32 %r718, p, 0xffffffff;
    @!p not.b32 %r718, %r718;
}

	// end inline asm
	and.b32  	%r743, %r718, %r715;
	mov.b32 	%r723, 4;
	// begin inline asm
	{
    .reg .pred p;
    and.b32 %r721, %r737, %r723;    setp.ne.u32 p, %r721, 0;
    vote.ballot.sync.b32 %r721, p, 0xffffffff;
    @!p not.b32 %r721, %r721;
}

	// end inline asm
	and.b32  	%r744, %r721, %r743;
	mov.b32 	%r726, 8;
	// begin inline asm
	{
    .reg .pred p;
    and.b32 %r724, %r737, %r726;    setp.ne.u32 p, %r724, 0;
    vote.ballot.sync.b32 %r724, p, 0xffffffff;
    @!p not.b32 %r724, %r724;
}

	// end inline asm
	and.b32  	%r745, %r724, %r744;
	mov.b32 	%r729, 16;
	// begin inline asm
	{
    .reg .pred p;
    and.b32 %r727, %r737, %r729;    setp.ne.u32 p, %r727, 0;
    vote.ballot.sync.b32 %r727, p, 0xffffffff;
    @!p not.b32 %r727, %r727;
}

	// end inline asm
	and.b32  	%r746, %r727, %r745;
	mov.b32 	%r732, 32;
	// begin inline asm
	{
    .reg .pred p;
    and.b32 %r730, %r737, %r732;    setp.ne.u32 p, %r730, 0;
    vote.ballot.sync.b32 %r730, p, 0xffffffff;
    @!p not.b32 %r730, %r730;
}

	// end inline asm
	and.b32  	%r747, %r730, %r746;
	mov.b32 	%r735, 64;
	// begin inline asm
	{
    .reg .pred p;
    and.b32 %r733, %r737, %r735;    setp.ne.u32 p, %r733, 0;
    vote.ballot.sync.b32 %r733, p, 0xffffffff;
    @!p not.b32 %r733, %r733;
}

	// end inline asm
	and.b32  	%r748, %r733, %r747;
	mov.b32 	%r738, 128;
	// begin inline asm
	{
    .reg .pred p;
    and.b32 %r736, %r737, %r738;    setp.ne.u32 p, %r736, 0;
    vote.ballot.sync.b32 %r736, p, 0xffffffff;
    @!p not.b32 %r736, %r736;
}

	// end inline asm
	and.b32  	%r749, %r736, %r748;
	clz.b32 	%r750, %r749;
	sub.s32 	%r94, 31, %r750;
	and.b32  	%r751, %r442, %r749;
	popc.b32 	%r95, %r751;
	setp.ne.s32 	%p78, %r153, %r94;
	mov.b32 	%r1256, 0;
	@%p78 bra 	$L__BB31_115;
	shl.b32 	%r752, %r737, 2;
	add.s32 	%r753, %r9, %r752;
	atom.shared.add.u32 	%r1256, [%r753], %r95;
$L__BB31_115:
	shfl.sync.idx.b32	%r779|%p79, %r1256, %r94, 31, -1;
	add.s32 	%r98, %r95, %r779;
	shr.u64 	%rd196, %rd461, %r468;
	cvt.u32.u64 	%r781, %rd196;
	and.b32  	%r776, %r781, %r7;
	mov.b32 	%r756, 1;
	// begin inline asm
	{
    .reg .pred p;
    and.b32 %r754, %r776, %r756;    setp.ne.u32 p, %r754, 0;
    vote.ballot.sync.b32 %r754, p, 0xffffffff;
    @!p not.b32 %r754, %r754;
}

	// end inline asm
	mov.b32 	%r759, 2;
	// begin inline asm
	{
    .reg .pred p;
    and.b32 %r757, %r776, %r759;    setp.ne.u32 p, %r757, 0;
    vote.ballot.sync.b32 %r757, p, 0xffffffff;
    @!p not.b32 %r757, %r757;
}

	// end inline asm
	and.b32  	%r782, %r757, %r754;
	mov.b32 	%r762, 4;
	// begin inline asm
	{
    .reg .pred p;
    and.b32 %r760, %r776, %r762;    setp.ne.u32 p, %r760, 0;
    vote.ballot.sync.b32 %r760, p, 0xffffffff;
    @!p not.b32 %r760, %r760;
}

	// end inline asm
	and.b32  	%r783, %r760, %r782;
	mov.b32 	%r765, 8;
	// begin inline asm
	{
    .reg .pred p;
    and.b32 %r763, %r776, %r765;    setp.ne.u32 p, %r763, 0;
    vote.ballot.sync.b32 %r763, p, 0xffffffff;
    @!p not.b32 %r763, %r763;
}

	// end inline asm
	and.b32  	%r784, %r763, %r783;
	mov.b32 	%r768, 16;
	// begin inline asm
	{
    .reg .pred p;
    and.b32 %r766, %r776, %r768;    setp.ne.u32 p, %r766, 0;
    vote.ballot.sync.b32 %r766, p, 0xffffffff;
    @!p not.b32 %r766, %r766;
}

	// end inline asm
	and.b32  	%r785, %r766, %r784;
	mov.b32 	%r771, 32;
	// begin inline asm
	{
    .reg .pred p;
    and.b32 %r769, %r776, %r771;    setp.ne.u32 p, %r769, 0;
    vote.ballot.sync.b32 %r769, p, 0xffffffff;
    @!p not.b32 %r769, %r769;
}

	// end inline asm
	and.b32  	%r786, %r769, %r785;
	mov.b32 	%r774, 64;
	// begin inline asm
	{
    .reg .pred p;
    and.b32 %r772, %r776, %r774;    setp.ne.u32 p, %r772, 0;
    vote.ballot.sync.b32 %r772, p, 0xffffffff;
    @!p not.b32 %r772, %r772;
}

	// end inline asm
	and.b32  	%r787, %r772, %r786;
	mov.b32 	%r777, 128;
	// begin inline asm
	{
    .reg .pred p;
    and.b32 %r775, %r776, %r777;    setp.ne.u32 p, %r775, 0;
    vote.ballot.sync.b32 %r775, p, 0xffffffff;
    @!p not.b32 %r775, %r775;
}

	// end inline asm
	and.b32  	%r788, %r775, %r787;
	clz.b32 	%r789, %r788;
	sub.s32 	%r100, 31, %r789;
	and.b32  	%r790, %r442, %r788;
	popc.b32 	%r101, %r790;
	setp.ne.s32 	%p80, %r153, %r100;
	mov.b32 	%r1257, 0;
	@%p80 bra 	$L__BB31_117;
	shl.b32 	%r791, %r776, 2;
	add.s32 	%r792, %r9, %r791;
	atom.shared.add.u32 	%r1257, [%r792], %r101;
$L__BB31_117:
	shfl.sync.idx.b32	%r818|%p81, %r1257, %r100, 31, -1;
	add.s32 	%r104, %r101, %r818;
	shr.u64 	%rd197, %rd462, %r468;
	cvt.u32.u64 	%r820, %rd197;
	and.b32  	%r815, %r820, %r7;
	mov.b32 	%r795, 1;
	// begin inline asm
	{
    .reg .pred p;
    and.b32 %r793, %r815, %r795;    setp.ne.u32 p, %r793, 0;
    vote.ballot.sync.b32 %r793, p, 0xffffffff;
    @!p not.b32 %r793, %r793;
}

	// end inline asm
	mov.b32 	%r798, 2;
	// begin inline asm
	{
    .reg .pred p;
    and.b32 %r796, %r815, %r798;    setp.ne.u32 p, %r796, 0;
    vote.ballot.sync.b32 %r796, p, 0xffffffff;
    @!p not.b32 %r796, %r796;
}

	// end inline asm
	and.b32  	%r821, %r796, %r793;
	mov.b32 	%r801, 4;
	// begin inline asm
	{
    .reg .pred p;
    and.b32 %r799, %r815, %r801;    setp.ne.u32 p, %r799, 0;
    vote.ballot.sync.b32 %r799, p, 0xffffffff;
    @!p not.b32 %r799, %r799;
}

	// end inline asm
	and.b32  	%r822, %r799, %r821;
	mov.b32 	%r804, 8;
	// begin inline asm
	{
    .reg .pred p;
    and.b32 %r802, %r815, %r804;    setp.ne.u32 p, %r802, 0;
    vote.ballot.sync.b32 %r802, p, 0xffffffff;
    @!p not.b32 %r802, %r802;
}

	// end inline asm
	and.b32  	%r823, %r802, %r822;
	mov.b32 	%r807, 16;
	// begin inline asm
	{
    .reg .pred p;
    and.b32 %r805, %r815, %r807;    setp.ne.u32 p, %r805, 0;
    vote.ballot.sync.b32 %r805, p, 0xffffffff;
    @!p not.b32 %r805, %r805;
}

	// end inline asm
	and.b32  	%r824, %r805, %r823;
	mov.b32 	%r810, 32;
	// begin inline asm
	{
    .reg .pred p;
    and.b32 %r808, %r815, %r810;    setp.ne.u32 p, %r808, 0;
    vote.ballot.sync.b32 %r808, p, 0xffffffff;
    @!p not.b32 %r808, %r808;
}

	// end inline asm
	and.b32  	%r825, %r808, %r824;
	mov.b32 	%r813, 64;
	// begin inline asm
	{
    .reg .pred p;
    and.b32 %r811, %r815, %r813;    setp.ne.u32 p, %r811, 0;
    vote.ballot.sync.b32 %r811, p, 0xffffffff;
    @!p not.b32 %r811, %r811;
}

	// end inline asm
	and.b32  	%r826, %r811, %r825;
	mov.b32 	%r816, 128;
	// begin inline asm
	{
    .reg .pred p;
    and.b32 %r814, %r815, %r816;    setp.ne.u32 p, %r814, 0;
    vote.ballot.sync.b32 %r814, p, 0xffffffff;
    @!p not.b32 %r814, %r814;
}

	// end inline asm
	and.b32  	%r827, %r814, %r826;
	clz.b32 	%r828, %r827;
	sub.s32 	%r106, 31, %r828;
	and.b32  	%r829, %r442, %r827;
	popc.b32 	%r107, %r829;
	setp.ne.s32 	%p82, %r153, %r106;
	mov.b32 	%r1258, 0;
	@%p82 bra 	$L__BB31_119;
	shl.b32 	%r830, %r815, 2;
	add.s32 	%r831, %r9, %r830;
	atom.shared.add.u32 	%r1258, [%r831], %r107;
$L__BB31_119:
	shfl.sync.idx.b32	%r857|%p83, %r1258, %r106, 31, -1;
	add.s32 	%r110, %r107, %r857;
	shr.u64 	%rd198, %rd463, %r468;
	cvt.u32.u64 	%r859, %rd198;
	and.b32  	%r854, %r859, %r7;
	mov.b32 	%r834, 1;
	// begin inline asm
	{
    .reg .pred p;
    and.b32 %r832, %r854, %r834;    setp.ne.u32 p, %r832, 0;
    vote.ballot.sync.b32 %r832, p, 0xffffffff;
    @!p not.b32 %r832, %r832;
}

	// end inline asm
	mov.b32 	%r837, 2;
	// begin inline asm
	{
    .reg .pred p;
    and.b32 %r835, %r854, %r837;    setp.ne.u32 p, %r835, 0;
    vote.ballot.sync.b32 %r835, p, 0xffffffff;
    @!p not.b32 %r835, %r835;
}

	// end inline asm
	and.b32  	%r860, %r835, %r832;
	mov.b32 	%r840, 4;
	// begin inline asm
	{
    .reg .pred p;
    and.b32 %r838, %r854, %r840;    setp.ne.u32 p, %r838, 0;
    vote.ballot.sync.b32 %r838, p, 0xffffffff;
    @!p not.b32 %r838, %r838;
}

	// end inline asm
	and.b32  	%r861, %r838, %r860;
	mov.b32 	%r843, 8;
	// begin inline asm
	{
    .reg .pred p;
    and.b32 %r841, %r854, %r843;    setp.ne.u32 p, %r841, 0;
    vote.ballot.sync.b32 %r841, p, 0xffffffff;
    @!p not.b32 %r841, %r841;
}

	// end inline asm
	and.b32  	%r862, %r841, %r861;
	mov.b32 	%r846, 16;
	// begin inline asm
	{
    .reg .pred p;
    and.b32 %r844, %r854, %r846;    setp.ne.u32 p, %r844, 0;
    vote.ballot.sync.b32 %r844, p, 0xffffffff;
    @!p not.b32 %r844, %r844;
}

	// end inline asm
	and.b32  	%r863, %r844, %r862;
	mov.b32 	%r849, 32;
	// begin inline asm
	{
    .reg .pred p;
    and.b32 %r847, %r854, %r849;    setp.ne.u32 p, %r847, 0;
    vote.ballot.sync.b32 %r847, p, 0xffffffff;
    @!p not.b32 %r847, %r847;
}

	// end inline asm
	and.b32  	%r864, %r847, %r863;
	mov.b32 	%r852, 64;
	// begin inline asm
	{
    .reg .pred p;
    and.b32 %r850, %r854, %r852;    setp.ne.u32 p, %r850, 0;
    vote.ballot.sync.b32 %r850, p, 0xffffffff;
    @!p not.b32 %r850, %r850;
}

	// end inline asm
	and.b32  	%r865, %r850, %r864;
	mov.b32 	%r855, 128;
	// begin inline asm
	{
    .reg .pred p;
    and.b32 %r853, %r854, %r855;    setp.ne.u32 p, %r853, 0;
    vote.ballot.sync.b32 %r853, p, 0xffffffff;
    @!p not.b32 %r853, %r853;
}

	// end inline asm
	and.b32  	%r866, %r853, %r865;
	clz.b32 	%r867, %r866;
	sub.s32 	%r112, 31, %r867;
	and.b32  	%r868, %r442, %r866;
	popc.b32 	%r113, %r868;
	setp.ne.s32 	%p84, %r153, %r112;
	mov.b32 	%r1259, 0;
	@%p84 bra 	$L__BB31_121;
	shl.b32 	%r869, %r854, 2;
	add.s32 	%r870, %r9, %r869;
	atom.shared.add.u32 	%r1259, [%r870], %r113;
$L__BB31_121:
	shfl.sync.idx.b32	%r896|%p85, %r1259, %r112, 31, -1;
	add.s32 	%r116, %r113, %r896;
	shr.u64 	%rd199, %rd464, %r468;
	cvt.u32.u64 	%r898, %rd199;
	and.b32  	%r893, %r898, %r7;
	mov.b32 	%r873, 1;
	// begin inline asm
	{
    .reg .pred p;
    and.b32 %r871, %r893, %r873;    setp.ne.u32 p, %r871, 0;
    vote.ballot.sync.b32 %r871, p, 0xffffffff;
    @!p not.b32 %r871, %r871;
}

	// end inline asm
	mov.b32 	%r876, 2;
	// begin inline asm
	{
    .reg .pred p;
    and.b32 %r874, %r893, %r876;    setp.ne.u32 p, %r874, 0;
    vote.ballot.sync.b32 %r874, p, 0xffffffff;
    @!p not.b32 %r874, %r874;
}

	// end inline asm
	and.b32  	%r899, %r874, %r871;
	mov.b32 	%r879, 4;
	// begin inline asm
	{
    .reg .pred p;
    and.b32 %r877, %r893, %r879;    setp.ne.u32 p, %r877, 0;
    vote.ballot.sync.b32 %r877, p, 0xffffffff;
    @!p not.b32 %r877, %r877;
}

	// end inline asm
	and.b32  	%r900, %r877, %r899;
	mov.b32 	%r882, 8;
	// begin inline asm
	{
    .reg .pred p;
    and.b32 %r880, %r893, %r882;    setp.ne.u32 p, %r880, 0;
    vote.ballot.sync.b32 %r880, p, 0xffffffff;
    @!p not.b32 %r880, %r880;
}

	// end inline asm
	and.b32  	%r901, %r880, %r900;
	mov.b32 	%r885, 16;
	// begin inline asm
	{
    .reg .pred p;
    and.b32 %r883, %r893, %r885;    setp.ne.u32 p, %r883, 0;
    vote.ballot.sync.b32 %r883, p, 0xffffffff;
    @!p not.b32 %r883, %r883;
}

	// end inline asm
	and.b32  	%r902, %r883, %r901;
	mov.b32 	%r888, 32;
	// begin inline asm
	{
    .reg .pred p;
    and.b32 %r886, %r893, %r888;    setp.ne.u32 p, %r886, 0;
    vote.ballot.sync.b32 %r886, p, 0xffffffff;
    @!p not.b32 %r886, %r886;
}

	// end inline asm
	and.b32  	%r903, %r886, %r902;
	mov.b32 	%r891, 64;
	// begin inline asm
	{
    .reg .pred p;
    and.b32 %r889, %r893, %r891;    setp.ne.u32 p, %r889, 0;
    vote.ballot.sync.b32 %r889, p, 0xffffffff;
    @!p not.b32 %r889, %r889;
}

	// end inline asm
	and.b32  	%r904, %r889, %r903;
	mov.b32 	%r894, 128;
	// begin inline asm
	{
    .reg .pred p;
    and.b32 %r892, %r893, %r894;    setp.ne.u32 p, %r892, 0;
    vote.ballot.sync.b32 %r892, p, 0xffffffff;
    @!p not.b32 %r892, %r892;
}

	// end inline asm
	and.b32  	%r905, %r892, %r904;
	clz.b32 	%r906, %r905;
	sub.s32 	%r118, 31, %r906;
	and.b32  	%r907, %r442, %r905;
	popc.b32 	%r119, %r907;
	setp.ne.s32 	%p86, %r153, %r118;
	mov.b32 	%r1260, 0;
	@%p86 bra 	$L__BB31_123;
	shl.b32 	%r908, %r893, 2;
	add.s32 	%r909, %r9, %r908;
	atom.shared.add.u32 	%r1260, [%r909], %r119;
$L__BB31_123:
	shfl.sync.idx.b32	%r935|%p87, %r1260, %r118, 31, -1;
	add.s32 	%r122, %r119, %r935;
	shr.u64 	%rd200, %rd465, %r468;
	cvt.u32.u64 	%r937, %rd200;
	and.b32  	%r932, %r937, %r7;
	mov.b32 	%r912, 1;
	// begin inline asm
	{
    .reg .pred p;
    and.b32 %r910, %r932, %r912;    setp.ne.u32 p, %r910, 0;
    vote.ballot.sync.b32 %r910, p, 0xffffffff;
    @!p not.b32 %r910, %r910;
}

	// end inline asm
	mov.b32 	%r915, 2;
	// begin inline asm
	{
    .reg .pred p;
    and.b32 %r913, %r932, %r915;    setp.ne.u32 p, %r913, 0;
    vote.ballot.sync.b32 %r913, p, 0xffffffff;
    @!p not.b32 %r913, %r913;
}

	// end inline asm
	and.b32  	%r938, %r913, %r910;
	mov.b32 	%r918, 4;
	// begin inline asm
	{
    .reg .pred p;
    and.b32 %r916, %r932, %r918;    setp.ne.u32 p, %r916, 0;
    vote.ballot.sync.b32 %r916, p, 0xffffffff;
    @!p not.b32 %r916, %r916;
}

	// end inline asm
	and.b32  	%r939, %r916, %r938;
	mov.b32 	%r921, 8;
	// begin inline asm
	{
    .reg .pred p;
    and.b32 %r919, %r932, %r921;    setp.ne.u32 p, %r919, 0;
    vote.ballot.sync.b32 %r919, p, 0xffffffff;
    @!p not.b32 %r919, %r919;
}

	// end inline asm
	and.b32  	%r940, %r919, %r939;
	mov.b32 	%r924, 16;
	// begin inline asm
	{
    .reg .pred p;
    and.b32 %r922, %r932, %r924;    setp.ne.u32 p, %r922, 0;
    vote.ballot.sync.b32 %r922, p, 0xffffffff;
    @!p not.b32 %r922, %r922;
}

	// end inline asm
	and.b32  	%r941, %r922, %r940;
	mov.b32 	%r927, 32;
	// begin inline asm
	{
    .reg .pred p;
    and.b32 %r925, %r932, %r927;    setp.ne.u32 p, %r925, 0;
    vote.ballot.sync.b32 %r925, p, 0xffffffff;
    @!p not.b32 %r925, %r925;
}

	// end inline asm
	and.b32  	%r942, %r925, %r941;
	mov.b32 	%r930, 64;
	// begin inline asm
	{
    .reg .pred p;
    and.b32 %r928, %r932, %r930;    setp.ne.u32 p, %r928, 0;
    vote.ballot.sync.b32 %r928, p, 0xffffffff;
    @!p not.b32 %r928, %r928;
}

	// end inline asm
	and.b32  	%r943, %r928, %r942;
	mov.b32 	%r933, 128;
	// begin inline asm
	{
    .reg .pred p;
    and.b32 %r931, %r932, %r933;    setp.ne.u32 p, %r931, 0;
    vote.ballot.sync.b32 %r931, p, 0xffffffff;
    @!p not.b32 %r931, %r931;
}

	// end inline asm
	and.b32  	%r944, %r931, %r943;
	clz.b32 	%r945, %r944;
	sub.s32 	%r124, 31, %r945;
	and.b32  	%r946, %r442, %r944;
	popc.b32 	%r125, %r946;
	setp.ne.s32 	%p88, %r153, %r124;
	mov.b32 	%r1261, 0;
	@%p88 bra 	$L__BB31_125;
	shl.b32 	%r947, %r932, 2;
	add.s32 	%r948, %r9, %r947;
	atom.shared.add.u32 	%r1261, [%r948], %r125;
$L__BB31_125:
	shfl.sync.idx.b32	%r974|%p89, %r1261, %r124, 31, -1;
	add.s32 	%r128, %r125, %r974;
	shr.u64 	%rd201, %rd466, %r468;
	cvt.u32.u64 	%r976, %rd201;
	and.b32  	%r971, %r976, %r7;
	mov.b32 	%r951, 1;
	// begin inline asm
	{
    .reg .pred p;
    and.b32 %r949, %r971, %r951;    setp.ne.u32 p, %r949, 0;
    vote.ballot.sync.b32 %r949, p, 0xffffffff;
    @!p not.b32 %r949, %r949;
}

	// end inline asm
	mov.b32 	%r954, 2;
	// begin inline asm
	{
    .reg .pred p;
    and.b32 %r952, %r971, %r954;    setp.ne.u32 p, %r952, 0;
    vote.ballot.sync.b32 %r952, p, 0xffffffff;
    @!p not.b32 %r952, %r952;
}

	// end inline asm
	and.b32  	%r977, %r952, %r949;
	mov.b32 	%r957, 4;
	// begin inline asm
	{
    .reg .pred p;
    and.b32 %r955, %r971, %r957;    setp.ne.u32 p, %r955, 0;
    vote.ballot.sync.b32 %r955, p, 0xffffffff;
    @!p not.b32 %r955, %r955;
}

	// end inline asm
	and.b32  	%r978, %r955, %r977;
	mov.b32 	%r960, 8;
	// begin inline asm
	{
    .reg .pred p;
    and.b32 %r958, %r971, %r960;    setp.ne.u32 p, %r958, 0;
    vote.ballot.sync.b32 %r958, p, 0xffffffff;
    @!p not.b32 %r958, %r958;
}

	// end inline asm
	and.b32  	%r979, %r958, %r978;
	mov.b32 	%r963, 16;
	// begin inline asm
	{
    .reg .pred p;
    and.b32 %r961, %r971, %r963;    setp.ne.u32 p, %r961, 0;
    vote.ballot.sync.b32 %r961, p, 0xffffffff;
    @!p not.b32 %r961, %r961;
}

	// end inline asm
	and.b32  	%r980, %r961, %r979;
	mov.b32 	%r966, 32;
	// begin inline asm
	{
    .reg .pred p;
    and.b32 %r964, %r971, %r966;    setp.ne.u32 p, %r964, 0;
    vote.ballot.sync.b32 %r964, p, 0xffffffff;
    @!p not.b32 %r964, %r964;
}

	// end inline asm
	and.b32  	%r981, %r964, %r980;
	mov.b32 	%r969, 64;
	// begin inline asm
	{
    .reg .pred p;
    and.b32 %r967, %r971, %r969;    setp.ne.u32 p, %r967, 0;
    vote.ballot.sync.b32 %r967, p, 0xffffffff;
    @!p not.b32 %r967, %r967;
}

	// end inline asm
	and.b32  	%r982, %r967, %r981;
	mov.b32 	%r972, 128;
	// begin inline asm
	{
    .reg .pred p;
    and.b32 %r970, %r971, %r972;    setp.ne.u32 p, %r970, 0;
    vote.ballot.sync.b32 %r970, p, 0xffffffff;
    @!p not.b32 %r970, %r970;
}

	// end inline asm
	and.b32  	%r983, %r970, %r982;
	clz.b32 	%r984, %r983;
	sub.s32 	%r130, 31, %r984;
	and.b32  	%r985, %r442, %r983;
	popc.b32 	%r131, %r985;
	setp.ne.s32 	%p90, %r153, %r130;
	mov.b32 	%r1262, 0;
	@%p90 bra 	$L__BB31_127;
	shl.b32 	%r986, %r971, 2;
	add.s32 	%r987, %r9, %r986;
	atom.shared.add.u32 	%r1262, [%r987], %r131;
$L__BB31_127:
	shfl.sync.idx.b32	%r1013|%p91, %r1262, %r130, 31, -1;
	add.s32 	%r134, %r131, %r1013;
	shr.u64 	%rd202, %rd467, %r468;
	cvt.u32.u64 	%r1015, %rd202;
	and.b32  	%r1010, %r1015, %r7;
	mov.b32 	%r990, 1;
	// begin inline asm
	{
    .reg .pred p;
    and.b32 %r988, %r1010, %r990;    setp.ne.u32 p, %r988, 0;
    vote.ballot.sync.b32 %r988, p, 0xffffffff;
    @!p not.b32 %r988, %r988;
}

	// end inline asm
	mov.b32 	%r993, 2;
	// begin inline asm
	{
    .reg .pred p;
    and.b32 %r991, %r1010, %r993;    setp.ne.u32 p, %r991, 0;
    vote.ballot.sync.b32 %r991, p, 0xffffffff;
    @!p not.b32 %r991, %r991;
}

	// end inline asm
	and.b32  	%r1016, %r991, %r988;
	mov.b32 	%r996, 4;
	// begin inline asm
	{
    .reg .pred p;
    and.b32 %r994, %r1010, %r996;    setp.ne.u32 p, %r994, 0;
    vote.ballot.sync.b32 %r994, p, 0xffffffff;
    @!p not.b32 %r994, %r994;
}

	// end inline asm
	and.b32  	%r1017, %r994, %r1016;
	mov.b32 	%r999, 8;
	// begin inline asm
	{
    .reg .pred p;
    and.b32 %r997, %r1010, %r999;    setp.ne.u32 p, %r997, 0;
    vote.ballot.sync.b32 %r997, p, 0xffffffff;
    @!p not.b32 %r997, %r997;
}

	// end inline asm
	and.b32  	%r1018, %r997, %r1017;
	mov.b32 	%r1002, 16;
	// begin inline asm
	{
    .reg .pred p;
    and.b32 %r1000, %r1010, %r1002;    setp.ne.u32 p, %r1000, 0;
    vote.ballot.sync.b32 %r1000, p, 0xffffffff;
    @!p not.b32 %r1000, %r1000;
}

	// end inline asm
	and.b32  	%r1019, %r1000, %r1018;
	mov.b32 	%r1005, 32;
	// begin inline asm
	{
    .reg .pred p;
    and.b32 %r1003, %r1010, %r1005;    setp.ne.u32 p, %r1003, 0;
    vote.ballot.sync.b32 %r1003, p, 0xffffffff;
    @!p not.b32 %r1003, %r1003;
}

	// end inline asm
	and.b32  	%r1020, %r1003, %r1019;
	mov.b32 	%r1008, 64;
	// begin inline asm
	{
    .reg .pred p;
    and.b32 %r1006, %r1010, %r1008;    setp.ne.u32 p, %r1006, 0;
    vote.ballot.sync.b32 %r1006, p, 0xffffffff;
    @!p not.b32 %r1006, %r1006;
}

	// end inline asm
	and.b32  	%r1021, %r1006, %r1020;
	mov.b32 	%r1011, 128;
	// begin inline asm
	{
    .reg .pred p;
    and.b32 %r1009, %r1010, %r1011;    setp.ne.u32 p, %r1009, 0;
    vote.ballot.sync.b32 %r1009, p, 0xffffffff;
    @!p not.b32 %r1009, %r1009;
}

	// end inline asm
	and.b32  	%r1022, %r1009, %r1021;
	clz.b32 	%r1023, %r1022;
	sub.s32 	%r136, 31, %r1023;
	and.b32  	%r1024, %r442, %r1022;
	popc.b32 	%r137, %r1024;
	setp.ne.s32 	%p92, %r153, %r136;
	mov.b32 	%r1263, 0;
	@%p92 bra 	$L__BB31_129;
	shl.b32 	%r1025, %r1010, 2;
	add.s32 	%r1026, %r9, %r1025;
	atom.shared.add.u32 	%r1263, [%r1026], %r137;
$L__BB31_129:
	setp.gt.u32 	%p93, %r1, 255;
	shfl.sync.idx.b32	%r1027|%p94, %r1263, %r136, 31, -1;
	add.s32 	%r1028, %r137, %r1027;
	bar.sync 	0;
	shl.b32 	%r1029, %r56, 3;
	add.s32 	%r1031, %r345, %r1029;
	st.shared.u64 	[%r1031+-8], %rd453;
	shl.b32 	%r1032, %r62, 3;
	add.s32 	%r1033, %r345, %r1032;
	st.shared.u64 	[%r1033+-8], %rd454;
	shl.b32 	%r1034, %r68, 3;
	add.s32 	%r1035, %r345, %r1034;
	st.shared.u64 	[%r1035+-8], %rd455;
	shl.b32 	%r1036, %r74, 3;
	add.s32 	%r1037, %r345, %r1036;
	st.shared.u64 	[%r1037+-8], %rd456;
	shl.b32 	%r1038, %r80, 3;
	add.s32 	%r1039, %r345, %r1038;
	st.shared.u64 	[%r1039+-8], %rd457;
	shl.b32 	%r1040, %r86, 3;
	add.s32 	%r1041, %r345, %r1040;
	st.shared.u64 	[%r1041+-8], %rd458;
	shl.b32 	%r1042, %r92, 3;
	add.s32 	%r1043, %r345, %r1042;
	st.shared.u64 	[%r1043+-8], %rd459;
	shl.b32 	%r1044, %r98, 3;
	add.s32 	%r1045, %r345, %r1044;
	st.shared.u64 	[%r1045+-8], %rd460;
	shl.b32 	%r1046, %r104, 3;
	add.s32 	%r1047, %r345, %r1046;
	st.shared.u64 	[%r1047+-8], %rd461;
	shl.b32 	%r1048, %r110, 3;
	add.s32 	%r1049, %r345, %r1048;
	st.shared.u64 	[%r1049+-8], %rd462;
	shl.b32 	%r1050, %r116, 3;
	add.s32 	%r1051, %r345, %r1050;
	st.shared.u64 	[%r1051+-8], %rd463;
	shl.b32 	%r1052, %r122, 3;
	add.s32 	%r1053, %r345, %r1052;
	st.shared.u64 	[%r1053+-8], %rd464;
	shl.b32 	%r1054, %r128, 3;
	add.s32 	%r1055, %r345, %r1054;
	st.shared.u64 	[%r1055+-8], %rd465;
	shl.b32 	%r1056, %r134, 3;
	add.s32 	%r1057, %r345, %r1056;
	st.shared.u64 	[%r1057+-8], %rd466;
	shl.b32 	%r1058, %r1028, 3;
	add.s32 	%r1059, %r345, %r1058;
	st.shared.u64 	[%r1059+-8], %rd467;
	shl.b32 	%r1060, %r1, 3;
	add.s32 	%r1061, %r345, %r1060;
	add.s32 	%r140, %r1061, 46080;
	@%p93 bra 	$L__BB31_137;
	ld.global.u64 	%rd203, [%rd84];
	sub.s64 	%rd468, %rd203, %rd107;
	st.shared.u64 	[%r140], %rd468;
	setp.lt.s32 	%p95, %r3, 1;
	mov.u32 	%r1267, %r1244;
	@%p95 bra 	$L__BB31_136;
	mov.b32 	%r1265, -1;
	mov.u32 	%r1264, %r3;
	mov.u32 	%r1267, %r1244;
$L__BB31_132:
	add.s32 	%r144, %r1264, -1;
	shl.b32 	%r1063, %r144, 8;
	add.s32 	%r1064, %r1063, %r1;
	mul.wide.s32 	%rd204, %r1064, 4;
	add.s64 	%rd109, %rd2, %rd204;
$L__BB31_133:
	membar.cta;
	ld.volatile.global.u32 	%r145, [%rd109];
	setp.eq.s32 	%p96, %r145, 0;
	@%p96 bra 	$L__BB31_133;
	and.b32  	%r1065, %r145, 1073741823;
	add.s32 	%r1267, %r1065, %r1267;
	setp.gt.s32 	%p97, %r145, -1;
	vote.sync.ballot.b32 	%r1265, %p97, %r1265;
	setp.gt.u32 	%p99, %r1264, 1;
	and.pred  	%p100, %p97, %p99;
	mov.u32 	%r1264, %r144;
	@%p100 bra 	$L__BB31_132;
	ld.shared.u64 	%rd468, [%r140];
$L__BB31_136:
	or.b32  	%r1066, %r1267, -2147483648;
	st.volatile.global.u32 	[%rd72], %r1066;
	sub.s32 	%r1067, %r1267, %r1244;
	cvt.s64.s32 	%rd205, %r1067;
	add.s64 	%rd206, %rd468, %rd205;
	st.shared.u64 	[%r140], %rd206;
$L__BB31_137:
	ld.param.u64 	%rd421, [_ZN3cub18CUB_300001_SM_10006detail10radix_sort29DeviceRadixSortOnesweepKernelINS1_5radix10policy_hubIlNS0_8NullTypeEyE10Policy1000ELNS0_9SortOrderE0ElS6_yiiNS1_21identity_decomposer_tEEEvPT5_SC_PT3_PKSD_PT1_PKSH_PT2_PKSL_T4_iiT6__param_2];
	setp.gt.u32 	%p101, %r1, 255;
	setp.lt.s32 	%p102, %r4, %r150;
	setp.eq.s64 	%p103, %rd421, 0;
	or.pred  	%p104, %p103, %p102;
	or.pred  	%p105, %p101, %p104;
	@%p105 bra 	$L__BB31_139;
	ld.shared.u64 	%rd207, [%r140];
	cvt.s64.s32 	%rd208, %r1244;
	add.s64 	%rd209, %rd107, %rd208;
	add.s64 	%rd210, %rd209, %rd207;
	st.global.u64 	[%rd83], %rd210;
$L__BB31_139:
	setp.gt.s32 	%p106, %r4, %r150;
	bar.sync 	0;
	@%p106 bra 	$L__BB31_141;
	ld.shared.u64 	%rd211, [%r140+-46080];
	shr.u64 	%rd212, %rd211, %r468;
	cvt.u32.u64 	%r1069, %rd212;
	and.b32  	%r1070, %r1069, %r7;
	shl.b32 	%r1071, %r1070, 3;
	add.s32 	%r1073, %r345, 46080;
	add.s32 	%r1074, %r1073, %r1071;
	ld.shared.u64 	%rd213, [%r1074];
	add.s64 	%rd214, %rd213, %rd82;
	xor.b64  	%rd215, %rd211, -9223372036854775808;
	shl.b64 	%rd216, %rd214, 3;
	add.s64 	%rd217, %rd1, %rd216;
	st.global.u64 	[%rd217], %rd215;
	bar.warp.sync 	-1;
	ld.shared.u64 	%rd218, [%r140+-43008];
	shr.u64 	%rd219, %rd218, %r468;
	cvt.u32.u64 	%r1075, %rd219;
	and.b32  	%r1076, %r1075, %r7;
	shl.b32 	%r1077, %r1076, 3;
	add.s32 	%r1078, %r1073, %r1077;
	ld.shared.u64 	%rd220, [%r1078];
	add.s64 	%rd221, %rd220, %rd82;
	xor.b64  	%rd222, %rd218, -9223372036854775808;
	shl.b64 	%rd223, %rd221, 3;
	add.s64 	%rd224, %rd1, %rd223;
	st.global.u64 	[%rd224+3072], %rd222;
	bar.warp.sync 	-1;
	ld.shared.u64 	%rd225, [%r140+-39936];
	shr.u64 	%rd226, %rd225, %r468;
	cvt.u32.u64 	%r1079, %rd226;
	and.b32  	%r1080, %r1079, %r7;
	shl.b32 	%r1081, %r1080, 3;
	add.s32 	%r1082, %r1073, %r1081;
	ld.shared.u64 	%rd227, [%r1082];
	add.s64 	%rd228, %rd227, %rd82;
	xor.b64  	%rd229, %rd225, -9223372036854775808;
	shl.b64 	%rd230, %rd228, 3;
	add.s64 	%rd231, %rd1, %rd230;
	st.global.u64 	[%rd231+6144], %rd229;
	bar.warp.sync 	-1;
	ld.shared.u64 	%rd232, [%r140+-36864];
	shr.u64 	%rd233, %rd232, %r468;
	cvt.u32.u64 	%r1083, %rd233;
	and.b32  	%r1084, %r1083, %r7;
	shl.b32 	%r1085, %r1084, 3;
	add.s32 	%r1086, %r1073, %r1085;
	ld.shared.u64 	%rd234, [%r1086];
	add.s64 	%rd235, %rd234, %rd82;
	xor.b64  	%rd236, %rd232, -9223372036854775808;
	shl.b64 	%rd237, %rd235, 3;
	add.s64 	%rd238, %rd1, %rd237;
	st.global.u64 	[%rd238+9216], %rd236;
	bar.warp.sync 	-1;
	ld.shared.u64 	%rd239, [%r140+-33792];
	shr.u64 	%rd240, %rd239, %r468;
	cvt.u32.u64 	%r1087, %rd240;
	and.b32  	%r1088, %r1087, %r7;
	shl.b32 	%r1089, %r1088, 3;
	add.s32 	%r1090, %r1073, %r1089;
	ld.shared.u64 	%rd241, [%r1090];
	add.s64 	%rd242, %rd241, %rd82;
	xor.b64  	%rd243, %rd239, -9223372036854775808;
	shl.b64 	%rd244, %rd242, 3;
	add.s64 	%rd245, %rd1, %rd244;
	st.global.u64 	[%rd245+12288], %rd243;
	bar.warp.sync 	-1;
	ld.shared.u64 	%rd246, [%r140+-30720];
	shr.u64 	%rd247, %rd246, %r468;
	cvt.u32.u64 	%r1091, %rd247;
	and.b32  	%r1092, %r1091, %r7;
	shl.b32 	%r1093, %r1092, 3;
	add.s32 	%r1094, %r1073, %r1093;
	ld.shared.u64 	%rd248, [%r1094];
	add.s64 	%rd249, %rd248, %rd82;
	xor.b64  	%rd250, %rd246, -9223372036854775808;
	shl.b64 	%rd251, %rd249, 3;
	add.s64 	%rd252, %rd1, %rd251;
	st.global.u64 	[%rd252+15360], %rd250;
	bar.warp.sync 	-1;
	ld.shared.u64 	%rd253, [%r140+-27648];
	shr.u64 	%rd254, %rd253, %r468;
	cvt.u32.u64 	%r1095, %rd254;
	and.b32  	%r1096, %r1095, %r7;
	shl.b32 	%r1097, %r1096, 3;
	add.s32 	%r1098, %r1073, %r1097;
	ld.shared.u64 	%rd255, [%r1098];
	add.s64 	%rd256, %rd255, %rd82;
	xor.b64  	%rd257, %rd253, -9223372036854775808;
	shl.b64 	%rd258, %rd256, 3;
	add.s64 	%rd259, %rd1, %rd258;
	st.global.u64 	[%rd259+18432], %rd257;
	bar.warp.sync 	-1;
	ld.shared.u64 	%rd260, [%r140+-24576];
	shr.u64 	%rd261, %rd260, %r468;
	cvt.u32.u64 	%r1099, %rd261;
	and.b32  	%r1100, %r1099, %r7;
	shl.b32 	%r1101, %r1100, 3;
	add.s32 	%r1102, %r1073, %r1101;
	ld.shared.u64 	%rd262, [%r1102];
	add.s64 	%rd263, %rd262, %rd82;
	xor.b64  	%rd264, %rd260, -9223372036854775808;
	shl.b64 	%rd265, %rd263, 3;
	add.s64 	%rd266, %rd1, %rd265;
	st.global.u64 	[%rd266+21504], %rd264;
	bar.warp.sync 	-1;
	ld.shared.u64 	%rd267, [%r140+-21504];
	shr.u64 	%rd268, %rd267, %r468;
	cvt.u32.u64 	%r1103, %rd268;
	and.b32  	%r1104, %r1103, %r7;
	shl.b32 	%r1105, %r1104, 3;
	add.s32 	%r1106, %r1073, %r1105;
	ld.shared.u64 	%rd269, [%r1106];
	add.s64 	%rd270, %rd269, %rd82;
	xor.b64  	%rd271, %rd267, -9223372036854775808;
	shl.b64 	%rd272, %rd270, 3;
	add.s64 	%rd273, %rd1, %rd272;
	st.global.u64 	[%rd273+24576], %rd271;
	bar.warp.sync 	-1;
	ld.shared.u64 	%rd274, [%r140+-18432];
	shr.u64 	%rd275, %rd274, %r468;
	cvt.u32.u64 	%r1107, %rd275;
	and.b32  	%r1108, %r1107, %r7;
	shl.b32 	%r1109, %r1108, 3;
	add.s32 	%r1110, %r1073, %r1109;
	ld.shared.u64 	%rd276, [%r1110];
	add.s64 	%rd277, %rd276, %rd82;
	xor.b64  	%rd278, %rd274, -9223372036854775808;
	shl.b64 	%rd279, %rd277, 3;
	add.s64 	%rd280, %rd1, %rd279;
	st.global.u64 	[%rd280+27648], %rd278;
	bar.warp.sync 	-1;
	ld.shared.u64 	%rd281, [%r140+-15360];
	shr.u64 	%rd282, %rd281, %r468;
	cvt.u32.u64 	%r1111, %rd282;
	and.b32  	%r1112, %r1111, %r7;
	shl.b32 	%r1113, %r1112, 3;
	add.s32 	%r1114, %r1073, %r1113;
	ld.shared.u64 	%rd283, [%r1114];
	add.s64 	%rd284, %rd283, %rd82;
	xor.b64  	%rd285, %rd281, -9223372036854775808;
	shl.b64 	%rd286, %rd284, 3;
	add.s64 	%rd287, %rd1, %rd286;
	st.global.u64 	[%rd287+30720], %rd285;
	bar.warp.sync 	-1;
	ld.shared.u64 	%rd288, [%r140+-12288];
	shr.u64 	%rd289, %rd288, %r468;
	cvt.u32.u64 	%r1115, %rd289;
	and.b32  	%r1116, %r1115, %r7;
	shl.b32 	%r1117, %r1116, 3;
	add.s32 	%r1118, %r1073, %r1117;
	ld.shared.u64 	%rd290, [%r1118];
	add.s64 	%rd291, %rd290, %rd82;
	xor.b64  	%rd292, %rd288, -9223372036854775808;
	shl.b64 	%rd293, %rd291, 3;
	add.s64 	%rd294, %rd1, %rd293;
	st.global.u64 	[%rd294+33792], %rd292;
	bar.warp.sync 	-1;
	ld.shared.u64 	%rd295, [%r140+-9216];
	shr.u64 	%rd296, %rd295, %r468;
	cvt.u32.u64 	%r1119, %rd296;
	and.b32  	%r1120, %r1119, %r7;
	shl.b32 	%r1121, %r1120, 3;
	add.s32 	%r1122, %r1073, %r1121;
	ld.shared.u64 	%rd297, [%r1122];
	add.s64 	%rd298, %rd297, %rd82;
	xor.b64  	%rd299, %rd295, -9223372036854775808;
	shl.b64 	%rd300, %rd298, 3;
	add.s64 	%rd301, %rd1, %rd300;
	st.global.u64 	[%rd301+36864], %rd299;
	bar.warp.sync 	-1;
	ld.shared.u64 	%rd302, [%r140+-6144];
	shr.u64 	%rd303, %rd302, %r468;
	cvt.u32.u64 	%r1123, %rd303;
	and.b32  	%r1124, %r1123, %r7;
	shl.b32 	%r1125, %r1124, 3;
	add.s32 	%r1126, %r1073, %r1125;
	ld.shared.u64 	%rd304, [%r1126];
	add.s64 	%rd305, %rd304, %rd82;
	xor.b64  	%rd306, %rd302, -9223372036854775808;
	shl.b64 	%rd307, %rd305, 3;
	add.s64 	%rd308, %rd1, %rd307;
	st.global.u64 	[%rd308+39936], %rd306;
	bar.warp.sync 	-1;
	ld.shared.u64 	%rd309, [%r140+-3072];
	shr.u64 	%rd310, %rd309, %r468;
	cvt.u32.u64 	%r1127, %rd310;
	and.b32  	%r1128, %r1127, %r7;
	shl.b32 	%r1129, %r1128, 3;
	add.s32 	%r1130, %r1073, %r1129;
	ld.shared.u64 	%rd311, [%r1130];
	add.s64 	%rd312, %rd311, %rd82;
	xor.b64  	%rd313, %rd309, -9223372036854775808;
	shl.b64 	%rd314, %rd312, 3;
	add.s64 	%rd315, %rd1, %rd314;
	st.global.u64 	[%rd315+43008], %rd313;
	bar.warp.sync 	-1;
	bra.uni 	$L__BB31_172;
$L__BB31_141:
	mad.lo.s32 	%r149, %r3, -5760, %r150;
	setp.ge.s32 	%p107, %r1, %r149;
	@%p107 bra 	$L__BB31_143;
	ld.shared.u64 	%rd316, [%r140+-46080];
	shr.u64 	%rd317, %rd316, %r468;
	cvt.u32.u64 	%r1132, %rd317;
	and.b32  	%r1133, %r1132, %r7;
	shl.b32 	%r1134, %r1133, 3;
	add.s32 	%r1136, %r345, %r1134;
	ld.shared.u64 	%rd318, [%r1136+46080];
	xor.b64  	%rd319, %rd316, -9223372036854775808;
	add.s64 	%rd320, %rd318, %rd82;
	shl.b64 	%rd321, %rd320, 3;
	add.s64 	%rd322, %rd1, %rd321;
	st.global.u64 	[%rd322], %rd319;
$L__BB31_143:
	bar.warp.sync 	-1;
	add.s32 	%r1137, %r1, 384;
	setp.ge.s32 	%p108, %r1137, %r149;
	@%p108 bra 	$L__BB31_145;
	ld.shared.u64 	%rd323, [%r140+-43008];
	shr.u64 	%rd324, %rd323, %r468;
	cvt.u32.u64 	%r1139, %rd324;
	and.b32  	%r1140, %r1139, %r7;
	shl.b32 	%r1141, %r1140, 3;
	add.s32 	%r1143, %r345, %r1141;
	ld.shared.u64 	%rd325, [%r1143+46080];
	xor.b64  	%rd326, %rd323, -9223372036854775808;
	add.s64 	%rd327, %rd325, %rd82;
	shl.b64 	%rd328, %rd327, 3;
	add.s64 	%rd329, %rd1, %rd328;
	st.global.u64 	[%rd329+3072], %rd326;
$L__BB31_145:
	bar.warp.sync 	-1;
	add.s32 	%r1144, %r1, 768;
	setp.ge.s32 	%p109, %r1144, %r149;
	@%p109 bra 	$L__BB31_147;
	ld.shared.u64 	%rd330, [%r140+-39936];
	shr.u64 	%rd331, %rd330, %r468;
	cvt.u32.u64 	%r1146, %rd331;
	and.b32  	%r1147, %r1146, %r7;
	shl.b32 	%r1148, %r1147, 3;
	add.s32 	%r1150, %r345, %r1148;
	ld.shared.u64 	%rd332, [%r1150+46080];
	xor.b64  	%rd333, %rd330, -9223372036854775808;
	add.s64 	%rd334, %rd332, %rd82;
	shl.b64 	%rd335, %rd334, 3;
	add.s64 	%rd336, %rd1, %rd335;
	st.global.u64 	[%rd336+6144], %rd333;
$L__BB31_147:
	bar.warp.sync 	-1;
	add.s32 	%r1151, %r1, 1152;
	setp.ge.s32 	%p110, %r1151, %r149;
	@%p110 bra 	$L__BB31_149;
	ld.shared.u64 	%rd337, [%r140+-36864];
	shr.u64 	%rd338, %rd337, %r468;
	cvt.u32.u64 	%r1153, %rd338;
	and.b32  	%r1154, %r1153, %r7;
	shl.b32 	%r1155, %r1154, 3;
	add.s32 	%r1157, %r345, %r1155;
	ld.shared.u64 	%rd339, [%r1157+46080];
	xor.b64  	%rd340, %rd337, -9223372036854775808;
	add.s64 	%rd341, %rd339, %rd82;
	shl.b64 	%rd342, %rd341, 3;
	add.s64 	%rd343, %rd1, %rd342;
	st.global.u64 	[%rd343+9216], %rd340;
$L__BB31_149:
	bar.warp.sync 	-1;
	add.s32 	%r1158, %r1, 1536;
	setp.ge.s32 	%p111, %r1158, %r149;
	@%p111 bra 	$L__BB31_151;
	ld.shared.u64 	%rd344, [%r140+-33792];
	shr.u64 	%rd345, %rd344, %r468;
	cvt.u32.u64 	%r1160, %rd345;
	and.b32  	%r1161, %r1160, %r7;
	shl.b32 	%r1162, %r1161, 3;
	add.s32 	%r1164, %r345, %r1162;
	ld.shared.u64 	%rd346, [%r1164+46080];
	xor.b64  	%rd347, %rd344, -9223372036854775808;
	add.s64 	%rd348, %rd346, %rd82;
	shl.b64 	%rd349, %rd348, 3;
	add.s64 	%rd350, %rd1, %rd349;
	st.global.u64 	[%rd350+12288], %rd347;
$L__BB31_151:
	bar.warp.sync 	-1;
	add.s32 	%r1165, %r1, 1920;
	setp.ge.s32 	%p112, %r1165, %r149;
	@%p112 bra 	$L__BB31_153;
	ld.shared.u64 	%rd351, [%r140+-30720];
	shr.u64 	%rd352, %rd351, %r468;
	cvt.u32.u64 	%r1167, %rd352;
	and.b32  	%r1168, %r1167, %r7;
	shl.b32 	%r1169, %r1168, 3;
	add.s32 	%r1171, %r345, %r1169;
	ld.shared.u64 	%rd353, [%r1171+46080];
	xor.b64  	%rd354, %rd351, -9223372036854775808;
	add.s64 	%rd355, %rd353, %rd82;
	shl.b64 	%rd356, %rd355, 3;
	add.s64 	%rd357, %rd1, %rd356;
	st.global.u64 	[%rd357+15360], %rd354;
$L__BB31_153:
	bar.warp.sync 	-1;
	add.s32 	%r1172, %r1, 2304;
	setp.ge.s32 	%p113, %r1172, %r149;
	@%p113 bra 	$L__BB31_155;
	ld.shared.u64 	%rd358, [%r140+-27648];
	shr.u64 	%rd359, %rd358, %r468;
	cvt.u32.u64 	%r1174, %rd359;
	and.b32  	%r1175, %r1174, %r7;
	shl.b32 	%r1176, %r1175, 3;
	add.s32 	%r1178, %r345, %r1176;
	ld.shared.u64 	%rd360, [%r1178+46080];
	xor.b64  	%rd361, %rd358, -9223372036854775808;
	add.s64 	%rd362, %rd360, %rd82;
	shl.b64 	%rd363, %rd362, 3;
	add.s64 	%rd364, %rd1, %rd363;
	st.global.u64 	[%rd364+18432], %rd361;
$L__BB31_155:
	bar.warp.sync 	-1;
	add.s32 	%r1179, %r1, 2688;
	setp.ge.s32 	%p114, %r1179, %r149;
	@%p114 bra 	$L__BB31_157;
	ld.shared.u64 	%rd365, [%r140+-24576];
	shr.u64 	%rd366, %rd365, %r468;
	cvt.u32.u64 	%r1181, %rd366;
	and.b32  	%r1182, %r1181, %r7;
	shl.b32 	%r1183, %r1182, 3;
	add.s32 	%r1185, %r345, %r1183;
	ld.shared.u64 	%rd367, [%r1185+46080];
	xor.b64  	%rd368, %rd365, -9223372036854775808;
	add.s64 	%rd369, %rd367, %rd82;
	shl.b64 	%rd370, %rd369, 3;
	add.s64 	%rd371, %rd1, %rd370;
	st.global.u64 	[%rd371+21504], %rd368;
$L__BB31_157:
	bar.warp.sync 	-1;
	or.b32  	%r1186, %r1, 3072;
	setp.ge.s32 	%p115, %r1186, %r149;
	@%p115 bra 	$L__BB31_159;
	ld.shared.u64 	%rd372, [%r140+-21504];
	shr.u64 	%rd373, %rd372, %r468;
	cvt.u32.u64 	%r1188, %rd373;
	and.b32  	%r1189, %r1188, %r7;
	shl.b32 	%r1190, %r1189, 3;
	add.s32 	%r1192, %r345, %r1190;
	ld.shared.u64 	%rd374, [%r1192+46080];
	xor.b64  	%rd375, %rd372, -9223372036854775808;
	add.s64 	%rd376, %rd374, %rd82;
	shl.b64 	%rd377, %rd376, 3;
	add.s64 	%rd378, %rd1, %rd377;
	st.global.u64 	[%rd378+24576], %rd375;
$L__BB31_159:
	bar.warp.sync 	-1;
	add.s32 	%r1193, %r1, 3456;
	setp.ge.s32 	%p116, %r1193, %r149;
	@%p116 bra 	$L__BB31_161;
	ld.shared.u64 	%rd379, [%r140+-18432];
	shr.u64 	%rd380, %rd379, %r468;
	cvt.u32.u64 	%r1195, %rd380;
	and.b32  	%r1196, %r1195, %r7;
	shl.b32 	%r1197, %r1196, 3;
	add.s32 	%r1199, %r345, %r1197;
	ld.shared.u64 	%rd381, [%r1199+46080];
	xor.b64  	%rd382, %rd379, -9223372036854775808;
	add.s64 	%rd383, %rd381, %rd82;
	shl.b64 	%rd384, %rd383, 3;
	add.s64 	%rd385, %rd1, %rd384;
	st.global.u64 	[%rd385+27648], %rd382;
$L__BB31_161:
	bar.warp.sync 	-1;
	add.s32 	%r1200, %r1, 3840;
	setp.ge.s32 	%p117, %r1200, %r149;
	@%p117 bra 	$L__BB31_163;
	ld.shared.u64 	%rd386, [%r140+-15360];
	shr.u64 	%rd387, %rd386, %r468;
	cvt.u32.u64 	%r1202, %rd387;
	and.b32  	%r1203, %r1202, %r7;
	shl.b32 	%r1204, %r1203, 3;
	add.s32 	%r1206, %r345, %r1204;
	ld.shared.u64 	%rd388, [%r1206+46080];
	xor.b64  	%rd389, %rd386, -9223372036854775808;
	add.s64 	%rd390, %rd388, %rd82;
	shl.b64 	%rd391, %rd390, 3;
	add.s64 	%rd392, %rd1, %rd391;
	st.global.u64 	[%rd392+30720], %rd389;
$L__BB31_163:
	bar.warp.sync 	-1;
	add.s32 	%r1207, %r1, 4224;
	setp.ge.s32 	%p118, %r1207, %r149;
	@%p118 bra 	$L__BB31_165;
	ld.shared.u64 	%rd393, [%r140+-12288];
	shr.u64 	%rd394, %rd393, %r468;
	cvt.u32.u64 	%r1209, %rd394;
	and.b32  	%r1210, %r1209, %r7;
	shl.b32 	%r1211, %r1210, 3;
	add.s32 	%r1213, %r345, %r1211;
	ld.shared.u64 	%rd395, [%r1213+46080];
	xor.b64  	%rd396, %rd393, -9223372036854775808;
	add.s64 	%rd397, %rd395, %rd82;
	shl.b64 	%rd398, %rd397, 3;
	add.s64 	%rd399, %rd1, %rd398;
	st.global.u64 	[%rd399+33792], %rd396;
$L__BB31_165:
	bar.warp.sync 	-1;
	add.s32 	%r1214, %r1, 4608;
	setp.ge.s32 	%p119, %r1214, %r149;
	@%p119 bra 	$L__BB31_167;
	ld.shared.u64 	%rd400, [%r140+-9216];
	shr.u64 	%rd401, %rd400, %r468;
	cvt.u32.u64 	%r1216, %rd401;
	and.b32  	%r1217, %r1216, %r7;
	shl.b32 	%r1218, %r1217, 3;
	add.s32 	%r1220, %r345, %r1218;
	ld.shared.u64 	%rd402, [%r1220+46080];
	xor.b64  	%rd403, %rd400, -9223372036854775808;
	add.s64 	%rd404, %rd402, %rd82;
	shl.b64 	%rd405, %rd404, 3;
	add.s64 	%rd406, %rd1, %rd405;
	st.global.u64 	[%rd406+36864], %rd403;
$L__BB31_167:
	bar.warp.sync 	-1;
	add.s32 	%r1221, %r1, 4992;
	setp.ge.s32 	%p120, %r1221, %r149;
	@%p120 bra 	$L__BB31_169;
	ld.shared.u64 	%rd407, [%r140+-6144];
	shr.u64 	%rd408, %rd407, %r468;
	cvt.u32.u64 	%r1223, %rd408;
	and.b32  	%r1224, %r1223, %r7;
	shl.b32 	%r1225, %r1224, 3;
	add.s32 	%r1227, %r345, %r1225;
	ld.shared.u64 	%rd409, [%r1227+46080];
	xor.b64  	%rd410, %rd407, -9223372036854775808;
	add.s64 	%rd411, %rd409, %rd82;
	shl.b64 	%rd412, %rd411, 3;
	add.s64 	%rd413, %rd1, %rd412;
	st.global.u64 	[%rd413+39936], %rd410;
$L__BB31_169:
	bar.warp.sync 	-1;
	add.s32 	%r1228, %r1, 5376;
	ld.shared.u64 	%rd112, [%r140+-3072];
	shr.u64 	%rd414, %rd112, %r468;
	cvt.u32.u64 	%r1230, %rd414;
	and.b32  	%r1231, %r1230, %r7;
	shl.b32 	%r1232, %r1231, 3;
	add.s32 	%r1234, %r345, %r1232;
	ld.shared.u64 	%rd415, [%r1234+46080];
	add.s64 	%rd113, %rd415, %rd82;
	setp.ge.s32 	%p121, %r1228, %r149;
	@%p121 bra 	$L__BB31_171;
	xor.b64  	%rd416, %rd112, -9223372036854775808;
	shl.b64 	%rd417, %rd113, 3;
	add.s64 	%rd418, %rd1, %rd417;
	st.global.u64 	[%rd418+43008], %rd416;
$L__BB31_171:
	bar.warp.sync 	-1;
$L__BB31_172:
	ret;

}
	// .globl	_ZN3cub18CUB_300001_SM_10006detail10radix_sort31DeviceRadixSortSingleTileKernelINS1_5radix10policy_hubIlNS0_8NullTypeEyE10Policy1000ELNS0_9SortOrderE1ElS6_yNS1_21identity_decomposer_tEEEvPKT1_PSB_PKT2_PSF_T3_iiT4_
.visible .entry _ZN3cub18CUB_300001_SM_10006detail10radix_sort31DeviceRadixSortSingleTileKernelINS1_5radix10policy_hubIlNS0_8NullTypeEyE10Policy1000ELNS0_9SortOrderE1ElS6_yNS1_21identity_decomposer_tEEEvPKT1_PSB_PKT2_PSF_T3_iiT4_(
	.param .u64 .ptr .align 1 _ZN3cub18CUB_300001_SM_10006detail10radix_sort31DeviceRadixSortSingleTileKernelINS1_5radix10policy_hubIlNS0_8NullTypeEyE10Policy1000ELNS0_9SortOrderE1ElS6_yNS1_21identity_decomposer_tEEEvPKT1_PSB_PKT2_PSF_T3_iiT4__param_0,
	.param .u64 .ptr .align 1 _ZN3cub18CUB_300001_SM_10006detail10radix_sort31DeviceRadixSortSingleTileKernelINS1_5radix10policy_hubIlNS0_8NullTypeEyE10Policy1000ELNS0_9SortOrderE1ElS6_yNS1_21identity_decomposer_tEEEvPKT1_PSB_PKT2_PSF_T3_iiT4__param_1,
	.param .u64 .ptr .align 1 _ZN3cub18CUB_300001_SM_10006detail10radix_sort31DeviceRadixSortSingleTileKernelINS1_5radix10policy_hubIlNS0_8NullTypeEyE10Policy1000ELNS0_9SortOrderE1ElS6_yNS1_21identity_decomposer_tEEEvPKT1_PSB_PKT2_PSF_T3_iiT4__param_2,
	.param .u64 .ptr .align 1 _ZN3cub18CUB_300001_SM_10006detail10radix_sort31DeviceRadixSortSingleTileKernelINS1_5radix10policy_hubIlNS0_8NullTypeEyE10Policy1000ELNS0_9SortOrderE1ElS6_yNS1_21identity_decomposer_tEEEvPKT1_PSB_PKT2_PSF_T3_iiT4__param_3,
	.param .u64 _ZN3cub18CUB_300001_SM_10006detail10radix_sort31DeviceRadixSortSingleTileKernelINS1_5radix10policy_hubIlNS0_8NullTypeEyE10Policy1000ELNS0_9SortOrderE1ElS6_yNS1_21identity_decomposer_tEEEvPKT1_PSB_PKT2_PSF_T3_iiT4__param_4,
	.param .u32 _ZN3cub18CUB_300001_SM_10006detail10radix_sort31DeviceRadixSortSingleTileKernelINS1_5radix10policy_hubIlNS0_8NullTypeEyE10Policy1000ELNS0_9SortOrderE1ElS6_yNS1_21identity_decomposer_tEEEvPKT1_PSB_PKT2_PSF_T3_iiT4__param_5,
	.param .u32 _ZN3cub18CUB_300001_SM_10006detail10radix_sort31DeviceRadixSortSingleTileKernelINS1_5radix10policy_hubIlNS0_8NullTypeEyE10Policy1000ELNS0_9SortOrderE1ElS6_yNS1_21identity_decomposer_tEEEvPKT1_PSB_PKT2_PSF_T3_iiT4__param_6,
	.param .align 1 .b8 _ZN3cub18CUB_300001_SM_10006detail10radix_sort31DeviceRadixSortSingleTileKernelINS1_5radix10policy_hubIlNS0_8NullTypeEyE10Policy1000ELNS0_9SortOrderE1ElS6_yNS1_21identity_decomposer_tEEEvPKT1_PSB_PKT2_PSF_T3_iiT4__param_7[1]
)
.maxntid 256
.minnctapersm 1
{
	.reg .pred 	%p<32>;
	.reg .b16 	%rs<19>;
	.reg .b32 	%r<365>;
	.reg .b64 	%rd<131>;
	// demoted variable
	.shared .align 16 .b8 _ZZN3cub18CUB_300001_SM_10006detail10radix_sort31DeviceRadixSortSingleTileKernelINS1_5radix10policy_hubIlNS0_8NullTypeEyE10Policy1000ELNS0_9SortOrderE1ElS6_yNS1_21identity_decomposer_tEEEvPKT1_PSB_PKT2_PSF_T3_iiT4_E12temp_storage[33856];
	ld.param.u64 	%rd50, [_ZN3cub18CUB_300001_SM_10006detail10radix_sort31DeviceRadixSortSingleTileKernelINS1_5radix10policy_hubIlNS0_8NullTypeEyE10Policy1000ELNS0_9SortOrderE1ElS6_yNS1_21identity_decomposer_tEEEvPKT1_PSB_PKT2_PSF_T3_iiT4__param_0];
	ld.param.u64 	%rd47, [_ZN3cub18CUB_300001_SM_10006detail10radix_sort31DeviceRadixSortSingleTileKernelINS1_5radix10policy_hubIlNS0_8NullTypeEyE10Policy1000ELNS0_9SortOrderE1ElS6_yNS1_21identity_decomposer_tEEEvPKT1_PSB_PKT2_PSF_T3_iiT4__param_1];
	ld.param.u64 	%rd48, [_ZN3cub18CUB_300001_SM_10006detail10radix_sort31DeviceRadixSortSingleTileKernelINS1_5radix10policy_hubIlNS0_8NullTypeEyE10Policy1000ELNS0_9SortOrderE1ElS6_yNS1_21identity_decomposer_tEEEvPKT1_PSB_PKT2_PSF_T3_iiT4__param_4];
	ld.param.u32 	%r75, [_ZN3cub18CUB_300001_SM_10006detail10radix_sort31DeviceRadixSortSingleTileKernelINS1_5radix10policy_hubIlNS0_8NullTypeEyE10Policy1000ELNS0_9SortOrderE1ElS6_yNS1_21identity_decomposer_tEEEvPKT1_PSB_PKT2_PSF_T3_iiT4__param_5];
	ld.param.u32 	%r76, [_ZN3cub18CUB_300001_SM_10006detail10radix_sort31DeviceRadixSortSingleTileKernelINS1_5radix10policy_hubIlNS0_8NullTypeEyE10Policy1000ELNS0_9SortOrderE1ElS6_yNS1_21identity_decomposer_tEEEvPKT1_PSB_PKT2_PSF_T3_iiT4__param_6];
	cvta.to.global.u64 	%rd51, %rd50;
	cvt.u32.u64 	%r1, %rd48;
	mov.u32 	%r2, %tid.x;
	mul.lo.s32 	%r3, %r2, 9;
	setp.ge.s32 	%p1, %r3, %r1;
	mul.wide.u32 	%rd52, %r3, 8;
	add.s64 	%rd1, %rd51, %rd52;
	mov.b64 	%rd130, 0;
	@%p1 bra 	$L__BB32_2;
	ld.global.u64 	%rd53, [%rd1];
	xor.b64  	%rd130, %rd53, -9223372036854775808;
$L__BB32_2:
	add.s32 	%r77, %r3, 1;
	setp.ge.s32 	%p2, %r77, %r1;
	mov.b64 	%rd129, 0;
	@%p2 bra 	$L__BB32_4;
	ld.global.u64 	%rd55, [%rd1+8];
	xor.b64  	%rd129, %rd55, -9223372036854775808;
$L__BB32_4:
	add.s32 	%r78, %r3, 2;
	setp.ge.s32 	%p3, %r78, %r1;
	mov.b64 	%rd128, 0;
	@%p3 bra 	$L__BB32_6;
	ld.global.u64 	%rd57, [%rd1+16];
	xor.b64  	%rd128, %rd57, -9223372036854775808;
$L__BB32_6:
	add.s32 	%r79, %r3, 3;
	setp.ge.s32 	%p4, %r79, %r1;
	mov.b64 	%rd127, 0;
	@%p4 bra 	$L__BB32_8;
	ld.global.u64 	%rd59, [%rd1+24];
	xor.b64  	%rd127, %rd59, -9223372036854775808;
$L__BB32_8:
	add.s32 	%r80, %r3, 4;
	setp.ge.s32 	%p5, %r80, %r1;
	mov.b64 	%rd126, 0;
	@%p5 bra 	$L__BB32_10;
	ld.global.u64 	%rd61, [%rd1+32];
	xor.b64  	%rd126, %rd61, -9223372036854775808;
$L__BB32_10:
	add.s32 	%r81, %r3, 5;
	setp.ge.s32 	%p6, %r81, %r1;
	mov.b64 	%rd125, 0;
	@%p6 bra 	$L__BB32_12;
	ld.global.u64 	%rd63, [%rd1+40];
	xor.b64  	%rd125, %rd63, -9223372036854775808;
$L__BB32_12:
	add.s32 	%r82, %r3, 6;
	setp.ge.s32 	%p7, %r82, %r1;
	mov.b64 	%rd124, 0;
	@%p7 bra 	$L__BB32_14;
	ld.global.u64 	%rd65, [%rd1+48];
	xor.b64  	%rd124, %rd65, -9223372036854775808;
$L__BB32_14:
	add.s32 	%r83, %r3, 7;
	setp.ge.s32 	%p8, %r83, %r1;
	mov.b64 	%rd123, 0;
	@%p8 bra 	$L__BB32_16;
	ld.global.u64 	%rd67, [%rd1+56];
	xor.b64  	%rd123, %rd67, -9223372036854775808;
$L__BB32_16:
	add.s32 	%r84, %r3, 8;
	setp.ge.s32 	%p9, %r84, %r1;
	mov.b64 	%rd122, 0;
	@%p9 bra 	$L__BB32_18;
	ld.global.u64 	%rd69, [%rd1+64];
	xor.b64  	%rd122, %rd69, -9223372036854775808;
$L__BB32_18:
	bar.sync 	0;
	shr.u32 	%r4, %r2, 5;
	shl.b32 	%r86, %r2, 2;
	mov.u32 	%r87, _ZZN3cub18CUB_300001_SM_10006detail10radix_sort31DeviceRadixSortSingleTileKernelINS1_5radix10policy_hubIlNS0_8NullTypeEyE10Policy1000ELNS0_9SortOrderE1ElS6_yNS1_21identity_decomposer_tEEEvPKT1_PSB_PKT2_PSF_T3_iiT4_E12temp_storage;
	add.s32 	%r5, %r87, %r86;
	shl.b32 	%r88, %r2, 7;
	add.s32 	%r6, %r5, %r88;
	shl.b32 	%r89, %r4, 2;
	add.s32 	%r90, %r87, %r89;
	add.s32 	%r7, %r90, 33792;
	mad.lo.s32 	%r8, %r2, -60, %r6;
	add.s32 	%r362, %r75, 6;
	sub.s32 	%r361, %r76, %r75;
$L__BB32_19:
	add.s32 	%r101, %r362, -6;
	min.s32 	%r91, %r361, 6;
	mov.b32 	%r130, 0;
	st.shared.u32 	[%r5], %r130;
	st.shared.u32 	[%r5+1024], %r130;
	st.shared.u32 	[%r5+2048], %r130;
	st.shared.u32 	[%r5+3072], %r130;
	st.shared.u32 	[%r5+4096], %r130;
	st.shared.u32 	[%r5+5120], %r130;
	st.shared.u32 	[%r5+6144], %r130;
	st.shared.u32 	[%r5+7168], %r130;
	st.shared.u32 	[%r5+8192], %r130;
	st.shared.u32 	[%r5+9216], %r130;
	st.shared.u32 	[%r5+10240], %r130;
	st.shared.u32 	[%r5+11264], %r130;
	st.shared.u32 	[%r5+12288], %r130;
	st.shared.u32 	[%r5+13312], %r130;
	st.shared.u32 	[%r5+14336], %r130;
	st.shared.u32 	[%r5+15360], %r130;
	st.shared.u32 	[%r5+16384], %r130;
	st.shared.u32 	[%r5+17408], %r130;
	st.shared.u32 	[%r5+18432], %r130;
	st.shared.u32 	[%r5+19456], %r130;
	st.shared.u32 	[%r5+20480], %r130;
	st.shared.u32 	[%r5+21504], %r130;
	st.shared.u32 	[%r5+22528], %r130;
	st.shared.u32 	[%r5+23552], %r130;
	st.shared.u32 	[%r5+24576], %r130;
	st.shared.u32 	[%r5+25600], %r130;
	st.shared.u32 	[%r5+26624], %r130;
	st.shared.u32 	[%r5+27648], %r130;
	st.shared.u32 	[%r5+28672], %r130;
	st.shared.u32 	[%r5+29696], %r130;
	st.shared.u32 	[%r5+30720], %r130;
	st.shared.u32 	[%r5+31744], %r130;
	st.shared.u32 	[%r5+32768], %r130;
	mov.b64 	%rd71, 1;
	// begin inline asm
	shl.b64 %rd70, %rd71, %r91;
	// end inline asm
	add.s64 	%rd73, %rd70, -1;
	// begin inline asm
	shl.b64 %rd72, %rd73, %r130;
	// end inline asm
	// begin inline asm
	shr.b64 %rd74, %rd130, %r101;
	// end inline asm
	cvt.u32.u64 	%r133, %rd74;
	cvt.u32.u64 	%r134, %rd72;
	and.b32  	%r135, %r134, %r133;
	shl.b32 	%r136, %r135, 10;
	not.b32 	%r137, %r136;
	and.b32  	%r138, %r137, 31744;
	add.s32 	%r139, %r5, %r138;
	shr.u32 	%r140, %r135, 4;
	and.b32  	%r141, %r140, 268435454;
	sub.s32 	%r14, %r139, %r141;
	ld.shared.u16 	%rs1, [%r14+2];
	add.s16 	%rs10, %rs1, 1;
	st.shared.u16 	[%r14+2], %rs10;
	// begin inline asm
	shr.b64 %rd76, %rd129, %r101;
	// end inline asm
	cvt.u32.u64 	%r142, %rd76;
	and.b32  	%r143, %r134, %r142;
	shl.b32 	%r144, %r143, 10;
	not.b32 	%r145, %r144;
	and.b32  	%r146, %r145, 31744;
	add.s32 	%r147, %r5, %r146;
	shr.u32 	%r148, %r143, 4;
	and.b32  	%r149, %r148, 268435454;
	sub.s32 	%r15, %r147, %r149;
	ld.shared.u16 	%rs2, [%r15+2];
	add.s16 	%rs11, %rs2, 1;
	st.shared.u16 	[%r15+2], %rs11;
	// begin inline asm
	shr.b64 %rd78, %rd128, %r101;
	// end inline asm
	cvt.u32.u64 	%r150, %rd78;
	and.b32  	%r151, %r134, %r150;
	shl.b32 	%r152, %r151, 10;
	not.b32 	%r153, %r152;
	and.b32  	%r154, %r153, 31744;
	add.s32 	%r155, %r5, %r154;
	shr.u32 	%r156, %r151, 4;
	and.b32  	%r157, %r156, 268435454;
	sub.s32 	%r16, %r155, %r157;
	ld.shared.u16 	%rs3, [%r16+2];
	add.s16 	%rs12, %rs3, 1;
	st.shared.u16 	[%r16+2], %rs12;
	// begin inline asm
	shr.b64 %rd80, %rd127, %r101;
	// end inline asm
	cvt.u32.u64 	%r158, %rd80;
	and.b32  	%r159, %r134, %r158;
	shl.b32 	%r160, %r159, 10;
	not.b32 	%r161, %r160;
	and.b32  	%r162, %r161, 31744;
	add.s32 	%r163, %r5, %r162;
	shr.u32 	%r164, %r159, 4;
	and.b32  	%r165, %r164, 268435454;
	sub.s32 	%r17, %r163, %r165;
	ld.shared.u16 	%rs4, [%r17+2];
	add.s16 	%rs13, %rs4, 1;
	st.shared.u16 	[%r17+2], %rs13;
	// begin inline asm
	shr.b64 %rd82, %rd126, %r101;
	// end inline asm
	cvt.u32.u64 	%r166, %rd82;
	and.b32  	%r167, %r134, %r166;
	shl.b32 	%r168, %r167, 10;
	not.b32 	%r169, %r168;
	and.b32  	%r170, %r169, 31744;
	add.s32 	%r171, %r5, %r170;
	shr.u32 	%r172, %r167, 4;
	and.b32  	%r173, %r172, 268435454;
	sub.s32 	%r18, %r171, %r173;
	ld.shared.u16 	%rs5, [%r18+2];
	add.s16 	%rs14, %rs5, 1;
	st.shared.u16 	[%r18+2], %rs14;
	// begin inline asm
	shr.b64 %rd84, %rd125, %r101;
	// end inline asm
	cvt.u32.u64 	%r174, %rd84;
	and.b32  	%r175, %r134, %r174;
	shl.b32 	%r176, %r175, 10;
	not.b32 	%r177, %r176;
	and.b32  	%r178, %r177, 31744;
	add.s32 	%r179, %r5, %r178;
	shr.u32 	%r180, %r175, 4;
	and.b32  	%r181, %r180, 268435454;
	sub.s32 	%r19, %r179, %r181;
	ld.shared.u16 	%rs6, [%r19+2];
	add.s16 	%rs15, %rs6, 1;
	st.shared.u16 	[%r19+2], %rs15;
	// begin inline asm
	shr.b64 %rd86, %rd124, %r101;
	// end inline asm
	cvt.u32.u64 	%r182, %rd86;
	and.b32  	%r183, %r134, %r182;
	shl.b32 	%r184, %r183, 10;
	not.b32 	%r185, %r184;
	and.b32  	%r186, %r185, 31744;
	add.s32 	%r187, %r5, %r186;
	shr.u32 	%r188, %r183, 4;
	and.b32  	%r189, %r188, 268435454;
	sub.s32 	%r20, %r187, %r189;
	ld.shared.u16 	%rs7, [%r20+2];
	add.s16 	%rs16, %rs7, 1;
	st.shared.u16 	[%r20+2], %rs16;
	// begin inline asm
	shr.b64 %rd88, %rd123, %r101;
	// end inline asm
	cvt.u32.u64 	%r190, %rd88;
	and.b32  	%r191, %r134, %r190;
	shl.b32 	%r192, %r191, 10;
	not.b32 	%r193, %r192;
	and.b32  	%r194, %r193, 31744;
	add.s32 	%r195, %r5, %r194;
	shr.u32 	%r196, %r191, 4;
	and.b32  	%r197, %r196, 268435454;
	sub.s32 	%r21, %r195, %r197;
	ld.shared.u16 	%rs8, [%r21+2];
	add.s16 	%rs17, %rs8, 1;
	st.shared.u16 	[%r21+2], %rs17;
	// begin inline asm
	shr.b64 %rd90, %rd122, %r101;
	// end inline asm
	cvt.u32.u64 	%r198, %rd90;
	and.b32  	%r199, %r134, %r198;
	shl.b32 	%r200, %r199, 10;
	not.b32 	%r201, %r200;
	and.b32  	%r202, %r201, 31744;
	add.s32 	%r203, %r5, %r202;
	shr.u32 	%r204, %r199, 4;
	and.b32  	%r205, %r204, 268435454;
	sub.s32 	%r22, %r203, %r205;
	ld.shared.u16 	%rs9, [%r22+2];
	add.s16 	%rs18, %rs9, 1;
	st.shared.u16 	[%r22+2], %rs18;
	bar.sync 	0;
	ld.shared.u32 	%r23, [%r6];
	ld.shared.u32 	%r206, [%r6+4];
	ld.shared.u32 	%r207, [%r6+8];
	ld.shared.u32 	%r208, [%r6+12];
	ld.shared.u32 	%r209, [%r6+16];
	ld.shared.u32 	%r210, [%r6+20];
	ld.shared.u32 	%r211, [%r6+24];
	ld.shared.u32 	%r212, [%r6+28];
	ld.shared.u32 	%r213, [%r6+32];
	ld.shared.u32 	%r214, [%r6+36];
	ld.shared.u32 	%r215, [%r6+40];
	ld.shared.u32 	%r216, [%r6+44];
	ld.shared.u32 	%r217, [%r6+48];
	ld.shared.u32 	%r218, [%r6+52];
	ld.shared.u32 	%r219, [%r6+56];
	ld.shared.u32 	%r220, [%r6+60];
	ld.shared.u32 	%r221, [%r6+64];
	ld.shared.u32 	%r222, [%r6+68];
	ld.shared.u32 	%r223, [%r6+72];
	ld.shared.u32 	%r224, [%r6+76];
	ld.shared.u32 	%r225, [%r6+80];
	ld.shared.u32 	%r226, [%r6+84];
	ld.shared.u32 	%r227, [%r6+88];
	ld.shared.u32 	%r228, [%r6+92];
	ld.shared.u32 	%r229, [%r6+96];
	ld.shared.u32 	%r230, [%r6+100];
	ld.shared.u32 	%r231, [%r6+104];
	ld.shared.u32 	%r232, [%r6+108];
	ld.shared.u32 	%r233, [%r6+112];
	ld.shared.u32 	%r234, [%r6+116];
	ld.shared.u32 	%r235, [%r6+120];
	ld.shared.u32 	%r236, [%r6+124];
	ld.shared.u32 	%r237, [%r6+128];
	add.s32 	%r24, %r206, %r23;
	add.s32 	%r25, %r207, %r24;
	add.s32 	%r26, %r208, %r25;
	add.s32 	%r27, %r209, %r26;
	add.s32 	%r28, %r210, %r27;
	add.s32 	%r29, %r211, %r28;
	add.s32 	%r30, %r212, %r29;
	add.s32 	%r31, %r213, %r30;
	add.s32 	%r32, %r214, %r31;
	add.s32 	%r33, %r215, %r32;
	add.s32 	%r34, %r216, %r33;
	add.s32 	%r35, %r217, %r34;
	add.s32 	%r36, %r218, %r35;
	add.s32 	%r37, %r219, %r36;
	add.s32 	%r38, %r220, %r37;
	add.s32 	%r39, %r221, %r38;
	add.s32 	%r40, %r222, %r39;
	add.s32 	%r41, %r223, %r40;
	add.s32 	%r42, %r224, %r41;
	add.s32 	%r43, %r225, %r42;
	add.s32 	%r44, %r226, %r43;
	add.s32 	%r45, %r227, %r44;
	add.s32 	%r46, %r228, %r45;
	add.s32 	%r47, %r229, %r46;
	add.s32 	%r48, %r230, %r47;
	add.s32 	%r49, %r231, %r48;
	add.s32 	%r50, %r232, %r49;
	add.s32 	%r51, %r233, %r50;
	add.s32 	%r52, %r234, %r51;
	add.s32 	%r53, %r235, %r52;
	add.s32 	%r54, %r236, %r53;
	add.s32 	%r107, %r237, %r54;
	// begin inline asm
	mov.u32 %r102, %laneid;
	// end inline asm
	mov.b32 	%r105, 1;
	mov.b32 	%r132, -1;
	// begin inline asm
	{  .reg .u32 r0;  .reg .pred p;  shfl.sync.up.b32 r0|p, %r107, %r105, %r130, %r132;  @p add.u32 r0, r0, %r107;  mov.u32 %r103, r0;}
	// end inline asm
	mov.b32 	%r111, 2;
	// begin inline asm
	{  .reg .u32 r0;  .reg .pred p;  shfl.sync.up.b32 r0|p, %r103, %r111, %r130, %r132;  @p add.u32 r0, r0, %r103;  mov.u32 %r109, r0;}
	// end inline asm
	mov.b32 	%r117, 4;
	// begin inline asm
	{  .reg .u32 r0;  .reg .pred p;  shfl.sync.up.b32 r0|p, %r109, %r117, %r130, %r132;  @p add.u32 r0, r0, %r109;  mov.u32 %r115, r0;}
	// end inline asm
	mov.b32 	%r123, 8;
	// begin inline asm
	{  .reg .u32 r0;  .reg .pred p;  shfl.sync.up.b32 r0|p, %r115, %r123, %r130, %r132;  @p add.u32 r0, r0, %r115;  mov.u32 %r121, r0;}
	// end inline asm
	mov.b32 	%r129, 16;
	// begin inline asm
	{  .reg .u32 r0;  .reg .pred p;  shfl.sync.up.b32 r0|p, %r121, %r129, %r130, %r132;  @p add.u32 r0, r0, %r121;  mov.u32 %r127, r0;}
	// end inline asm
	setp.ne.s32 	%p10, %r102, 31;
	@%p10 bra 	$L__BB32_21;
	st.shared.u32 	[%r7], %r127;
$L__BB32_21:
	sub.s32 	%r238, %r127, %r107;
	setp.gt.u32 	%p11, %r2, 31;
	setp.eq.s32 	%p12, %r4, 7;
	setp.eq.s32 	%p13, %r4, 6;
	setp.eq.s32 	%p14, %r4, 5;
	setp.eq.s32 	%p15, %r4, 4;
	setp.eq.s32 	%p16, %r4, 3;
	setp.eq.s32 	%p17, %r4, 2;
	setp.eq.s32 	%p18, %r4, 1;
	bar.sync 	0;
	ld.shared.v4.u32 	{%r239, %r240, %r241, %r242}, [_ZZN3cub18CUB_300001_SM_10006detail10radix_sort31DeviceRadixSortSingleTileKernelINS1_5radix10policy_hubIlNS0_8NullTypeEyE10Policy1000ELNS0_9SortOrderE1ElS6_yNS1_21identity_decomposer_tEEEvPKT1_PSB_PKT2_PSF_T3_iiT4_E12temp_storage+33792];
	selp.b32 	%r243, %r239, %r363, %p18;
	add.s32 	%r244, %r240, %r239;
	selp.b32 	%r245, %r244, %r243, %p17;
	add.s32 	%r246, %r244, %r241;
	selp.b32 	%r247, %r246, %r245, %p16;
	add.s32 	%r248, %r246, %r242;
	selp.b32 	%r249, %r248, %r247, %p15;
	ld.shared.v4.u32 	{%r250, %r251, %r252, %r253}, [_ZZN3cub18CUB_300001_SM_10006detail10radix_sort31DeviceRadixSortSingleTileKernelINS1_5radix10policy_hubIlNS0_8NullTypeEyE10Policy1000ELNS0_9SortOrderE1ElS6_yNS1_21identity_decomposer_tEEEvPKT1_PSB_PKT2_PSF_T3_iiT4_E12temp_storage+33808];
	add.s32 	%r254, %r248, %r250;
	selp.b32 	%r255, %r254, %r249, %p14;
	add.s32 	%r256, %r254, %r251;
	selp.b32 	%r257, %r256, %r255, %p13;
	add.s32 	%r258, %r256, %r252;
	selp.b32 	%r363, %r258, %r257, %p12;
	add.s32 	%r59, %r258, %r253;
	setp.ne.s32 	%p19, %r102, 0;
	selp.b32 	%r259, %r238, 0, %p19;
	add.s32 	%r260, %r363, %r259;
	or.pred  	%p20, %p11, %p19;
	selp.b32 	%r364, %r260, %r238, %p11;
	@%p20 bra 	$L__BB32_23;
	shl.b32 	%r364, %r59, 16;
	st.shared.u32 	[_ZZN3cub18CUB_300001_SM_10006detail10radix_sort31DeviceRadixSortSingleTileKernelINS1_5radix10policy_hubIlNS0_8NullTypeEyE10Policy1000ELNS0_9SortOrderE1ElS6_yNS1_21identity_decomposer_tEEEvPKT1_PSB_PKT2_PSF_T3_iiT4_E12temp_storage+33832], %r364;
$L__BB32_23:
	setp.eq.s32 	%p21, %r2, 0;
	bar.sync 	0;
	ld.shared.u32 	%r261, [_ZZN3cub18CUB_300001_SM_10006detail10radix_sort31DeviceRadixSortSingleTileKernelINS1_5radix10policy_hubIlNS0_8NullTypeEyE10Policy1000ELNS0_9SortOrderE1ElS6_yNS1_21identity_decomposer_tEEEvPKT1_PSB_PKT2_PSF_T3_iiT4_E12temp_storage+33832];
	selp.b32 	%r262, 0, %r261, %p21;
	add.s32 	%r263, %r364, %r262;
	add.s32 	%r264, %r23, %r263;
	add.s32 	%r265, %r24, %r263;
	add.s32 	%r266, %r25, %r263;
	add.s32 	%r267, %r26, %r263;
	add.s32 	%r268, %r27, %r263;
	add.s32 	%r269, %r28, %r263;
	add.s32 	%r270, %r29, %r263;
	add.s32 	%r271, %r30, %r263;
	add.s32 	%r272, %r31, %r263;
	add.s32 	%r273, %r32, %r263;
	add.s32 	%r274, %r33, %r263;
	add.s32 	%r275, %r34, %r263;
	add.s32 	%r276, %r35, %r263;
	add.s32 	%r277, %r36, %r263;
	add.s32 	%r278, %r37, %r263;
	add.s32 	%r279, %r38, %r263;
	add.s32 	%r280, %r39, %r263;
	add.s32 	%r281, %r40, %r263;
	add.s32 	%r282, %r41, %r263;
	add.s32 	%r283, %r42, %r263;
	add.s32 	%r284, %r43, %r263;
	add.s32 	%r285, %r44, %r263;
	add.s32 	%r286, %r45, %r263;
	add.s32 	%r287, %r46, %r263;
	add.s32 	%r288, %r47, %r263;
	add.s32 	%r289, %r48, %r263;
	add.s32 	%r290, %r49, %r263;
	add.s32 	%r291, %r50, %r263;
	add.s32 	%r292, %r51, %r263;
	add.s32 	%r293, %r52, %r263;
	add.s32 	%r294, %r53, %r263;
	add.s32 	%r295, %r54, %r263;
	st.shared.u32 	[%r6], %r263;
	st.shared.u32 	[%r6+4], %r264;
	st.shared.u32 	[%r6+8], %r265;
	st.shared.u32 	[%r6+12], %r266;
	st.shared.u32 	[%r6+16], %r267;
	st.shared.u32 	[%r6+20], %r268;
	st.shared.u32 	[%r6+24], %r269;
	st.shared.u32 	[%r6+28], %r270;
	st.shared.u32 	[%r6+32], %r271;
	st.shared.u32 	[%r6+36], %r272;
	st.shared.u32 	[%r6+40], %r273;
	st.shared.u32 	[%r6+44], %r274;
	st.shared.u32 	[%r6+48], %r275;
	st.shared.u32 	[%r6+52], %r276;
	st.shared.u32 	[%r6+56], %r277;
	st.shared.u32 	[%r6+60], %r278;
	st.shared.u32 	[%r6+64], %r279;
	st.shared.u32 	[%r6+68], %r280;
	st.shared.u32 	[%r6+72], %r281;
	st.shared.u32 	[%r6+76], %r282;
	st.shared.u32 	[%r6+80], %r283;
	st.shared.u32 	[%r6+84], %r284;
	st.shared.u32 	[%r6+88], %r285;
	st.shared.u32 	[%r6+92], %r286;
	st.shared.u32 	[%r6+96], %r287;
	st.shared.u32 	[%r6+100], %r288;
	st.shared.u32 	[%r6+104], %r289;
	st.shared.u32 	[%r6+108], %r290;
	st.shared.u32 	[%r6+112], %r291;
	st.shared.u32 	[%r6+116], %r292;
	st.shared.u32 	[%r6+120], %r293;
	st.shared.u32 	[%r6+124], %r294;
	st.shared.u32 	[%r6+128], %r295;
	bar.sync 	0;
	cvt.u32.u16 	%r296, %rs1;
	ld.shared.u16 	%r297, [%r14+2];
	add.s32 	%r63, %r297, %r296;
	cvt.u32.u16 	%r298, %rs2;
	ld.shared.u16 	%r299, [%r15+2];
	add.s32 	%r64, %r299, %r298;
	cvt.u32.u16 	%r300, %rs3;
	ld.shared.u16 	%r301, [%r16+2];
	add.s32 	%r65, %r301, %r300;
	cvt.u32.u16 	%r302, %rs4;
	ld.shared.u16 	%r303, [%r17+2];
	add.s32 	%r66, %r303, %r302;
	cvt.u32.u16 	%r304, %rs5;
	ld.shared.u16 	%r305, [%r18+2];
	add.s32 	%r67, %r305, %r304;
	cvt.u32.u16 	%r306, %rs6;
	ld.shared.u16 	%r307, [%r19+2];
	add.s32 	%r68, %r307, %r306;
	cvt.u32.u16 	%r308, %rs7;
	ld.shared.u16 	%r309, [%r20+2];
	add.s32 	%r69, %r309, %r308;
	cvt.u32.u16 	%r310, %rs8;
	ld.shared.u16 	%r311, [%r21+2];
	add.s32 	%r70, %r311, %r310;
	cvt.u32.u16 	%r312, %rs9;
	ld.shared.u16 	%r313, [%r22+2];
	add.s32 	%r71, %r313, %r312;
	bar.sync 	0;
	setp.lt.s32 	%p22, %r362, %r76;
	@%p22 bra 	$L__BB32_43;
	cvt.u64.u32 	%rd92, %r2;
	shl.b32 	%r314, %r63, 3;
	mov.u32 	%r315, _ZZN3cub18CUB_300001_SM_10006detail10radix_sort31DeviceRadixSortSingleTileKernelINS1_5radix10policy_hubIlNS0_8NullTypeEyE10Policy1000ELNS0_9SortOrderE1ElS6_yNS1_21identity_decomposer_tEEEvPKT1_PSB_PKT2_PSF_T3_iiT4_E12temp_storage;
	add.s32 	%r316, %r315, %r314;
	st.shared.u64 	[%r316], %rd130;
	shl.b32 	%r317, %r64, 3;
	add.s32 	%r318, %r315, %r317;
	st.shared.u64 	[%r318], %rd129;
	shl.b32 	%r319, %r65, 3;
	add.s32 	%r320, %r315, %r319;
	st.shared.u64 	[%r320], %rd128;
	shl.b32 	%r321, %r66, 3;
	add.s32 	%r322, %r315, %r321;
	st.shared.u64 	[%r322], %rd127;
	shl.b32 	%r323, %r67, 3;
	add.s32 	%r324, %r315, %r323;
	st.shared.u64 	[%r324], %rd126;
	shl.b32 	%r325, %r68, 3;
	add.s32 	%r326, %r315, %r325;
	st.shared.u64 	[%r326], %rd125;
	shl.b32 	%r327, %r69, 3;
	add.s32 	%r328, %r315, %r327;
	st.shared.u64 	[%r328], %rd124;
	shl.b32 	%r329, %r70, 3;
	add.s32 	%r330, %r315, %r329;
	st.shared.u64 	[%r330], %rd123;
	shl.b32 	%r331, %r71, 3;
	add.s32 	%r332, %r315, %r331;
	st.shared.u64 	[%r332], %rd122;
	bar.sync 	0;
	shl.b32 	%r333, %r2, 6;
	sub.s32 	%r72, %r8, %r333;
	ld.shared.u64 	%rd29, [%r72+2048];
	ld.shared.u64 	%rd30, [%r72+4096];
	ld.shared.u64 	%rd31, [%r72+6144];
	ld.shared.u64 	%rd32, [%r72+8192];
	ld.shared.u64 	%rd33, [%r72+10240];
	ld.shared.u64 	%rd34, [%r72+12288];
	ld.shared.u64 	%rd35, [%r72+14336];
	ld.shared.u64 	%rd36, [%r72+16384];
	setp.gt.u64 	%p23, %rd48, %rd92;
	cvta.to.global.u64 	%rd93, %rd47;
	mul.wide.u32 	%rd94, %r2, 8;
	add.s64 	%rd37, %rd93, %rd94;
	@%p23 bra 	$L__BB32_25;
	bra.uni 	$L__BB32_26;
$L__BB32_25:
	ld.shared.u64 	%rd95, [%r72];
	xor.b64  	%rd96, %rd95, -9223372036854775808;
	st.global.u64 	[%rd37], %rd96;
$L__BB32_26:
	add.s32 	%r334, %r2, 256;
	cvt.u64.u32 	%rd97, %r334;
	setp.le.u64 	%p24, %rd48, %rd97;
	@%p24 bra 	$L__BB32_28;
	xor.b64  	%rd98, %rd29, -9223372036854775808;
	st.global.u64 	[%rd37+2048], %rd98;
$L__BB32_28:
	add.s32 	%r335, %r2, 512;
	cvt.u64.u32 	%rd99, %r335;
	setp.le.u64 	%p25, %rd48, %rd99;
	@%p25 bra 	$L__BB32_30;
	xor.b64  	%rd100, %rd30, -9223372036854775808;
	st.global.u64 	[%rd37+4096], %rd100;
$L__BB32_30:
	add.s32 	%r336, %r2, 768;
	cvt.u64.u32 	%rd101, %r336;
	setp.le.u64 	%p26, %rd48, %rd101;
	@%p26 bra 	$L__BB32_32;
	xor.b64  	%rd102, %rd31, -9223372036854775808;
	st.global.u64 	[%rd37+6144], %rd102;
$L__BB32_32:
	or.b32  	%r337, %r2, 1024;
	cvt.u64.u32 	%rd103, %r337;
	setp.le.u64 	%p27, %rd48, %rd103;
	@%p27 bra 	$L__BB32_34;
	xor.b64  	%rd104, %rd32, -9223372036854775808;
	st.global.u64 	[%rd37+8192], %rd104;
$L__BB32_34:
	add.s32 	%r338, %r2, 1280;
	cvt.u64.u32 	%rd105, %r338;
	setp.le.u64 	%p28, %rd48, %rd105;
	@%p28 bra 	$L__BB32_36;
	xor.b64  	%rd106, %rd33, -9223372036854775808;
	st.global.u64 	[%rd37+10240], %rd106;
$L__BB32_36:
	add.s32 	%r339, %r2, 1536;
	cvt.u64.u32 	%rd107, %r339;
	setp.le.u64 	%p29, %rd48, %rd107;
	@%p29 bra 	$L__BB32_38;
	xor.b64  	%rd108, %rd34, -9223372036854775808;
	st.global.u64 	[%rd37+12288], %rd108;
$L__BB32_38:
	add.s32 	%r340, %r2, 1792;
	cvt.u64.u32 	%rd109, %r340;
	setp.le.u64 	%p30, %rd48, %rd109;
	@%p30 bra 	$L__BB32_40;
	xor.b64  	%rd110, %rd35, -9223372036854775808;
	st.global.u64 	[%rd37+14336], %rd110;
$L__BB32_40:
	or.b32  	%r341, %r2, 2048;
	cvt.u64.u32 	%rd111, %r341;
	setp.le.u64 	%p31, %rd48, %rd111;
	@%p31 bra 	$L__BB32_42;
	xor.b64  	%rd112, %rd36, -9223372036854775808;
	st.global.u64 	[%rd37+16384], %rd112;
$L__BB32_42:
	ret;
$L__BB32_43:
	shl.b32 	%r342, %r63, 3;
	mov.u32 	%r343, _ZZN3cub18CUB_300001_SM_10006detail10radix_sort31DeviceRadixSortSingleTileKernelINS1_5radix10policy_hubIlNS0_8NullTypeEyE10Policy1000ELNS0_9SortOrderE1ElS6_yNS1_21identity_decomposer_tEEEvPKT1_PSB_PKT2_PSF_T3_iiT4_E12temp_storage;
	add.s32 	%r344, %r343, %r342;
	st.shared.u64 	[%r344], %rd130;
	shl.b32 	%r345, %r64, 3;
	add.s32 	%r346, %r343, %r345;
	st.shared.u64 	[%r346], %rd129;
	shl.b32 	%r347, %r65, 3;
	add.s32 	%r348, %r343, %r347;
	st.shared.u64 	[%r348], %rd128;
	shl.b32 	%r349, %r66, 3;
	add.s32 	%r350, %r343, %r349;
	st.shared.u64 	[%r350], %rd127;
	shl.b32 	%r351, %r67, 3;
	add.s32 	%r352, %r343, %r351;
	st.shared.u64 	[%r352], %rd126;
	shl.b32 	%r353, %r68, 3;
	add.s32 	%r354, %r343, %r353;
	st.shared.u64 	[%r354], %rd125;
	shl.b32 	%r355, %r69, 3;
	add.s32 	%r356, %r343, %r355;
	st.shared.u64 	[%r356], %rd124;
	shl.b32 	%r357, %r70, 3;
	add.s32 	%r358, %r343, %r357;
	st.shared.u64 	[%r358], %rd123;
	shl.b32 	%r359, %r71, 3;
	add.s32 	%r360, %r343, %r359;
	st.shared.u64 	[%r360], %rd122;
	bar.sync 	0;
	ld.shared.u64 	%rd130, [%r8];
	ld.shared.u64 	%rd129, [%r8+8];
	ld.shared.u64 	%rd128, [%r8+16];
	ld.shared.u64 	%rd127, [%r8+24];
	ld.shared.u64 	%rd126, [%r8+32];
	ld.shared.u64 	%rd125, [%r8+40];
	ld.shared.u64 	%rd124, [%r8+48];
	ld.shared.u64 	%rd123, [%r8+56];
	ld.shared.u64 	%rd122, [%r8+64];
	bar.sync 	0;
	add.s32 	%r362, %r362, 6;
	add.s32 	%r361, %r361, -6;
	bra.uni 	$L__BB32_19;

}
	// .globl	_ZN3cub18CUB_300001_SM_10006detail10radix_sort30DeviceRadixSortHistogramKernelINS1_5radix10policy_hubIlNS0_8NullTypeEyE10Policy1000ELNS0_9SortOrderE1ElyNS1_21identity_decomposer_tEEEvPT2_PKT1_SB_iiT3_
.visible .entry _ZN3cub18CUB_300001_SM_10006detail10radix_sort30DeviceRadixSortHistogramKernelINS1_5radix10policy_hubIlNS0_8NullTypeEyE10Policy1000ELNS0_9SortOrderE1ElyNS1_21identity_decomposer_tEEEvPT2_PKT1_SB_iiT3_(
	.param .u64 .ptr .align 1 _ZN3cub18CUB_300001_SM_10006detail10radix_sort30DeviceRadixSortHistogramKernelINS1_5radix10policy_hubIlNS0_8NullTypeEyE10Policy1000ELNS0_9SortOrderE1ElyNS1_21identity_decomposer_tEEEvPT2_PKT1_SB_iiT3__param_0,
	.param .u64 .ptr .align 1 _ZN3cub18CUB_300001_SM_10006detail10radix_sort30DeviceRadixSortHistogramKernelINS1_5radix10policy_hubIlNS0_8NullTypeEyE10Policy1000ELNS0_9SortOrderE1ElyNS1_21identity_decomposer_tEEEvPT2_PKT1_SB_iiT3__param_1,
	.param .u64 _ZN3cub18CUB_300001_SM_10006detail10radix_sort30DeviceRadixSortHistogramKernelINS1_5radix10policy_hubIlNS0_8NullTypeEyE10Policy1000ELNS0_9SortOrderE1ElyNS1_21identity_decomposer_tEEEvPT2_PKT1_SB_iiT3__param_2,
	.param .u32 _ZN3cub18CUB_300001_SM_10006detail10radix_sort30DeviceRadixSortHistogramKernelINS1_5radix10policy_hubIlNS0_8NullTypeEyE10Policy1000ELNS0_9SortOrderE1ElyNS1_21identity_decomposer_tEEEvPT2_PKT1_SB_iiT3__param_3,
	.param .u32 _ZN3cub18CUB_300001_SM_10006detail10radix_sort30DeviceRadixSortHistogramKernelINS1_5radix10policy_hubIlNS0_8NullTypeEyE10Policy1000ELNS0_9SortOrderE1ElyNS1_21identity_decomposer_tEEEvPT2_PKT1_SB_iiT3__param_4,
	.param .align 1 .b8 _ZN3cub18CUB_300001_SM_10006detail10radix_sort30DeviceRadixSortHistogramKernelINS1_5radix10policy_hubIlNS0_8NullTypeEyE10Policy1000ELNS0_9SortOrderE1ElyNS1_21identity_decomposer_tEEEvPT2_PKT1_SB_iiT3__param_5[1]
)
.maxntid 128
{
	.reg .pred 	%p<91>;
	.reg .b32 	%r<362>;
	.reg .b64 	%rd<279>;
	// demoted variable
	.shared .align 4 .b8 _ZZN3cub18CUB_300001_SM_10006detail10radix_sort30DeviceRadixSortHistogramKernelINS1_5radix10policy_hubIlNS0_8NullTypeEyE10Policy1000ELNS0_9SortOrderE1ElyNS1_21identity_decomposer_tEEEvPT2_PKT1_SB_iiT3_E12temp_storage[8192];
	ld.param.u64 	%rd97, [_ZN3cub18CUB_300001_SM_10006detail10radix_sort30DeviceRadixSortHistogramKernelINS1_5radix10policy_hubIlNS0_8NullTypeEyE10Policy1000ELNS0_9SortOrderE1ElyNS1_21identity_decomposer_tEEEvPT2_PKT1_SB_iiT3__param_0];
	ld.param.u64 	%rd98, [_ZN3cub18CUB_300001_SM_10006detail10radix_sort30DeviceRadixSortHistogramKernelINS1_5radix10policy_hubIlNS0_8NullTypeEyE10Policy1000ELNS0_9SortOrderE1ElyNS1_21identity_decomposer_tEEEvPT2_PKT1_SB_iiT3__param_1];
	ld.param.u64 	%rd96, [_ZN3cub18CUB_300001_SM_10006detail10radix_sort30DeviceRadixSortHistogramKernelINS1_5radix10policy_hubIlNS0_8NullTypeEyE10Policy1000ELNS0_9SortOrderE1ElyNS1_21identity_decomposer_tEEEvPT2_PKT1_SB_iiT3__param_2];
	ld.param.u32 	%r93, [_ZN3cub18CUB_300001_SM_10006detail10radix_sort30DeviceRadixSortHistogramKernelINS1_5radix10policy_hubIlNS0_8NullTypeEyE10Policy1000ELNS0_9SortOrderE1ElyNS1_21identity_decomposer_tEEEvPT2_PKT1_SB_iiT3__param_3];
	ld.param.u32 	%r94, [_ZN3cub18CUB_300001_SM_10006detail10radix_sort30DeviceRadixSortHistogramKernelINS1_5radix10policy_hubIlNS0_8NullTypeEyE10Policy1000ELNS0_9SortOrderE1ElyNS1_21identity_decomposer_tEEEvPT2_PKT1_SB_iiT3__param_4];
	cvta.to.global.u64 	%rd1, %rd98;
	cvta.to.global.u64 	%rd2, %rd97;
	setp.eq.s64 	%p2, %rd96, 0;
	@%p2 bra 	$L__BB33_153;
	sub.s32 	%r95, %r94, %r93;
	add.s32 	%r96, %r95, 7;
	shr.s32 	%r97, %r96, 31;
	shr.u32 	%r98, %r97, 29;
	add.s32 	%r99, %r96, %r98;
	shr.s32 	%r100, %r99, 3;
	mov.u32 	%r101, %tid.x;
	setp.gt.u32 	%p3, %r101, 255;
	setp.lt.s32 	%p4, %r96, 8;
	mov.u32 	%r102, %ctaid.x;
	shl.b32 	%r103, %r102, 11;
	cvt.u64.u32 	%rd3, %r103;
	mov.u32 	%r104, %nctaid.x;
	shl.b32 	%r105, %r104, 11;
	cvt.u64.u32 	%rd4, %r105;
	add.s32 	%r1, %r100, -1;
	and.b32  	%r2, %r100, 15;
	and.b32  	%r3, %r100, 7;
	add.s32 	%r4, %r3, -1;
	and.b32  	%r5, %r100, 3;
	or.pred  	%p1, %p3, %p4;
	shl.b32 	%r106, %r101, 2;
	mov.u32 	%r107, _ZZN3cub18CUB_300001_SM_10006detail10radix_sort30DeviceRadixSortHistogramKernelINS1_5radix10policy_hubIlNS0_8NullTypeEyE10Policy1000ELNS0_9SortOrderE1ElyNS1_21identity_decomposer_tEEEvPT2_PKT1_SB_iiT3_E12temp_storage;
	add.s32 	%r6, %r107, %r106;
	and.b32  	%r7, %r100, 268435440;
	cvt.u64.u32 	%rd5, %r101;
	add.s32 	%r8, %r101, 128;
	add.s32 	%r9, %r101, 256;
	add.s32 	%r10, %r101, 512;
	add.s32 	%r11, %r101, 640;
	add.s32 	%r12, %r101, 768;
	add.s32 	%r13, %r101, 1920;
	and.b32  	%r14, %r100, 268435448;
	and.b32  	%r15, %r100, 1;
	neg.s32 	%r16, %r7;
	add.s32 	%r17, %r6, 8192;
	add.s64 	%rd100, %rd96, -1;
	shr.u64 	%rd101, %rd100, 30;
	add.s64 	%rd102, %rd101, 1;
	min.u64 	%rd6, %rd102, %rd96;
	mov.b64 	%rd246, 0;
$L__BB33_2:
	@%p1 bra 	$L__BB33_30;
	setp.lt.u32 	%p5, %r1, 15;
	mov.b32 	%r346, 0;
	@%p5 bra 	$L__BB33_6;
	mov.u32 	%r343, %r17;
	mov.u32 	%r344, %r16;
$L__BB33_5:
	.pragma "nounroll";
	mov.b32 	%r109, 0;
	st.shared.u32 	[%r343+-8192], %r109;
	st.shared.u32 	[%r343+-7168], %r109;
	st.shared.u32 	[%r343+-6144], %r109;
	st.shared.u32 	[%r343+-5120], %r109;
	st.shared.u32 	[%r343+-4096], %r109;
	st.shared.u32 	[%r343+-3072], %r109;
	st.shared.u32 	[%r343+-2048], %r109;
	st.shared.u32 	[%r343+-1024], %r109;
	st.shared.u32 	[%r343], %r109;
	st.shared.u32 	[%r343+1024], %r109;
	st.shared.u32 	[%r343+2048], %r109;
	st.shared.u32 	[%r343+3072], %r109;
	st.shared.u32 	[%r343+4096], %r109;
	st.shared.u32 	[%r343+5120], %r109;
	st.shared.u32 	[%r343+6144], %r109;
	st.shared.u32 	[%r343+7168], %r109;
	add.s32 	%r344, %r344, 16;
	add.s32 	%r343, %r343, 16384;
	setp.ne.s32 	%p6, %r344, 0;
	mov.u32 	%r346, %r7;
	@%p6 bra 	$L__BB33_5;
$L__BB33_6:
	add.s32 	%r23, %r2, -1;
	setp.eq.s32 	%p7, %r2, 0;
	@%p7 bra 	$L__BB33_16;
	setp.lt.u32 	%p8, %r23, 7;
	@%p8 bra 	$L__BB33_9;
	shl.b32 	%r110, %r346, 10;
	add.s32 	%r111, %r6, %r110;
	mov.b32 	%r112, 0;
	st.shared.u32 	[%r111], %r112;
	st.shared.u32 	[%r111+1024], %r112;
	st.shared.u32 	[%r111+2048], %r112;
	st.shared.u32 	[%r111+3072], %r112;
	st.shared.u32 	[%r111+4096], %r112;
	st.shared.u32 	[%r111+5120], %r112;
	st.shared.u32 	[%r111+6144], %r112;
	st.shared.u32 	[%r111+7168], %r112;
	add.s32 	%r346, %r346, 8;
$L__BB33_9:
	setp.eq.s32 	%p9, %r3, 0;
	@%p9 bra 	$L__BB33_16;
	setp.lt.u32 	%p10, %r4, 3;
	@%p10 bra 	$L__BB33_12;
	shl.b32 	%r113, %r346, 10;
	add.s32 	%r114, %r6, %r113;
	mov.b32 	%r115, 0;
	st.shared.u32 	[%r114], %r115;
	st.shared.u32 	[%r114+1024], %r115;
	st.shared.u32 	[%r114+2048], %r115;
	st.shared.u32 	[%r114+3072], %r115;
	add.s32 	%r346, %r346, 4;
$L__BB33_12:
	setp.eq.s32 	%p11, %r5, 0;
	@%p11 bra 	$L__BB33_16;
	setp.eq.s32 	%p12, %r5, 1;
	shl.b32 	%r116, %r346, 10;
	add.s32 	%r28, %r6, %r116;
	mov.b32 	%r117, 0;
	st.shared.u32 	[%r28], %r117;
	@%p12 bra 	$L__BB33_16;
	setp.eq.s32 	%p13, %r5, 2;
	mov.b32 	%r118, 0;
	st.shared.u32 	[%r28+1024], %r118;
	@%p13 bra 	$L__BB33_16;
	mov.b32 	%r119, 0;
	st.shared.u32 	[%r28+2048], %r119;
$L__BB33_16:
	cvt.u32.u64 	%r120, %rd5;
	setp.gt.u32 	%p14, %r120, 127;
	@%p14 bra 	$L__BB33_30;
	setp.lt.u32 	%p15, %r1, 15;
	mov.b32 	%r350, 0;
	@%p15 bra 	$L__BB33_20;
	mov.b32 	%r348, 0;
$L__BB33_19:
	.pragma "nounroll";
	shl.b32 	%r123, %r348, 10;
	add.s32 	%r124, %r6, %r123;
	mov.b32 	%r125, 0;
	st.shared.u32 	[%r124+512], %r125;
	st.shared.u32 	[%r124+1536], %r125;
	st.shared.u32 	[%r124+2560], %r125;
	st.shared.u32 	[%r124+3584], %r125;
	st.shared.u32 	[%r124+4608], %r125;
	st.shared.u32 	[%r124+5632], %r125;
	st.shared.u32 	[%r124+6656], %r125;
	st.shared.u32 	[%r124+7680], %r125;
	st.shared.u32 	[%r124+8704], %r125;
	st.shared.u32 	[%r124+9728], %r125;
	st.shared.u32 	[%r124+10752], %r125;
	st.shared.u32 	[%r124+11776], %r125;
	st.shared.u32 	[%r124+12800], %r125;
	st.shared.u32 	[%r124+13824], %r125;
	st.shared.u32 	[%r124+14848], %r125;
	st.shared.u32 	[%r124+15872], %r125;
	add.s32 	%r348, %r348, 16;
	setp.ne.s32 	%p16, %r348, %r7;
	mov.u32 	%r350, %r7;
	@%p16 bra 	$L__BB33_19;
$L__BB33_20:
	setp.eq.s32 	%p17, %r2, 0;
	@%p17 bra 	$L__BB33_30;
	setp.lt.u32 	%p18, %r23, 7;
	@%p18 bra 	$L__BB33_23;
	shl.b32 	%r126, %r350, 10;
	add.s32 	%r127, %r6, %r126;
	mov.b32 	%r128, 0;
	st.shared.u32 	[%r127+512], %r128;
	st.shared.u32 	[%r127+1536], %r128;
	st.shared.u32 	[%r127+2560], %r128;
	st.shared.u32 	[%r127+3584], %r128;
	st.shared.u32 	[%r127+4608], %r128;
	st.shared.u32 	[%r127+5632], %r128;
	st.shared.u32 	[%r127+6656], %r128;
	st.shared.u32 	[%r127+7680], %r128;
	add.s32 	%r350, %r350, 8;
$L__BB33_23:
	setp.eq.s32 	%p19, %r3, 0;
	@%p19 bra 	$L__BB33_30;
	setp.lt.u32 	%p20, %r4, 3;
	@%p20 bra 	$L__BB33_26;
	shl.b32 	%r129, %r350, 10;
	add.s32 	%r130, %r6, %r129;
	mov.b32 	%r131, 0;
	st.shared.u32 	[%r130+512], %r131;
	st.shared.u32 	[%r130+1536], %r131;
	st.shared.u32 	[%r130+2560], %r131;
	st.shared.u32 	[%r130+3584], %r131;
	add.s32 	%r350, %r350, 4;
$L__BB33_26:
	setp.eq.s32 	%p21, %r5, 0;
	@%p21 bra 	$L__BB33_30;
	setp.eq.s32 	%p22, %r5, 1;
	shl.b32 	%r132, %r350, 10;
	add.s32 	%r36, %r6, %r132;
	mov.b32 	%r133, 0;
	st.shared.u32 	[%r36+512], %r133;
	@%p22 bra 	$L__BB33_30;
	setp.eq.s32 	%p23, %r5, 2;
	mov.b32 	%r134, 0;
	st.shared.u32 	[%r36+1536], %r134;
	@%p23 bra 	$L__BB33_30;
	mov.b32 	%r135, 0;
	st.shared.u32 	[%r36+2560], %r135;
$L__BB33_30:
	bar.sync 	0;
	bar.sync 	0;
	shl.b64 	%rd8, %rd246, 30;
	sub.s64 	%rd103, %rd96, %rd8;
	min.u64 	%rd9, %rd103, 1073741824;
	setp.le.u64 	%p24, %rd9, %rd3;
	@%p24 bra 	$L__BB33_70;
	mov.u64 	%rd247, %rd3;
$L__BB33_32:
	add.s64 	%rd11, %rd247, %rd8;
	sub.s64 	%rd12, %rd96, %rd11;
	setp.lt.u64 	%p25, %rd12, 2048;
	@%p25 bra 	$L__BB33_34;
	add.s64 	%rd122, %rd11, %rd5;
	shl.b64 	%rd123, %rd122, 3;
	add.s64 	%rd124, %rd1, %rd123;
	ld.global.u64 	%rd278, [%rd124];
	ld.global.u64 	%rd277, [%rd124+1024];
	ld.global.u64 	%rd276, [%rd124+2048];
	ld.global.u64 	%rd275, [%rd124+3072];
	ld.global.u64 	%rd274, [%rd124+4096];
	ld.global.u64 	%rd273, [%rd124+5120];
	ld.global.u64 	%rd272, [%rd124+6144];
	ld.global.u64 	%rd271, [%rd124+7168];
	ld.global.u64 	%rd270, [%rd124+8192];
	ld.global.u64 	%rd269, [%rd124+9216];
	ld.global.u64 	%rd268, [%rd124+10240];
	ld.global.u64 	%rd267, [%rd124+11264];
	ld.global.u64 	%rd266, [%rd124+12288];
	ld.global.u64 	%rd265, [%rd124+13312];
	ld.global.u64 	%rd264, [%rd124+14336];
	ld.global.u64 	%rd263, [%rd124+15360];
	bra.uni 	$L__BB33_66;
$L__BB33_34:
	cvt.u32.u64 	%r136, %rd5;
	cvt.u32.u64 	%r37, %rd12;
	setp.ge.s32 	%p26, %r136, %r37;
	add.s64 	%rd105, %rd11, %rd5;
	shl.b64 	%rd106, %rd105, 3;
	add.s64 	%rd29, %rd1, %rd106;
	mov.b64 	%rd278, -9223372036854775808;
	@%p26 bra 	$L__BB33_36;
	ld.global.u64 	%rd278, [%rd29];
$L__BB33_36:
	setp.ge.s32 	%p27, %r8, %r37;
	mov.b64 	%rd277, -9223372036854775808;
	@%p27 bra 	$L__BB33_38;
	ld.global.u64 	%rd277, [%rd29+1024];
$L__BB33_38:
	setp.ge.s32 	%p28, %r9, %r37;
	mov.b64 	%rd276, -9223372036854775808;
	@%p28 bra 	$L__BB33_40;
	ld.global.u64 	%rd276, [%rd29+2048];
$L__BB33_40:
	mov.u32 	%r137, %tid.x;
	add.s32 	%r138, %r137, 384;
	setp.ge.s32 	%p29, %r138, %r37;
	mov.b64 	%rd275, -9223372036854775808;
	@%p29 bra 	$L__BB33_42;
	ld.global.u64 	%rd275, [%rd29+3072];
$L__BB33_42:
	setp.ge.s32 	%p30, %r10, %r37;
	mov.b64 	%rd274, -9223372036854775808;
	@%p30 bra 	$L__BB33_44;
	ld.global.u64 	%rd274, [%rd29+4096];
$L__BB33_44:
	setp.ge.s32 	%p31, %r11, %r37;
	mov.b64 	%rd273, -9223372036854775808;
	@%p31 bra 	$L__BB33_46;
	ld.global.u64 	%rd273, [%rd29+5120];
$L__BB33_46:
	setp.ge.s32 	%p32, %r12, %r37;
	mov.b64 	%rd272, -9223372036854775808;
	@%p32 bra 	$L__BB33_48;
	ld.global.u64 	%rd272, [%rd29+6144];
$L__BB33_48:
	add.s32 	%r140, %r137, 896;
	setp.ge.s32 	%p33, %r140, %r37;
	mov.b64 	%rd271, -9223372036854775808;
	@%p33 bra 	$L__BB33_50;
	ld.global.u64 	%rd271, [%rd29+7168];
$L__BB33_50:
	or.b32  	%r142, %r137, 1024;
	setp.ge.s32 	%p34, %r142, %r37;
	mov.b64 	%rd270, -9223372036854775808;
	@%p34 bra 	$L__BB33_52;
	ld.global.u64 	%rd270, [%rd29+8192];
$L__BB33_52:
	add.s32 	%r144, %r137, 1152;
	setp.ge.s32 	%p35, %r144, %r37;
	mov.b64 	%rd269, -9223372036854775808;
	@%p35 bra 	$L__BB33_54;
	ld.global.u64 	%rd269, [%rd29+9216];
$L__BB33_54:
	add.s32 	%r146, %r137, 1280;
	setp.ge.s32 	%p36, %r146, %r37;
	mov.b64 	%rd268, -9223372036854775808;
	@%p36 bra 	$L__BB33_56;
	ld.global.u64 	%rd268, [%rd29+10240];
$L__BB33_56:
	add.s32 	%r148, %r137, 1408;
	setp.ge.s32 	%p37, %r148, %r37;
	mov.b64 	%rd267, -9223372036854775808;
	@%p37 bra 	$L__BB33_58;
	ld.global.u64 	%rd267, [%rd29+11264];
$L__BB33_58:
	add.s32 	%r150, %r137, 1536;
	setp.ge.s32 	%p38, %r150, %r37;
	mov.b64 	%rd266, -9223372036854775808;
	@%p38 bra 	$L__BB33_60;
	ld.global.u64 	%rd266, [%rd29+12288];
$L__BB33_60:
	add.s32 	%r152, %r137, 1664;
	setp.ge.s32 	%p39, %r152, %r37;
	mov.b64 	%rd265, -9223372036854775808;
	@%p39 bra 	$L__BB33_62;
	ld.global.u64 	%rd265, [%rd29+13312];
$L__BB33_62:
	add.s32 	%r154, %r137, 1792;
	setp.ge.s32 	%p40, %r154, %r37;
	mov.b64 	%rd264, -9223372036854775808;
	@%p40 bra 	$L__BB33_64;
	ld.global.u64 	%rd264, [%rd29+14336];
$L__BB33_64:
	setp.ge.s32 	%p41, %r13, %r37;
	mov.b64 	%rd263, -9223372036854775808;
	@%p41 bra 	$L__BB33_66;
	ld.global.u64 	%rd263, [%rd29+15360];
$L__BB33_66:
	setp.le.s32 	%p42, %r94, %r93;
	@%p42 bra 	$L__BB33_69;
	xor.b64  	%rd77, %rd263, 9223372036854775807;
	xor.b64  	%rd78, %rd264, 9223372036854775807;
	xor.b64  	%rd79, %rd265, 9223372036854775807;
	xor.b64  	%rd80, %rd266, 9223372036854775807;
	xor.b64  	%rd81, %rd267, 9223372036854775807;
	xor.b64  	%rd82, %rd268, 9223372036854775807;
	xor.b64  	%rd83, %rd269, 9223372036854775807;
	xor.b64  	%rd84, %rd270, 9223372036854775807;
	xor.b64  	%rd85, %rd271, 9223372036854775807;
	xor.b64  	%rd86, %rd272, 9223372036854775807;
	xor.b64  	%rd87, %rd273, 9223372036854775807;
	xor.b64  	%rd88, %rd274, 9223372036854775807;
	xor.b64  	%rd89, %rd275, 9223372036854775807;
	xor.b64  	%rd90, %rd276, 9223372036854775807;
	xor.b64  	%rd91, %rd277, 9223372036854775807;
	xor.b64  	%rd92, %rd278, 9223372036854775807;
	mov.b32 	%r352, 0;
	mov.u32 	%r353, %r93;
$L__BB33_68:
	sub.s32 	%r156, %r94, %r353;
	shl.b32 	%r157, %r352, 10;
	mov.u32 	%r158, _ZZN3cub18CUB_300001_SM_10006detail10radix_sort30DeviceRadixSortHistogramKernelINS1_5radix10policy_hubIlNS0_8NullTypeEyE10Policy1000ELNS0_9SortOrderE1ElyNS1_21identity_decomposer_tEEEvPT2_PKT1_SB_iiT3_E12temp_storage;
	add.s32 	%r159, %r158, %r157;
	min.s32 	%r160, %r156, 8;
	mov.b32 	%r161, -1;
	shl.b32 	%r162, %r161, %r160;
	not.b32 	%r163, %r162;
	shr.u64 	%rd125, %rd92, %r353;
	cvt.u32.u64 	%r164, %rd125;
	and.b32  	%r165, %r164, %r163;
	shl.b32 	%r166, %r165, 2;
	add.s32 	%r167, %r159, %r166;
	atom.shared.add.u32 	%r168, [%r167], 1;
	shr.u64 	%rd126, %rd91, %r353;
	cvt.u32.u64 	%r169, %rd126;
	and.b32  	%r170, %r169, %r163;
	shl.b32 	%r171, %r170, 2;
	add.s32 	%r172, %r159, %r171;
	atom.shared.add.u32 	%r173, [%r172], 1;
	shr.u64 	%rd127, %rd90, %r353;
	cvt.u32.u64 	%r174, %rd127;
	and.b32  	%r175, %r174, %r163;
	shl.b32 	%r176, %r175, 2;
	add.s32 	%r177, %r159, %r176;
	atom.shared.add.u32 	%r178, [%r177], 1;
	shr.u64 	%rd128, %rd89, %r353;
	cvt.u32.u64 	%r179, %rd128;
	and.b32  	%r180, %r179, %r163;
	shl.b32 	%r181, %r180, 2;
	add.s32 	%r182, %r159, %r181;
	atom.shared.add.u32 	%r183, [%r182], 1;
	shr.u64 	%rd129, %rd88, %r353;
	cvt.u32.u64 	%r184, %rd129;
	and.b32  	%r185, %r184, %r163;
	shl.b32 	%r186, %r185, 2;
	add.s32 	%r187, %r159, %r186;
	atom.shared.add.u32 	%r188, [%r187], 1;
	shr.u64 	%rd130, %rd87, %r353;
	cvt.u32.u64 	%r189, %rd130;
	and.b32  	%r190, %r189, %r163;
	shl.b32 	%r191, %r190, 2;
	add.s32 	%r192, %r159, %r191;
	atom.shared.add.u32 	%r193, [%r192], 1;
	shr.u64 	%rd131, %rd86, %r353;
	cvt.u32.u64 	%r194, %rd131;
	and.b32  	%r195, %r194, %r163;
	shl.b32 	%r196, %r195, 2;
	add.s32 	%r197, %r159, %r196;
	atom.shared.add.u32 	%r198, [%r197], 1;
	shr.u64 	%rd132, %rd85, %r353;
	cvt.u32.u64 	%r199, %rd132;
	and.b32  	%r200, %r199, %r163;
	shl.b32 	%r201, %r200, 2;
	add.s32 	%r202, %r159, %r201;
	atom.shared.add.u32 	%r203, [%r202], 1;
	shr.u64 	%rd133, %rd84, %r353;
	cvt.u32.u64 	%r204, %rd133;
	and.b32  	%r205, %r204, %r163;
	shl.b32 	%r206, %r205, 2;
	add.s32 	%r207, %r159, %r206;
	atom.shared.add.u32 	%r208, [%r207], 1;
	shr.u64 	%rd134, %rd83, %r353;
	cvt.u32.u64 	%r209, %rd134;
	and.b32  	%r210, %r209, %r163;
	shl.b32 	%r211, %r210, 2;
	add.s32 	%r212, %r159, %r211;
	atom.shared.add.u32 	%r213, [%r212], 1;
	shr.u64 	%rd135, %rd82, %r353;
	cvt.u32.u64 	%r214, %rd135;
	and.b32  	%r215, %r214, %r163;
	shl.b32 	%r216, %r215, 2;
	add.s32 	%r217, %r159, %r216;
	atom.shared.add.u32 	%r218, [%r217], 1;
	shr.u64 	%rd136, %rd81, %r353;
	cvt.u32.u64 	%r219, %rd136;
	and.b32  	%r220, %r219, %r163;
	shl.b32 	%r221, %r220, 2;
	add.s32 	%r222, %r159, %r221;
	atom.shared.add.u32 	%r223, [%r222], 1;
	shr.u64 	%rd137, %rd80, %r353;
	cvt.u32.u64 	%r224, %rd137;
	and.b32  	%r225, %r224, %r163;
	shl.b32 	%r226, %r225, 2;
	add.s32 	%r227, %r159, %r226;
	atom.shared.add.u32 	%r228, [%r227], 1;
	shr.u64 	%rd138, %rd79, %r353;
	cvt.u32.u64 	%r229, %rd138;
	and.b32  	%r230, %r229, %r163;
	shl.b32 	%r231, %r230, 2;
	add.s32 	%r232, %r159, %r231;
	atom.shared.add.u32 	%r233, [%r232], 1;
	shr.u64 	%rd139, %rd78, %r353;
	cvt.u32.u64 	%r234, %rd139;
	and.b32  	%r235, %r234, %r163;
	shl.b32 	%r236, %r235, 2;
	add.s32 	%r237, %r159, %r236;
	atom.shared.add.u32 	%r238, [%r237], 1;
	shr.u64 	%rd140, %rd77, %r353;
	cvt.u32.u64 	%r239, %rd140;
	and.b32  	%r240, %r239, %r163;
	shl.b32 	%r241, %r240, 2;
	add.s32 	%r242, %r159, %r241;
	atom.shared.add.u32 	%r243, [%r242], 1;
	add.s32 	%r353, %r353, 8;
	add.s32 	%r352, %r352, 1;
	setp.lt.s32 	%p43, %r353, %r94;
	@%p43 bra 	$L__BB33_68;
$L__BB33_69:
	add.s64 	%rd247, %rd247, %rd4;
	setp.lt.u64 	%p44, %rd247, %rd9;
	@%p44 bra 	$L__BB33_32;
$L__BB33_70:
	bar.sync 	0;
	@%p1 bra 	$L__BB33_152;
	setp.lt.u32 	%p45, %r1, 7;
	mov.b32 	%r356, 0;
	@%p45 bra 	$L__BB33_90;
	mov.b32 	%r354, 0;
$L__BB33_73:
	.pragma "nounroll";
	shl.b32 	%r246, %r354, 10;
	add.s32 	%r43, %r6, %r246;
	ld.shared.u32 	%r44, [%r43];
	setp.eq.s32 	%p46, %r44, 0;
	@%p46 bra 	$L__BB33_75;
	cvt.u32.u64 	%r247, %rd5;
	shl.b32 	%r248, %r354, 8;
	add.s32 	%r249, %r248, %r247;
	mul.wide.u32 	%rd141, %r249, 8;
	add.s64 	%rd142, %rd2, %rd141;
	cvt.u64.u32 	%rd143, %r44;
	atom.global.add.u64 	%rd144, [%rd142], %rd143;
$L__BB33_75:
	ld.shared.u32 	%r45, [%r43+1024];
	setp.eq.s32 	%p47, %r45, 0;
	@%p47 bra 	$L__BB33_77;
	cvt.u32.u64 	%r250, %rd5;
	shl.b32 	%r251, %r354, 8;
	add.s32 	%r252, %r251, %r250;
	add.s32 	%r253, %r252, 256;
	mul.wide.u32 	%rd145, %r253, 8;
	add.s64 	%rd146, %rd2, %rd145;
	cvt.u64.u32 	%rd147, %r45;
	atom.global.add.u64 	%rd148, [%rd146], %rd147;
$L__BB33_77:
	ld.shared.u32 	%r46, [%r43+2048];
	setp.eq.s32 	%p48, %r46, 0;
	@%p48 bra 	$L__BB33_79;
	cvt.u32.u64 	%r254, %rd5;
	shl.b32 	%r255, %r354, 8;
	add.s32 	%r256, %r255, %r254;
	add.s32 	%r257, %r256, 512;
	mul.wide.u32 	%rd149, %r257, 8;
	add.s64 	%rd150, %rd2, %rd149;
	cvt.u64.u32 	%rd151, %r46;
	atom.global.add.u64 	%rd152, [%rd150], %rd151;
$L__BB33_79:
	ld.shared.u32 	%r47, [%r43+3072];
	setp.eq.s32 	%p49, %r47, 0;
	@%p49 bra 	$L__BB33_81;
	cvt.u32.u64 	%r258, %rd5;
	shl.b32 	%r259, %r354, 8;
	add.s32 	%r260, %r259, %r258;
	add.s32 	%r261, %r260, 768;
	mul.wide.u32 	%rd153, %r261, 8;
	add.s64 	%rd154, %rd2, %rd153;
	cvt.u64.u32 	%rd155, %r47;
	atom.global.add.u64 	%rd156, [%rd154], %rd155;
$L__BB33_81:
	ld.shared.u32 	%r48, [%r43+4096];
	setp.eq.s32 	%p50, %r48, 0;
	@%p50 bra 	$L__BB33_83;
	cvt.u32.u64 	%r262, %rd5;
	shl.b32 	%r263, %r354, 8;
	add.s32 	%r264, %r263, %r262;
	add.s32 	%r265, %r264, 1024;
	mul.wide.u32 	%rd157, %r265, 8;
	add.s64 	%rd158, %rd2, %rd157;
	cvt.u64.u32 	%rd159, %r48;
	atom.global.add.u64 	%rd160, [%rd158], %rd159;
$L__BB33_83:
	ld.shared.u32 	%r49, [%r43+5120];
	setp.eq.s32 	%p51, %r49, 0;
	@%p51 bra 	$L__BB33_85;
	cvt.u32.u64 	%r266, %rd5;
	shl.b32 	%r267, %r354, 8;
	add.s32 	%r268, %r267, %r266;
	add.s32 	%r269, %r268, 1280;
	mul.wide.u32 	%rd161, %r269, 8;
	add.s64 	%rd162, %rd2, %rd161;
	cvt.u64.u32 	%rd163, %r49;
	atom.global.add.u64 	%rd164, [%rd162], %rd163;
$L__BB33_85:
	ld.shared.u32 	%r50, [%r43+6144];
	setp.eq.s32 	%p52, %r50, 0;
	@%p52 bra 	$L__BB33_87;
	cvt.u32.u64 	%r270, %rd5;
	shl.b32 	%r271, %r354, 8;
	add.s32 	%r272, %r271, %r270;
	add.s32 	%r273, %r272, 1536;
	mul.wide.u32 	%rd165, %r273, 8;
	add.s64 	%rd166, %rd2, %rd165;
	cvt.u64.u32 	%rd167, %r50;
	atom.global.add.u64 	%rd168, [%rd166], %rd167;
$L__BB33_87:
	ld.shared.u32 	%r51, [%r43+7168];
	setp.eq.s32 	%p53, %r51, 0;
	@%p53 bra 	$L__BB33_89;
	cvt.u32.u64 	%r274, %rd5;
	shl.b32 	%r275, %r354, 8;
	add.s32 	%r276, %r275, %r274;
	add.s32 	%r277, %r276, 1792;
	mul.wide.u32 	%rd169, %r277, 8;
	add.s64 	%rd170, %rd2, %rd169;
	cvt.u64.u32 	%rd171, %r51;
	atom.global.add.u64 	%rd172, [%rd170], %rd171;
$L__BB33_89:
	add.s32 	%r354, %r354, 8;
	setp.ne.s32 	%p54, %r354, %r14;
	mov.u32 	%r356, %r14;
	@%p54 bra 	$L__BB33_73;
$L__BB33_90:
	add.s32 	%r54, %r5, -1;
	setp.eq.s32 	%p55, %r3, 0;
	@%p55 bra 	$L__BB33_111;
	setp.lt.u32 	%p56, %r4, 3;
	@%p56 bra 	$L__BB33_101;
	shl.b32 	%r278, %r356, 10;
	add.s32 	%r55, %r6, %r278;
	ld.shared.u32 	%r56, [%r55];
	setp.eq.s32 	%p57, %r56, 0;
	@%p57 bra 	$L__BB33_94;
	cvt.u32.u64 	%r279, %rd5;
	shl.b32 	%r280, %r356, 8;
	add.s32 	%r281, %r280, %r279;
	mul.wide.u32 	%rd173, %r281, 8;
	add.s64 	%rd174, %rd2, %rd173;
	cvt.u64.u32 	%rd175, %r56;
	atom.global.add.u64 	%rd176, [%rd174], %rd175;
$L__BB33_94:
	ld.shared.u32 	%r57, [%r55+1024];
	setp.eq.s32 	%p58, %r57, 0;
	@%p58 bra 	$L__BB33_96;
	cvt.u32.u64 	%r282, %rd5;
	shl.b32 	%r283, %r356, 8;
	add.s32 	%r284, %r283, %r282;
	add.s32 	%r285, %r284, 256;
	mul.wide.u32 	%rd177, %r285, 8;
	add.s64 	%rd178, %rd2, %rd177;
	cvt.u64.u32 	%rd179, %r57;
	atom.global.add.u64 	%rd180, [%rd178], %rd179;
$L__BB33_96:
	ld.shared.u32 	%r58, [%r55+2048];
	setp.eq.s32 	%p59, %r58, 0;
	@%p59 bra 	$L__BB33_98;
	cvt.u32.u64 	%r286, %rd5;
	shl.b32 	%r287, %r356, 8;
	add.s32 	%r288, %r287, %r286;
	add.s32 	%r289, %r288, 512;
	mul.wide.u32 	%rd181, %r289, 8;
	add.s64 	%rd182, %rd2, %rd181;
	cvt.u64.u32 	%rd183, %r58;
	atom.global.add.u64 	%rd184, [%rd182], %rd183;
$L__BB33_98:
	ld.shared.u32 	%r59, [%r55+3072];
	setp.eq.s32 	%p60, %r59, 0;
	@%p60 bra 	$L__BB33_100;
	cvt.u32.u64 	%r290, %rd5;
	shl.b32 	%r291, %r356, 8;
	add.s32 	%r292, %r291, %r290;
	add.s32 	%r293, %r292, 768;
	mul.wide.u32 	%rd185, %r293, 8;
	add.s64 	%rd186, %rd2, %rd185;
	cvt.u64.u32 	%rd187, %r59;
	atom.global.add.u64 	%rd188, [%rd186], %rd187;
$L__BB33_100:
	add.s32 	%r356, %r356, 4;
$L__BB33_101:
	setp.eq.s32 	%p61, %r5, 0;
	@%p61 bra 	$L__BB33_111;
	setp.eq.s32 	%p62, %r54, 0;
	@%p62 bra 	$L__BB33_108;
	shl.b32 	%r294, %r356, 10;
	add.s32 	%r62, %r6, %r294;
	ld.shared.u32 	%r63, [%r62];
	setp.eq.s32 	%p63, %r63, 0;
	@%p63 bra 	$L__BB33_105;
	cvt.u32.u64 	%r295, %rd5;
	shl.b32 	%r296, %r356, 8;
	add.s32 	%r297, %r296, %r295;
	mul.wide.u32 	%rd189, %r297, 8;
	add.s64 	%rd190, %rd2, %rd189;
	cvt.u64.u32 	%rd191, %r63;
	atom.global.add.u64 	%rd192, [%rd190], %rd191;
$L__BB33_105:
	ld.shared.u32 	%r64, [%r62+1024];
	setp.eq.s32 	%p64, %r64, 0;
	@%p64 bra 	$L__BB33_107;
	cvt.u32.u64 	%r298, %rd5;
	shl.b32 	%r299, %r356, 8;
	add.s32 	%r300, %r299, %r298;
	add.s32 	%r301, %r300, 256;
	mul.wide.u32 	%rd193, %r301, 8;
	add.s64 	%rd194, %rd2, %rd193;
	cvt.u64.u32 	%rd195, %r64;
	atom.global.add.u64 	%rd196, [%rd194], %rd195;
$L__BB33_107:
	add.s32 	%r356, %r356, 2;
$L__BB33_108:
	setp.eq.s32 	%p65, %r15, 0;
	@%p65 bra 	$L__BB33_111;
	shl.b32 	%r302, %r356, 10;
	add.s32 	%r303, %r6, %r302;
	ld.shared.u32 	%r67, [%r303];
	setp.eq.s32 	%p66, %r67, 0;
	@%p66 bra 	$L__BB33_111;
	cvt.u32.u64 	%r304, %rd5;
	shl.b32 	%r305, %r356, 8;
	add.s32 	%r306, %r305, %r304;
	mul.wide.u32 	%rd197, %r306, 8;
	add.s64 	%rd198, %rd2, %rd197;
	cvt.u64.u32 	%rd199, %r67;
	atom.global.add.u64 	%rd200, [%rd198], %rd199;
$L__BB33_111:
	cvt.u32.u64 	%r307, %rd5;
	setp.gt.u32 	%p67, %r307, 127;
	@%p67 bra 	$L__BB33_152;
	setp.lt.u32 	%p68, %r1, 7;
	mov.b32 	%r360, 0;
	@%p68 bra 	$L__BB33_131;
	mov.b32 	%r358, 0;
$L__BB33_114:
	.pragma "nounroll";
	shl.b32 	%r311, %r358, 10;
	add.s32 	%r69, %r6, %r311;
	ld.shared.u32 	%r70, [%r69+512];
	setp.eq.s32 	%p69, %r70, 0;
	shl.b32 	%r312, %r358, 8;
	add.s32 	%r313, %r312, %r307;
	mul.wide.u32 	%rd201, %r313, 8;
	add.s64 	%rd94, %rd2, %rd201;
	@%p69 bra 	$L__BB33_116;
	cvt.u64.u32 	%rd202, %r70;
	atom.global.add.u64 	%rd203, [%rd94+1024], %rd202;
$L__BB33_116:
	ld.shared.u32 	%r71, [%r69+1536];
	setp.eq.s32 	%p70, %r71, 0;
	@%p70 bra 	$L__BB33_118;
	cvt.u64.u32 	%rd204, %r71;
	atom.global.add.u64 	%rd205, [%rd94+3072], %rd204;
$L__BB33_118:
	ld.shared.u32 	%r72, [%r69+2560];
	setp.eq.s32 	%p71, %r72, 0;
	@%p71 bra 	$L__BB33_120;
	cvt.u64.u32 	%rd206, %r72;
	atom.global.add.u64 	%rd207, [%rd94+5120], %rd206;
$L__BB33_120:
	ld.shared.u32 	%r73, [%r69+3584];
	setp.eq.s32 	%p72, %r73, 0;
	@%p72 bra 	$L__BB33_122;
	cvt.u64.u32 	%rd208, %r73;
	atom.global.add.u64 	%rd209, [%rd94+7168], %rd208;
$L__BB33_122:
	ld.shared.u32 	%r74, [%r69+4608];
	setp.eq.s32 	%p73, %r74, 0;
	@%p73 bra 	$L__BB33_124;
	cvt.u64.u32 	%rd210, %r74;
	atom.global.add.u64 	%rd211, [%rd94+9216], %rd210;
$L__BB33_124:
	ld.shared.u32 	%r75, [%r69+5632];
	setp.eq.s32 	%p74, %r75, 0;
	@%p74 bra 	$L__BB33_126;
	cvt.u64.u32 	%rd212, %r75;
	atom.global.add.u64 	%rd213, [%rd94+11264], %rd212;
$L__BB33_126:
	ld.shared.u32 	%r76, [%r69+6656];
	setp.eq.s32 	%p75, %r76, 0;
	@%p75 bra 	$L__BB33_128;
	cvt.u64.u32 	%rd214, %r76;
	atom.global.add.u64 	%rd215, [%rd94+13312], %rd214;
$L__BB33_128:
	ld.shared.u32 	%r77, [%r69+7680];
	setp.eq.s32 	%p76, %r77, 0;
	@%p76 bra 	$L__BB33_130;
	cvt.u64.u32 	%rd216, %r77;
	atom.global.add.u64 	%rd217, [%rd94+15360], %rd216;
$L__BB33_130:
	add.s32 	%r358, %r358, 8;
	setp.ne.s32 	%p77, %r358, %r14;
	mov.u32 	%r360, %r14;
	@%p77 bra 	$L__BB33_114;
$L__BB33_131:
	setp.eq.s32 	%p78, %r3, 0;
	@%p78 bra 	$L__BB33_152;
	setp.lt.u32 	%p79, %r4, 3;
	@%p79 bra 	$L__BB33_142;
	shl.b32 	%r314, %r360, 10;
	add.s32 	%r80, %r6, %r314;
	ld.shared.u32 	%r81, [%r80+512];
	setp.eq.s32 	%p80, %r81, 0;
	@%p80 bra 	$L__BB33_135;
	shl.b32 	%r316, %r360, 8;
	add.s32 	%r317, %r316, %r307;
	mul.wide.u32 	%rd218, %r317, 8;
	add.s64 	%rd219, %rd2, %rd218;
	cvt.u64.u32 	%rd220, %r81;
	atom.global.add.u64 	%rd221, [%rd219+1024], %rd220;
$L__BB33_135:
	ld.shared.u32 	%r82, [%r80+1536];
	setp.eq.s32 	%p81, %r82, 0;
	@%p81 bra 	$L__BB33_137;
	shl.b32 	%r319, %r360, 8;
	add.s32 	%r320, %r319, %r307;
	add.s32 	%r321, %r320, 256;
	mul.wide.u32 	%rd222, %r321, 8;
	add.s64 	%rd223, %rd2, %rd222;
	cvt.u64.u32 	%rd224, %r82;
	atom.global.add.u64 	%rd225, [%rd223+1024], %rd224;
$L__BB33_137:
	ld.shared.u32 	%r83, [%r80+2560];
	setp.eq.s32 	%p82, %r83, 0;
	@%p82 bra 	$L__BB33_139;
	shl.b32 	%r323, %r360, 8;
	add.s32 	%r324, %r323, %r307;
	add.s32 	%r325, %r324, 512;
	mul.wide.u32 	%rd226, %r325, 8;
	add.s64 	%rd227, %rd2, %rd226;
	cvt.u64.u32 	%rd228, %r83;
	atom.global.add.u64 	%rd229, [%rd227+1024], %rd228;
$L__BB33_139:
	ld.shared.u32 	%r84, [%r80+3584];
	setp.eq.s32 	%p83, %r84, 0;
	@%p83 bra 	$L__BB33_141;
	shl.b32 	%r327, %r360, 8;
	add.s32 	%r328, %r327, %r307;
	add.s32 	%r329, %r328, 768;
	mul.wide.u32 	%rd230, %r329, 8;
	add.s64 	%rd231, %rd2, %rd230;
	cvt.u64.u32 	%rd232, %r84;
	atom.global.add.u64 	%rd233, [%rd231+1024], %rd232;
$L__BB33_141:
	add.s32 	%r360, %r360, 4;
$L__BB33_142:
	setp.eq.s32 	%p84, %r5, 0;
	@%p84 bra 	$L__BB33_152;
	setp.eq.s32 	%p85, %r54, 0;
	@%p85 bra 	$L__BB33_149;
	shl.b32 	%r330, %r360, 10;
	add.s32 	%r87, %r6, %r330;
	ld.shared.u32 	%r88, [%r87+512];
	setp.eq.s32 	%p86, %r88, 0;
	@%p86 bra 	$L__BB33_146;
	shl.b32 	%r332, %r360, 8;
	add.s32 	%r333, %r332, %r307;
	mul.wide.u32 	%rd234, %r333, 8;
	add.s64 	%rd235, %rd2, %rd234;
	cvt.u64.u32 	%rd236, %r88;
	atom.global.add.u64 	%rd237, [%rd235+1024], %rd236;
$L__BB33_146:
	ld.shared.u32 	%r89, [%r87+1536];
	setp.eq.s32 	%p87, %r89, 0;
	@%p87 bra 	$L__BB33_148;
	shl.b32 	%r335, %r360, 8;
	add.s32 	%r336, %r335, %r307;
	add.s32 	%r337, %r336, 256;
	mul.wide.u32 	%rd238, %r337, 8;
	add.s64 	%rd239, %rd2, %rd238;
	cvt.u64.u32 	%rd240, %r89;
	atom.global.add.u64 	%rd241, [%rd239+1024], %rd240;
$L__BB33_148:
	add.s32 	%r360, %r360, 2;
$L__BB33_149:
	setp.eq.s32 	%p88, %r15, 0;
	@%p88 bra 	$L__BB33_152;
	shl.b32 	%r338, %r360, 10;
	add.s32 	%r339, %r6, %r338;
	ld.shared.u32 	%r92, [%r339+512];
	setp.eq.s32 	%p89, %r92, 0;
	@%p89 bra 	$L__BB33_152;
	shl.b32 	%r341, %r360, 8;
	add.s32 	%r342, %r341, %r307;
	mul.wide.u32 	%rd242, %r342, 8;
	add.s64 	%rd243, %rd2, %rd242;
	cvt.u64.u32 	%rd244, %r92;
	atom.global.add.u64 	%rd245, [%rd243+1024], %rd244;
$L__BB33_152:
	bar.sync 	0;
	add.s64 	%rd246, %rd246, 1;
	setp.ne.s64 	%p90, %rd246, %rd6;
	@%p90 bra 	$L__BB33_2;
$L__BB33_153:
	ret;

}
	// .globl	_ZN3cub18CUB_300001_SM_10006detail10radix_sort29DeviceRadixSortOnesweepKernelINS1_5radix10policy_hubIlNS0_8NullTypeEyE10Policy1000ELNS0_9SortOrderE1ElS6_yiiNS1_21identity_decomposer_tEEEvPT5_SC_PT3_PKSD_PT1_PKSH_PT2_PKSL_T4_iiT6_
.visible .entry _ZN3cub18CUB_300001_SM_10006detail10radix_sort29DeviceRadixSortOnesweepKernelINS1_5radix10policy_hubIlNS0_8NullTypeEyE10Policy1000ELNS0_9SortOrderE1ElS6_yiiNS1_21identity_decomposer_tEEEvPT5_SC_PT3_PKSD_PT1_PKSH_PT2_PKSL_T4_iiT6_(
	.param .u64 .ptr .align 1 _ZN3cub18CUB_300001_SM_10006detail10radix_sort29DeviceRadixSortOnesweepKernelINS1_5radix10policy_hubIlNS0_8NullTypeEyE10Policy1000ELNS0_9SortOrderE1ElS6_yiiNS1_21identity_decomposer_tEEEvPT5_SC_PT3_PKSD_PT1_PKSH_PT2_PKSL_T4_iiT6__param_0,
	.param .u64 .ptr .align 1 _ZN3cub18CUB_300001_SM_10006detail10radix_sort29DeviceRadixSortOnesweepKernelINS1_5radix10policy_hubIlNS0_8NullTypeEyE10Policy1000ELNS0_9SortOrderE1ElS6_yiiNS1_21identity_decomposer_tEEEvPT5_SC_PT3_PKSD_PT1_PKSH_PT2_PKSL_T4_iiT6__param_1,
	.param .u64 .ptr .align 1 _ZN3cub18CUB_300001_SM_10006detail10radix_sort29DeviceRadixSortOnesweepKernelINS1_5radix10policy_hubIlNS0_8NullTypeEyE10Policy1000ELNS0_9SortOrderE1ElS6_yiiNS1_21identity_decomposer_tEEEvPT5_SC_PT3_PKSD_PT1_PKSH_PT2_PKSL_T4_iiT6__param_2,
	.param .u64 .ptr .align 1 _ZN3cub18CUB_300001_SM_10006detail10radix_sort29DeviceRadixSortOnesweepKernelINS1_5radix10policy_hubIlNS0_8NullTypeEyE10Policy1000ELNS0_9SortOrderE1ElS6_yiiNS1_21identity_decomposer_tEEEvPT5_SC_PT3_PKSD_PT1_PKSH_PT2_PKSL_T4_iiT6__param_3,
	.param .u64 .ptr .align 1 _ZN3cub18CUB_300001_SM_10006detail10radix_sort29DeviceRadixSortOnesweepKernelINS1_5radix10policy_hubIlNS0_8NullTypeEyE10Policy1000ELNS0_9SortOrderE1ElS6_yiiNS1_21identity_decomposer_tEEEvPT5_SC_PT3_PKSD_PT1_PKSH_PT2_PKSL_T4_iiT6__param_4,
	.param .u64 .ptr .align 1 _ZN3cub18CUB_300001_SM_10006detail10radix_sort29DeviceRadixSortOnesweepKernelINS1_5radix10policy_hubIlNS0_8NullTypeEyE10Policy1000ELNS0_9SortOrderE1ElS6_yiiNS1_21identity_decomposer_tEEEvPT5_SC_PT3_PKSD_PT1_PKSH_PT2_PKSL_T4_iiT6__param_5,
	.param .u64 .ptr .align 1 _ZN3cub18CUB_300001_SM_10006detail10radix_sort29DeviceRadixSortOnesweepKernelINS1_5radix10policy_hubIlNS0_8NullTypeEyE10Policy1000ELNS0_9SortOrderE1ElS6_yiiNS1_21identity_decomposer_tEEEvPT5_SC_PT3_PKSD_PT1_PKSH_PT2_PKSL_T4_iiT6__param_6,
	.param .u64 .ptr .align 1 _ZN3cub18CUB_300001_SM_10006detail10radix_sort29DeviceRadixSortOnesweepKernelINS1_5radix10policy_hubIlNS0_8NullTypeEyE10Policy1000ELNS0_9SortOrderE1ElS6_yiiNS1_21identity_decomposer_tEEEvPT5_SC_PT3_PKSD_PT1_PKSH_PT2_PKSL_T4_iiT6__param_7,
	.param .u32 _ZN3cub18CUB_300001_SM_10006detail10radix_sort29DeviceRadixSortOnesweepKernelINS1_5radix10policy_hubIlNS0_8NullTypeEyE10Policy1000ELNS0_9SortOrderE1ElS6_yiiNS1_21identity_decomposer_tEEEvPT5_SC_PT3_PKSD_PT1_PKSH_PT2_PKSL_T4_iiT6__param_8,
	.param .u32 _ZN3cub18CUB_300001_SM_10006detail10radix_sort29DeviceRadixSortOnesweepKernelINS1_5radix10policy_hubIlNS0_8NullTypeEyE10Policy1000ELNS0_9SortOrderE1ElS6_yiiNS1_21identity_decomposer_tEEEvPT5_SC_PT3_PKSD_PT1_PKSH_PT2_PKSL_T4_iiT6__param_9,
	.param .u32 _ZN3cub18CUB_300001_SM_10006detail10radix_sort29DeviceRadixSortOnesweepKernelINS1_5radix10policy_hubIlNS0_8NullTypeEyE10Policy1000ELNS0_9SortOrderE1ElS6_yiiNS1_21identity_decomposer_tEEEvPT5_SC_PT3_PKSD_PT1_PKSH_PT2_PKSL_T4_iiT6__param_10,
	.param .align 1 .b8 _ZN3cub18CUB_300001_SM_10006detail10radix_sort29DeviceRadixSortOnesweepKernelINS1_5radix10policy_hubIlNS0_8NullTypeEyE10Policy1000ELNS0_9SortOrderE1ElS6_yiiNS1_21identity_decomposer_tEEEvPT5_SC_PT3_PKSD_PT1_PKSH_PT2_PKSL_T4_iiT6__param_11[1]
)
.maxntid 384
{
	.reg .pred 	%p<122>;
	.reg .b32 	%r<1268>;
	.reg .b64 	%rd<469>;
	// demoted variable
	.shared .align 16 .b8 _ZZN3cub18CUB_300001_SM_10006detail10radix_sort29DeviceRadixSortOnesweepKernelINS1_5radix10policy_hubIlNS0_8NullTypeEyE10Policy1000ELNS0_9SortOrderE1ElS6_yiiNS1_21identity_decomposer_tEEEvPT5_SC_PT3_PKSD_PT1_PKSH_PT2_PKSL_T4_iiT6_E1s[48128];
	ld.param.u64 	%rd117, [_ZN3cub18CUB_300001_SM_10006detail10radix_sort29DeviceRadixSortOnesweepKernelINS1_5radix10policy_hubIlNS0_8NullTypeEyE10Policy1000ELNS0_9SortOrderE1ElS6_yiiNS1_21identity_decomposer_tEEEvPT5_SC_PT3_PKSD_PT1_PKSH_PT2_PKSL_T4_iiT6__param_0];
	ld.param.u64 	%rd114, [_ZN3cub18CUB_300001_SM_10006detail10radix_sort29DeviceRadixSortOnesweepKernelINS1_5radix10policy_hubIlNS0_8NullTypeEyE10Policy1000ELNS0_9SortOrderE1ElS6_yiiNS1_21identity_decomposer_tEEEvPT5_SC_PT3_PKSD_PT1_PKSH_PT2_PKSL_T4_iiT6__param_1];
	ld.param.u64 	%rd118, [_ZN3cub18CUB_300001_SM_10006detail10radix_sort29DeviceRadixSortOnesweepKernelINS1_5radix10policy_hubIlNS0_8NullTypeEyE10Policy1000ELNS0_9SortOrderE1ElS6_yiiNS1_21identity_decomposer_tEEEvPT5_SC_PT3_PKSD_PT1_PKSH_PT2_PKSL_T4_iiT6__param_4];
	ld.param.u64 	%rd119, [_ZN3cub18CUB_300001_SM_10006detail10radix_sort29DeviceRadixSortOnesweepKernelINS1_5radix10policy_hubIlNS0_8NullTypeEyE10Policy1000ELNS0_9SortOrderE1ElS6_yiiNS1_21identity_decomposer_tEEEvPT5_SC_PT3_PKSD_PT1_PKSH_PT2_PKSL_T4_iiT6__param_5];
	ld.param.u32 	%r150, [_ZN3cub18CUB_300001_SM_10006detail10radix_sort29DeviceRadixSortOnesweepKernelINS1_5radix10policy_hubIlNS0_8NullTypeEyE10Policy1000ELNS0_9SortOrderE1ElS6_yiiNS1_21identity_decomposer_tEEEvPT5_SC_PT3_PKSD_PT1_PKSH_PT2_PKSL_T4_iiT6__param_8];
	ld.param.u32 	%r152, [_ZN3cub18CUB_300001_SM_10006detail10radix_sort29DeviceRadixSortOnesweepKernelINS1_5radix10policy_hubIlNS0_8NullTypeEyE10Policy1000ELNS0_9SortOrderE1ElS6_yiiNS1_21identity_decomposer_tEEEvPT5_SC_PT3_PKSD_PT1_PKSH_PT2_PKSL_T4_iiT6__param_10];
	cvta.to.global.u64 	%rd1, %rd118;
	cvta.to.global.u64 	%rd2, %rd117;
	cvta.to.global.u64 	%rd3, %rd119;
	mov.u32 	%r1, %tid.x;
	// begin inline asm
	mov.u32 %r153, %laneid;
	// end inline asm
	setp.ne.s32 	%p1, %r1, 0;
	@%p1 bra 	$L__BB34_2;
	cvta.to.global.u64 	%rd120, %rd114;
	atom.global.add.u32 	%r154, [%rd120], 1;
	st.shared.u32 	[_ZZN3cub18CUB_300001_SM_10006detail10radix_sort29DeviceRadixSortOnesweepKernelINS1_5radix10policy_hubIlNS0_8NullTypeEyE10Policy1000ELNS0_9SortOrderE1ElS6_yiiNS1_21identity_decomposer_tEEEvPT5_SC_PT3_PKSD_PT1_PKSH_PT2_PKSL_T4_iiT6_E1s+46080], %r154;
$L__BB34_2:
	bar.sync 	0;
	ld.shared.u32 	%r3, [_ZZN3cub18CUB_300001_SM_10006detail10radix_sort29DeviceRadixSortOnesweepKernelINS1_5radix10policy_hubIlNS0_8NullTypeEyE10Policy1000ELNS0_9SortOrderE1ElS6_yiiNS1_21identity_decomposer_tEEEvPT5_SC_PT3_PKSD_PT1_PKSH_PT2_PKSL_T4_iiT6_E1s+46080];
	mul.lo.s32 	%r155, %r3, 5760;
	add.s32 	%r4, %r155, 5760;
	setp.gt.s32 	%p2, %r4, %r150;
	cvt.s64.s32 	%rd4, %r155;
	@%p2 bra 	$L__BB34_4;
	and.b32  	%r156, %r1, 31;
	and.b32  	%r157, %r1, 992;
	mul.lo.s32 	%r158, %r157, 15;
	or.b32  	%r159, %r158, %r156;
	cvt.u64.u32 	%rd121, %r159;
	add.s64 	%rd122, %rd121, %rd4;
	shl.b64 	%rd123, %rd122, 3;
	add.s64 	%rd124, %rd3, %rd123;
	ld.global.u64 	%rd437, [%rd124];
	ld.global.u64 	%rd438, [%rd124+256];
	ld.global.u64 	%rd439, [%rd124+512];
	ld.global.u64 	%rd440, [%rd124+768];
	ld.global.u64 	%rd441, [%rd124+1024];
	ld.global.u64 	%rd442, [%rd124+1280];
	ld.global.u64 	%rd443, [%rd124+1536];
	ld.global.u64 	%rd444, [%rd124+1792];
	ld.global.u64 	%rd445, [%rd124+2048];
	ld.global.u64 	%rd446, [%rd124+2304];
	ld.global.u64 	%rd447, [%rd124+2560];
	ld.global.u64 	%rd448, [%rd124+2816];
	ld.global.u64 	%rd449, [%rd124+3072];
	ld.global.u64 	%rd450, [%rd124+3328];
	ld.global.u64 	%rd451, [%rd124+3584];
	bra.uni 	$L__BB34_34;
$L__BB34_4:
	cvt.u32.u64 	%r160, %rd4;
	sub.s32 	%r5, %r150, %r160;
	and.b32  	%r161, %r1, 31;
	and.b32  	%r162, %r1, 992;
	mul.lo.s32 	%r163, %r162, 15;
	or.b32  	%r6, %r163, %r161;
	setp.ge.s32 	%p3, %r6, %r5;
	cvt.u64.u32 	%rd126, %r6;
	add.s64 	%rd127, %rd126, %rd4;
	shl.b64 	%rd128, %rd127, 3;
	add.s64 	%rd20, %rd3, %rd128;
	mov.b64 	%rd437, -9223372036854775808;
	@%p3 bra 	$L__BB34_6;
	ld.global.u64 	%rd437, [%rd20];
$L__BB34_6:
	add.s32 	%r164, %r6, 32;
	setp.ge.s32 	%p4, %r164, %r5;
	mov.b64 	%rd438, -9223372036854775808;
	@%p4 bra 	$L__BB34_8;
	ld.global.u64 	%rd438, [%rd20+256];
$L__BB34_8:
	add.s32 	%r165, %r6, 64;
	setp.ge.s32 	%p5, %r165, %r5;
	mov.b64 	%rd439, -9223372036854775808;
	@%p5 bra 	$L__BB34_10;
	ld.global.u64 	%rd439, [%rd20+512];
$L__BB34_10:
	add.s32 	%r166, %r6, 96;
	setp.ge.s32 	%p6, %r166, %r5;
	mov.b64 	%rd440, -9223372036854775808;
	@%p6 bra 	$L__BB34_12;
	ld.global.u64 	%rd440, [%rd20+768];
$L__BB34_12:
	add.s32 	%r167, %r6, 128;
	setp.ge.s32 	%p7, %r167, %r5;
	mov.b64 	%rd441, -9223372036854775808;
	@%p7 bra 	$L__BB34_14;
	ld.global.u64 	%rd441, [%rd20+1024];
$L__BB34_14:
	add.s32 	%r168, %r6, 160;
	setp.ge.s32 	%p8, %r168, %r5;
	mov.b64 	%rd442, -9223372036854775808;
	@%p8 bra 	$L__BB34_16;
	ld.global.u64 	%rd442, [%rd20+1280];
$L__BB34_16:
	add.s32 	%r169, %r6, 192;
	setp.ge.s32 	%p9, %r169, %r5;
	mov.b64 	%rd443, -9223372036854775808;
	@%p9 bra 	$L__BB34_18;
	ld.global.u64 	%rd443, [%rd20+1536];
$L__BB34_18:
	add.s32 	%r170, %r6, 224;
	setp.ge.s32 	%p10, %r170, %r5;
	mov.b64 	%rd444, -9223372036854775808;
	@%p10 bra 	$L__BB34_20;
	ld.global.u64 	%rd444, [%rd20+1792];
$L__BB34_20:
	add.s32 	%r171, %r6, 256;
	setp.ge.s32 	%p11, %r171, %r5;
	mov.b64 	%rd445, -9223372036854775808;
	@%p11 bra 	$L__BB34_22;
	ld.global.u64 	%rd445, [%rd20+2048];
$L__BB34_22:
	add.s32 	%r172, %r6, 288;
	setp.ge.s32 	%p12, %r172, %r5;
	mov.b64 	%rd446, -9223372036854775808;
	@%p12 bra 	$L__BB34_24;
	ld.global.u64 	%rd446, [%rd20+2304];
$L__BB34_24:
	add.s32 	%r173, %r6, 320;
	setp.ge.s32 	%p13, %r173, %r5;
	mov.b64 	%rd447, -9223372036854775808;
	@%p13 bra 	$L__BB34_26;
	ld.global.u64 	%rd447, [%rd20+2560];
$L__BB34_26:
	add.s32 	%r174, %r6, 352;
	setp.ge.s32 	%p14, %r174, %r5;
	mov.b64 	%rd448, -9223372036854775808;
	@%p14 bra 	$L__BB34_28;
	ld.global.u64 	%rd448, [%rd20+2816];
$L__BB34_28:
	add.s32 	%r175, %r6, 384;
	setp.ge.s32 	%p15, %r175, %r5;
	mov.b64 	%rd449, -9223372036854775808;
	@%p15 bra 	$L__BB34_30;
	ld.global.u64 	%rd449, [%rd20+3072];
$L__BB34_30:
	add.s32 	%r176, %r6, 416;
	setp.ge.s32 	%p16, %r176, %r5;
	mov.b64 	%rd450, -9223372036854775808;
	@%p16 bra 	$L__BB34_32;
	ld.global.u64 	%rd450, [%rd20+3328];
$L__BB34_32:
	add.s32 	%r177, %r6, 448;
	setp.ge.s32 	%p17, %r177, %r5;
	mov.b64 	%rd451, -9223372036854775808;
	@%p17 bra 	$L__BB34_34;
	ld.global.u64 	%rd451, [%rd20+3584];
$L__BB34_34:
	xor.b64  	%rd459, %rd443, 9223372036854775807;
	xor.b64  	%rd460, %rd444, 9223372036854775807;
	xor.b64  	%rd461, %rd445, 9223372036854775807;
	mov.b32 	%r178, -1;
	shl.b32 	%r179, %r178, %r152;
	not.b32 	%r7, %r179;
	shr.u32 	%r8, %r1, 5;
	shl.b32 	%r180, %r8, 10;
	mov.u32 	%r181, _ZZN3cub18CUB_300001_SM_10006detail10radix_sort29DeviceRadixSortOnesweepKernelINS1_5radix10policy_hubIlNS0_8NullTypeEyE10Policy1000ELNS0_9SortOrderE1ElS6_yiiNS1_21identity_decomposer_tEEEvPT5_SC_PT3_PKSD_PT1_PKSH_PT2_PKSL_T4_iiT6_E1s;
	add.s32 	%r9, %r181, %r180;
	setp.gt.s32 	%p18, %r153, 255;
	@%p18 bra 	$L__BB34_47;
	max.s32 	%r182, %r153, 224;
	sub.s32 	%r183, %r182, %r153;
	add.s32 	%r184, %r183, 31;
	shr.u32 	%r185, %r184, 5;
	add.s32 	%r10, %r185, 1;
	and.b32  	%r11, %r10, 15;
	setp.lt.u32 	%p19, %r184, 480;
	mov.u32 	%r1239, %r153;
	@%p19 bra 	$L__BB34_38;
	and.b32  	%r186, %r10, 268435440;
	neg.s32 	%r1237, %r186;
	shl.b32 	%r188, %r153, 2;
	add.s32 	%r189, %r180, %r188;
	add.s32 	%r191, %r189, %r181;
	add.s32 	%r1236, %r191, 1024;
	mov.u32 	%r1239, %r153;
$L__BB34_37:
	.pragma "nounroll";
	mov.b32 	%r192, 0;
	st.shared.u32 	[%r1236+-1024], %r192;
	st.shared.u32 	[%r1236+-896], %r192;
	st.shared.u32 	[%r1236+-768], %r192;
	st.shared.u32 	[%r1236+-640], %r192;
	st.shared.u32 	[%r1236+-512], %r192;
	st.shared.u32 	[%r1236+-384], %r192;
	st.shared.u32 	[%r1236+-256], %r192;
	st.shared.u32 	[%r1236+-128], %r192;
	st.shared.u32 	[%r1236], %r192;
	st.shared.u32 	[%r1236+128], %r192;
	st.shared.u32 	[%r1236+256], %r192;
	st.shared.u32 	[%r1236+384], %r192;
	st.shared.u32 	[%r1236+512], %r192;
	st.shared.u32 	[%r1236+640], %r192;
	st.shared.u32 	[%r1236+768], %r192;
	st.shared.u32 	[%r1236+896], %r192;
	add.s32 	%r1239, %r1239, 512;
	add.s32 	%r1237, %r1237, 16;
	add.s32 	%r1236, %r1236, 2048;
	setp.ne.s32 	%p20, %r1237, 0;
	@%p20 bra 	$L__BB34_37;
$L__BB34_38:
	setp.eq.s32 	%p21, %r11, 0;
	@%p21 bra 	$L__BB34_47;
	and.b32  	%r21, %r10, 7;
	setp.lt.u32 	%p22, %r11, 8;
	@%p22 bra 	$L__BB34_41;
	shl.b32 	%r193, %r1239, 2;
	add.s32 	%r194, %r9, %r193;
	mov.b32 	%r195, 0;
	st.shared.u32 	[%r194], %r195;
	st.shared.u32 	[%r194+128], %r195;
	st.shared.u32 	[%r194+256], %r195;
	st.shared.u32 	[%r194+384], %r195;
	st.shared.u32 	[%r194+512], %r195;
	st.shared.u32 	[%r194+640], %r195;
	st.shared.u32 	[%r194+768], %r195;
	st.shared.u32 	[%r194+896], %r195;
	add.s32 	%r1239, %r1239, 256;
$L__BB34_41:
	setp.eq.s32 	%p23, %r21, 0;
	@%p23 bra 	$L__BB34_47;
	and.b32  	%r24, %r10, 3;
	setp.lt.u32 	%p24, %r21, 4;
	@%p24 bra 	$L__BB34_44;
	shl.b32 	%r196, %r1239, 2;
	add.s32 	%r197, %r9, %r196;
	mov.b32 	%r198, 0;
	st.shared.u32 	[%r197], %r198;
	st.shared.u32 	[%r197+128], %r198;
	st.shared.u32 	[%r197+256], %r198;
	st.shared.u32 	[%r197+384], %r198;
	add.s32 	%r1239, %r1239, 128;
$L__BB34_44:
	setp.eq.s32 	%p25, %r24, 0;
	@%p25 bra 	$L__BB34_47;
	shl.b32 	%r200, %r1239, 2;
	add.s32 	%r201, %r180, %r200;
	add.s32 	%r1243, %r181, %r201;
	neg.s32 	%r1242, %r24;
$L__BB34_46:
	.pragma "nounroll";
	mov.b32 	%r203, 0;
	st.shared.u32 	[%r1243], %r203;
	add.s32 	%r1243, %r1243, 128;
	add.s32 	%r1242, %r1242, 1;
	setp.ne.s32 	%p26, %r1242, 0;
	@%p26 bra 	$L__BB34_46;
$L__BB34_47:
	ld.param.u32 	%r1235, [_ZN3cub18CUB_300001_SM_10006detail10radix_sort29DeviceRadixSortOnesweepKernelINS1_5radix10policy_hubIlNS0_8NullTypeEyE10Policy1000ELNS0_9SortOrderE1ElS6_yiiNS1_21identity_decomposer_tEEEvPT5_SC_PT3_PKSD_PT1_PKSH_PT2_PKSL_T4_iiT6__param_9];
	bar.warp.sync 	-1;
	cvt.u64.u32 	%rd68, %r1235;
	xor.b64  	%rd143, %rd437, 9223372036854775807;
	shr.u64 	%rd144, %rd143, %r1235;
	cvt.u32.u64 	%r205, %rd144;
	and.b32  	%r33, %r205, %r7;
	shl.b32 	%r206, %r33, 2;
	add.s32 	%r207, %r9, %r206;
	atom.shared.add.u32 	%r208, [%r207], 1;
	xor.b64  	%rd145, %rd438, 9223372036854775807;
	shr.u64 	%rd146, %rd145, %r1235;
	cvt.u32.u64 	%r209, %rd146;
	and.b32  	%r210, %r209, %r7;
	shl.b32 	%r211, %r210, 2;
	add.s32 	%r212, %r9, %r211;
	atom.shared.add.u32 	%r213, [%r212], 1;
	xor.b64  	%rd147, %rd439, 9223372036854775807;
	shr.u64 	%rd148, %rd147, %r1235;
	cvt.u32.u64 	%r214, %rd148;
	and.b32  	%r215, %r214, %r7;
	shl.b32 	%r216, %r215, 2;
	add.s32 	%r217, %r9, %r216;
	atom.shared.add.u32 	%r218, [%r217], 1;
	xor.b64  	%rd149, %rd440, 9223372036854775807;
	shr.u64 	%rd150, %rd149, %r1235;
	cvt.u32.u64 	%r219, %rd150;
	and.b32  	%r220, %r219, %r7;
	shl.b32 	%r221, %r220, 2;
	add.s32 	%r222, %r9, %r221;
	atom.shared.add.u32 	%r223, [%r222], 1;
	xor.b64  	%rd151, %rd441, 9223372036854775807;
	shr.u64 	%rd152, %rd151, %r1235;
	cvt.u32.u64 	%r224, %rd152;
	and.b32  	%r225, %r224, %r7;
	shl.b32 	%r226, %r225, 2;
	add.s32 	%r227, %r9, %r226;
	atom.shared.add.u32 	%r228, [%r227], 1;
	xor.b64  	%rd153, %rd442, 9223372036854775807;
	shr.u64 	%rd154, %rd153, %r1235;
	cvt.u32.u64 	%r229, %rd154;
	and.b32  	%r230, %r229, %r7;
	shl.b32 	%r231, %r230, 2;
	add.s32 	%r232, %r9, %r231;
	atom.shared.add.u32 	%r233, [%r232], 1;
	shr.u64 	%rd155, %rd459, %r1235;
	cvt.u32.u64 	%r234, %rd155;
	and.b32  	%r235, %r234, %r7;
	shl.b32 	%r236, %r235, 2;
	add.s32 	%r237, %r9, %r236;
	atom.shared.add.u32 	%r238, [%r237], 1;
	shr.u64 	%rd156, %rd460, %r1235;
	cvt.u32.u64 	%r239, %rd156;
	and.b32  	%r240, %r239, %r7;
	shl.b32 	%r241, %r240, 2;
	add.s32 	%r242, %r9, %r241;
	atom.shared.add.u32 	%r243, [%r242], 1;
	shr.u64 	%rd157, %rd461, %r1235;
	cvt.u32.u64 	%r244, %rd157;
	and.b32  	%r245, %r244, %r7;
	shl.b32 	%r246, %r245, 2;
	add.s32 	%r247, %r9, %r246;
	atom.shared.add.u32 	%r248, [%r247], 1;
	xor.b64  	%rd158, %rd446, 9223372036854775807;
	shr.u64 	%rd159, %rd158, %r1235;
	cvt.u32.u64 	%r249, %rd159;
	and.b32  	%r250, %r249, %r7;
	shl.b32 	%r251, %r250, 2;
	add.s32 	%r252, %r9, %r251;
	atom.shared.add.u32 	%r253, [%r252], 1;
	xor.b64  	%rd463, %rd447, 9223372036854775807;
	shr.u64 	%rd160, %rd463, %r1235;
	cvt.u32.u64 	%r254, %rd160;
	and.b32  	%r255, %r254, %r7;
	shl.b32 	%r256, %r255, 2;
	add.s32 	%r257, %r9, %r256;
	atom.shared.add.u32 	%r258, [%r257], 1;
	xor.b64  	%rd464, %rd448, 9223372036854775807;
	shr.u64 	%rd161, %rd464, %r1235;
	cvt.u32.u64 	%r259, %rd161;
	and.b32  	%r260, %r259, %r7;
	shl.b32 	%r261, %r260, 2;
	add.s32 	%r262, %r9, %r261;
	atom.shared.add.u32 	%r263, [%r262], 1;
	xor.b64  	%rd465, %rd449, 9223372036854775807;
	shr.u64 	%rd162, %rd465, %r1235;
	cvt.u32.u64 	%r264, %rd162;
	and.b32  	%r265, %r264, %r7;
	shl.b32 	%r266, %r265, 2;
	add.s32 	%r267, %r9, %r266;
	atom.shared.add.u32 	%r268, [%r267], 1;
	xor.b64  	%rd163, %rd450, 9223372036854775807;
	shr.u64 	%rd164, %rd163, %r1235;
	cvt.u32.u64 	%r269, %rd164;
	and.b32  	%r270, %r269, %r7;
	shl.b32 	%r271, %r270, 2;
	add.s32 	%r272, %r9, %r271;
	atom.shared.add.u32 	%r273, [%r272], 1;
	xor.b64  	%rd165, %rd451, 9223372036854775807;
	shr.u64 	%rd166, %rd165, %r1235;
	cvt.u32.u64 	%r274, %rd166;
	and.b32  	%r275, %r274, %r7;
	shl.b32 	%r276, %r275, 2;
	add.s32 	%r277, %r9, %r276;
	atom.shared.add.u32 	%r278, [%r277], 1;
	bar.sync 	0;
	setp.gt.u32 	%p27, %r1, 255;
	shl.b32 	%r279, %r1, 2;
	add.s32 	%r34, %r181, %r279;
	mov.b32 	%r1244, 0;
	@%p27 bra 	$L__BB34_49;
	ld.shared.u32 	%r281, [%r34];
	mov.b32 	%r282, 0;
	st.shared.u32 	[%r34], %r282;
	ld.shared.u32 	%r283, [%r34+1024];
	st.shared.u32 	[%r34+1024], %r281;
	add.s32 	%r284, %r283, %r281;
	ld.shared.u32 	%r285, [%r34+2048];
	st.shared.u32 	[%r34+2048], %r284;
	add.s32 	%r286, %r285, %r284;
	ld.shared.u32 	%r287, [%r34+3072];
	st.shared.u32 	[%r34+3072], %r286;
	add.s32 	%r288, %r287, %r286;
	ld.shared.u32 	%r289, [%r34+4096];
	st.shared.u32 	[%r34+4096], %r288;
	add.s32 	%r290, %r289, %r288;
	ld.shared.u32 	%r291, [%r34+5120];
	st.shared.u32 	[%r34+5120], %r290;
	add.s32 	%r292, %r291, %r290;
	ld.shared.u32 	%r293, [%r34+6144];
	st.shared.u32 	[%r34+6144], %r292;
	add.s32 	%r294, %r293, %r292;
	ld.shared.u32 	%r295, [%r34+7168];
	st.shared.u32 	[%r34+7168], %r294;
	add.s32 	%r296, %r295, %r294;
	ld.shared.u32 	%r297, [%r34+8192];
	st.shared.u32 	[%r34+8192], %r296;
	add.s32 	%r298, %r297, %r296;
	ld.shared.u32 	%r299, [%r34+9216];
	st.shared.u32 	[%r34+9216], %r298;
	add.s32 	%r300, %r299, %r298;
	ld.shared.u32 	%r301, [%r34+10240];
	st.shared.u32 	[%r34+10240], %r300;
	add.s32 	%r302, %r301, %r300;
	ld.shared.u32 	%r303, [%r34+11264];
	st.shared.u32 	[%r34+11264], %r302;
	add.s32 	%r1244, %r303, %r302;
$L__BB34_49:
	setp.gt.u32 	%p28, %r1, 255;
	shl.b32 	%r304, %r3, 8;
	add.s32 	%r305, %r304, %r1;
	mul.wide.s32 	%rd167, %r305, 4;
	add.s64 	%rd72, %rd2, %rd167;
	@%p28 bra 	$L__BB34_51;
	or.b32  	%r306, %r1244, 1073741824;
	st.volatile.global.u32 	[%rd72], %r306;
$L__BB34_51:
	ld.param.u64 	%rd422, [_ZN3cub18CUB_300001_SM_10006detail10radix_sort29DeviceRadixSortOnesweepKernelINS1_5radix10policy_hubIlNS0_8NullTypeEyE10Policy1000ELNS0_9SortOrderE1ElS6_yiiNS1_21identity_decomposer_tEEEvPT5_SC_PT3_PKSD_PT1_PKSH_PT2_PKSL_T4_iiT6__param_3];
	ld.param.u64 	%rd419, [_ZN3cub18CUB_300001_SM_10006detail10radix_sort29DeviceRadixSortOnesweepKernelINS1_5radix10policy_hubIlNS0_8NullTypeEyE10Policy1000ELNS0_9SortOrderE1ElS6_yiiNS1_21identity_decomposer_tEEEvPT5_SC_PT3_PKSD_PT1_PKSH_PT2_PKSL_T4_iiT6__param_2];
	xor.b64  	%rd462, %rd446, 9223372036854775807;
	xor.b64  	%rd458, %rd442, 9223372036854775807;
	xor.b64  	%rd467, %rd451, 9223372036854775807;
	xor.b64  	%rd466, %rd450, 9223372036854775807;
	xor.b64  	%rd455, %rd439, 9223372036854775807;
	xor.b64  	%rd457, %rd441, 9223372036854775807;
	xor.b64  	%rd456, %rd440, 9223372036854775807;
	xor.b64  	%rd454, %rd438, 9223372036854775807;
	xor.b64  	%rd453, %rd437, 9223372036854775807;
	setp.lt.u32 	%p29, %r1, 256;
	setp.eq.s32 	%p30, %r1244, 5760;
	and.pred  	%p31, %p29, %p30;
	selp.u32 	%r307, 1, 0, %p31;
	{ 
	.reg .pred 	%p1; 
	.reg .pred 	%p2; 
	setp.ne.u32 	%p1, %r307, 0; 
	bar.red.or.pred 	%p2, 0, %p1; 
	selp.u32 	%r308, 1, 0, %p2; 
	}
	setp.eq.s32 	%p32, %r308, 0;
	cvt.u64.u32 	%rd82, %r1;
	cvta.to.global.u64 	%rd168, %rd419;
	mul.wide.u32 	%rd169, %r1, 8;
	add.s64 	%rd83, %rd168, %rd169;
	cvta.to.global.u64 	%rd170, %rd422;
	add.s64 	%rd84, %rd170, %rd169;
	@%p32 bra 	$L__BB34_95;
	setp.gt.u32 	%p33, %r1, 255;
	setp.gt.u32 	%p34, %r1, %r33;
	selp.b32 	%r37, 5760, 0, %p34;
	shl.b32 	%r309, %r1, 3;
	mov.u32 	%r310, _ZZN3cub18CUB_300001_SM_10006detail10radix_sort29DeviceRadixSortOnesweepKernelINS1_5radix10policy_hubIlNS0_8NullTypeEyE10Policy1000ELNS0_9SortOrderE1ElS6_yiiNS1_21identity_decomposer_tEEEvPT5_SC_PT3_PKSD_PT1_PKSH_PT2_PKSL_T4_iiT6_E1s;
	add.s32 	%r311, %r310, %r309;
	add.s32 	%r38, %r311, 46080;
	@%p33 bra 	$L__BB34_60;
	ld.global.u64 	%rd171, [%rd84];
	cvt.u64.u32 	%rd172, %r37;
	sub.s64 	%rd452, %rd171, %rd172;
	st.shared.u64 	[%r38], %rd452;
	setp.lt.s32 	%p35, %r3, 1;
	mov.u32 	%r1248, %r1244;
	@%p35 bra 	$L__BB34_59;
	mov.b32 	%r1246, -1;
	mov.u32 	%r1245, %r3;
	mov.u32 	%r1248, %r1244;
$L__BB34_55:
	add.s32 	%r42, %r1245, -1;
	shl.b32 	%r313, %r42, 8;
	add.s32 	%r314, %r313, %r1;
	mul.wide.s32 	%rd173, %r314, 4;
	add.s64 	%rd86, %rd2, %rd173;
$L__BB34_56:
	membar.cta;
	ld.volatile.global.u32 	%r43, [%rd86];
	setp.eq.s32 	%p36, %r43, 0;
	@%p36 bra 	$L__BB34_56;
	and.b32  	%r315, %r43, 1073741823;
	add.s32 	%r1248, %r315, %r1248;
	setp.gt.s32 	%p37, %r43, -1;
	vote.sync.ballot.b32 	%r1246, %p37, %r1246;
	setp.gt.u32 	%p39, %r1245, 1;
	and.pred  	%p40, %p37, %p39;
	mov.u32 	%r1245, %r42;
	@%p40 bra 	$L__BB34_55;
	ld.shared.u64 	%rd452, [%r38];
$L__BB34_59:
	or.b32  	%r316, %r1248, -2147483648;
	st.volatile.global.u32 	[%rd72], %r316;
	sub.s32 	%r317, %r1248, %r1244;
	cvt.s64.s32 	%rd174, %r317;
	add.s64 	%rd175, %rd452, %rd174;
	st.shared.u64 	[%r38], %rd175;
$L__BB34_60:
	ld.param.u64 	%rd420, [_ZN3cub18CUB_300001_SM_10006detail10radix_sort29DeviceRadixSortOnesweepKernelINS1_5radix10policy_hubIlNS0_8NullTypeEyE10Policy1000ELNS0_9SortOrderE1ElS6_yiiNS1_21identity_decomposer_tEEEvPT5_SC_PT3_PKSD_PT1_PKSH_PT2_PKSL_T4_iiT6__param_2];
	setp.gt.u32 	%p41, %r1, 255;
	setp.lt.s32 	%p42, %r4, %r150;
	setp.eq.s64 	%p43, %rd420, 0;
	or.pred  	%p44, %p43, %p42;
	or.pred  	%p45, %p41, %p44;
	@%p45 bra 	$L__BB34_62;
	ld.shared.u64 	%rd176, [%r38];
	cvt.u64.u32 	%rd177, %r37;
	cvt.s64.s32 	%rd178, %r1244;
	add.s64 	%rd179, %rd177, %rd178;
	add.s64 	%rd180, %rd179, %rd176;
	st.global.u64 	[%rd83], %rd180;
$L__BB34_62:
	setp.gt.s32 	%p46, %r4, %r150;
	bar.sync 	0;
	shl.b32 	%r318, %r33, 3;
	add.s32 	%r320, %r310, %r318;
	ld.shared.u64 	%rd89, [%r320+46080];
	@%p46 bra 	$L__BB34_64;
	and.b32  	%r321, %r1, 31;
	and.b32  	%r322, %r1, 992;
	mul.lo.s32 	%r323, %r322, 15;
	or.b32  	%r324, %r323, %r321;
	cvt.u64.u32 	%rd181, %r324;
	add.s64 	%rd182, %rd89, %rd181;
	shl.b64 	%rd183, %rd182, 3;
	add.s64 	%rd184, %rd1, %rd183;
	st.global.u64 	[%rd184], %rd437;
	st.global.u64 	[%rd184+256], %rd438;
	st.global.u64 	[%rd184+512], %rd439;
	st.global.u64 	[%rd184+768], %rd440;
	st.global.u64 	[%rd184+1024], %rd441;
	st.global.u64 	[%rd184+1280], %rd442;
	st.global.u64 	[%rd184+1536], %rd443;
	st.global.u64 	[%rd184+1792], %rd444;
	st.global.u64 	[%rd184+2048], %rd445;
	st.global.u64 	[%rd184+2304], %rd446;
	st.global.u64 	[%rd184+2560], %rd447;
	st.global.u64 	[%rd184+2816], %rd448;
	st.global.u64 	[%rd184+3072], %rd449;
	st.global.u64 	[%rd184+3328], %rd450;
	st.global.u64 	[%rd184+3584], %rd451;
	bra.uni 	$L__BB34_94;
$L__BB34_64:
	mad.lo.s32 	%r47, %r3, -5760, %r150;
	and.b32  	%r325, %r1, 31;
	and.b32  	%r326, %r1, 992;
	mul.lo.s32 	%r327, %r326, 15;
	or.b32  	%r48, %r327, %r325;
	setp.ge.s32 	%p47, %r48, %r47;
	cvt.u64.u32 	%rd185, %r48;
	add.s64 	%rd186, %rd89, %rd185;
	shl.b64 	%rd187, %rd186, 3;
	add.s64 	%rd90, %rd1, %rd187;
	@%p47 bra 	$L__BB34_66;
	st.global.u64 	[%rd90], %rd437;
$L__BB34_66:
	add.s32 	%r328, %r48, 32;
	setp.ge.s32 	%p48, %r328, %r47;
	@%p48 bra 	$L__BB34_68;
	st.global.u64 	[%rd90+256], %rd438;
$L__BB34_68:
	add.s32 	%r329, %r48, 64;
	setp.ge.s32 	%p49, %r329, %r47;
	@%p49 bra 	$L__BB34_70;
	st.global.u64 	[%rd90+512], %rd439;
$L__BB34_70:
	add.s32 	%r330, %r48, 96;
	setp.ge.s32 	%p50, %r330, %r47;
	@%p50 bra 	$L__BB34_72;
	st.global.u64 	[%rd90+768], %rd440;
$L__BB34_72:
	add.s32 	%r331, %r48, 128;
	setp.ge.s32 	%p51, %r331, %r47;
	@%p51 bra 	$L__BB34_74;
	st.global.u64 	[%rd90+1024], %rd441;
$L__BB34_74:
	add.s32 	%r332, %r48, 160;
	setp.ge.s32 	%p52, %r332, %r47;
	@%p52 bra 	$L__BB34_76;
	st.global.u64 	[%rd90+1280], %rd442;
$L__BB34_76:
	add.s32 	%r333, %r48, 192;
	setp.ge.s32 	%p53, %r333, %r47;
	@%p53 bra 	$L__BB34_78;
	st.global.u64 	[%rd90+1536], %rd443;
$L__BB34_78:
	add.s32 	%r334, %r48, 224;
	setp.ge.s32 	%p54, %r334, %r47;
	@%p54 bra 	$L__BB34_80;
	st.global.u64 	[%rd90+1792], %rd444;
$L__BB34_80:
	add.s32 	%r335, %r48, 256;
	setp.ge.s32 	%p55, %r335, %r47;
	@%p55 bra 	$L__BB34_82;
	st.global.u64 	[%rd90+2048], %rd445;
$L__BB34_82:
	add.s32 	%r336, %r48, 288;
	setp.ge.s32 	%p56, %r336, %r47;
	@%p56 bra 	$L__BB34_84;
	st.global.u64 	[%rd90+2304], %rd446;
$L__BB34_84:
	add.s32 	%r337, %r48, 320;
	setp.ge.s32 	%p57, %r337, %r47;
	@%p57 bra 	$L__BB34_86;
	st.global.u64 	[%rd90+2560], %rd447;
$L__BB34_86:
	add.s32 	%r338, %r48, 352;
	setp.ge.s32 	%p58, %r338, %r47;
	@%p58 bra 	$L__BB34_88;
	st.global.u64 	[%rd90+2816], %rd448;
$L__BB34_88:
	add.s32 	%r339, %r48, 384;
	setp.ge.s32 	%p59, %r339, %r47;
	@%p59 bra 	$L__BB34_90;
	st.global.u64 	[%rd90+3072], %rd449;
$L__BB34_90:
	add.s32 	%r340, %r48, 416;
	setp.ge.s32 	%p60, %r340, %r47;
	@%p60 bra 	$L__BB34_92;
	st.global.u64 	[%rd90+3328], %rd450;
$L__BB34_92:
	add.s32 	%r341, %r48, 448;
	setp.ge.s32 	%p61, %r341, %r47;
	@%p61 bra 	$L__BB34_94;
	st.global.u64 	[%rd90+3584], %rd451;
$L__BB34_94:
	// begin inline asm
	exit;
	// end inline asm
	mov.u64 	%rd453, %rd437;
	mov.u64 	%rd454, %rd438;
	mov.u64 	%rd455, %rd439;
	mov.u64 	%rd456, %rd440;
	mov.u64 	%rd457, %rd441;
	mov.u64 	%rd458, %rd442;
	mov.u64 	%rd459, %rd443;
	mov.u64 	%rd460, %rd444;
	mov.u64 	%rd461, %rd445;
	mov.u64 	%rd462, %rd446;
	mov.u64 	%rd463, %rd447;
	mov.u64 	%rd464, %rd448;
	mov.u64 	%rd465, %rd449;
	mov.u64 	%rd466, %rd450;
	mov.u64 	%rd467, %rd451;
$L__BB34_95:
	mul.hi.u32 	%r342, %r1, 357913942;
	add.s32 	%r343, %r342, %r1;
	shl.b32 	%r344, %r343, 2;
	mov.u32 	%r345, _ZZN3cub18CUB_300001_SM_10006detail10radix_sort29DeviceRadixSortOnesweepKernelINS1_5radix10policy_hubIlNS0_8NullTypeEyE10Policy1000ELNS0_9SortOrderE1ElS6_yiiNS1_21identity_decomposer_tEEEvPT5_SC_PT3_PKSD_PT1_PKSH_PT2_PKSL_T4_iiT6_E1s;
	add.s32 	%r346, %r345, %r344;
	add.s32 	%r49, %r346, 13328;
	st.shared.u32 	[%r346+13328], %r1244;
	bar.sync 	0;
	setp.gt.u32 	%p62, %r1, 31;
	@%p62 bra 	$L__BB34_97;
	mad.lo.s32 	%r378, %r1, 52, %r345;
	ld.shared.u32 	%r379, [%r378+13328];
	ld.shared.u32 	%r380, [%r378+13332];
	ld.shared.u32 	%r381, [%r378+13336];
	ld.shared.u32 	%r382, [%r378+13340];
	ld.shared.u32 	%r383, [%r378+13344];
	ld.shared.u32 	%r384, [%r378+13348];
	ld.shared.u32 	%r385, [%r378+13352];
	ld.shared.u32 	%r386, [%r378+13356];
	ld.shared.u32 	%r387, [%r378+13360];
	ld.shared.u32 	%r388, [%r378+13364];
	ld.shared.u32 	%r389, [%r378+13368];
	ld.shared.u32 	%r390, [%r378+13372];
	add.s32 	%r391, %r380, %r379;
	add.s32 	%r392, %r391, %r381;
	add.s32 	%r393, %r392, %r382;
	add.s32 	%r394, %r393, %r383;
	add.s32 	%r395, %r394, %r384;
	add.s32 	%r396, %r395, %r385;
	add.s32 	%r397, %r396, %r386;
	add.s32 	%r398, %r397, %r387;
	add.s32 	%r399, %r398, %r388;
	add.s32 	%r400, %r399, %r389;
	add.s32 	%r351, %r400, %r390;
	mov.b32 	%r349, 1;
	mov.b32 	%r374, 0;
	mov.b32 	%r376, -1;
	// begin inline asm
	{  .reg .s32 r0;  .reg .pred p;  shfl.sync.up.b32 r0|p, %r351, %r349, %r374, %r376;  @p add.s32 r0, r0, %r351;  mov.s32 %r347, r0;}
	// end inline asm
	mov.b32 	%r355, 2;
	// begin inline asm
	{  .reg .s32 r0;  .reg .pred p;  shfl.sync.up.b32 r0|p, %r347, %r355, %r374, %r376;  @p add.s32 r0, r0, %r347;  mov.s32 %r353, r0;}
	// end inline asm
	mov.b32 	%r361, 4;
	// begin inline asm
	{  .reg .s32 r0;  .reg .pred p;  shfl.sync.up.b32 r0|p, %r353, %r361, %r374, %r376;  @p add.s32 r0, r0, %r353;  mov.s32 %r359, r0;}
	// end inline asm
	mov.b32 	%r367, 8;
	// begin inline asm
	{  .reg .s32 r0;  .reg .pred p;  shfl.sync.up.b32 r0|p, %r359, %r367, %r374, %r376;  @p add.s32 r0, r0, %r359;  mov.s32 %r365, r0;}
	// end inline asm
	mov.b32 	%r373, 16;
	// begin inline asm
	{  .reg .s32 r0;  .reg .pred p;  shfl.sync.up.b32 r0|p, %r365, %r373, %r374, %r376;  @p add.s32 r0, r0, %r365;  mov.s32 %r371, r0;}
	// end inline asm
	sub.s32 	%r401, %r371, %r351;
	add.s32 	%r402, %r379, %r401;
	add.s32 	%r403, %r380, %r402;
	add.s32 	%r404, %r381, %r403;
	add.s32 	%r405, %r382, %r404;
	add.s32 	%r406, %r383, %r405;
	add.s32 	%r407, %r384, %r406;
	add.s32 	%r408, %r385, %r407;
	add.s32 	%r409, %r386, %r408;
	add.s32 	%r410, %r387, %r409;
	add.s32 	%r411, %r388, %r410;
	add.s32 	%r412, %r389, %r411;
	st.shared.u32 	[%r378+13328], %r401;
	st.shared.u32 	[%r378+13332], %r402;
	st.shared.u32 	[%r378+13336], %r403;
	st.shared.u32 	[%r378+13340], %r404;
	st.shared.u32 	[%r378+13344], %r405;
	st.shared.u32 	[%r378+13348], %r406;
	st.shared.u32 	[%r378+13352], %r407;
	st.shared.u32 	[%r378+13356], %r408;
	st.shared.u32 	[%r378+13360], %r409;
	st.shared.u32 	[%r378+13364], %r410;
	st.shared.u32 	[%r378+13368], %r411;
	st.shared.u32 	[%r378+13372], %r412;
$L__BB34_97:
	setp.gt.u32 	%p63, %r1, 255;
	bar.sync 	0;
	ld.shared.s32 	%rd107, [%r49];
	@%p63 bra 	$L__BB34_99;
	cvt.u32.u64 	%r413, %rd107;
	shl.b32 	%r415, %r1, 2;
	add.s32 	%r417, %r345, %r415;
	ld.shared.u32 	%r418, [%r417];
	add.s32 	%r419, %r418, %r413;
	st.shared.u32 	[%r417], %r419;
	ld.shared.u32 	%r420, [%r417+1024];
	add.s32 	%r421, %r420, %r413;
	st.shared.u32 	[%r417+1024], %r421;
	ld.shared.u32 	%r422, [%r417+2048];
	add.s32 	%r423, %r422, %r413;
	st.shared.u32 	[%r417+2048], %r423;
	ld.shared.u32 	%r424, [%r417+3072];
	add.s32 	%r425, %r424, %r413;
	st.shared.u32 	[%r417+3072], %r425;
	ld.shared.u32 	%r426, [%r417+4096];
	add.s32 	%r427, %r426, %r413;
	st.shared.u32 	[%r417+4096], %r427;
	ld.shared.u32 	%r428, [%r417+5120];
	add.s32 	%r429, %r428, %r413;
	st.shared.u32 	[%r417+5120], %r429;
	ld.shared.u32 	%r430, [%r417+6144];
	add.s32 	%r431, %r430, %r413;
	st.shared.u32 	[%r417+6144], %r431;
	ld.shared.u32 	%r432, [%r417+7168];
	add.s32 	%r433, %r432, %r413;
	st.shared.u32 	[%r417+7168], %r433;
	ld.shared.u32 	%r434, [%r417+8192];
	add.s32 	%r435, %r434, %r413;
	st.shared.u32 	[%r417+8192], %r435;
	ld.shared.u32 	%r436, [%r417+9216];
	add.s32 	%r437, %r436, %r413;
	st.shared.u32 	[%r417+9216], %r437;
	ld.shared.u32 	%r438, [%r417+10240];
	add.s32 	%r439, %r438, %r413;
	st.shared.u32 	[%r417+10240], %r439;
	ld.shared.u32 	%r440, [%r417+11264];
	add.s32 	%r441, %r440, %r413;
	st.shared.u32 	[%r417+11264], %r441;
$L__BB34_99:
	bar.sync 	0;
	// begin inline asm
	mov.u32 %r442, %lanemask_le;
	// end inline asm
	cvt.u32.u64 	%r468, %rd68;
	shr.u64 	%rd188, %rd453, %r468;
	cvt.u32.u64 	%r469, %rd188;
	and.b32  	%r465, %r469, %r7;
	mov.b32 	%r445, 1;
	// begin inline asm
	{
    .reg .pred p;
    and.b32 %r443, %r465, %r445;    setp.ne.u32 p, %r443, 0;
    vote.ballot.sync.b32 %r443, p, 0xffffffff;
    @!p not.b32 %r443, %r443;
}

	// end inline asm
	mov.b32 	%r448, 2;
	// begin inline asm
	{
    .reg .pred p;
    and.b32 %r446, %r465, %r448;    setp.ne.u32 p, %r446, 0;
    vote.ballot.sync.b32 %r446, p, 0xffffffff;
    @!p not.b32 %r446, %r446;
}

	// end inline asm
	and.b32  	%r470, %r446, %r443;
	mov.b32 	%r451, 4;
	// begin inline asm
	{
    .reg .pred p;
    and.b32 %r449, %r465, %r451;    setp.ne.u32 p, %r449, 0;
    vote.ballot.sync.b32 %r449, p, 0xffffffff;
    @!p not.b32 %r449, %r449;
}

	// end inline asm
	and.b32  	%r471, %r449, %r470;
	mov.b32 	%r454, 8;
	// begin inline asm
	{
    .reg .pred p;
    and.b32 %r452, %r465, %r454;    setp.ne.u32 p, %r452, 0;
    vote.ballot.sync.b32 %r452, p, 0xffffffff;
    @!p not.b32 %r452, %r452;
}

	// end inline asm
	and.b32  	%r472, %r452, %r471;
	mov.b32 	%r457, 16;
	// begin inline asm
	{
    .reg .pred p;
    and.b32 %r455, %r465, %r457;    setp.ne.u32 p, %r455, 0;
    vote.ballot.sync.b32 %r455, p, 0xffffffff;
    @!p not.b32 %r455, %r455;
}

	// end inline asm
	and.b32  	%r473, %r455, %r472;
	mov.b32 	%r460, 32;
	// begin inline asm
	{
    .reg .pred p;
    and.b32 %r458, %r465, %r460;    setp.ne.u32 p, %r458, 0;
    vote.ballot.sync.b32 %r458, p, 0xffffffff;
    @!p not.b32 %r458, %r458;
}

	// end inline asm
	and.b32  	%r474, %r458, %r473;
	mov.b32 	%r463, 64;
	// begin inline asm
	{
    .reg .pred p;
    and.b32 %r461, %r465, %r463;    setp.ne.u32 p, %r461, 0;
    vote.ballot.sync.b32 %r461, p, 0xffffffff;
    @!p not.b32 %r461, %r461;
}

	// end inline asm
	and.b32  	%r475, %r461, %r474;
	mov.b32 	%r466, 128;
	// begin inline asm
	{
    .reg .pred p;
    and.b32 %r464, %r465, %r466;    setp.ne.u32 p, %r464, 0;
    vote.ballot.sync.b32 %r464, p, 0xffffffff;
    @!p not.b32 %r464, %r464;
}

	// end inline asm
	and.b32  	%r476, %r464, %r475;
	clz.b32 	%r477, %r476;
	sub.s32 	%r52, 31, %r477;
	and.b32  	%r478, %r442, %r476;
	popc.b32 	%r53, %r478;
	setp.ne.s32 	%p64, %r153, %r52;
	mov.b32 	%r1249, 0;
	@%p64 bra 	$L__BB34_101;
	shl.b32 	%r479, %r465, 2;
	add.s32 	%r480, %r9, %r479;
	atom.shared.add.u32 	%r1249, [%r480], %r53;
$L__BB34_101:
	shfl.sync.idx.b32	%r506|%p65, %r1249, %r52, 31, -1;
	add.s32 	%r56, %r53, %r506;
	shr.u64 	%rd189, %rd454, %r468;
	cvt.u32.u64 	%r508, %rd189;
	and.b32  	%r503, %r508, %r7;
	mov.b32 	%r483, 1;
	// begin inline asm
	{
    .reg .pred p;
    and.b32 %r481, %r503, %r483;    setp.ne.u32 p, %r481, 0;
    vote.ballot.sync.b32 %r481, p, 0xffffffff;
    @!p not.b32 %r481, %r481;
}

	// end inline asm
	mov.b32 	%r486, 2;
	// begin inline asm
	{
    .reg .pred p;
    and.b32 %r484, %r503, %r486;    setp.ne.u32 p, %r484, 0;
    vote.ballot.sync.b32 %r484, p, 0xffffffff;
    @!p not.b32 %r484, %r484;
}

	// end inline asm
	and.b32  	%r509, %r484, %r481;
	mov.b32 	%r489, 4;
	// begin inline asm
	{
    .reg .pred p;
    and.b32 %r487, %r503, %r489;    setp.ne.u32 p, %r487, 0;
    vote.ballot.sync.b32 %r487, p, 0xffffffff;
    @!p not.b32 %r487, %r487;
}

	// end inline asm
	and.b32  	%r510, %r487, %r509;
	mov.b32 	%r492, 8;
	// begin inline asm
	{
    .reg .pred p;
    and.b32 %r490, %r503, %r492;    setp.ne.u32 p, %r490, 0;
    vote.ballot.sync.b32 %r490, p, 0xffffffff;
    @!p not.b32 %r490, %r490;
}

	// end inline asm
	and.b32  	%r511, %r490, %r510;
	mov.b32 	%r495, 16;
	// begin inline asm
	{
    .reg .pred p;
    and.b32 %r493, %r503, %r495;    setp.ne.u32 p, %r493, 0;
    vote.ballot.sync.b32 %r493, p, 0xffffffff;
    @!p not.b32 %r493, %r493;
}

	// end inline asm
	and.b32  	%r512, %r493, %r511;
	mov.b32 	%r498, 32;
	// begin inline asm
	{
    .reg .pred p;
    and.b32 %r496, %r503, %r498;    setp.ne.u32 p, %r496, 0;
    vote.ballot.sync.b32 %r496, p, 0xffffffff;
    @!p not.b32 %r496, %r496;
}

	// end inline asm
	and.b32  	%r513, %r496, %r512;
	mov.b32 	%r501, 64;
	// begin inline asm
	{
    .reg .pred p;
    and.b32 %r499, %r503, %r501;    setp.ne.u32 p, %r499, 0;
    vote.ballot.sync.b32 %r499, p, 0xffffffff;
    @!p not.b32 %r499, %r499;
}

	// end inline asm
	and.b32  	%r514, %r499, %r513;
	mov.b32 	%r504, 128;
	// begin inline asm
	{
    .reg .pred p;
    and.b32 %r502, %r503, %r504;    setp.ne.u32 p, %r502, 0;
    vote.ballot.sync.b32 %r502, p, 0xffffffff;
    @!p not.b32 %r502, %r502;
}

	// end inline asm
	and.b32  	%r515, %r502, %r514;
	clz.b32 	%r516, %r515;
	sub.s32 	%r58, 31, %r516;
	and.b32  	%r517, %r442, %r515;
	popc.b32 	%r59, %r517;
	setp.ne.s32 	%p66, %r153, %r58;
	mov.b32 	%r1250, 0;
	@%p66 bra 	$L__BB34_103;
	shl.b32 	%r518, %r503, 2;
	add.s32 	%r519, %r9, %r518;
	atom.shared.add.u32 	%r1250, [%r519], %r59;
$L__BB34_103:
	shfl.sync.idx.b32	%r545|%p67, %r1250, %r58, 31, -1;
	add.s32 	%r62, %r59, %r545;
	shr.u64 	%rd190, %rd455, %r468;
	cvt.u32.u64 	%r547, %rd190;
	and.b32  	%r542, %r547, %r7;
	mov.b32 	%r522, 1;
	// begin inline asm
	{
    .reg .pred p;
    and.b32 %r520, %r542, %r522;    setp.ne.u32 p, %r520, 0;
    vote.ballot.sync.b32 %r520, p, 0xffffffff;
    @!p not.b32 %r520, %r520;
}

	// end inline asm
	mov.b32 	%r525, 2;
	// begin inline asm
	{
    .reg .pred p;
    and.b32 %r523, %r542, %r525;    setp.ne.u32 p, %r523, 0;
    vote.ballot.sync.b32 %r523, p, 0xffffffff;
    @!p not.b32 %r523, %r523;
}

	// end inline asm
	and.b32  	%r548, %r523, %r520;
	mov.b32 	%r528, 4;
	// begin inline asm
	{
    .reg .pred p;
    and.b32 %r526, %r542, %r528;    setp.ne.u32 p, %r526, 0;
    vote.ballot.sync.b32 %r526, p, 0xffffffff;
    @!p not.b32 %r526, %r526;
}

	// end inline asm
	and.b32  	%r549, %r526, %r548;
	mov.b32 	%r531, 8;
	// begin inline asm
	{
    .reg .pred p;
    and.b32 %r529, %r542, %r531;    setp.ne.u32 p, %r529, 0;
    vote.ballot.sync.b32 %r529, p, 0xffffffff;
    @!p not.b32 %r529, %r529;
}

	// end inline asm
	and.b32  	%r550, %r529, %r549;
	mov.b32 	%r534, 16;
	// begin inline asm
	{
    .reg .pred p;
    and.b32 %r532, %r542, %r534;    setp.ne.u32 p, %r532, 0;
    vote.ballot.sync.b32 %r532, p, 0xffffffff;
    @!p not.b32 %r532, %r532;
}

	// end inline asm
	and.b32  	%r551, %r532, %r550;
	mov.b32 	%r537, 32;
	// begin inline asm
	{
    .reg .pred p;
    and.b32 %r535, %r542, %r537;    setp.ne.u32 p, %r535, 0;
    vote.ballot.sync.b32 %r535, p, 0xffffffff;
    @!p not.b32 %r535, %r535;
}

	// end inline asm
	and.b32  	%r552, %r535, %r551;
	mov.b32 	%r540, 64;
	// begin inline asm
	{
    .reg .pred p;
    and.b32 %r538, %r542, %r540;    setp.ne.u32 p, %r538, 0;
    vote.ballot.sync.b32 %r538, p, 0xffffffff;
    @!p not.b32 %r538, %r538;
}

	// end inline asm
	and.b32  	%r553, %r538, %r552;
	mov.b32 	%r543, 128;
	// begin inline asm
	{
    .reg .pred p;
    and.b32 %r541, %r542, %r543;    setp.ne.u32 p, %r541, 0;
    vote.ballot.sync.b32 %r541, p, 0xffffffff;
    @!p not.b32 %r541, %r541;
}

	// end inline asm
	and.b32  	%r554, %r541, %r553;
	clz.b32 	%r555, %r554;
	sub.s32 	%r64, 31, %r555;
	and.b32  	%r556, %r442, %r554;
	popc.b32 	%r65, %r556;
	setp.ne.s32 	%p68, %r153, %r64;
	mov.b32 	%r1251, 0;
	@%p68 bra 	$L__BB34_105;
	shl.b32 	%r557, %r542, 2;
	add.s32 	%r558, %r9, %r557;
	atom.shared.add.u32 	%r1251, [%r558], %r65;
$L__BB34_105:
	shfl.sync.idx.b32	%r584|%p69, %r1251, %r64, 31, -1;
	add.s32 	%r68, %r65, %r584;
	shr.u64 	%rd191, %rd456, %r468;
	cvt.u32.u64 	%r586, %rd191;
	and.b32  	%r581, %r586, %r7;
	mov.b32 	%r561, 1;
	// begin inline asm
	{
    .reg .pred p;
    and.b32 %r559, %r581, %r561;    setp.ne.u32 p, %r559, 0;
    vote.ballot.sync.b32 %r559, p, 0xffffffff;
    @!p not.b32 %r559, %r559;
}

	// end inline asm
	mov.b32 	%r564, 2;
	// begin inline asm
	{
    .reg .pred p;
    and.b32 %r562, %r581, %r564;    setp.ne.u32 p, %r562, 0;
    vote.ballot.sync.b32 %r562, p, 0xffffffff;
    @!p not.b32 %r562, %r562;
}

	// end inline asm
	and.b32  	%r587, %r562, %r559;
	mov.b32 	%r567, 4;
	// begin inline asm
	{
    .reg .pred p;
    and.b32 %r565, %r581, %r567;    setp.ne.u32 p, %r565, 0;
    vote.ballot.sync.b32 %r565, p, 0xffffffff;
    @!p not.b32 %r565, %r565;
}

	// end inline asm
	and.b32  	%r588, %r565, %r587;
	mov.b32 	%r570, 8;
	// begin inline asm
	{
    .reg .pred p;
    and.b32 %r568, %r581, %r570;    setp.ne.u32 p, %r568, 0;
    vote.ballot.sync.b32 %r568, p, 0xffffffff;
    @!p not.b32 %r568, %r568;
}

	// end inline asm
	and.b32  	%r589, %r568, %r588;
	mov.b32 	%r573, 16;
	// begin inline asm
	{
    .reg .pred p;
    and.b32 %r571, %r581, %r573;    setp.ne.u32 p, %r571, 0;
    vote.ballot.sync.b32 %r571, p, 0xffffffff;
    @!p not.b32 %r571, %r571;
}

	// end inline asm
	and.b32  	%r590, %r571, %r589;
	mov.b32 	%r576, 32;
	// begin inline asm
	{
    .reg .pred p;
    and.b32 %r574, %r581, %r576;    setp.ne.u32 p, %r574, 0;
    vote.ballot.sync.b32 %r574, p, 0xffffffff;
    @!p not.b32 %r574, %r574;
}

	// end inline asm
	and.b32  	%r591, %r574, %r590;
	mov.b32 	%r579, 64;
	// begin inline asm
	{
    .reg .pred p;
    and.b32 %r577, %r581, %r579;    setp.ne.u32 p, %r577, 0;
    vote.ballot.sync.b32 %r577, p, 0xffffffff;
    @!p not.b32 %r577, %r577;
}

	// end inline asm
	and.b32  	%r592, %r577, %r591;
	mov.b32 	%r582, 128;
	// begin inline asm
	{
    .reg .pred p;
    and.b32 %r580, %r581, %r582;    setp.ne.u32 p, %r580, 0;
    vote.ballot.sync.b32 %r580, p, 0xffffffff;
    @!p not.b32 %r580, %r580;
}

	// end inline asm
	and.b32  	%r593, %r580, %r592;
	clz.b32 	%r594, %r593;
	sub.s32 	%r70, 31, %r594;
	and.b32  	%r595, %r442, %r593;
	popc.b32 	%r71, %r595;
	setp.ne.s32 	%p70, %r153, %r70;
	mov.b32 	%r1252, 0;
	@%p70 bra 	$L__BB34_107;
	shl.b32 	%r596, %r581, 2;
	add.s32 	%r597, %r9, %r596;
	atom.shared.add.u32 	%r1252, [%r597], %r71;
$L__BB34_107:
	shfl.sync.idx.b32	%r623|%p71, %r1252, %r70, 31, -1;
	add.s32 	%r74, %r71, %r623;
	shr.u64 	%rd192, %rd457, %r468;
	cvt.u32.u64 	%r625, %rd192;
	and.b32  	%r620, %r625, %r7;
	mov.b32 	%r600, 1;
	// begin inline asm
	{
    .reg .pred p;
    and.b32 %r598, %r620, %r600;    setp.ne.u32 p, %r598, 0;
    vote.ballot.sync.b32 %r598, p, 0xffffffff;
    @!p not.b32 %r598, %r598;
}

	// end inline asm
	mov.b32 	%r603, 2;
	// begin inline asm
	{
    .reg .pred p;
    and.b32 %r601, %r620, %r603;    setp.ne.u32 p, %r601, 0;
    vote.ballot.sync.b32 %r601, p, 0xffffffff;
    @!p not.b32 %r601, %r601;
}

	// end inline asm
	and.b32  	%r626, %r601, %r598;
	mov.b32 	%r606, 4;
	// begin inline asm
	{
    .reg .pred p;
    and.b32 %r604, %r620, %r606;    setp.ne.u32 p, %r604, 0;
    vote.ballot.sync.b32 %r604, p, 0xffffffff;
    @!p not.b32 %r604, %r604;
}

	// end inline asm
	and.b32  	%r627, %r604, %r626;
	mov.b32 	%r609, 8;
	// begin inline asm
	{
    .reg .pred p;
    and.b32 %r607, %r620, %r609;    setp.ne.u32 p, %r607, 0;
    vote.ballot.sync.b32 %r607, p, 0xffffffff;
    @!p not.b32 %r607, %r607;
}

	// end inline asm
	and.b32  	%r628, %r607, %r627;
	mov.b32 	%r612, 16;
	// begin inline asm
	{
    .reg .pred p;
    and.b32 %r610, %r620, %r612;    setp.ne.u32 p, %r610, 0;
    vote.ballot.sync.b32 %r610, p, 0xffffffff;
    @!p not.b32 %r610, %r610;
}

	// end inline asm
	and.b32  	%r629, %r610, %r628;
	mov.b32 	%r615, 32;
	// begin inline asm
	{
    .reg .pred p;
    and.b32 %r613, %r620, %r615;    setp.ne.u32 p, %r613, 0;
    vote.ballot.sync.b32 %r613, p, 0xffffffff;
    @!p not.b32 %r613, %r613;
}

	// end inline asm
	and.b32  	%r630, %r613, %r629;
	mov.b32 	%r618, 64;
	// begin inline asm
	{
    .reg .pred p;
    and.b32 %r616, %r620, %r618;    setp.ne.u32 p, %r616, 0;
    vote.ballot.sync.b32 %r616, p, 0xffffffff;
    @!p not.b32 %r616, %r616;
}

	// end inline asm
	and.b32  	%r631, %r616, %r630;
	mov.b32 	%r621, 128;
	// begin inline asm
	{
    .reg .pred p;
    and.b32 %r619, %r620, %r621;    setp.ne.u32 p, %r619, 0;
    vote.ballot.sync.b32 %r619, p, 0xffffffff;
    @!p not.b32 %r619, %r619;
}

	// end inline asm
	and.b32  	%r632, %r619, %r631;
	clz.b32 	%r633, %r632;
	sub.s32 	%r76, 31, %r633;
	and.b32  	%r634, %r442, %r632;
	popc.b32 	%r77, %r634;
	setp.ne.s32 	%p72, %r153, %r76;
	mov.b32 	%r1253, 0;
	@%p72 bra 	$L__BB34_109;
	shl.b32 	%r635, %r620, 2;
	add.s32 	%r636, %r9, %r635;
	atom.shared.add.u32 	%r1253, [%r636], %r77;
$L__BB34_109:
	shfl.sync.idx.b32	%r662|%p73, %r1253, %r76, 31, -1;
	add.s32 	%r80, %r77, %r662;
	shr.u64 	%rd193, %rd458, %r468;
	cvt.u32.u64 	%r664, %rd193;
	and.b32  	%r659, %r664, %r7;
	mov.b32 	%r639, 1;
	// begin inline asm
	{
    .reg .pred p;
    and.b32 %r637, %r659, %r639;    setp.ne.u32 p, %r637, 0;
    vote.ballot.sync.b32 %r637, p, 0xffffffff;
    @!p not.b32 %r637, %r637;
}

	// end inline asm
	mov.b32 	%r642, 2;
	// begin inline asm
	{
    .reg .pred p;
    and.b32 %r640, %r659, %r642;    setp.ne.u32 p, %r640, 0;
    vote.ballot.sync.b32 %r640, p, 0xffffffff;
    @!p not.b32 %r640, %r640;
}

	// end inline asm
	and.b32  	%r665, %r640, %r637;
	mov.b32 	%r645, 4;
	// begin inline asm
	{
    .reg .pred p;
    and.b32 %r643, %r659, %r645;    setp.ne.u32 p, %r643, 0;
    vote.ballot.sync.b32 %r643, p, 0xffffffff;
    @!p not.b32 %r643, %r643;
}

	// end inline asm
	and.b32  	%r666, %r643, %r665;
	mov.b32 	%r648, 8;
	// begin inline asm
	{
    .reg .pred p;
    and.b32 %r646, %r659, %r648;    setp.ne.u32 p, %r646, 0;
    vote.ballot.sync.b32 %r646, p, 0xffffffff;
    @!p not.b32 %r646, %r646;
}

	// end inline asm
	and.b32  	%r667, %r646, %r666;
	mov.b32 	%r651, 16;
	// begin inline asm
	{
    .reg .pred p;
    and.b32 %r649, %r659, %r651;    setp.ne.u32 p, %r649, 0;
    vote.ballot.sync.b32 %r649, p, 0xffffffff;
    @!p not.b32 %r649, %r649;
}

	// end inline asm
	and.b32  	%r668, %r649, %r667;
	mov.b32 	%r654, 32;
	// begin inline asm
	{
    .reg .pred p;
    and.b32 %r652, %r659, %r654;    setp.ne.u32 p, %r652, 0;
    vote.ballot.sync.b32 %r652, p, 0xffffffff;
    @!p not.b32 %r652, %r652;
}

	// end inline asm
	and.b32  	%r669, %r652, %r668;
	mov.b32 	%r657, 64;
	// begin inline asm
	{
    .reg .pred p;
    and.b32 %r655, %r659, %r657;    setp.ne.u32 p, %r655, 0;
    vote.ballot.sync.b32 %r655, p, 0xffffffff;
    @!p not.b32 %r655, %r655;
}

	// end inline asm
	and.b32  	%r670, %r655, %r669;
	mov.b32 	%r660, 128;
	// begin inline asm
	{
    .reg .pred p;
    and.b32 %r658, %r659, %r660;    setp.ne.u32 p, %r658, 0;
    vote.ballot.sync.b32 %r658, p, 0xffffffff;
    @!p not.b32 %r658, %r658;
}

	// end inline asm
	and.b32  	%r671, %r658, %r670;
	clz.b32 	%r672, %r671;
	sub.s32 	%r82, 31, %r672;
	and.b32  	%r673, %r442, %r671;
	popc.b32 	%r83, %r673;
	setp.ne.s32 	%p74, %r153, %r82;
	mov.b32 	%r1254, 0;
	@%p74 bra 	$L__BB34_111;
	shl.b32 	%r674, %r659, 2;
	add.s32 	%r675, %r9, %r674;
	atom.shared.add.u32 	%r1254, [%r675], %r83;
$L__BB34_111:
	shfl.sync.idx.b32	%r701|%p75, %r1254, %r82, 31, -1;
	add.s32 	%r86, %r83, %r701;
	shr.u64 	%rd194, %rd459, %r468;
	cvt.u32.u64 	%r703, %rd194;
	and.b32  	%r698, %r703, %r7;
	mov.b32 	%r678, 1;
	// begin inline asm
	{
    .reg .pred p;
    and.b32 %r676, %r698, %r678;    setp.ne.u32 p, %r676, 0;
    vote.ballot.sync.b32 %r676, p, 0xffffffff;
    @!p not.b32 %r676, %r676;
}

	// end inline asm
	mov.b32 	%r681, 2;
	// begin inline asm
	{
    .reg .pred p;
    and.b32 %r679, %r698, %r681;    setp.ne.u32 p, %r679, 0;
    vote.ballot.sync.b32 %r679, p, 0xffffffff;
    @!p not.b32 %r679, %r679;
}

	// end inline asm
	and.b32  	%r704, %r679, %r676;
	mov.b32 	%r684, 4;
	// begin inline asm
	{
    .reg .pred p;
    and.b32 %r682, %r698, %r684;    setp.ne.u32 p, %r682, 0;
    vote.ballot.sync.b32 %r682, p, 0xffffffff;
    @!p not.b32 %r682, %r682;
}

	// end inline asm
	and.b32  	%r705, %r682, %r704;
	mov.b32 	%r687, 8;
	// begin inline asm
	{
    .reg .pred p;
    and.b32 %r685, %r698, %r687;    setp.ne.u32 p, %r685, 0;
    vote.ballot.sync.b32 %r685, p, 0xffffffff;
    @!p not.b32 %r685, %r685;
}

	// end inline asm
	and.b32  	%r706, %r685, %r705;
	mov.b32 	%r690, 16;
	// begin inline asm
	{
    .reg .pred p;
    and.b32 %r688, %r698, %r690;    setp.ne.u32 p, %r688, 0;
    vote.ballot.sync.b32 %r688, p, 0xffffffff;
    @!p not.b32 %r688, %r688;
}

	// end inline asm
	and.b32  	%r707, %r688, %r706;
	mov.b32 	%r693, 32;
	// begin inline asm
	{
    .reg .pred p;
    and.b32 %r691, %r698, %r693;    setp.ne.u32 p, %r691, 0;
    vote.ballot.sync.b32 %r691, p, 0xffffffff;
    @!p not.b32 %r691, %r691;
}

	// end inline asm
	and.b32  	%r708, %r691, %r707;
	mov.b32 	%r696, 64;
	// begin inline asm
	{
    .reg .pred p;
    and.b32 %r694, %r698, %r696;    setp.ne.u32 p, %r694, 0;
    vote.ballot.sync.b32 %r694, p, 0xffffffff;
    @!p not.b32 %r694, %r694;
}

	// end inline asm
	and.b32  	%r709, %r694, %r708;
	mov.b32 	%r699, 128;
	// begin inline asm
	{
    .reg .pred p;
    and.b32 %r697, %r698, %r699;    setp.ne.u32 p, %r697, 0;
    vote.ballot.sync.b32 %r697, p, 0xffffffff;
    @!p not.b32 %r697, %r697;
}

	// end inline asm
	and.b32  	%r710, %r697, %r709;
	clz.b32 	%r711, %r710;
	sub.s32 	%r88, 31, %r711;
	and.b32  	%r712, %r442, %r710;
	popc.b32 	%r89, %r712;
	setp.ne.s32 	%p76, %r153, %r88;
	mov.b32 	%r1255, 0;
	@%p76 bra 	$L__BB34_113;
	shl.b32 	%r713, %r698, 2;
	add.s32 	%r714, %r9, %r713;
	atom.shared.add.u32 	%r1255, [%r714], %r89;
$L__BB34_113:
	shfl.sync.idx.b32	%r740|%p77, %r1255, %r88, 31, -1;
	add.s32 	%r92, %r89, %r740;
	shr.u64 	%rd195, %rd460, %r468;
	cvt.u32.u64 	%r742, %rd195;
	and.b32  	%r737, %r742, %r7;
	mov.b32 	%r717, 1;
	// begin inline asm
	{
    .reg .pred p;
    and.b32 %r715, %r737, %r717;    setp.ne.u32 p, %r715, 0;
    vote.ballot.sync.b32 %r715, p, 0xffffffff;
    @!p not.b32 %r715, %r715;
}

	// end inline asm
	mov.b32 	%r720, 2;
	// begin inline asm
	{
    .reg .pred p;
    and.b32 %r718, %r737, %r720;    setp.ne.u32 p, %r718, 0;
    vote.ballot.sync.b32 %r718, p, 0xffffffff;
    @!p not.b32 %r718, %r718;
}

	// end inline asm
	and.b32  	%r743, %r718, %r715;
	mov.b32 	%r723, 4;
	// begin inline asm
	{
    .reg .pred p;
    and.b32 %r721, %r737, %r723;    setp.ne.u32 p, %r721, 0;
    vote.ballot.sync.b32 %r721, p, 0xffffffff;
    @!p not.b32 %r721, %r721;
}

	// end inline asm
	and.b32  	%r744, %r721, %r743;
	mov.b32 	%r726, 8;
	// begin inline asm
	{
    .reg .pred p;
    and.b32 %r724, %r737, %r726;    setp.ne.u32 p, %r724, 0;
    vote.ballot.sync.b32 %r724, p, 0xffffffff;
    @!p not.b32 %r724, %r724;
}

	// end inline asm
	and.b32  	%r745, %r724, %r744;
	mov.b32 	%r729, 16;
	// begin inline asm
	{
    .reg .pred p;
    and.b32 %r727, %r737, %r729;    setp.ne.u32 p, %r727, 0;
    vote.ballot.sync.b32 %r727, p, 0xffffffff;
    @!p not.b32 %r727, %r727;
}

	// end inline asm
	and.b32  	%r746, %r727, %r745;
	mov.b32 	%r732, 32;
	// begin inline asm
	{
    .reg .pred p;
    and.b32 %r730, %r737, %r732;    setp.ne.u32 p, %r730, 0;
    vote.ballot.sync.b32 %r730, p, 0xffffffff;
    @!p not.b32 %r730, %r730;
}

	// end inline asm
	and.b32  	%r747, %r730, %r746;
	mov.b32 	%r735, 64;
	// begin inline asm
	{
    .reg .pred p;
    and.b32 %r733, %r737, %r735;    setp.ne.u32 p, %r733, 0;
    vote.ballot.sync.b32 %r733, p, 0xffffffff;
    @!p not.b32 %r733, %r733;
}

	// end inline asm
	and.b32  	%r748, %r733, %r747;
	mov.b32 	%r738, 128;
	// begin inline asm
	{
    .reg .pred p;
    and.b32 %r736, %r737, %r738;    setp.ne.u32 p, %r736, 0;
    vote.ballot.sync.b32 %r736, p, 0xffffffff;
    @!p not.b32 %r736, %r736;
}

	// end inline asm
	and.b32  	%r749, %r736, %r748;
	clz.b32 	%r750, %r749;
	sub.s32 	%r94, 31, %r750;
	and.b32  	%r751, %r442, %r749;
	popc.b32 	%r95, %r751;
	setp.ne.s32 	%p78, %r153, %r94;
	mov.b32 	%r1256, 0;
	@%p78 bra 	$L__BB34_115;
	shl.b32 	%r752, %r737, 2;
	add.s32 	%r753, %r9, %r752;
	atom.shared.add.u32 	%r1256, [%r753], %r95;
$L__BB34_115:
	shfl.sync.idx.b32	%r779|%p79, %r1256, %r94, 31, -1;
	add.s32 	%r98, %r95, %r779;
	shr.u64 	%rd196, %rd461, %r468;
	cvt.u32.u64 	%r781, %rd196;
	and.b32  	%r776, %r781, %r7;
	mov.b32 	%r756, 1;
	// begin inline asm
	{
    .reg .pred p;
    and.b32 %r754, %r776, %r756;    setp.ne.u32 p, %r754, 0;
    vote.ballot.sync.b32 %r754, p, 0xffffffff;
    @!p not.b32 %r754, %r754;
}

	// end inline asm
	mov.b32 	%r759, 2;
	// begin inline asm
	{
    .reg .pred p;
    and.b32 %r757, %r776, %r759;    setp.ne.u32 p, %r757, 0;
    vote.ballot.sync.b32 %r757, p, 0xffffffff;
    @!p not.b32 %r757, %r757;
}

	// end inline asm
	and.b32  	%r782, %r757, %r754;
	mov.b32 	%r762, 4;
	// begin inline asm
	{
    .reg .pred p;
    and.b32 %r760, %r776, %r762;    setp.ne.u32 p, %r760, 0;
    vote.ballot.sync.b32 %r760, p, 0xffffffff;
    @!p not.b32 %r760, %r760;
}

	// end inline asm
	and.b32  	%r783, %r760, %r782;
	mov.b32 	%r765, 8;
	// begin inline asm
	{
    .reg .pred p;
    and.b32 %r763, %r776, %r765;    setp.ne.u32 p, %r763, 0;
    vote.ballot.sync.b32 %r763, p, 0xffffffff;
    @!p not.b32 %r763, %r763;
}

	// end inline asm
	and.b32  	%r784, %r763, %r783;
	mov.b32 	%r768, 16;
	// begin inline asm
	{
    .reg .pred p;
    and.b32 %r766, %r776, %r768;    setp.ne.u32 p, %r766, 0;
    vote.ballot.sync.b32 %r766, p, 0xffffffff;
    @!p not.b32 %r766, %r766;
}

	// end inline asm
	and.b32  	%r785, %r766, %r784;
	mov.b32 	%r771, 32;
	// begin inline asm
	{
    .reg .pred p;
    and.b32 %r769, %r776, %r771;    setp.ne.u32 p, %r769, 0;
    vote.ballot.sync.b32 %r769, p, 0xffffffff;
    @!p not.b32 %r769, %r769;
}

	// end inline asm
	and.b32  	%r786, %r769, %r785;
	mov.b32 	%r774, 64;
	// begin inline asm
	{
    .reg .pred p;
    and.b32 %r772, %r776, %r774;    setp.ne.u32 p, %r772, 0;
    vote.ballot.sync.b32 %r772, p, 0xffffffff;
    @!p not.b32 %r772, %r772;
}

	// end inline asm
	and.b32  	%r787, %r772, %r786;
	mov.b32 	%r777, 128;
	// begin inline asm
	{
    .reg .pred p;
    and.b32 %r775, %r776, %r777;    setp.ne.u32 p, %r775, 0;
    vote.ballot.sync.b32 %r775, p, 0xffffffff;
    @!p not.b32 %r775, %r775;
}

	// end inline asm
	and.b32  	%r788, %r775, %r787;
	clz.b32 	%r789, %r788;
	sub.s32 	%r100, 31, %r789;
	and.b32  	%r790, %r442, %r788;
	popc.b32 	%r101, %r790;
	setp.ne.s32 	%p80, %r153, %r100;
	mov.b32 	%r1257, 0;
	@%p80 bra 	$L__BB34_117;
	shl.b32 	%r791, %r776, 2;
	add.s32 	%r792, %r9, %r791;
	atom.shared.add.u32 	%r1257, [%r792], %r101;
$L__BB34_117:
	shfl.sync.idx.b32	%r818|%p81, %r1257, %r100, 31, -1;
	add.s32 	%r104, %r101, %r818;
	shr.u64 	%rd197, %rd462, %r468;
	cvt.u32.u64 	%r820, %rd197;
	and.b32  	%r815, %r820, %r7;
	mov.b32 	%r795, 1;
	// begin inline asm
	{
    .reg .pred p;
    and.b32 %r793, %r815, %r795;    setp.ne.u32 p, %r793, 0;
    vote.ballot.sync.b32 %r793, p, 0xffffffff;
    @!p not.b32 %r793, %r793;
}

	// end inline asm
	mov.b32 	%r798, 2;
	// begin inline asm
	{
    .reg .pred p;
    and.b32 %r796, %r815, %r798;    setp.ne.u32 p, %r796, 0;
    vote.ballot.sync.b32 %r796, p, 0xffffffff;
    @!p not.b32 %r796, %r796;
}

	// end inline asm
	and.b32  	%r821, %r796, %r793;
	mov.b32 	%r801, 4;
	// begin inline asm
	{
    .reg .pred p;
    and.b32 %r799, %r815, %r801;    setp.ne.u32 p, %r799, 0;
    vote.ballot.sync.b32 %r799, p, 0xffffffff;
    @!p not.b32 %r799, %r799;
}

	// end inline asm
	and.b32  	%r822, %r799, %r821;
	mov.b32 	%r804, 8;
	// begin inline asm
	{
    .reg .pred p;
    and.b32 %r802, %r815, %r804;    setp.ne.u32 p, %r802, 0;
    vote.ballot.sync.b32 %r802, p, 0xffffffff;
    @!p not.b32 %r802, %r802;
}

	// end inline asm
	and.b32  	%r823, %r802, %r822;
	mov.b32 	%r807, 16;
	// begin inline asm
	{
    .reg .pred p;
    and.b32 %r805, %r815, %r807;    setp.ne.u32 p, %r805, 0;
    vote.ballot.sync.b32 %r805, p, 0xffffffff;
    @!p not.b32 %r805, %r805;
}

	// end inline asm
	and.b32  	%r824, %r805, %r823;
	mov.b32 	%r810, 32;
	// begin inline asm
	{
    .reg .pred p;
    and.b32 %r808, %r815, %r810;    setp.ne.u32 p, %r808, 0;
    vote.ballot.sync.b32 %r808, p, 0xffffffff;
    @!p not.b32 %r808, %r808;
}

	// end inline asm
	and.b32  	%r825, %r808, %r824;
	mov.b32 	%r813, 64;
	// begin inline asm
	{
    .reg .pred p;
    and.b32 %r811, %r815, %r813;    setp.ne.u32 p, %r811, 0;
    vote.ballot.sync.b32 %r811, p, 0xffffffff;
    @!p not.b32 %r811, %r811;
}

	// end inline asm
	and.b32  	%r826, %r811, %r825;
	mov.b32 	%r816, 128;
	// begin inline asm
	{
    .reg .pred p;
    and.b32 %r814, %r815, %r816;    setp.ne.u32 p, %r814, 0;
    vote.ballot.sync.b32 %r814, p, 0xffffffff;
    @!p not.b32 %r814, %r814;
}

	// end inline asm
	and.b32  	%r827, %r814, %r826;
	clz.b32 	%r828, %r827;
	sub.s32 	%r106, 31, %r828;
	and.b32  	%r829, %r442, %r827;
	popc.b32 	%r107, %r829;
	setp.ne.s32 	%p82, %r153, %r106;
	mov.b32 	%r1258, 0;
	@%p82 bra 	$L__BB34_119;
	shl.b32 	%r830, %r815, 2;
	add.s32 	%r831, %r9, %r830;
	atom.shared.add.u32 	%r1258, [%r831], %r107;
$L__BB34_119:
	shfl.sync.idx.b32	%r857|%p83, %r1258, %r106, 31, -1;
	add.s32 	%r110, %r107, %r857;
	shr.u64 	%rd198, %rd463, %r468;
	cvt.u32.u64 	%r859, %rd198;
	and.b32  	%r854, %r859, %r7;
	mov.b32 	%r834, 1;
	// begin inline asm
	{
    .reg .pred p;
    and.b32 %r832, %r854, %r834;    setp.ne.u32 p, %r832, 0;
    vote.ballot.sync.b32 %r832, p, 0xffffffff;
    @!p not.b32 %r832, %r832;
}

	// end inline asm
	mov.b32 	%r837, 2;
	// begin inline asm
	{
    .reg .pred p;
    and.b32 %r835, %r854, %r837;    setp.ne.u32 p, %r835, 0;
    vote.ballot.sync.b32 %r835, p, 0xffffffff;
    @!p not.b32 %r835, %r835;
}

	// end inline asm
	and.b32  	%r860, %r835, %r832;
	mov.b32 	%r840, 4;
	// begin inline asm
	{
    .reg .pred p;
    and.b32 %r838, %r854, %r840;    setp.ne.u32 p, %r838, 0;
    vote.ballot.sync.b32 %r838, p, 0xffffffff;
    @!p not.b32 %r838, %r838;
}

	// end inline asm
	and.b32  	%r861, %r838, %r860;
	mov.b32 	%r843, 8;
	// begin inline asm
	{
    .reg .pred p;
    and.b32 %r841, %r854, %r843;    setp.ne.u32 p, %r841, 0;
    vote.ballot.sync.b32 %r841, p, 0xffffffff;
    @!p not.b32 %r841, %r841;
}

	// end inline asm
	and.b32  	%r862, %r841, %r861;
	mov.b32 	%r846, 16;
	// begin inline asm
	{
    .reg .pred p;
    and.b32 %r844, %r854, %r846;    setp.ne.u32 p, %r844, 0;
    vote.ballot.sync.b32 %r844, p, 0xffffffff;
    @!p not.b32 %r844, %r844;
}

	// end inline asm
	and.b32  	%r863, %r844, %r862;
	mov.b32 	%r849, 32;
	// begin inline asm
	{
    .reg .pred p;
    and.b32 %r847, %r854, %r849;    setp.ne.u32 p, %r847, 0;
    vote.ballot.sync.b32 %r847, p, 0xffffffff;
    @!p not.b32 %r847, %r847;
}

	// end inline asm
	and.b32  	%r864, %r847, %r863;
	mov.b32 	%r852, 64;
	// begin inline asm
	{
    .reg .pred p;
    and.b32 %r850, %r854, %r852;    setp.ne.u32 p, %r850, 0;
    vote.ballot.sync.b32 %r850, p, 0xffffffff;
    @!p not.b32 %r850, %r850;
}

	// end inline asm
	and.b32  	%r865, %r850, %r864;
	mov.b32 	%r855, 128;
	// begin inline asm
	{
    .reg .pred p;
    and.b32 %r853, %r854, %r855;    setp.ne.u32 p, %r853, 0;
    vote.ballot.sync.b32 %r853, p, 0xffffffff;
    @!p not.b32 %r853, %r853;
}

	// end inline asm
	and.b32  	%r866, %r853, %r865;
	clz.b32 	%r867, %r866;
	sub.s32 	%r112, 31, %r867;
	and.b32  	%r868, %r442, %r866;
	popc.b32 	%r113, %r868;
	setp.ne.s32 	%p84, %r153, %r112;
	mov.b32 	%r1259, 0;
	@%p84 bra 	$L__BB34_121;
	shl.b32 	%r869, %r854, 2;
	add.s32 	%r870, %r9, %r869;
	atom.shared.add.u32 	%r1259, [%r870], %r113;
$L__BB34_121:
	shfl.sync.idx.b32	%r896|%p85, %r1259, %r112, 31, -1;
	add.s32 	%r116, %r113, %r896;
	shr.u64 	%rd199, %rd464, %r468;
	cvt.u32.u64 	%r898, %rd199;
	and.b32  	%r893, %r898, %r7;
	mov.b32 	%r873, 1;
	// begin inline asm
	{
    .reg .pred p;
    and.b32 %r871, %r893, %r873;    setp.ne.u32 p, %r871, 0;
    vote.ballot.sync.b32 %r871, p, 0xffffffff;
    @!p not.b32 %r871, %r871;
}

	// end inline asm
	mov.b32 	%r876, 2;
	// begin inline asm
	{
    .reg .pred p;
    and.b32 %r874, %r893, %r876;    setp.ne.u32 p, %r874, 0;
    vote.ballot.sync.b32 %r874, p, 0xffffffff;
    @!p not.b32 %r874, %r874;
}

	// end inline asm
	and.b32  	%r899, %r874, %r871;
	mov.b32 	%r879, 4;
	// begin inline asm
	{
    .reg .pred p;
    and.b32 %r877, %r893, %r879;    setp.ne.u32 p, %r877, 0;
    vote.ballot.sync.b32 %r877, p, 0xffffffff;
    @!p not.b32 %r877, %r877;
}

	// end inline asm
	and.b32  	%r900, %r877, %r899;
	mov.b32 	%r882, 8;
	// begin inline asm
	{
    .reg .pred p;
    and.b32 %r880, %r893, %r882;    setp.ne.u32 p, %r880, 0;
    vote.ballot.sync.b32 %r880, p, 0xffffffff;
    @!p not.b32 %r880, %r880;
}

	// end inline asm
	and.b32  	%r901, %r880, %r900;
	mov.b32 	%r885, 16;
	// begin inline asm
	{
    .reg .pred p;
    and.b32 %r883, %r893, %r885;    setp.ne.u32 p, %r883, 0;
    vote.ballot.sync.b32 %r883, p, 0xffffffff;
    @!p not.b32 %r883, %r883;
}

	// end inline asm
	and.b32  	%r902, %r883, %r901;
	mov.b32 	%r888, 32;
	// begin inline asm
	{
    .reg .pred p;
    and.b32 %r886, %r893, %r888;    setp.ne.u32 p, %r886, 0;
    vote.ballot.sync.b32 %r886, p, 0xffffffff;
    @!p not.b32 %r886, %r886;
}

	// end inline asm
	and.b32  	%r903, %r886, %r902;
	mov.b32 	%r891, 64;
	// begin inline asm
	{
    .reg .pred p;
    and.b32 %r889, %r893, %r891;    setp.ne.u32 p, %r889, 0;
    vote.ballot.sync.b32 %r889, p, 0xffffffff;
    @!p not.b32 %r889, %r889;
}

	// end inline asm
	and.b32  	%r904, %r889, %r903;
	mov.b32 	%r894, 128;
	// begin inline asm
	{
    .reg .pred p;
    and.b32 %r892, %r893, %r894;    setp.ne.u32 p, %r892, 0;
    vote.ballot.sync.b32 %r892, p, 0xffffffff;
    @!p not.b32 %r892, %r892;
}

	// end inline asm
	and.b32  	%r905, %r892, %r904;
	clz.b32 	%r906, %r905;
	sub.s32 	%r118, 31, %r906;
	and.b32  	%r907, %r442, %r905;
	popc.b32 	%r119, %r907;
	setp.ne.s32 	%p86, %r153, %r118;
	mov.b32 	%r1260, 0;
	@%p86 bra 	$L__BB34_123;
	shl.b32 	%r908, %r893, 2;
	add.s32 	%r909, %r9, %r908;
	atom.shared.add.u32 	%r1260, [%r909], %r119;
$L__BB34_123:
	shfl.sync.idx.b32	%r935|%p87, %r1260, %r118, 31, -1;
	add.s32 	%r122, %r119, %r935;
	shr.u64 	%rd200, %rd465, %r468;
	cvt.u32.u64 	%r937, %rd200;
	and.b32  	%r932, %r937, %r7;
	mov.b32 	%r912, 1;
	// begin inline asm
	{
    .reg .pred p;
    and.b32 %r910, %r932, %r912;    setp.ne.u32 p, %r910, 0;
    vote.ballot.sync.b32 %r910, p, 0xffffffff;
    @!p not.b32 %r910, %r910;
}

	// end inline asm
	mov.b32 	%r915, 2;
	// begin inline asm
	{
    .reg .pred p;
    and.b32 %r913, %r932, %r915;    setp.ne.u32 p, %r913, 0;
    vote.ballot.sync.b32 %r913, p, 0xffffffff;
    @!p not.b32 %r913, %r913;
}

	// end inline asm
	and.b32  	%r938, %r913, %r910;
	mov.b32 	%r918, 4;
	// begin inline asm
	{
    .reg .pred p;
    and.b32 %r916, %r932, %r918;    setp.ne.u32 p, %r916, 0;
    vote.ballot.sync.b32 %r916, p, 0xffffffff;
    @!p not.b32 %r916, %r916;
}

	// end inline asm
	and.b32  	%r939, %r916, %r938;
	mov.b32 	%r921, 8;
	// begin inline asm
	{
    .reg .pred p;
    and.b32 %r919, %r932, %r921;    setp.ne.u32 p, %r919, 0;
    vote.ballot.sync.b32 %r919, p, 0xffffffff;
    @!p not.b32 %r919, %r919;
}

	// end inline asm
	and.b32  	%r940, %r919, %r939;
	mov.b32 	%r924, 16;
	// begin inline asm
	{
    .reg .pred p;
    and.b32 %r922, %r932, %r924;    setp.ne.u32 p, %r922, 0;
    vote.ballot.sync.b32 %r922, p, 0xffffffff;
    @!p not.b32 %r922, %r922;
}

	// end inline asm
	and.b32  	%r941, %r922, %r940;
	mov.b32 	%r927, 32;
	// begin inline asm
	{
    .reg .pred p;
    and.b32 %r925, %r932, %r927;    setp.ne.u32 p, %r925, 0;
    vote.ballot.sync.b32 %r925, p, 0xffffffff;
    @!p not.b32 %r925, %r925;
}

	// end inline asm
	and.b32  	%r942, %r925, %r941;
	mov.b32 	%r930, 64;
	// begin inline asm
	{
    .reg .pred p;
    and.b32 %r928, %r932, %r930;    setp.ne.u32 p, %r928, 0;
    vote.ballot.sync.b32 %r928, p, 0xffffffff;
    @!p not.b32 %r928, %r928;
}

	// end inline asm
	and.b32  	%r943, %r928, %r942;
	mov.b32 	%r933, 128;
	// begin inline asm
	{
    .reg .pred p;
    and.b32 %r931, %r932, %r933;    setp.ne.u32 p, %r931, 0;
    vote.ballot.sync.b32 %r931, p, 0xffffffff;
    @!p not.b32 %r931, %r931;
}

	// end inline asm
	and.b32  	%r944, %r931, %r943;
	clz.b32 	%r945, %r944;
	sub.s32 	%r124, 31, %r945;
	and.b32  	%r946, %r442, %r944;
	popc.b32 	%r125, %r946;
	setp.ne.s32 	%p88, %r153, %r124;
	mov.b32 	%r1261, 0;
	@%p88 bra 	$L__BB34_125;
	shl.b32 	%r947, %r932, 2;
	add.s32 	%r948, %r9, %r947;
	atom.shared.add.u32 	%r1261, [%r948], %r125;
$L__BB34_125:
	shfl.sync.idx.b32	%r974|%p89, %r1261, %r124, 31, -1;
	add.s32 	%r128, %r125, %r974;
	shr.u64 	%rd201, %rd466, %r468;
	cvt.u32.u64 	%r976, %rd201;
	and.b32  	%r971, %r976, %r7;
	mov.b32 	%r951, 1;
	// begin inline asm
	{
    .reg .pred p;
    and.b32 %r949, %r971, %r951;    setp.ne.u32 p, %r949, 0;
    vote.ballot.sync.b32 %r949, p, 0xffffffff;
    @!p not.b32 %r949, %r949;
}

	// end inline asm
	mov.b32 	%r954, 2;
	// begin inline asm
	{
    .reg .pred p;
    and.b32 %r952, %r971, %r954;    setp.ne.u32 p, %r952, 0;
    vote.ballot.sync.b32 %r952, p, 0xffffffff;
    @!p not.b32 %r952, %r952;
}

	// end inline asm
	and.b32  	%r977, %r952, %r949;
	mov.b32 	%r957, 4;
	// begin inline asm
	{
    .reg .pred p;
    and.b32 %r955, %r971, %r957;    setp.ne.u32 p, %r955, 0;
    vote.ballot.sync.b32 %r955, p, 0xffffffff;
    @!p not.b32 %r955, %r955;
}

	// end inline asm
	and.b32  	%r978, %r955, %r977;
	mov.b32 	%r960, 8;
	// begin inline asm
	{
    .reg .pred p;
    and.b32 %r958, %r971, %r960;    setp.ne.u32 p, %r958, 0;
    vote.ballot.sync.b32 %r958, p, 0xffffffff;
    @!p not.b32 %r958, %r958;
}

	// end inline asm
	and.b32  	%r979, %r958, %r978;
	mov.b32 	%r963, 16;
	// begin inline asm
	{
    .reg .pred p;
    and.b32 %r961, %r971, %r963;    setp.ne.u32 p, %r961, 0;
    vote.ballot.sync.b32 %r961, p, 0xffffffff;
    @!p not.b32 %r961, %r961;
}

	// end inline asm
	and.b32  	%r980, %r961, %r979;
	mov.b32 	%r966, 32;
	// begin inline asm
	{
    .reg .pred p;
    and.b32 %r964, %r971, %r966;    setp.ne.u32 p, %r964, 0;
    vote.ballot.sync.b32 %r964, p, 0xffffffff;
    @!p not.b32 %r964, %r964;
}

	// end inline asm
	and.b32  	%r981, %r964, %r980;
	mov.b32 	%r969, 64;
	// begin inline asm
	{
    .reg .pred p;
    and.b32 %r967, %r971, %r969;    setp.ne.u32 p, %r967, 0;
    vote.ballot.sync.b32 %r967, p, 0xffffffff;
    @!p not.b32 %r967, %r967;
}

	// end inline asm
	and.b32  	%r982, %r967, %r981;
	mov.b32 	%r972, 128;
	// begin inline asm
	{
    .reg .pred p;
    and.b32 %r970, %r971, %r972;    setp.ne.u32 p, %r970, 0;
    vote.ballot.sync.b32 %r970, p, 0xffffffff;
    @!p not.b32 %r970, %r970;
}

	// end inline asm
	and.b32  	%r983, %r970, %r982;
	clz.b32 	%r984, %r983;
	sub.s32 	%r130, 31, %r984;
	and.b32  	%r985, %r442, %r983;
	popc.b32 	%r131, %r985;
	setp.ne.s32 	%p90, %r153, %r130;
	mov.b32 	%r1262, 0;
	@%p90 bra 	$L__BB34_127;
	shl.b32 	%r986, %r971, 2;
	add.s32 	%r987, %r9, %r986;
	atom.shared.add.u32 	%r1262, [%r987], %r131;
$L__BB34_127:
	shfl.sync.idx.b32	%r1013|%p91, %r1262, %r130, 31, -1;
	add.s32 	%r134, %r131, %r1013;
	shr.u64 	%rd202, %rd467, %r468;
	cvt.u32.u64 	%r1015, %rd202;
	and.b32  	%r1010, %r1015, %r7;
	mov.b32 	%r990, 1;
	// begin inline asm
	{
    .reg .pred p;
    and.b32 %r988, %r1010, %r990;    setp.ne.u32 p, %r988, 0;
    vote.ballot.sync.b32 %r988, p, 0xffffffff;
    @!p not.b32 %r988, %r988;
}

	// end inline asm
	mov.b32 	%r993, 2;
	// begin inline asm
	{
    .reg .pred p;
    and.b32 %r991, %r1010, %r993;    setp.ne.u32 p, %r991, 0;
    vote.ballot.sync.b32 %r991, p, 0xffffffff;
    @!p not.b32 %r991, %r991;
}

	// end inline asm
	and.b32  	%r1016, %r991, %r988;
	mov.b32 	%r996, 4;
	// begin inline asm
	{
    .reg .pred p;
    and.b32 %r994, %r1010, %r996;    setp.ne.u32 p, %r994, 0;
    vote.ballot.sync.b32 %r994, p, 0xffffffff;
    @!p not.b32 %r994, %r994;
}

	// end inline asm
	and.b32  	%r1017, %r994, %r1016;
	mov.b32 	%r999, 8;
	// begin inline asm
	{
    .reg .pred p;
    and.b32 %r997, %r1010, %r999;    setp.ne.u32 p, %r997, 0;
    vote.ballot.sync.b32 %r997, p, 0xffffffff;
    @!p not.b32 %r997, %r997;
}

	// end inline asm
	and.b32  	%r1018, %r997, %r1017;
	mov.b32 	%r1002, 16;
	// begin inline asm
	{
    .reg .pred p;
    and.b32 %r1000, %r1010, %r1002;    setp.ne.u32 p, %r1000, 0;
    vote.ballot.sync.b32 %r1000, p, 0xffffffff;
    @!p not.b32 %r1000, %r1000;
}

	// end inline asm
	and.b32  	%r1019, %r1000, %r1018;
	mov.b32 	%r1005, 32;
	// begin inline asm
	{
    .reg .pred p;
    and.b32 %r1003, %r1010, %r1005;    setp.ne.u32 p, %r1003, 0;
    vote.ballot.sync.b32 %r1003, p, 0xffffffff;
    @!p not.b32 %r1003, %r1003;
}

	// end inline asm
	and.b32  	%r1020, %r1003, %r1019;
	mov.b32 	%r1008, 64;
	// begin inline asm
	{
    .reg .pred p;
    and.b32 %r1006, %r1010, %r1008;    setp.ne.u32 p, %r1006, 0;
    vote.ballot.sync.b32 %r1006, p, 0xffffffff;
    @!p not.b32 %r1006, %r1006;
}

	// end inline asm
	and.b32  	%r1021, %r1006, %r1020;
	mov.b32 	%r1011, 128;
	// begin inline asm
	{
    .reg .pred p;
    and.b32 %r1009, %r1010, %r1011;    setp.ne.u32 p, %r1009, 0;
    vote.ballot.sync.b32 %r1009, p, 0xffffffff;
    @!p not.b32 %r1009, %r1009;
}

	// end inline asm
	and.b32  	%r1022, %r1009, %r1021;
	clz.b32 	%r1023, %r1022;
	sub.s32 	%r136, 31, %r1023;
	and.b32  	%r1024, %r442, %r1022;
	popc.b32 	%r137, %r1024;
	setp.ne.s32 	%p92, %r153, %r136;
	mov.b32 	%r1263, 0;
	@%p92 bra 	$L__BB34_129;
	shl.b32 	%r1025, %r1010, 2;
	add.s32 	%r1026, %r9, %r1025;
	atom.shared.add.u32 	%r1263, [%r1026], %r137;
$L__BB34_129:
	setp.gt.u32 	%p93, %r1, 255;
	shfl.sync.idx.b32	%r1027|%p94, %r1263, %r136, 31, -1;
	add.s32 	%r1028, %r137, %r1027;
	bar.sync 	0;
	shl.b32 	%r1029, %r56, 3;
	add.s32 	%r1031, %r345, %r1029;
	st.shared.u64 	[%r1031+-8], %rd453;
	shl.b32 	%r1032, %r62, 3;
	add.s32 	%r1033, %r345, %r1032;
	st.shared.u64 	[%r1033+-8], %rd454;
	shl.b32 	%r1034, %r68, 3;
	add.s32 	%r1035, %r345, %r1034;
	st.shared.u64 	[%r1035+-8], %rd455;
	shl.b32 	%r1036, %r74, 3;
	add.s32 	%r1037, %r345, %r1036;
	st.shared.u64 	[%r1037+-8], %rd456;
	shl.b32 	%r1038, %r80, 3;
	add.s32 	%r1039, %r345, %r1038;
	st.shared.u64 	[%r1039+-8], %rd457;
	shl.b32 	%r1040, %r86, 3;
	add.s32 	%r1041, %r345, %r1040;
	st.shared.u64 	[%r1041+-8], %rd458;
	shl.b32 	%r1042, %r92, 3;
	add.s32 	%r1043, %r345, %r1042;
	st.shared.u64 	[%r1043+-8], %rd459;
	shl.b32 	%r1044, %r98, 3;
	add.s32 	%r1045, %r345, %r1044;
	st.shared.u64 	[%r1045+-8], %rd460;
	shl.b32 	%r1046, %r104, 3;
	add.s32 	%r1047, %r345, %r1046;
	st.shared.u64 	[%r1047+-8], %rd461;
	shl.b32 	%r1048, %r110, 3;
	add.s32 	%r1049, %r345, %r1048;
	st.shared.u64 	[%r1049+-8], %rd462;
	shl.b32 	%r1050, %r116, 3;
	add.s32 	%r1051, %r345, %r1050;
	st.shared.u64 	[%r1051+-8], %rd463;
	shl.b32 	%r1052, %r122, 3;
	add.s32 	%r1053, %r345, %r1052;
	st.shared.u64 	[%r1053+-8], %rd464;
	shl.b32 	%r1054, %r128, 3;
	add.s32 	%r1055, %r345, %r1054;
	st.shared.u64 	[%r1055+-8], %rd465;
	shl.b32 	%r1056, %r134, 3;
	add.s32 	%r1057, %r345, %r1056;
	st.shared.u64 	[%r1057+-8], %rd466;
	shl.b32 	%r1058, %r1028, 3;
	add.s32 	%r1059, %r345, %r1058;
	st.shared.u64 	[%r1059+-8], %rd467;
	shl.b32 	%r1060, %r1, 3;
	add.s32 	%r1061, %r345, %r1060;
	add.s32 	%r140, %r1061, 46080;
	@%p93 bra 	$L__BB34_137;
	ld.global.u64 	%rd203, [%rd84];
	sub.s64 	%rd468, %rd203, %rd107;
	st.shared.u64 	[%r140], %rd468;
	setp.lt.s32 	%p95, %r3, 1;
	mov.u32 	%r1267, %r1244;
	@%p95 bra 	$L__BB34_136;
	mov.b32 	%r1265, -1;
	mov.u32 	%r1264, %r3;
	mov.u32 	%r1267, %r1244;
$L__BB34_132:
	add.s32 	%r144, %r1264, -1;
	shl.b32 	%r1063, %r144, 8;
	add.s32 	%r1064, %r1063, %r1;
	mul.wide.s32 	%rd204, %r1064, 4;
	add.s64 	%rd109, %rd2, %rd204;
$L__BB34_133:
	membar.cta;
	ld.volatile.global.u32 	%r145, [%rd109];
	setp.eq.s32 	%p96, %r145, 0;
	@%p96 bra 	$L__BB34_133;
	and.b32  	%r1065, %r145, 1073741823;
	add.s32 	%r1267, %r1065, %r1267;
	setp.gt.s32 	%p97, %r145, -1;
	vote.sync.ballot.b32 	%r1265, %p97, %r1265;
	setp.gt.u32 	%p99, %r1264, 1;
	and.pred  	%p100, %p97, %p99;
	mov.u32 	%r1264, %r144;
	@%p100 bra 	$L__BB34_132;
	ld.shared.u64 	%rd468, [%r140];
$L__BB34_136:
	or.b32  	%r1066, %r1267, -2147483648;
	st.volatile.global.u32 	[%rd72], %r1066;
	sub.s32 	%r1067, %r1267, %r1244;
	cvt.s64.s32 	%rd205, %r1067;
	add.s64 	%rd206, %rd468, %rd205;
	st.shared.u64 	[%r140], %rd206;
$L__BB34_137:
	ld.param.u64 	%rd421, [_ZN3cub18CUB_300001_SM_10006detail10radix_sort29DeviceRadixSortOnesweepKernelINS1_5radix10policy_hubIlNS0_8NullTypeEyE10Policy1000ELNS0_9SortOrderE1ElS6_yiiNS1_21identity_decomposer_tEEEvPT5_SC_PT3_PKSD_PT1_PKSH_PT2_PKSL_T4_iiT6__param_2];
	setp.gt.u32 	%p101, %r1, 255;
	setp.lt.s32 	%p102, %r4, %r150;
	setp.eq.s64 	%p103, %rd421, 0;
	or.pred  	%p104, %p103, %p102;
	or.pred  	%p105, %p101, %p104;
	@%p105 bra 	$L__BB34_139;
	ld.shared.u64 	%rd207, [%r140];
	cvt.s64.s32 	%rd208, %r1244;
	add.s64 	%rd209, %rd107, %rd208;
	add.s64 	%rd210, %rd209, %rd207;
	st.global.u64 	[%rd83], %rd210;
$L__BB34_139:
	setp.gt.s32 	%p106, %r4, %r150;
	bar.sync 	0;
	@%p106 bra 	$L__BB34_141;
	ld.shared.u64 	%rd211, [%r140+-46080];
	shr.u64 	%rd212, %rd211, %r468;
	cvt.u32.u64 	%r1069, %rd212;
	and.b32  	%r1070, %r1069, %r7;
	shl.b32 	%r1071, %r1070, 3;
	add.s32 	%r1073, %r345, 46080;
	add.s32 	%r1074, %r1073, %r1071;
	ld.shared.u64 	%rd213, [%r1074];
	add.s64 	%rd214, %rd213, %rd82;
	xor.b64  	%rd215, %rd211, 9223372036854775807;
	shl.b64 	%rd216, %rd214, 3;
	add.s64 	%rd217, %rd1, %rd216;
	st.global.u64 	[%rd217], %rd215;
	bar.warp.sync 	-1;
	ld.shared.u64 	%rd218, [%r140+-43008];
	shr.u64 	%rd219, %rd218, %r468;
	cvt.u32.u64 	%r1075, %rd219;
	and.b32  	%r1076, %r1075, %r7;
	shl.b32 	%r1077, %r1076, 3;
	add.s32 	%r1078, %r1073, %r1077;
	ld.shared.u64 	%rd220, [%r1078];
	add.s64 	%rd221, %rd220, %rd82;
	xor.b64  	%rd222, %rd218, 9223372036854775807;
	shl.b64 	%rd223, %rd221, 3;
	add.s64 	%rd224, %rd1, %rd223;
	st.global.u64 	[%rd224+3072], %rd222;
	bar.warp.sync 	-1;
	ld.shared.u64 	%rd225, [%r140+-39936];
	shr.u64 	%rd226, %rd225, %r468;
	cvt.u32.u64 	%r1079, %rd226;
	and.b32  	%r1080, %r1079, %r7;
	shl.b32 	%r1081, %r1080, 3;
	add.s32 	%r1082, %r1073, %r1081;
	ld.shared.u64 	%rd227, [%r1082];
	add.s64 	%rd228, %rd227, %rd82;
	xor.b64  	%rd229, %rd225, 9223372036854775807;
	shl.b64 	%rd230, %rd228, 3;
	add.s64 	%rd231, %rd1, %rd230;
	st.global.u64 	[%rd231+6144], %rd229;
	bar.warp.sync 	-1;
	ld.shared.u64 	%rd232, [%r140+-36864];
	shr.u64 	%rd233, %rd232, %r468;
	cvt.u32.u64 	%r1083, %rd233;
	and.b32  	%r1084, %r1083, %r7;
	shl.b32 	%r1085, %r1084, 3;
	add.s32 	%r1086, %r1073, %r1085;
	ld.shared.u64 	%rd234, [%r1086];
	add.s64 	%rd235, %rd234, %rd82;
	xor.b64  	%rd236, %rd232, 9223372036854775807;
	shl.b64 	%rd237, %rd235, 3;
	add.s64 	%rd238, %rd1, %rd237;
	st.global.u64 	[%rd238+9216], %rd236;
	bar.warp.sync 	-1;
	ld.shared.u64 	%rd239, [%r140+-33792];
	shr.u64 	%rd240, %rd239, %r468;
	cvt.u32.u64 	%r1087, %rd240;
	and.b32  	%r1088, %r1087, %r7;
	shl.b32 	%r1089, %r1088, 3;
	add.s32 	%r1090, %r1073, %r1089;
	ld.shared.u64 	%rd241, [%r1090];
	add.s64 	%rd242, %rd241, %rd82;
	xor.b64  	%rd243, %rd239, 9223372036854775807;
	shl.b64 	%rd244, %rd242, 3;
	add.s64 	%rd245, %rd1, %rd244;
	st.global.u64 	[%rd245+12288], %rd243;
	bar.warp.sync 	-1;
	ld.shared.u64 	%rd246, [%r140+-30720];
	shr.u64 	%rd247, %rd246, %r468;
	cvt.u32.u64 	%r1091, %rd247;
	and.b32  	%r1092, %r1091, %r7;
	shl.b32 	%r1093, %r1092, 3;
	add.s32 	%r1094, %r1073, %r1093;
	ld.shared.u64 	%rd248, [%r1094];
	add.s64 	%rd249, %rd248, %rd82;
	xor.b64  	%rd250, %rd246, 9223372036854775807;
	shl.b64 	%rd251, %rd249, 3;
	add.s64 	%rd252, %rd1, %rd251;
	st.global.u64 	[%rd252+15360], %rd250;
	bar.warp.sync 	-1;
	ld.shared.u64 	%rd253, [%r140+-27648];
	shr.u64 	%rd254, %rd253, %r468;
	cvt.u32.u64 	%r1095, %rd254;
	and.b32  	%r1096, %r1095, %r7;
	shl.b32 	%r1097, %r1096, 3;
	add.s32 	%r1098, %r1073, %r1097;
	ld.shared.u64 	%rd255, [%r1098];
	add.s64 	%rd256, %rd255, %rd82;
	xor.b64  	%rd257, %rd253, 9223372036854775807;
	shl.b64 	%rd258, %rd256, 3;
	add.s64 	%rd259, %rd1, %rd258;
	st.global.u64 	[%rd259+18432], %rd257;
	bar.warp.sync 	-1;
	ld.shared.u64 	%rd260, [%r140+-24576];
	shr.u64 	%rd261, %rd260, %r468;
	cvt.u32.u64 	%r1099, %rd261;
	and.b32  	%r1100, %r1099, %r7;
	shl.b32 	%r1101, %r1100, 3;
	add.s32 	%r1102, %r1073, %r1101;
	ld.shared.u64 	%rd262, [%r1102];
	add.s64 	%rd263, %rd262, %rd82;
	xor.b64  	%rd264, %rd260, 9223372036854775807;
	shl.b64 	%rd265, %rd263, 3;
	add.s64 	%rd266, %rd1, %rd265;
	st.global.u64 	[%rd266+21504], %rd264;
	bar.warp.sync 	-1;
	ld.shared.u64 	%rd267, [%r140+-21504];
	shr.u64 	%rd268, %rd267, %r468;
	cvt.u32.u64 	%r1103, %rd268;
	and.b32  	%r1104, %r1103, %r7;
	shl.b32 	%r1105, %r1104, 3;
	add.s32 	%r1106, %r1073, %r1105;
	ld.shared.u64 	%rd269, [%r1106];
	add.s64 	%rd270, %rd269, %rd82;
	xor.b64  	%rd271, %rd267, 9223372036854775807;
	shl.b64 	%rd272, %rd270, 3;
	add.s64 	%rd273, %rd1, %rd272;
	st.global.u64 	[%rd273+24576], %rd271;
	bar.warp.sync 	-1;
	ld.shared.u64 	%rd274, [%r140+-18432];
	shr.u64 	%rd275, %rd274, %r468;
	cvt.u32.u64 	%r1107, %rd275;
	and.b32  	%r1108, %r1107, %r7;
	shl.b32 	%r1109, %r1108, 3;
	add.s32 	%r1110, %r1073, %r1109;
	ld.shared.u64 	%rd276, [%r1110];
	add.s64 	%rd277, %rd276, %rd82;
	xor.b64  	%rd278, %rd274, 9223372036854775807;
	shl.b64 	%rd279, %rd277, 3;
	add.s64 	%rd280, %rd1, %rd279;
	st.global.u64 	[%rd280+27648], %rd278;
	bar.warp.sync 	-1;
	ld.shared.u64 	%rd281, [%r140+-15360];
	shr.u64 	%rd282, %rd281, %r468;
	cvt.u32.u64 	%r1111, %rd282;
	and.b32  	%r1112, %r1111, %r7;
	shl.b32 	%r1113, %r1112, 3;
	add.s32 	%r1114, %r1073, %r1113;
	ld.shared.u64 	%rd283, [%r1114];
	add.s64 	%rd284, %rd283, %rd82;
	xor.b64  	%rd285, %rd281, 9223372036854775807;
	shl.b64 	%rd286, %rd284, 3;
	add.s64 	%rd287, %rd1, %rd286;
	st.global.u64 	[%rd287+30720], %rd285;
	bar.warp.sync 	-1;
	ld.shared.u64 	%rd288, [%r140+-12288];
	shr.u64 	%rd289, %rd288, %r468;
	cvt.u32.u64 	%r1115, %rd289;
	and.b32  	%r1116, %r1115, %r7;
	shl.b32 	%r1117, %r1116, 3;
	add.s32 	%r1118, %r1073, %r1117;
	ld.shared.u64 	%rd290, [%r1118];
	add.s64 	%rd291, %rd290, %rd82;
	xor.b64  	%rd292, %rd288, 9223372036854775807;
	shl.b64 	%rd293, %rd291, 3;
	add.s64 	%rd294, %rd1, %rd293;
	st.global.u64 	[%rd294+33792], %rd292;
	bar.warp.sync 	-1;
	ld.shared.u64 	%rd295, [%r140+-9216];
	shr.u64 	%rd296, %rd295, %r468;
	cvt.u32.u64 	%r1119, %rd296;
	and.b32  	%r1120, %r1119, %r7;
	shl.b32 	%r1121, %r1120, 3;
	add.s32 	%r1122, %r1073, %r1121;
	ld.shared.u64 	%rd297, [%r1122];
	add.s64 	%rd298, %rd297, %rd82;
	xor.b64  	%rd299, %rd295, 9223372036854775807;
	shl.b64 	%rd300, %rd298, 3;
	add.s64 	%rd301, %rd1, %rd300;
	st.global.u64 	[%rd301+36864], %rd299;
	bar.warp.sync 	-1;
	ld.shared.u64 	%rd302, [%r140+-6144];
	shr.u64 	%rd303, %rd302, %r468;
	cvt.u32.u64 	%r1123, %rd303;
	and.b32  	%r1124, %r1123, %r7;
	shl.b32 	%r1125, %r1124, 3;
	add.s32 	%r1126, %r1073, %r1125;
	ld.shared.u64 	%rd304, [%r1126];
	add.s64 	%rd305, %rd304, %rd82;
	xor.b64  	%rd306, %rd302, 9223372036854775807;
	shl.b64 	%rd307, %rd305, 3;
	add.s64 	%rd308, %rd1, %rd307;
	st.global.u64 	[%rd308+39936], %rd306;
	bar.warp.sync 	-1;
	ld.shared.u64 	%rd309, [%r140+-3072];
	shr.u64 	%rd310, %rd309, %r468;
	cvt.u32.u64 	%r1127, %rd310;
	and.b32  	%r1128, %r1127, %r7;
	shl.b32 	%r1129, %r1128, 3;
	add.s32 	%r1130, %r1073, %r1129;
	ld.shared.u64 	%rd311, [%r1130];
	add.s64 	%rd312, %rd311, %rd82;
	xor.b64  	%rd313, %rd309, 9223372036854775807;
	shl.b64 	%rd314, %rd312, 3;
	add.s64 	%rd315, %rd1, %rd314;
	st.global.u64 	[%rd315+43008], %rd313;
	bar.warp.sync 	-1;
	bra.uni 	$L__BB34_172;
$L__BB34_141:
	mad.lo.s32 	%r149, %r3, -5760, %r150;
	setp.ge.s32 	%p107, %r1, %r149;
	@%p107 bra 	$L__BB34_143;
	ld.shared.u64 	%rd316, [%r140+-46080];
	shr.u64 	%rd317, %rd316, %r468;
	cvt.u32.u64 	%r1132, %rd317;
	and.b32  	%r1133, %r1132, %r7;
	shl.b32 	%r1134, %r1133, 3;
	add.s32 	%r1136, %r345, %r1134;
	ld.shared.u64 	%rd318, [%r1136+46080];
	xor.b64  	%rd319, %rd316, 9223372036854775807;
	add.s64 	%rd320, %rd318, %rd82;
	shl.b64 	%rd321, %rd320, 3;
	add.s64 	%rd322, %rd1, %rd321;
	st.global.u64 	[%rd322], %rd319;
$L__BB34_143:
	bar.warp.sync 	-1;
	add.s32 	%r1137, %r1, 384;
	setp.ge.s32 	%p108, %r1137, %r149;
	@%p108 bra 	$L__BB34_145;
	ld.shared.u64 	%rd323, [%r140+-43008];
	shr.u64 	%rd324, %rd323, %r468;
	cvt.u32.u64 	%r1139, %rd324;
	and.b32  	%r1140, %r1139, %r7;
	shl.b32 	%r1141, %r1140, 3;
	add.s32 	%r1143, %r345, %r1141;
	ld.shared.u64 	%rd325, [%r1143+46080];
	xor.b64  	%rd326, %rd323, 9223372036854775807;
	add.s64 	%rd327, %rd325, %rd82;
	shl.b64 	%rd328, %rd327, 3;
	add.s64 	%rd329, %rd1, %rd328;
	st.global.u64 	[%rd329+3072], %rd326;
$L__BB34_145:
	bar.warp.sync 	-1;
	add.s32 	%r1144, %r1, 768;
	setp.ge.s32 	%p109, %r1144, %r149;
	@%p109 bra 	$L__BB34_147;
	ld.shared.u64 	%rd330, [%r140+-39936];
	shr.u64 	%rd331, %rd330, %r468;
	cvt.u32.u64 	%r1146, %rd331;
	and.b32  	%r1147, %r1146, %r7;
	shl.b32 	%r1148, %r1147, 3;
	add.s32 	%r1150, %r345, %r1148;
	ld.shared.u64 	%rd332, [%r1150+46080];
	xor.b64  	%rd333, %rd330, 9223372036854775807;
	add.s64 	%rd334, %rd332, %rd82;
	shl.b64 	%rd335, %rd334, 3;
	add.s64 	%rd336, %rd1, %rd335;
	st.global.u64 	[%rd336+6144], %rd333;
$L__BB34_147:
	bar.warp.sync 	-1;
	add.s32 	%r1151, %r1, 1152;
	setp.ge.s32 	%p110, %r1151, %r149;
	@%p110 bra 	$L__BB34_149;
	ld.shared.u64 	%rd337, [%r140+-36864];
	shr.u64 	%rd338, %rd337, %r468;
	cvt.u32.u64 	%r1153, %rd338;
	and.b32  	%r1154, %r1153, %r7;
	shl.b32 	%r1155, %r1154, 3;
	add.s32 	%r1157, %r345, %r1155;
	ld.shared.u64 	%rd339, [%r1157+46080];
	xor.b64  	%rd340, %rd337, 9223372036854775807;
	add.s64 	%rd341, %rd339, %rd82;
	shl.b64 	%rd342, %rd341, 3;
	add.s64 	%rd343, %rd1, %rd342;
	st.global.u64 	[%rd343+9216], %rd340;
$L__BB34_149:
	bar.warp.sync 	-1;
	add.s32 	%r1158, %r1, 1536;
	setp.ge.s32 	%p111, %r1158, %r149;
	@%p111 bra 	$L__BB34_151;
	ld.shared.u64 	%rd344, [%r140+-33792];
	shr.u64 	%rd345, %rd344, %r468;
	cvt.u32.u64 	%r1160, %rd345;
	and.b32  	%r1161, %r1160, %r7;
	shl.b32 	%r1162, %r1161, 3;
	add.s32 	%r1164, %r345, %r1162;
	ld.shared.u64 	%rd346, [%r1164+46080];
	xor.b64  	%rd347, %rd344, 9223372036854775807;
	add.s64 	%rd348, %rd346, %rd82;
	shl.b64 	%rd349, %rd348, 3;
	add.s64 	%rd350, %rd1, %rd349;
	st.global.u64 	[%rd350+12288], %rd347;
$L__BB34_151:
	bar.warp.sync 	-1;
	add.s32 	%r1165, %r1, 1920;
	setp.ge.s32 	%p112, %r1165, %r149;
	@%p112 bra 	$L__BB34_153;
	ld.shared.u64 	%rd351, [%r140+-30720];
	shr.u64 	%rd352, %rd351, %r468;
	cvt.u32.u64 	%r1167, %rd352;
	and.b32  	%r1168, %r1167, %r7;
	shl.b32 	%r1169, %r1168, 3;
	add.s32 	%r1171, %r345, %r1169;
	ld.shared.u64 	%rd353, [%r1171+46080];
	xor.b64  	%rd354, %rd351, 9223372036854775807;
	add.s64 	%rd355, %rd353, %rd82;
	shl.b64 	%rd356, %rd355, 3;
	add.s64 	%rd357, %rd1, %rd356;
	st.global.u64 	[%rd357+15360], %rd354;
$L__BB34_153:
	bar.warp.sync 	-1;
	add.s32 	%r1172, %r1, 2304;
	setp.ge.s32 	%p113, %r1172, %r149;
	@%p113 bra 	$L__BB34_155;
	ld.shared.u64 	%rd358, [%r140+-27648];
	shr.u64 	%rd359, %rd358, %r468;
	cvt.u32.u64 	%r1174, %rd359;
	and.b32  	%r1175, %r1174, %r7;
	shl.b32 	%r1176, %r1175, 3;
	add.s32 	%r1178, %r345, %r1176;
	ld.shared.u64 	%rd360, [%r1178+46080];
	xor.b64  	%rd361, %rd358, 9223372036854775807;
	add.s64 	%rd362, %rd360, %rd82;
	shl.b64 	%rd363, %rd362, 3;
	add.s64 	%rd364, %rd1, %rd363;
	st.global.u64 	[%rd364+18432], %rd361;
$L__BB34_155:
	bar.warp.sync 	-1;
	add.s32 	%r1179, %r1, 2688;
	setp.ge.s32 	%p114, %r1179, %r149;
	@%p114 bra 	$L__BB34_157;
	ld.shared.u64 	%rd365, [%r140+-24576];
	shr.u64 	%rd366, %rd365, %r468;
	cvt.u32.u64 	%r1181, %rd366;
	and.b32  	%r1182, %r1181, %r7;
	shl.b32 	%r1183, %r1182, 3;
	add.s32 	%r1185, %r345, %r1183;
	ld.shared.u64 	%rd367, [%r1185+46080];
	xor.b64  	%rd368, %rd365, 9223372036854775807;
	add.s64 	%rd369, %rd367, %rd82;
	shl.b64 	%rd370, %rd369, 3;
	add.s64 	%rd371, %rd1, %rd370;
	st.global.u64 	[%rd371+21504], %rd368;
$L__BB34_157:
	bar.warp.sync 	-1;
	or.b32  	%r1186, %r1, 3072;
	setp.ge.s32 	%p115, %r1186, %r149;
	@%p115 bra 	$L__BB34_159;
	ld.shared.u64 	%rd372, [%r140+-21504];
	shr.u64 	%rd373, %rd372, %r468;
	cvt.u32.u64 	%r1188, %rd373;
	and.b32  	%r1189, %r1188, %r7;
	shl.b32 	%r1190, %r1189, 3;
	add.s32 	%r1192, %r345, %r1190;
	ld.shared.u64 	%rd374, [%r1192+46080];
	xor.b64  	%rd375, %rd372, 9223372036854775807;
	add.s64 	%rd376, %rd374, %rd82;
	shl.b64 	%rd377, %rd376, 3;
	add.s64 	%rd378, %rd1, %rd377;
	st.global.u64 	[%rd378+24576], %rd375;
$L__BB34_159:
	bar.warp.sync 	-1;
	add.s32 	%r1193, %r1, 3456;
	setp.ge.s32 	%p116, %r1193, %r149;
	@%p116 bra 	$L__BB34_161;
	ld.shared.u64 	%rd379, [%r140+-18432];
	shr.u64 	%rd380, %rd379, %r468;
	cvt.u32.u64 	%r1195, %rd380;
	and.b32  	%r1196, %r1195, %r7;
	shl.b32 	%r1197, %r1196, 3;
	add.s32 	%r1199, %r345, %r1197;
	ld.shared.u64 	%rd381, [%r1199+46080];
	xor.b64  	%rd382, %rd379, 9223372036854775807;
	add.s64 	%rd383, %rd381, %rd82;
	shl.b64 	%rd384, %rd383, 3;
	add.s64 	%rd385, %rd1, %rd384;
	st.global.u64 	[%rd385+27648], %rd382;
$L__BB34_161:
	bar.warp.sync 	-1;
	add.s32 	%r1200, %r1, 3840;
	setp.ge.s32 	%p117, %r1200, %r149;
	@%p117 bra 	$L__BB34_163;
	ld.shared.u64 	%rd386, [%r140+-15360];
	shr.u64 	%rd387, %rd386, %r468;
	cvt.u32.u64 	%r1202, %rd387;
	and.b32  	%r1203, %r1202, %r7;
	shl.b32 	%r1204, %r1203, 3;
	add.s32 	%r1206, %r345, %r1204;
	ld.shared.u64 	%rd388, [%r1206+46080];
	xor.b64  	%rd389, %rd386, 9223372036854775807;
	add.s64 	%rd390, %rd388, %rd82;
	shl.b64 	%rd391, %rd390, 3;
	add.s64 	%rd392, %rd1, %rd391;
	st.global.u64 	[%rd392+30720], %rd389;
$L__BB34_163:
	bar.warp.sync 	-1;
	add.s32 	%r1207, %r1, 4224;
	setp.ge.s32 	%p118, %r1207, %r149;
	@%p118 bra 	$L__BB34_165;
	ld.shared.u64 	%rd393, [%r140+-12288];
	shr.u64 	%rd394, %rd393, %r468;
	cvt.u32.u64 	%r1209, %rd394;
	and.b32  	%r1210, %r1209, %r7;
	shl.b32 	%r1211, %r1210, 3;
	add.s32 	%r1213, %r345, %r1211;
	ld.shared.u64 	%rd395, [%r1213+46080];
	xor.b64  	%rd396, %rd393, 9223372036854775807;
	add.s64 	%rd397, %rd395, %rd82;
	shl.b64 	%rd398, %rd397, 3;
	add.s64 	%rd399, %rd1, %rd398;
	st.global.u64 	[%rd399+33792], %rd396;
$L__BB34_165:
	bar.warp.sync 	-1;
	add.s32 	%r1214, %r1, 4608;
	setp.ge.s32 	%p119, %r1214, %r149;
	@%p119 bra 	$L__BB34_167;
	ld.shared.u64 	%rd400, [%r140+-9216];
	shr.u64 	%rd401, %rd400, %r468;
	cvt.u32.u64 	%r1216, %rd401;
	and.b32  	%r1217, %r1216, %r7;
	shl.b32 	%r1218, %r1217, 3;
	add.s32 	%r1220, %r345, %r1218;
	ld.shared.u64 	%rd402, [%r1220+46080];
	xor.b64  	%rd403, %rd400, 9223372036854775807;
	add.s64 	%rd404, %rd402, %rd82;
	shl.b64 	%rd405, %rd404, 3;
	add.s64 	%rd406, %rd1, %rd405;
	st.global.u64 	[%rd406+36864], %rd403;
$L__BB34_167:
	bar.warp.sync 	-1;
	add.s32 	%r1221, %r1, 4992;
	setp.ge.s32 	%p120, %r1221, %r149;
	@%p120 bra 	$L__BB34_169;
	ld.shared.u64 	%rd407, [%r140+-6144];
	shr.u64 	%rd408, %rd407, %r468;
	cvt.u32.u64 	%r1223, %rd408;
	and.b32  	%r1224, %r1223, %r7;
	shl.b32 	%r1225, %r1224, 3;
	add.s32 	%r1227, %r345, %r1225;
	ld.shared.u64 	%rd409, [%r1227+46080];
	xor.b64  	%rd410, %rd407, 9223372036854775807;
	add.s64 	%rd411, %rd409, %rd82;
	shl.b64 	%rd412, %rd411, 3;
	add.s64 	%rd413, %rd1, %rd412;
	st.global.u64 	[%rd413+39936], %rd410;
$L__BB34_169:
	bar.warp.sync 	-1;
	add.s32 	%r1228, %r1, 5376;
	ld.shared.u64 	%rd112, [%r140+-3072];
	shr.u64 	%rd414, %rd112, %r468;
	cvt.u32.u64 	%r1230, %rd414;
	and.b32  	%r1231, %r1230, %r7;
	shl.b32 	%r1232, %r1231, 3;
	add.s32 	%r1234, %r345, %r1232;
	ld.shared.u64 	%rd415, [%r1234+46080];
	add.s64 	%rd113, %rd415, %rd82;
	setp.ge.s32 	%p121, %r1228, %r149;
	@%p121 bra 	$L__BB34_171;
	xor.b64  	%rd416, %rd112, 9223372036854775807;
	shl.b64 	%rd417, %rd113, 3;
	add.s64 	%rd418, %rd1, %rd417;
	st.global.u64 	[%rd418+43008], %rd416;
$L__BB34_171:
	bar.warp.sync 	-1;
$L__BB34_172:
	ret;

}
	// .globl	_ZN3cub18CUB_300001_SM_10006detail10radix_sort31DeviceRadixSortSingleTileKernelINS1_5radix10policy_hubImjyE10Policy1000ELNS0_9SortOrderE0EmjyNS1_21identity_decomposer_tEEEvPKT1_PSA_PKT2_PSE_T3_iiT4_
.visible .entry _ZN3cub18CUB_300001_SM_10006detail10radix_sort31DeviceRadixSortSingleTileKernelINS1_5radix10policy_hubImjyE10Policy1000ELNS0_9SortOrderE0EmjyNS1_21identity_decomposer_tEEEvPKT1_PSA_PKT2_PSE_T3_iiT4_(
	.param .u64 .ptr .align 1 _ZN3cub18CUB_300001_SM_10006detail10radix_sort31DeviceRadixSortSingleTileKernelINS1_5radix10policy_hubImjyE10Policy1000ELNS0_9SortOrderE0EmjyNS1_21identity_decomposer_tEEEvPKT1_PSA_PKT2_PSE_T3_iiT4__param_0,
	.param .u64 .ptr .align 1 _ZN3cub18CUB_300001_SM_10006detail10radix_sort31DeviceRadixSortSingleTileKernelINS1_5radix10policy_hubImjyE10Policy1000ELNS0_9SortOrderE0EmjyNS1_21identity_decomposer_tEEEvPKT1_PSA_PKT2_PSE_T3_iiT4__param_1,
	.param .u64 .ptr .align 1 _ZN3cub18CUB_300001_SM_10006detail10radix_sort31DeviceRadixSortSingleTileKernelINS1_5radix10policy_hubImjyE10Policy1000ELNS0_9SortOrderE0EmjyNS1_21identity_decomposer_tEEEvPKT1_PSA_PKT2_PSE_T3_iiT4__param_2,
	.param .u64 .ptr .align 1 _ZN3cub18CUB_300001_SM_10006detail10radix_sort31DeviceRadixSortSingleTileKernelINS1_5radix10policy_hubImjyE10Policy1000ELNS0_9SortOrderE0EmjyNS1_21identity_decomposer_tEEEvPKT1_PSA_PKT2_PSE_T3_iiT4__param_3,
	.param .u64 _ZN3cub18CUB_300001_SM_10006detail10radix_sort31DeviceRadixSortSingleTileKernelINS1_5radix10policy_hubImjyE10Policy1000ELNS0_9SortOrderE0EmjyNS1_21identity_decomposer_tEEEvPKT1_PSA_PKT2_PSE_T3_iiT4__param_4,
	.param .u32 _ZN3cub18CUB_300001_SM_10006detail10radix_sort31DeviceRadixSortSingleTileKernelINS1_5radix10policy_hubImjyE10Policy1000ELNS0_9SortOrderE0EmjyNS1_21identity_decomposer_tEEEvPKT1_PSA_PKT2_PSE_T3_iiT4__param_5,
	.param .u32 _ZN3cub18CUB_300001_SM_10006detail10radix_sort31DeviceRadixSortSingleTileKernelINS1_5radix10policy_hubImjyE10Policy1000ELNS0_9SortOrderE0EmjyNS1_21identity_decomposer_tEEEvPKT1_PSA_PKT2_PSE_T3_iiT4__param_6,
	.param .align 1 .b8 _ZN3cub18CUB_300001_SM_10006detail10radix_sort31DeviceRadixSortSingleTileKernelINS1_5radix10policy_hubImjyE10Policy1000ELNS0_9SortOrderE0EmjyNS1_21identity_decomposer_tEEEvPKT1_PSA_PKT2_PSE_T3_iiT4__param_7[1]
)
.maxntid 256
.minnctapersm 1
{
	.reg .pred 	%p<43>;
	.reg .b16 	%rs<19>;
	.reg .b32 	%r<470>;
	.reg .b64 	%rd<122>;
	// demoted variable
	.shared .align 16 .b8 _ZZN3cub18CUB_300001_SM_10006detail10radix_sort31DeviceRadixSortSingleTileKernelINS1_5radix10policy_hubImjyE10Policy1000ELNS0_9SortOrderE0EmjyNS1_21identity_decomposer_tEEEvPKT1_PSA_PKT2_PSE_T3_iiT4_E12temp_storage[33856];
	ld.param.u64 	%rd56, [_ZN3cub18CUB_300001_SM_10006detail10radix_sort31DeviceRadixSortSingleTileKernelINS1_5radix10policy_hubImjyE10Policy1000ELNS0_9SortOrderE0EmjyNS1_21identity_decomposer_tEEEvPKT1_PSA_PKT2_PSE_T3_iiT4__param_0];
	ld.param.u64 	%rd51, [_ZN3cub18CUB_300001_SM_10006detail10radix_sort31DeviceRadixSortSingleTileKernelINS1_5radix10policy_hubImjyE10Policy1000ELNS0_9SortOrderE0EmjyNS1_21identity_decomposer_tEEEvPKT1_PSA_PKT2_PSE_T3_iiT4__param_1];
	ld.param.u64 	%rd52, [_ZN3cub18CUB_300001_SM_10006detail10radix_sort31DeviceRadixSortSingleTileKernelINS1_5radix10policy_hubImjyE10Policy1000ELNS0_9SortOrderE0EmjyNS1_21identity_decomposer_tEEEvPKT1_PSA_PKT2_PSE_T3_iiT4__param_2];
	ld.param.u64 	%rd53, [_ZN3cub18CUB_300001_SM_10006detail10radix_sort31DeviceRadixSortSingleTileKernelINS1_5radix10policy_hubImjyE10Policy1000ELNS0_9SortOrderE0EmjyNS1_21identity_decomposer_tEEEvPKT1_PSA_PKT2_PSE_T3_iiT4__param_3];
	ld.param.u64 	%rd54, [_ZN3cub18CUB_300001_SM_10006detail10radix_sort31DeviceRadixSortSingleTileKernelINS1_5radix10policy_hubImjyE10Policy1000ELNS0_9SortOrderE0EmjyNS1_21identity_decomposer_tEEEvPKT1_PSA_PKT2_PSE_T3_iiT4__param_4];
	ld.param.u32 	%r129, [_ZN3cub18CUB_300001_SM_10006detail10radix_sort31DeviceRadixSortSingleTileKernelINS1_5radix10policy_hubImjyE10Policy1000ELNS0_9SortOrderE0EmjyNS1_21identity_decomposer_tEEEvPKT1_PSA_PKT2_PSE_T3_iiT4__param_5];
	ld.param.u32 	%r130, [_ZN3cub18CUB_300001_SM_10006detail10radix_sort31DeviceRadixSortSingleTileKernelINS1_5radix10policy_hubImjyE10Policy1000ELNS0_9SortOrderE0EmjyNS1_21identity_decomposer_tEEEvPKT1_PSA_PKT2_PSE_T3_iiT4__param_6];
	cvta.to.global.u64 	%rd57, %rd56;
	cvt.u32.u64 	%r1, %rd54;
	mov.u32 	%r2, %tid.x;
	mul.lo.s32 	%r3, %r2, 9;
	setp.ge.s32 	%p1, %r3, %r1;
	mul.wide.u32 	%rd58, %r3, 8;
	add.s64 	%rd1, %rd57, %rd58;
	mov.b64 	%rd121, -1;
	@%p1 bra 	$L__BB35_2;
	ld.global.u64 	%rd121, [%rd1];
$L__BB35_2:
	add.s32 	%r4, %r3, 1;
	setp.ge.s32 	%p2, %r4, %r1;
	mov.b64 	%rd120, -1;
	@%p2 bra 	$L__BB35_4;
	ld.global.u64 	%rd120, [%rd1+8];
$L__BB35_4:
	add.s32 	%r5, %r3, 2;
	setp.ge.s32 	%p3, %r5, %r1;
	mov.b64 	%rd119, -1;
	@%p3 bra 	$L__BB35_6;
	ld.global.u64 	%rd119, [%rd1+16];
$L__BB35_6:
	add.s32 	%r6, %r3, 3;
	setp.ge.s32 	%p4, %r6, %r1;
	mov.b64 	%rd118, -1;
	@%p4 bra 	$L__BB35_8;
	ld.global.u64 	%rd118, [%rd1+24];
$L__BB35_8:
	add.s32 	%r7, %r3, 4;
	setp.ge.s32 	%p5, %r7, %r1;
	mov.b64 	%rd117, -1;
	@%p5 bra 	$L__BB35_10;
	ld.global.u64 	%rd117, [%rd1+32];
$L__BB35_10:
	add.s32 	%r8, %r3, 5;
	setp.ge.s32 	%p6, %r8, %r1;
	mov.b64 	%rd116, -1;
	@%p6 bra 	$L__BB35_12;
	ld.global.u64 	%rd116, [%rd1+40];
$L__BB35_12:
	add.s32 	%r9, %r3, 6;
	setp.ge.s32 	%p7, %r9, %r1;
	mov.b64 	%rd115, -1;
	@%p7 bra 	$L__BB35_14;
	ld.global.u64 	%rd115, [%rd1+48];
$L__BB35_14:
	add.s32 	%r10, %r3, 7;
	setp.ge.s32 	%p8, %r10, %r1;
	mov.b64 	%rd114, -1;
	@%p8 bra 	$L__BB35_16;
	ld.global.u64 	%rd114, [%rd1+56];
$L__BB35_16:
	add.s32 	%r11, %r3, 8;
	setp.ge.s32 	%p9, %r11, %r1;
	mov.b64 	%rd113, -1;
	@%p9 bra 	$L__BB35_18;
	ld.global.u64 	%rd113, [%rd1+64];
$L__BB35_18:
	bar.sync 	0;
	mov.b64 	{%r132, %r133}, %rd54;
	shfl.sync.idx.b32	%r12|%p10, %r132, 0, 31, -1;
	shfl.sync.idx.b32	%r134|%p11, %r133, 0, 31, -1;
	mov.b64 	%rd20, {%r12, %r134};
	setp.ge.s32 	%p12, %r3, %r12;
	cvta.to.global.u64 	%rd67, %rd52;
	mul.wide.u32 	%rd68, %r3, 4;
	add.s64 	%rd21, %rd67, %rd68;
	@%p12 bra 	$L__BB35_20;
	ld.global.u32 	%r467, [%rd21];
$L__BB35_20:
	setp.ge.s32 	%p13, %r4, %r12;
	@%p13 bra 	$L__BB35_22;
	ld.global.u32 	%r466, [%rd21+4];
$L__BB35_22:
	setp.ge.s32 	%p14, %r5, %r12;
	@%p14 bra 	$L__BB35_24;
	ld.global.u32 	%r465, [%rd21+8];
$L__BB35_24:
	setp.ge.s32 	%p15, %r6, %r12;
	@%p15 bra 	$L__BB35_26;
	ld.global.u32 	%r464, [%rd21+12];
$L__BB35_26:
	setp.ge.s32 	%p16, %r7, %r12;
	@%p16 bra 	$L__BB35_28;
	ld.global.u32 	%r463, [%rd21+16];
$L__BB35_28:
	setp.ge.s32 	%p17, %r8, %r12;
	@%p17 bra 	$L__BB35_30;
	ld.global.u32 	%r462, [%rd21+20];
$L__BB35_30:
	setp.ge.s32 	%p18, %r9, %r12;
	@%p18 bra 	$L__BB35_32;
	ld.global.u32 	%r461, [%rd21+24];
$L__BB35_32:
	setp.ge.s32 	%p19, %r10, %r12;
	@%p19 bra 	$L__BB35_34;
	ld.global.u32 	%r460, [%rd21+28];
$L__BB35_34:
	setp.ge.s32 	%p20, %r11, %r12;
	@%p20 bra 	$L__BB35_36;
	ld.global.u32 	%r459, [%rd21+32];
$L__BB35_36:
	bar.sync 	0;
	shr.u32 	%r31, %r2, 5;
	shl.b32 	%r144, %r2, 2;
	mov.u32 	%r145, _ZZN3cub18CUB_300001_SM_10006detail10radix_sort31DeviceRadixSortSingleTileKernelINS1_5radix10policy_hubImjyE10Policy1000ELNS0_9SortOrderE0EmjyNS1_21identity_decomposer_tEEEvPKT1_PSA_PKT2_PSE_T3_iiT4_E12temp_storage;
	add.s32 	%r32, %r145, %r144;
	shl.b32 	%r146, %r2, 7;
	add.s32 	%r33, %r32, %r146;
	shl.b32 	%r147, %r31, 2;
	add.s32 	%r148, %r145, %r147;
	add.s32 	%r34, %r148, 33792;
	mad.lo.s32 	%r35, %r2, -60, %r33;
	mad.lo.s32 	%r36, %r2, -36, %r35;
	add.s32 	%r458, %r129, 6;
	sub.s32 	%r457, %r130, %r129;
$L__BB35_37:
	add.s32 	%r159, %r458, -6;
	min.s32 	%r149, %r457, 6;
	mov.b32 	%r188, 0;
	st.shared.u32 	[%r32], %r188;
	st.shared.u32 	[%r32+1024], %r188;
	st.shared.u32 	[%r32+2048], %r188;
	st.shared.u32 	[%r32+3072], %r188;
	st.shared.u32 	[%r32+4096], %r188;
	st.shared.u32 	[%r32+5120], %r188;
	st.shared.u32 	[%r32+6144], %r188;
	st.shared.u32 	[%r32+7168], %r188;
	st.shared.u32 	[%r32+8192], %r188;
	st.shared.u32 	[%r32+9216], %r188;
	st.shared.u32 	[%r32+10240], %r188;
	st.shared.u32 	[%r32+11264], %r188;
	st.shared.u32 	[%r32+12288], %r188;
	st.shared.u32 	[%r32+13312], %r188;
	st.shared.u32 	[%r32+14336], %r188;
	st.shared.u32 	[%r32+15360], %r188;
	st.shared.u32 	[%r32+16384], %r188;
	st.shared.u32 	[%r32+17408], %r188;
	st.shared.u32 	[%r32+18432], %r188;
	st.shared.u32 	[%r32+19456], %r188;
	st.shared.u32 	[%r32+20480], %r188;
	st.shared.u32 	[%r32+21504], %r188;
	st.shared.u32 	[%r32+22528], %r188;
	st.shared.u32 	[%r32+23552], %r188;
	st.shared.u32 	[%r32+24576], %r188;
	st.shared.u32 	[%r32+25600], %r188;
	st.shared.u32 	[%r32+26624], %r188;
	st.shared.u32 	[%r32+27648], %r188;
	st.shared.u32 	[%r32+28672], %r188;
	st.shared.u32 	[%r32+29696], %r188;
	st.shared.u32 	[%r32+30720], %r188;
	st.shared.u32 	[%r32+31744], %r188;
	st.shared.u32 	[%r32+32768], %r188;
	mov.b64 	%rd70, 1;
	// begin inline asm
	shl.b64 %rd69, %rd70, %r149;
	// end inline asm
	add.s64 	%rd72, %rd69, -1;
	// begin inline asm
	shl.b64 %rd71, %rd72, %r188;
	// end inline asm
	// begin inline asm
	shr.b64 %rd73, %rd121, %r159;
	// end inline asm
	cvt.u32.u64 	%r191, %rd73;
	cvt.u32.u64 	%r192, %rd71;
	and.b32  	%r193, %r192, %r191;
	shl.b32 	%r194, %r193, 10;
	and.b32  	%r195, %r194, 31744;
	add.s32 	%r196, %r32, %r195;
	shr.u32 	%r197, %r193, 4;
	and.b32  	%r198, %r197, 268435454;
	add.s32 	%r51, %r196, %r198;
	ld.shared.u16 	%rs1, [%r51];
	add.s16 	%rs10, %rs1, 1;
	st.shared.u16 	[%r51], %rs10;
	// begin inline asm
	shr.b64 %rd75, %rd120, %r159;
	// end inline asm
	cvt.u32.u64 	%r199, %rd75;
	and.b32  	%r200, %r192, %r199;
	shl.b32 	%r201, %r200, 10;
	and.b32  	%r202, %r201, 31744;
	add.s32 	%r203, %r32, %r202;
	shr.u32 	%r204, %r200, 4;
	and.b32  	%r205, %r204, 268435454;
	add.s32 	%r52, %r203, %r205;
	ld.shared.u16 	%rs2, [%r52];
	add.s16 	%rs11, %rs2, 1;
	st.shared.u16 	[%r52], %rs11;
	// begin inline asm
	shr.b64 %rd77, %rd119, %r159;
	// end inline asm
	cvt.u32.u64 	%r206, %rd77;
	and.b32  	%r207, %r192, %r206;
	shl.b32 	%r208, %r207, 10;
	and.b32  	%r209, %r208, 31744;
	add.s32 	%r210, %r32, %r209;
	shr.u32 	%r211, %r207, 4;
	and.b32  	%r212, %r211, 268435454;
	add.s32 	%r53, %r210, %r212;
	ld.shared.u16 	%rs3, [%r53];
	add.s16 	%rs12, %rs3, 1;
	st.shared.u16 	[%r53], %rs12;
	// begin inline asm
	shr.b64 %rd79, %rd118, %r159;
	// end inline asm
	cvt.u32.u64 	%r213, %rd79;
	and.b32  	%r214, %r192, %r213;
	shl.b32 	%r215, %r214, 10;
	and.b32  	%r216, %r215, 31744;
	add.s32 	%r217, %r32, %r216;
	shr.u32 	%r218, %r214, 4;
	and.b32  	%r219, %r218, 268435454;
	add.s32 	%r54, %r217, %r219;
	ld.shared.u16 	%rs4, [%r54];
	add.s16 	%rs13, %rs4, 1;
	st.shared.u16 	[%r54], %rs13;
	// begin inline asm
	shr.b64 %rd81, %rd117, %r159;
	// end inline asm
	cvt.u32.u64 	%r220, %rd81;
	and.b32  	%r221, %r192, %r220;
	shl.b32 	%r222, %r221, 10;
	and.b32  	%r223, %r222, 31744;
	add.s32 	%r224, %r32, %r223;
	shr.u32 	%r225, %r221, 4;
	and.b32  	%r226, %r225, 268435454;
	add.s32 	%r55, %r224, %r226;
	ld.shared.u16 	%rs5, [%r55];
	add.s16 	%rs14, %rs5, 1;
	st.shared.u16 	[%r55], %rs14;
	// begin inline asm
	shr.b64 %rd83, %rd116, %r159;
	// end inline asm
	cvt.u32.u64 	%r227, %rd83;
	and.b32  	%r228, %r192, %r227;
	shl.b32 	%r229, %r228, 10;
	and.b32  	%r230, %r229, 31744;
	add.s32 	%r231, %r32, %r230;
	shr.u32 	%r232, %r228, 4;
	and.b32  	%r233, %r232, 268435454;
	add.s32 	%r56, %r231, %r233;
	ld.shared.u16 	%rs6, [%r56];
	add.s16 	%rs15, %rs6, 1;
	st.shared.u16 	[%r56], %rs15;
	// begin inline asm
	shr.b64 %rd85, %rd115, %r159;
	// end inline asm
	cvt.u32.u64 	%r234, %rd85;
	and.b32  	%r235, %r192, %r234;
	shl.b32 	%r236, %r235, 10;
	and.b32  	%r237, %r236, 31744;
	add.s32 	%r238, %r32, %r237;
	shr.u32 	%r239, %r235, 4;
	and.b32  	%r240, %r239, 268435454;
	add.s32 	%r57, %r238, %r240;
	ld.shared.u16 	%rs7, [%r57];
	add.s16 	%rs16, %rs7, 1;
	st.shared.u16 	[%r57], %rs16;
	// begin inline asm
	shr.b64 %rd87, %rd114, %r159;
	// end inline asm
	cvt.u32.u64 	%r241, %rd87;
	and.b32  	%r242, %r192, %r241;
	shl.b32 	%r243, %r242, 10;
	and.b32  	%r244, %r243, 31744;
	add.s32 	%r245, %r32, %r244;
	shr.u32 	%r246, %r242, 4;
	and.b32  	%r247, %r246, 268435454;
	add.s32 	%r58, %r245, %r247;
	ld.shared.u16 	%rs8, [%r58];
	add.s16 	%rs17, %rs8, 1;
	st.shared.u16 	[%r58], %rs17;
	// begin inline asm
	shr.b64 %rd89, %rd113, %r159;
	// end inline asm
	cvt.u32.u64 	%r248, %rd89;
	and.b32  	%r249, %r192, %r248;
	shl.b32 	%r250, %r249, 10;
	and.b32  	%r251, %r250, 31744;
	add.s32 	%r252, %r32, %r251;
	shr.u32 	%r253, %r249, 4;
	and.b32  	%r254, %r253, 268435454;
	add.s32 	%r59, %r252, %r254;
	ld.shared.u16 	%rs9, [%r59];
	add.s16 	%rs18, %rs9, 1;
	st.shared.u16 	[%r59], %rs18;
	bar.sync 	0;
	ld.shared.u32 	%r60, [%r33];
	ld.shared.u32 	%r255, [%r33+4];
	ld.shared.u32 	%r256, [%r33+8];
	ld.shared.u32 	%r257, [%r33+12];
	ld.shared.u32 	%r258, [%r33+16];
	ld.shared.u32 	%r259, [%r33+20];
	ld.shared.u32 	%r260, [%r33+24];
	ld.shared.u32 	%r261, [%r33+28];
	ld.shared.u32 	%r262, [%r33+32];
	ld.shared.u32 	%r263, [%r33+36];
	ld.shared.u32 	%r264, [%r33+40];
	ld.shared.u32 	%r265, [%r33+44];
	ld.shared.u32 	%r266, [%r33+48];
	ld.shared.u32 	%r267, [%r33+52];
	ld.shared.u32 	%r268, [%r33+56];
	ld.shared.u32 	%r269, [%r33+60];
	ld.shared.u32 	%r270, [%r33+64];
	ld.shared.u32 	%r271, [%r33+68];
	ld.shared.u32 	%r272, [%r33+72];
	ld.shared.u32 	%r273, [%r33+76];
	ld.shared.u32 	%r274, [%r33+80];
	ld.shared.u32 	%r275, [%r33+84];
	ld.shared.u32 	%r276, [%r33+88];
	ld.shared.u32 	%r277, [%r33+92];
	ld.shared.u32 	%r278, [%r33+96];
	ld.shared.u32 	%r279, [%r33+100];
	ld.shared.u32 	%r280, [%r33+104];
	ld.shared.u32 	%r281, [%r33+108];
	ld.shared.u32 	%r282, [%r33+112];
	ld.shared.u32 	%r283, [%r33+116];
	ld.shared.u32 	%r284, [%r33+120];
	ld.shared.u32 	%r285, [%r33+124];
	ld.shared.u32 	%r286, [%r33+128];
	add.s32 	%r61, %r255, %r60;
	add.s32 	%r62, %r256, %r61;
	add.s32 	%r63, %r257, %r62;
	add.s32 	%r64, %r258, %r63;
	add.s32 	%r65, %r259, %r64;
	add.s32 	%r66, %r260, %r65;
	add.s32 	%r67, %r261, %r66;
	add.s32 	%r68, %r262, %r67;
	add.s32 	%r69, %r263, %r68;
	add.s32 	%r70, %r264, %r69;
	add.s32 	%r71, %r265, %r70;
	add.s32 	%r72, %r266, %r71;
	add.s32 	%r73, %r267, %r72;
	add.s32 	%r74, %r268, %r73;
	add.s32 	%r75, %r269, %r74;
	add.s32 	%r76, %r270, %r75;
	add.s32 	%r77, %r271, %r76;
	add.s32 	%r78, %r272, %r77;
	add.s32 	%r79, %r273, %r78;
	add.s32 	%r80, %r274, %r79;
	add.s32 	%r81, %r275, %r80;
	add.s32 	%r82, %r276, %r81;
	add.s32 	%r83, %r277, %r82;
	add.s32 	%r84, %r278, %r83;
	add.s32 	%r85, %r279, %r84;
	add.s32 	%r86, %r280, %r85;
	add.s32 	%r87, %r281, %r86;
	add.s32 	%r88, %r282, %r87;
	add.s32 	%r89, %r283, %r88;
	add.s32 	%r90, %r284, %r89;
	add.s32 	%r91, %r285, %r90;
	add.s32 	%r165, %r286, %r91;
	// begin inline asm
	mov.u32 %r160, %laneid;
	// end inline asm
	mov.b32 	%r163, 1;
	mov.b32 	%r190, -1;
	// begin inline asm
	{  .reg .u32 r0;  .reg .pred p;  shfl.sync.up.b32 r0|p, %r165, %r163, %r188, %r190;  @p add.u32 r0, r0, %r165;  mov.u32 %r161, r0;}
	// end inline asm
	mov.b32 	%r169, 2;
	// begin inline asm
	{  .reg .u32 r0;  .reg .pred p;  shfl.sync.up.b32 r0|p, %r161, %r169, %r188, %r190;  @p add.u32 r0, r0, %r161;  mov.u32 %r167, r0;}
	// end inline asm
	mov.b32 	%r175, 4;
	// begin inline asm
	{  .reg .u32 r0;  .reg .pred p;  shfl.sync.up.b32 r0|p, %r167, %r175, %r188, %r190;  @p add.u32 r0, r0, %r167;  mov.u32 %r173, r0;}
	// end inline asm
	mov.b32 	%r181, 8;
	// begin inline asm
	{  .reg .u32 r0;  .reg .pred p;  shfl.sync.up.b32 r0|p, %r173, %r181, %r188, %r190;  @p add.u32 r0, r0, %r173;  mov.u32 %r179, r0;}
	// end inline asm
	mov.b32 	%r187, 16;
	// begin inline asm
	{  .reg .u32 r0;  .reg .pred p;  shfl.sync.up.b32 r0|p, %r179, %r187, %r188, %r190;  @p add.u32 r0, r0, %r179;  mov.u32 %r185, r0;}
	// end inline asm
	setp.ne.s32 	%p21, %r160, 31;
	@%p21 bra 	$L__BB35_39;
	st.shared.u32 	[%r34], %r185;
$L__BB35_39:
	sub.s32 	%r287, %r185, %r165;
	setp.gt.u32 	%p22, %r2, 31;
	setp.eq.s32 	%p23, %r31, 7;
	setp.eq.s32 	%p24, %r31, 6;
	setp.eq.s32 	%p25, %r31, 5;
	setp.eq.s32 	%p26, %r31, 4;
	setp.eq.s32 	%p27, %r31, 3;
	setp.eq.s32 	%p28, %r31, 2;
	setp.eq.s32 	%p29, %r31, 1;
	bar.sync 	0;
	ld.shared.v4.u32 	{%r288, %r289, %r290, %r291}, [_ZZN3cub18CUB_300001_SM_10006detail10radix_sort31DeviceRadixSortSingleTileKernelINS1_5radix10policy_hubImjyE10Policy1000ELNS0_9SortOrderE0EmjyNS1_21identity_decomposer_tEEEvPKT1_PSA_PKT2_PSE_T3_iiT4_E12temp_storage+33792];
	selp.b32 	%r292, %r288, %r468, %p29;
	add.s32 	%r293, %r289, %r288;
	selp.b32 	%r294, %r293, %r292, %p28;
	add.s32 	%r295, %r293, %r290;
	selp.b32 	%r296, %r295, %r294, %p27;
	add.s32 	%r297, %r295, %r291;
	selp.b32 	%r298, %r297, %r296, %p26;
	ld.shared.v4.u32 	{%r299, %r300, %r301, %r302}, [_ZZN3cub18CUB_300001_SM_10006detail10radix_sort31DeviceRadixSortSingleTileKernelINS1_5radix10policy_hubImjyE10Policy1000ELNS0_9SortOrderE0EmjyNS1_21identity_decomposer_tEEEvPKT1_PSA_PKT2_PSE_T3_iiT4_E12temp_storage+33808];
	add.s32 	%r303, %r297, %r299;
	selp.b32 	%r304, %r303, %r298, %p25;
	add.s32 	%r305, %r303, %r300;
	selp.b32 	%r306, %r305, %r304, %p24;
	add.s32 	%r307, %r305, %r301;
	selp.b32 	%r468, %r307, %r306, %p23;
	add.s32 	%r96, %r307, %r302;
	setp.ne.s32 	%p30, %r160, 0;
	selp.b32 	%r308, %r287, 0, %p30;
	add.s32 	%r309, %r468, %r308;
	or.pred  	%p31, %p22, %p30;
	selp.b32 	%r469, %r309, %r287, %p22;
	@%p31 bra 	$L__BB35_41;
	shl.b32 	%r469, %r96, 16;
	st.shared.u32 	[_ZZN3cub18CUB_300001_SM_10006detail10radix_sort31DeviceRadixSortSingleTileKernelINS1_5radix10policy_hubImjyE10Policy1000ELNS0_9SortOrderE0EmjyNS1_21identity_decomposer_tEEEvPKT1_PSA_PKT2_PSE_T3_iiT4_E12temp_storage+33832], %r469;
$L__BB35_41:
	setp.eq.s32 	%p32, %r2, 0;
	bar.sync 	0;
	ld.shared.u32 	%r310, [_ZZN3cub18CUB_300001_SM_10006detail10radix_sort31DeviceRadixSortSingleTileKernelINS1_5radix10policy_hubImjyE10Policy1000ELNS0_9SortOrderE0EmjyNS1_21identity_decomposer_tEEEvPKT1_PSA_PKT2_PSE_T3_iiT4_E12temp_storage+33832];
	selp.b32 	%r311, 0, %r310, %p32;
	add.s32 	%r312, %r469, %r311;
	add.s32 	%r313, %r60, %r312;
	add.s32 	%r314, %r61, %r312;
	add.s32 	%r315, %r62, %r312;
	add.s32 	%r316, %r63, %r312;
	add.s32 	%r317, %r64, %r312;
	add.s32 	%r318, %r65, %r312;
	add.s32 	%r319, %r66, %r312;
	add.s32 	%r320, %r67, %r312;
	add.s32 	%r321, %r68, %r312;
	add.s32 	%r322, %r69, %r312;
	add.s32 	%r323, %r70, %r312;
	add.s32 	%r324, %r71, %r312;
	add.s32 	%r325, %r72, %r312;
	add.s32 	%r326, %r73, %r312;
	add.s32 	%r327, %r74, %r312;
	add.s32 	%r328, %r75, %r312;
	add.s32 	%r329, %r76, %r312;
	add.s32 	%r330, %r77, %r312;
	add.s32 	%r331, %r78, %r312;
	add.s32 	%r332, %r79, %r312;
	add.s32 	%r333, %r80, %r312;
	add.s32 	%r334, %r81, %r312;
	add.s32 	%r335, %r82, %r312;
	add.s32 	%r336, %r83, %r312;
	add.s32 	%r337, %r84, %r312;
	add.s32 	%r338, %r85, %r312;
	add.s32 	%r339, %r86, %r312;
	add.s32 	%r340, %r87, %r312;
	add.s32 	%r341, %r88, %r312;
	add.s32 	%r342, %r89, %r312;
	add.s32 	%r343, %r90, %r312;
	add.s32 	%r344, %r91, %r312;
	st.shared.u32 	[%r33], %r312;
	st.shared.u32 	[%r33+4], %r313;
	st.shared.u32 	[%r33+8], %r314;
	st.shared.u32 	[%r33+12], %r315;
	st.shared.u32 	[%r33+16], %r316;
	st.shared.u32 	[%r33+20], %r317;
	st.shared.u32 	[%r33+24], %r318;
	st.shared.u32 	[%r33+28], %r319;
	st.shared.u32 	[%r33+32], %r320;
	st.shared.u32 	[%r33+36], %r321;
	st.shared.u32 	[%r33+40], %r322;
	st.shared.u32 	[%r33+44], %r323;
	st.shared.u32 	[%r33+48], %r324;
	st.shared.u32 	[%r33+52], %r325;
	st.shared.u32 	[%r33+56], %r326;
	st.shared.u32 	[%r33+60], %r327;
	st.shared.u32 	[%r33+64], %r328;
	st.shared.u32 	[%r33+68], %r329;
	st.shared.u32 	[%r33+72], %r330;
	st.shared.u32 	[%r33+76], %r331;
	st.shared.u32 	[%r33+80], %r332;
	st.shared.u32 	[%r33+84], %r333;
	st.shared.u32 	[%r33+88], %r334;
	st.shared.u32 	[%r33+92], %r335;
	st.shared.u32 	[%r33+96], %r336;
	st.shared.u32 	[%r33+100], %r337;
	st.shared.u32 	[%r33+104], %r338;
	st.shared.u32 	[%r33+108], %r339;
	st.shared.u32 	[%r33+112], %r340;
	st.shared.u32 	[%r33+116], %r341;
	st.shared.u32 	[%r33+120], %r342;
	st.shared.u32 	[%r33+124], %r343;
	st.shared.u32 	[%r33+128], %r344;
	bar.sync 	0;
	cvt.u32.u16 	%r345, %rs1;
	ld.shared.u16 	%r346, [%r51];
	add.s32 	%r100, %r346, %r345;
	cvt.u32.u16 	%r347, %rs2;
	ld.shared.u16 	%r348, [%r52];
	add.s32 	%r101, %r348, %r347;
	cvt.u32.u16 	%r349, %rs3;
	ld.shared.u16 	%r350, [%r53];
	add.s32 	%r102, %r350, %r349;
	cvt.u32.u16 	%r351, %rs4;
	ld.shared.u16 	%r352, [%r54];
	add.s32 	%r103, %r352, %r351;
	cvt.u32.u16 	%r353, %rs5;
	ld.shared.u16 	%r354, [%r55];
	add.s32 	%r104, %r354, %r353;
	cvt.u32.u16 	%r355, %rs6;
	ld.shared.u16 	%r356, [%r56];
	add.s32 	%r105, %r356, %r355;
	cvt.u32.u16 	%r357, %rs7;
	ld.shared.u16 	%r358, [%r57];
	add.s32 	%r106, %r358, %r357;
	cvt.u32.u16 	%r359, %rs8;
	ld.shared.u16 	%r360, [%r58];
	add.s32 	%r107, %r360, %r359;
	cvt.u32.u16 	%r361, %rs9;
	ld.shared.u16 	%r362, [%r59];
	add.s32 	%r108, %r362, %r361;
	bar.sync 	0;
	setp.lt.s32 	%p33, %r458, %r130;
	@%p33 bra 	$L__BB35_61;
	cvt.u64.u32 	%rd91, %r2;
	shl.b32 	%r363, %r100, 3;
	mov.u32 	%r364, _ZZN3cub18CUB_300001_SM_10006detail10radix_sort31DeviceRadixSortSingleTileKernelINS1_5radix10policy_hubImjyE10Policy1000ELNS0_9SortOrderE0EmjyNS1_21identity_decomposer_tEEEvPKT1_PSA_PKT2_PSE_T3_iiT4_E12temp_storage;
	add.s32 	%r365, %r364, %r363;
	st.shared.u64 	[%r365], %rd121;
	shl.b32 	%r366, %r101, 3;
	add.s32 	%r367, %r364, %r366;
	st.shared.u64 	[%r367], %rd120;
	shl.b32 	%r368, %r102, 3;
	add.s32 	%r369, %r364, %r368;
	st.shared.u64 	[%r369], %rd119;
	shl.b32 	%r370, %r103, 3;
	add.s32 	%r371, %r364, %r370;
	st.shared.u64 	[%r371], %rd118;
	shl.b32 	%r372, %r104, 3;
	add.s32 	%r373, %r364, %r372;
	st.shared.u64 	[%r373], %rd117;
	shl.b32 	%r374, %r105, 3;
	add.s32 	%r375, %r364, %r374;
	st.shared.u64 	[%r375], %rd116;
	shl.b32 	%r376, %r106, 3;
	add.s32 	%r377, %r364, %r376;
	st.shared.u64 	[%r377], %rd115;
	shl.b32 	%r378, %r107, 3;
	add.s32 	%r379, %r364, %r378;
	st.shared.u64 	[%r379], %rd114;
	shl.b32 	%r380, %r108, 3;
	add.s32 	%r381, %r364, %r380;
	st.shared.u64 	[%r381], %rd113;
	bar.sync 	0;
	mad.lo.s32 	%r382, %r2, -28, %r36;
	ld.shared.u64 	%rd31, [%r382];
	ld.shared.u64 	%rd32, [%r382+2048];
	ld.shared.u64 	%rd33, [%r382+4096];
	ld.shared.u64 	%rd34, [%r382+6144];
	ld.shared.u64 	%rd35, [%r382+8192];
	ld.shared.u64 	%rd36, [%r382+10240];
	ld.shared.u64 	%rd37, [%r382+12288];
	ld.shared.u64 	%rd38, [%r382+14336];
	ld.shared.u64 	%rd39, [%r382+16384];
	bar.sync 	0;
	shl.b32 	%r383, %r100, 2;
	sub.s32 	%r384, %r365, %r383;
	st.shared.u32 	[%r384], %r467;
	shl.b32 	%r385, %r101, 2;
	sub.s32 	%r386, %r367, %r385;
	st.shared.u32 	[%r386], %r466;
	shl.b32 	%r387, %r102, 2;
	sub.s32 	%r388, %r369, %r387;
	st.shared.u32 	[%r388], %r465;
	shl.b32 	%r389, %r103, 2;
	sub.s32 	%r390, %r371, %r389;
	st.shared.u32 	[%r390], %r464;
	shl.b32 	%r391, %r104, 2;
	sub.s32 	%r392, %r373, %r391;
	st.shared.u32 	[%r392], %r463;
	shl.b32 	%r393, %r105, 2;
	sub.s32 	%r394, %r375, %r393;
	st.shared.u32 	[%r394], %r462;
	shl.b32 	%r395, %r106, 2;
	sub.s32 	%r396, %r377, %r395;
	st.shared.u32 	[%r396], %r461;
	shl.b32 	%r397, %r107, 2;
	sub.s32 	%r398, %r379, %r397;
	st.shared.u32 	[%r398], %r460;
	shl.b32 	%r399, %r108, 2;
	sub.s32 	%r400, %r381, %r399;
	st.shared.u32 	[%r400], %r459;
	bar.sync 	0;
	shl.b32 	%r401, %r2, 2;
	sub.s32 	%r109, %r382, %r401;
	ld.shared.u32 	%r110, [%r109+1024];
	ld.shared.u32 	%r111, [%r109+2048];
	ld.shared.u32 	%r112, [%r109+3072];
	ld.shared.u32 	%r113, [%r109+4096];
	ld.shared.u32 	%r114, [%r109+5120];
	ld.shared.u32 	%r115, [%r109+6144];
	ld.shared.u32 	%r116, [%r109+7168];
	ld.shared.u32 	%r117, [%r109+8192];
	setp.gt.u64 	%p34, %rd20, %rd91;
	cvta.to.global.u64 	%rd92, %rd51;
	mul.wide.u32 	%rd93, %r2, 8;
	add.s64 	%rd40, %rd92, %rd93;
	cvta.to.global.u64 	%rd94, %rd53;
	mul.wide.u32 	%rd95, %r2, 4;
	add.s64 	%rd41, %rd94, %rd95;
	@%p34 bra 	$L__BB35_43;
	bra.uni 	$L__BB35_44;
$L__BB35_43:
	ld.shared.u32 	%r402, [%r109];
	st.global.u64 	[%rd40], %rd31;
	st.global.u32 	[%rd41], %r402;
$L__BB35_44:
	add.s32 	%r403, %r2, 256;
	cvt.u64.u32 	%rd96, %r403;
	setp.le.u64 	%p35, %rd20, %rd96;
	@%p35 bra 	$L__BB35_46;
	st.global.u64 	[%rd40+2048], %rd32;
	st.global.u32 	[%rd41+1024], %r110;
$L__BB35_46:
	add.s32 	%r404, %r2, 512;
	cvt.u64.u32 	%rd97, %r404;
	setp.le.u64 	%p36, %rd20, %rd97;
	@%p36 bra 	$L__BB35_48;
	st.global.u64 	[%rd40+4096], %rd33;
	st.global.u32 	[%rd41+2048], %r111;
$L__BB35_48:
	add.s32 	%r405, %r2, 768;
	cvt.u64.u32 	%rd98, %r405;
	setp.le.u64 	%p37, %rd20, %rd98;
	@%p37 bra 	$L__BB35_50;
	st.global.u64 	[%rd40+6144], %rd34;
	st.global.u32 	[%rd41+3072], %r112;
$L__BB35_50:
	or.b32  	%r406, %r2, 1024;
	cvt.u64.u32 	%rd99, %r406;
	setp.le.u64 	%p38, %rd20, %rd99;
	@%p38 bra 	$L__BB35_52;
	st.global.u64 	[%rd40+8192], %rd35;
	st.global.u32 	[%rd41+4096], %r113;
$L__BB35_52:
	add.s32 	%r407, %r2, 1280;
	cvt.u64.u32 	%rd100, %r407;
	setp.le.u64 	%p39, %rd20, %rd100;
	@%p39 bra 	$L__BB35_54;
	st.global.u64 	[%rd40+10240], %rd36;
	st.global.u32 	[%rd41+5120], %r114;
$L__BB35_54:
	add.s32 	%r408, %r2, 1536;
	cvt.u64.u32 	%rd101, %r408;
	setp.le.u64 	%p40, %rd20, %rd101;
	@%p40 bra 	$L__BB35_56;
	st.global.u64 	[%rd40+12288], %rd37;
	st.global.u32 	[%rd41+6144], %r115;
$L__BB35_56:
	add.s32 	%r409, %r2, 1792;
	cvt.u64.u32 	%rd102, %r409;
	setp.le.u64 	%p41, %rd20, %rd102;
	@%p41 bra 	$L__BB35_58;
	st.global.u64 	[%rd40+14336], %rd38;
	st.global.u32 	[%rd41+7168], %r116;
$L__BB35_58:
	or.b32  	%r410, %r2, 2048;
	cvt.u64.u32 	%rd103, %r410;
	setp.le.u64 	%p42, %rd20, %rd103;
	@%p42 bra 	$L__BB35_60;
	st.global.u64 	[%rd40+16384], %rd39;
	st.global.u32 	[%rd41+8192], %r117;
$L__BB35_60:
	ret;
$L__BB35_61:
	shl.b32 	%r411, %r100, 3;
	mov.u32 	%r412, _ZZN3cub18CUB_300001_SM_10006detail10radix_sort31DeviceRadixSortSingleTileKernelINS1_5radix10policy_hubImjyE10Policy1000ELNS0_9SortOrderE0EmjyNS1_21identity_decomposer_tEEEvPKT1_PSA_PKT2_PSE_T3_iiT4_E12temp_storage;
	add.s32 	%r413, %r412, %r411;
	st.shared.u64 	[%r413], %rd121;
	shl.b32 	%r414, %r101, 3;
	add.s32 	%r415, %r412, %r414;
	st.shared.u64 	[%r415], %rd120;
	shl.b32 	%r416, %r102, 3;
	add.s32 	%r417, %r412, %r416;
	st.shared.u64 	[%r417], %rd119;
	shl.b32 	%r418, %r103, 3;
	add.s32 	%r419, %r412, %r418;
	st.shared.u64 	[%r419], %rd118;
	shl.b32 	%r420, %r104, 3;
	add.s32 	%r421, %r412, %r420;
	st.shared.u64 	[%r421], %rd117;
	shl.b32 	%r422, %r105, 3;
	add.s32 	%r423, %r412, %r422;
	st.shared.u64 	[%r423], %rd116;
	shl.b32 	%r424, %r106, 3;
	add.s32 	%r425, %r412, %r424;
	st.shared.u64 	[%r425], %rd115;
	shl.b32 	%r426, %r107, 3;
	add.s32 	%r427, %r412, %r426;
	st.shared.u64 	[%r427], %rd114;
	shl.b32 	%r428, %r108, 3;
	add.s32 	%r429, %r412, %r428;
	st.shared.u64 	[%r429], %rd113;
	bar.sync 	0;
	ld.shared.u64 	%rd121, [%r35];
	ld.shared.u64 	%rd120, [%r35+8];
	ld.shared.u64 	%rd119, [%r35+16];
	ld.shared.u64 	%rd118, [%r35+24];
	ld.shared.u64 	%rd117, [%r35+32];
	ld.shared.u64 	%rd116, [%r35+40];
	ld.shared.u64 	%rd115, [%r35+48];
	ld.shared.u64 	%rd114, [%r35+56];
	ld.shared.u64 	%rd113, [%r35+64];
	bar.sync 	0;
	shl.b32 	%r430, %r100, 2;
	sub.s32 	%r431, %r413, %r430;
	st.shared.u32 	[%r431], %r467;
	shl.b32 	%r432, %r101, 2;
	sub.s32 	%r433, %r415, %r432;
	st.shared.u32 	[%r433], %r466;
	shl.b32 	%r434, %r102, 2;
	sub.s32 	%r435, %r417, %r434;
	st.shared.u32 	[%r435], %r465;
	shl.b32 	%r436, %r103, 2;
	sub.s32 	%r437, %r419, %r436;
	st.shared.u32 	[%r437], %r464;
	shl.b32 	%r438, %r104, 2;
	sub.s32 	%r439, %r421, %r438;
	st.shared.u32 	[%r439], %r463;
	shl.b32 	%r440, %r105, 2;
	sub.s32 	%r441, %r423, %r440;
	st.shared.u32 	[%r441], %r462;
	shl.b32 	%r442, %r106, 2;
	sub.s32 	%r443, %r425, %r442;
	st.shared.u32 	[%r443], %r461;
	shl.b32 	%r444, %r107, 2;
	sub.s32 	%r445, %r427, %r444;
	st.shared.u32 	[%r445], %r460;
	shl.b32 	%r446, %r108, 2;
	sub.s32 	%r447, %r429, %r446;
	st.shared.u32 	[%r447], %r459;
	bar.sync 	0;
	ld.shared.u32 	%r467, [%r36];
	ld.shared.u32 	%r466, [%r36+4];
	ld.shared.u32 	%r465, [%r36+8];
	ld.shared.u32 	%r464, [%r36+12];
	ld.shared.u32 	%r463, [%r36+16];
	ld.shared.u32 	%r462, [%r36+20];
	ld.shared.u32 	%r461, [%r36+24];
	ld.shared.u32 	%r460, [%r36+28];
	ld.shared.u32 	%r459, [%r36+32];
	bar.sync 	0;
	add.s32 	%r458, %r458, 6;
	add.s32 	%r457, %r457, -6;
	bra.uni 	$L__BB35_37;

}
	// .globl	_ZN3cub18CUB_300001_SM_10006detail10radix_sort30DeviceRadixSortHistogramKernelINS1_5radix10policy_hubImjyE10Policy1000ELNS0_9SortOrderE0EmyNS1_21identity_decomposer_tEEEvPT2_PKT1_SA_iiT3_
.visible .entry _ZN3cub18CUB_300001_SM_10006detail10radix_sort30DeviceRadixSortHistogramKernelINS1_5radix10policy_hubImjyE10Policy1000ELNS0_9SortOrderE0EmyNS1_21identity_decomposer_tEEEvPT2_PKT1_SA_iiT3_(
	.param .u64 .ptr .align 1 _ZN3cub18CUB_300001_SM_10006detail10radix_sort30DeviceRadixSortHistogramKernelINS1_5radix10policy_hubImjyE10Policy1000ELNS0_9SortOrderE0EmyNS1_21identity_decomposer_tEEEvPT2_PKT1_SA_iiT3__param_0,
	.param .u64 .ptr .align 1 _ZN3cub18CUB_300001_SM_10006detail10radix_sort30DeviceRadixSortHistogramKernelINS1_5radix10policy_hubImjyE10Policy1000ELNS0_9SortOrderE0EmyNS1_21identity_decomposer_tEEEvPT2_PKT1_SA_iiT3__param_1,
	.param .u64 _ZN3cub18CUB_300001_SM_10006detail10radix_sort30DeviceRadixSortHistogramKernelINS1_5radix10policy_hubImjyE10Policy1000ELNS0_9SortOrderE0EmyNS1_21identity_decomposer_tEEEvPT2_PKT1_SA_iiT3__param_2,
	.param .u32 _ZN3cub18CUB_300001_SM_10006detail10radix_sort30DeviceRadixSortHistogramKernelINS1_5radix10policy_hubImjyE10Policy1000ELNS0_9SortOrderE0EmyNS1_21identity_decomposer_tEEEvPT2_PKT1_SA_iiT3__param_3,
	.param .u32 _ZN3cub18CUB_300001_SM_10006detail10radix_sort30DeviceRadixSortHistogramKernelINS1_5radix10policy_hubImjyE10Policy1000ELNS0_9SortOrderE0EmyNS1_21identity_decomposer_tEEEvPT2_PKT1_SA_iiT3__param_4,
	.param .align 1 .b8 _ZN3cub18CUB_300001_SM_10006detail10radix_sort30DeviceRadixSortHistogramKernelINS1_5radix10policy_hubImjyE10Policy1000ELNS0_9SortOrderE0EmyNS1_21identity_decomposer_tEEEvPT2_PKT1_SA_iiT3__param_5[1]
)
.maxntid 128
{
	.reg .pred 	%p<91>;
	.reg .b32 	%r<362>;
	.reg .b64 	%rd<263>;
	// demoted variable
	.shared .align 4 .b8 _ZZN3cub18CUB_300001_SM_10006detail10radix_sort30DeviceRadixSortHistogramKernelINS1_5radix10policy_hubImjyE10Policy1000ELNS0_9SortOrderE0EmyNS1_21identity_decomposer_tEEEvPT2_PKT1_SA_iiT3_E12temp_storage[8192];
	ld.param.u64 	%rd81, [_ZN3cub18CUB_300001_SM_10006detail10radix_sort30DeviceRadixSortHistogramKernelINS1_5radix10policy_hubImjyE10Policy1000ELNS0_9SortOrderE0EmyNS1_21identity_decomposer_tEEEvPT2_PKT1_SA_iiT3__param_0];
	ld.param.u64 	%rd82, [_ZN3cub18CUB_300001_SM_10006detail10radix_sort30DeviceRadixSortHistogramKernelINS1_5radix10policy_hubImjyE10Policy1000ELNS0_9SortOrderE0EmyNS1_21identity_decomposer_tEEEvPT2_PKT1_SA_iiT3__param_1];
	ld.param.u64 	%rd80, [_ZN3cub18CUB_300001_SM_10006detail10radix_sort30DeviceRadixSortHistogramKernelINS1_5radix10policy_hubImjyE10Policy1000ELNS0_9SortOrderE0EmyNS1_21identity_decomposer_tEEEvPT2_PKT1_SA_iiT3__param_2];
	ld.param.u32 	%r93, [_ZN3cub18CUB_300001_SM_10006detail10radix_sort30DeviceRadixSortHistogramKernelINS1_5radix10policy_hubImjyE10Policy1000ELNS0_9SortOrderE0EmyNS1_21identity_decomposer_tEEEvPT2_PKT1_SA_iiT3__param_3];
	ld.param.u32 	%r94, [_ZN3cub18CUB_300001_SM_10006detail10radix_sort30DeviceRadixSortHistogramKernelINS1_5radix10policy_hubImjyE10Policy1000ELNS0_9SortOrderE0EmyNS1_21identity_decomposer_tEEEvPT2_PKT1_SA_iiT3__param_4];
	cvta.to.global.u64 	%rd1, %rd82;
	cvta.to.global.u64 	%rd2, %rd81;
	setp.eq.s64 	%p2, %rd80, 0;
	@%p2 bra 	$L__BB36_153;
	sub.s32 	%r95, %r94, %r93;
	add.s32 	%r96, %r95, 7;
	shr.s32 	%r97, %r96, 31;
	shr.u32 	%r98, %r97, 29;
	add.s32 	%r99, %r96, %r98;
	shr.s32 	%r100, %r99, 3;
	mov.u32 	%r101, %tid.x;
	setp.gt.u32 	%p3, %r101, 255;
	setp.lt.s32 	%p4, %r96, 8;
	mov.u32 	%r102, %ctaid.x;
	shl.b32 	%r103, %r102, 11;
	cvt.u64.u32 	%rd3, %r103;
	mov.u32 	%r104, %nctaid.x;
	shl.b32 	%r105, %r104, 11;
	cvt.u64.u32 	%rd4, %r105;
	add.s32 	%r1, %r100, -1;
	and.b32  	%r2, %r100, 15;
	and.b32  	%r3, %r100, 7;
	add.s32 	%r4, %r3, -1;
	and.b32  	%r5, %r100, 3;
	or.pred  	%p1, %p3, %p4;
	shl.b32 	%r106, %r101, 2;
	mov.u32 	%r107, _ZZN3cub18CUB_300001_SM_10006detail10radix_sort30DeviceRadixSortHistogramKernelINS1_5radix10policy_hubImjyE10Policy1000ELNS0_9SortOrderE0EmyNS1_21identity_decomposer_tEEEvPT2_PKT1_SA_iiT3_E12temp_storage;
	add.s32 	%r6, %r107, %r106;
	and.b32  	%r7, %r100, 268435440;
	cvt.u64.u32 	%rd5, %r101;
	add.s32 	%r8, %r101, 128;
	add.s32 	%r9, %r101, 256;
	add.s32 	%r10, %r101, 512;
	add.s32 	%r11, %r101, 640;
	add.s32 	%r12, %r101, 768;
	add.s32 	%r13, %r101, 1920;
	and.b32  	%r14, %r100, 268435448;
	and.b32  	%r15, %r100, 1;
	neg.s32 	%r16, %r7;
	add.s32 	%r17, %r6, 8192;
	add.s64 	%rd84, %rd80, -1;
	shr.u64 	%rd85, %rd84, 30;
	add.s64 	%rd86, %rd85, 1;
	min.u64 	%rd6, %rd86, %rd80;
	mov.b64 	%rd230, 0;
$L__BB36_2:
	@%p1 bra 	$L__BB36_30;
	setp.lt.u32 	%p5, %r1, 15;
	mov.b32 	%r346, 0;
	@%p5 bra 	$L__BB36_6;
	mov.u32 	%r343, %r17;
	mov.u32 	%r344, %r16;
$L__BB36_5:
	.pragma "nounroll";
	mov.b32 	%r109, 0;
	st.shared.u32 	[%r343+-8192], %r109;
	st.shared.u32 	[%r343+-7168], %r109;
	st.shared.u32 	[%r343+-6144], %r109;
	st.shared.u32 	[%r343+-5120], %r109;
	st.shared.u32 	[%r343+-4096], %r109;
	st.shared.u32 	[%r343+-3072], %r109;
	st.shared.u32 	[%r343+-2048], %r109;
	st.shared.u32 	[%r343+-1024], %r109;
	st.shared.u32 	[%r343], %r109;
	st.shared.u32 	[%r343+1024], %r109;
	st.shared.u32 	[%r343+2048], %r109;
	st.shared.u32 	[%r343+3072], %r109;
	st.shared.u32 	[%r343+4096], %r109;
	st.shared.u32 	[%r343+5120], %r109;
	st.shared.u32 	[%r343+6144], %r109;
	st.shared.u32 	[%r343+7168], %r109;
	add.s32 	%r344, %r344, 16;
	add.s32 	%r343, %r343, 16384;
	setp.ne.s32 	%p6, %r344, 0;
	mov.u32 	%r346, %r7;
	@%p6 bra 	$L__BB36_5;
$L__BB36_6:
	add.s32 	%r23, %r2, -1;
	setp.eq.s32 	%p7, %r2, 0;
	@%p7 bra 	$L__BB36_16;
	setp.lt.u32 	%p8, %r23, 7;
	@%p8 bra 	$L__BB36_9;
	shl.b32 	%r110, %r346, 10;
	add.s32 	%r111, %r6, %r110;
	mov.b32 	%r112, 0;
	st.shared.u32 	[%r111], %r112;
	st.shared.u32 	[%r111+1024], %r112;
	st.shared.u32 	[%r111+2048], %r112;
	st.shared.u32 	[%r111+3072], %r112;
	st.shared.u32 	[%r111+4096], %r112;
	st.shared.u32 	[%r111+5120], %r112;
	st.shared.u32 	[%r111+6144], %r112;
	st.shared.u32 	[%r111+7168], %r112;
	add.s32 	%r346, %r346, 8;
$L__BB36_9:
	setp.eq.s32 	%p9, %r3, 0;
	@%p9 bra 	$L__BB36_16;
	setp.lt.u32 	%p10, %r4, 3;
	@%p10 bra 	$L__BB36_12;
	shl.b32 	%r113, %r346, 10;
	add.s32 	%r114, %r6, %r113;
	mov.b32 	%r115, 0;
	st.shared.u32 	[%r114], %r115;
	st.shared.u32 	[%r114+1024], %r115;
	st.shared.u32 	[%r114+2048], %r115;
	st.shared.u32 	[%r114+3072], %r115;
	add.s32 	%r346, %r346, 4;
$L__BB36_12:
	setp.eq.s32 	%p11, %r5, 0;
	@%p11 bra 	$L__BB36_16;
	setp.eq.s32 	%p12, %r5, 1;
	shl.b32 	%r116, %r346, 10;
	add.s32 	%r28, %r6, %r116;
	mov.b32 	%r117, 0;
	st.shared.u32 	[%r28], %r117;
	@%p12 bra 	$L__BB36_16;
	setp.eq.s32 	%p13, %r5, 2;
	mov.b32 	%r118, 0;
	st.shared.u32 	[%r28+1024], %r118;
	@%p13 bra 	$L__BB36_16;
	mov.b32 	%r119, 0;
	st.shared.u32 	[%r28+2048], %r119;
$L__BB36_16:
	cvt.u32.u64 	%r120, %rd5;
	setp.gt.u32 	%p14, %r120, 127;
	@%p14 bra 	$L__BB36_30;
	setp.lt.u32 	%p15, %r1, 15;
	mov.b32 	%r350, 0;
	@%p15 bra 	$L__BB36_20;
	mov.b32 	%r348, 0;
$L__BB36_19:
	.pragma "nounroll";
	shl.b32 	%r123, %r348, 10;
	add.s32 	%r124, %r6, %r123;
	mov.b32 	%r125, 0;
	st.shared.u32 	[%r124+512], %r125;
	st.shared.u32 	[%r124+1536], %r125;
	st.shared.u32 	[%r124+2560], %r125;
	st.shared.u32 	[%r124+3584], %r125;
	st.shared.u32 	[%r124+4608], %r125;
	st.shared.u32 	[%r124+5632], %r125;
	st.shared.u32 	[%r124+6656], %r125;
	st.shared.u32 	[%r124+7680], %r125;
	st.shared.u32 	[%r124+8704], %r125;
	st.shared.u32 	[%r124+9728], %r125;
	st.shared.u32 	[%r124+10752], %r125;
	st.shared.u32 	[%r124+11776], %r125;
	st.shared.u32 	[%r124+12800], %r125;
	st.shared.u32 	[%r124+13824], %r125;
	st.shared.u32 	[%r124+14848], %r125;
	st.shared.u32 	[%r124+15872], %r125;
	add.s32 	%r348, %r348, 16;
	setp.ne.s32 	%p16, %r348, %r7;
	mov.u32 	%r350, %r7;
	@%p16 bra 	$L__BB36_19;
$L__BB36_20:
	setp.eq.s32 	%p17, %r2, 0;
	@%p17 bra 	$L__BB36_30;
	setp.lt.u32 	%p18, %r23, 7;
	@%p18 bra 	$L__BB36_23;
	shl.b32 	%r126, %r350, 10;
	add.s32 	%r127, %r6, %r126;
	mov.b32 	%r128, 0;
	st.shared.u32 	[%r127+512], %r128;
	st.shared.u32 	[%r127+1536], %r128;
	st.shared.u32 	[%r127+2560], %r128;
	st.shared.u32 	[%r127+3584], %r128;
	st.shared.u32 	[%r127+4608], %r128;
	st.shared.u32 	[%r127+5632], %r128;
	st.shared.u32 	[%r127+6656], %r128;
	st.shared.u32 	[%r127+7680], %r128;
	add.s32 	%r350, %r350, 8;
$L__BB36_23:
	setp.eq.s32 	%p19, %r3, 0;
	@%p19 bra 	$L__BB36_30;
	setp.lt.u32 	%p20, %r4, 3;
	@%p20 bra 	$L__BB36_26;
	shl.b32 	%r129, %r350, 10;
	add.s32 	%r130, %r6, %r129;
	mov.b32 	%r131, 0;
	st.shared.u32 	[%r130+512], %r131;
	st.shared.u32 	[%r130+1536], %r131;
	st.shared.u32 	[%r130+2560], %r131;
	st.shared.u32 	[%r130+3584], %r131;
	add.s32 	%r350, %r350, 4;
$L__BB36_26:
	setp.eq.s32 	%p21, %r5, 0;
	@%p21 bra 	$L__BB36_30;
	setp.eq.s32 	%p22, %r5, 1;
	shl.b32 	%r132, %r350, 10;
	add.s32 	%r36, %r6, %r132;
	mov.b32 	%r133, 0;
	st.shared.u32 	[%r36+512], %r133;
	@%p22 bra 	$L__BB36_30;
	setp.eq.s32 	%p23, %r5, 2;
	mov.b32 	%r134, 0;
	st.shared.u32 	[%r36+1536], %r134;
	@%p23 bra 	$L__BB36_30;
	mov.b32 	%r135, 0;
	st.shared.u32 	[%r36+2560], %r135;
$L__BB36_30:
	bar.sync 	0;
	bar.sync 	0;
	shl.b64 	%rd8, %rd230, 30;
	sub.s64 	%rd87, %rd80, %rd8;
	min.u64 	%rd9, %rd87, 1073741824;
	setp.le.u64 	%p24, %rd9, %rd3;
	@%p24 bra 	$L__BB36_70;
	mov.u64 	%rd231, %rd3;
$L__BB36_32:
	add.s64 	%rd11, %rd231, %rd8;
	sub.s64 	%rd12, %rd80, %rd11;
	setp.lt.u64 	%p25, %rd12, 2048;
	@%p25 bra 	$L__BB36_34;
	add.s64 	%rd106, %rd11, %rd5;
	shl.b64 	%rd107, %rd106, 3;
	add.s64 	%rd108, %rd1, %rd107;
	ld.global.u64 	%rd262, [%rd108];
	ld.global.u64 	%rd261, [%rd108+1024];
	ld.global.u64 	%rd260, [%rd108+2048];
	ld.global.u64 	%rd259, [%rd108+3072];
	ld.global.u64 	%rd258, [%rd108+4096];
	ld.global.u64 	%rd257, [%rd108+5120];
	ld.global.u64 	%rd256, [%rd108+6144];
	ld.global.u64 	%rd255, [%rd108+7168];
	ld.global.u64 	%rd254, [%rd108+8192];
	ld.global.u64 	%rd253, [%rd108+9216];
	ld.global.u64 	%rd252, [%rd108+10240];
	ld.global.u64 	%rd251, [%rd108+11264];
	ld.global.u64 	%rd250, [%rd108+12288];
	ld.global.u64 	%rd249, [%rd108+13312];
	ld.global.u64 	%rd248, [%rd108+14336];
	ld.global.u64 	%rd247, [%rd108+15360];
	bra.uni 	$L__BB36_66;
$L__BB36_34:
	cvt.u32.u64 	%r136, %rd5;
	cvt.u32.u64 	%r37, %rd12;
	setp.ge.s32 	%p26, %r136, %r37;
	add.s64 	%rd89, %rd11, %rd5;
	shl.b64 	%rd90, %rd89, 3;
	add.s64 	%rd29, %rd1, %rd90;
	mov.b64 	%rd262, -1;
	@%p26 bra 	$L__BB36_36;
	ld.global.u64 	%rd262, [%rd29];
$L__BB36_36:
	setp.ge.s32 	%p27, %r8, %r37;
	mov.b64 	%rd261, -1;
	@%p27 bra 	$L__BB36_38;
	ld.global.u64 	%rd261, [%rd29+1024];
$L__BB36_38:
	setp.ge.s32 	%p28, %r9, %r37;
	mov.b64 	%rd260, -1;
	@%p28 bra 	$L__BB36_40;
	ld.global.u64 	%rd260, [%rd29+2048];
$L__BB36_40:
	mov.u32 	%r137, %tid.x;
	add.s32 	%r138, %r137, 384;
	setp.ge.s32 	%p29, %r138, %r37;
	mov.b64 	%rd259, -1;
	@%p29 bra 	$L__BB36_42;
	ld.global.u64 	%rd259, [%rd29+3072];
$L__BB36_42:
	setp.ge.s32 	%p30, %r10, %r37;
	mov.b64 	%rd258, -1;
	@%p30 bra 	$L__BB36_44;
	ld.global.u64 	%rd258, [%rd29+4096];
$L__BB36_44:
	setp.ge.s32 	%p31, %r11, %r37;
	mov.b64 	%rd257, -1;
	@%p31 bra 	$L__BB36_46;
	ld.global.u64 	%rd257, [%rd29+5120];
$L__BB36_46:
	setp.ge.s32 	%p32, %r12, %r37;
	mov.b64 	%rd256, -1;
	@%p32 bra 	$L__BB36_48;
	ld.global.u64 	%rd256, [%rd29+6144];
$L__BB36_48:
	add.s32 	%r140, %r137, 896;
	setp.ge.s32 	%p33, %r140, %r37;
	mov.b64 	%rd255, -1;
	@%p33 bra 	$L__BB36_50;
	ld.global.u64 	%rd255, [%rd29+7168];
$L__BB36_50:
	or.b32  	%r142, %r137, 1024;
	setp.ge.s32 	%p34, %r142, %r37;
	mov.b64 	%rd254, -1;
	@%p34 bra 	$L__BB36_52;
	ld.global.u64 	%rd254, [%rd29+8192];
$L__BB36_52:
	add.s32 	%r144, %r137, 1152;
	setp.ge.s32 	%p35, %r144, %r37;
	mov.b64 	%rd253, -1;
	@%p35 bra 	$L__BB36_54;
	ld.global.u64 	%rd253, [%rd29+9216];
$L__BB36_54:
	add.s32 	%r146, %r137, 1280;
	setp.ge.s32 	%p36, %r146, %r37;
	mov.b64 	%rd252, -1;
	@%p36 bra 	$L__BB36_56;
	ld.global.u64 	%rd252, [%rd29+10240];
$L__BB36_56:
	add.s32 	%r148, %r137, 1408;
	setp.ge.s32 	%p37, %r148, %r37;
	mov.b64 	%rd251, -1;
	@%p37 bra 	$L__BB36_58;
	ld.global.u64 	%rd251, [%rd29+11264];
$L__BB36_58:
	add.s32 	%r150, %r137, 1536;
	setp.ge.s32 	%p38, %r150, %r37;
	mov.b64 	%rd250, -1;
	@%p38 bra 	$L__BB36_60;
	ld.global.u64 	%rd250, [%rd29+12288];
$L__BB36_60:
	add.s32 	%r152, %r137, 1664;
	setp.ge.s32 	%p39, %r152, %r37;
	mov.b64 	%rd249, -1;
	@%p39 bra 	$L__BB36_62;
	ld.global.u64 	%rd249, [%rd29+13312];
$L__BB36_62:
	add.s32 	%r154, %r137, 1792;
	setp.ge.s32 	%p40, %r154, %r37;
	mov.b64 	%rd248, -1;
	@%p40 bra 	$L__BB36_64;
	ld.global.u64 	%rd248, [%rd29+14336];
$L__BB36_64:
	setp.ge.s32 	%p41, %r13, %r37;
	mov.b64 	%rd247, -1;
	@%p41 bra 	$L__BB36_66;
	ld.global.u64 	%rd247, [%rd29+15360];
$L__BB36_66:
	setp.le.s32 	%p42, %r94, %r93;
	@%p42 bra 	$L__BB36_69;
	mov.b32 	%r352, 0;
	mov.u32 	%r353, %r93;
$L__BB36_68:
	sub.s32 	%r156, %r94, %r353;
	shl.b32 	%r157, %r352, 10;
	mov.u32 	%r158, _ZZN3cub18CUB_300001_SM_10006detail10radix_sort30DeviceRadixSortHistogramKernelINS1_5radix10policy_hubImjyE10Policy1000ELNS0_9SortOrderE0EmyNS1_21identity_decomposer_tEEEvPT2_PKT1_SA_iiT3_E12temp_storage;
	add.s32 	%r159, %r158, %r157;
	min.s32 	%r160, %r156, 8;
	mov.b32 	%r161, -1;
	shl.b32 	%r162, %r161, %r160;
	not.b32 	%r163, %r162;
	shr.u64 	%rd109, %rd262, %r353;
	cvt.u32.u64 	%r164, %rd109;
	and.b32  	%r165, %r164, %r163;
	shl.b32 	%r166, %r165, 2;
	add.s32 	%r167, %r159, %r166;
	atom.shared.add.u32 	%r168, [%r167], 1;
	shr.u64 	%rd110, %rd261, %r353;
	cvt.u32.u64 	%r169, %rd110;
	and.b32  	%r170, %r169, %r163;
	shl.b32 	%r171, %r170, 2;
	add.s32 	%r172, %r159, %r171;
	atom.shared.add.u32 	%r173, [%r172], 1;
	shr.u64 	%rd111, %rd260, %r353;
	cvt.u32.u64 	%r174, %rd111;
	and.b32  	%r175, %r174, %r163;
	shl.b32 	%r176, %r175, 2;
	add.s32 	%r177, %r159, %r176;
	atom.shared.add.u32 	%r178, [%r177], 1;
	shr.u64 	%rd112, %rd259, %r353;
	cvt.u32.u64 	%r179, %rd112;
	and.b32  	%r180, %r179, %r163;
	shl.b32 	%r181, %r180, 2;
	add.s32 	%r182, %r159, %r181;
	atom.shared.add.u32 	%r183, [%r182], 1;
	shr.u64 	%rd113, %rd258, %r353;
	cvt.u32.u64 	%r184, %rd113;
	and.b32  	%r185, %r184, %r163;
	shl.b32 	%r186, %r185, 2;
	add.s32 	%r187, %r159, %r186;
	atom.shared.add.u32 	%r188, [%r187], 1;
	shr.u64 	%rd114, %rd257, %r353;
	cvt.u32.u64 	%r189, %rd114;
	and.b32  	%r190, %r189, %r163;
	shl.b32 	%r191, %r190, 2;
	add.s32 	%r192, %r159, %r191;
	atom.shared.add.u32 	%r193, [%r192], 1;
	shr.u64 	%rd115, %rd256, %r353;
	cvt.u32.u64 	%r194, %rd115;
	and.b32  	%r195, %r194, %r163;
	shl.b32 	%r196, %r195, 2;
	add.s32 	%r197, %r159, %r196;
	atom.shared.add.u32 	%r198, [%r197], 1;
	shr.u64 	%rd116, %rd255, %r353;
	cvt.u32.u64 	%r199, %rd116;
	and.b32  	%r200, %r199, %r163;
	shl.b32 	%r201, %r200, 2;
	add.s32 	%r202, %r159, %r201;
	atom.shared.add.u32 	%r203, [%r202], 1;
	shr.u64 	%rd117, %rd254, %r353;
	cvt.u32.u64 	%r204, %rd117;
	and.b32  	%r205, %r204, %r163;
	shl.b32 	%r206, %r205, 2;
	add.s32 	%r207, %r159, %r206;
	atom.shared.add.u32 	%r208, [%r207], 1;
	shr.u64 	%rd118, %rd253, %r353;
	cvt.u32.u64 	%r209, %rd118;
	and.b32  	%r210, %r209, %r163;
	shl.b32 	%r211, %r210, 2;
	add.s32 	%r212, %r159, %r211;
	atom.shared.add.u32 	%r213, [%r212], 1;
	shr.u64 	%rd119, %rd252, %r353;
	cvt.u32.u64 	%r214, %rd119;
	and.b32  	%r215, %r214, %r163;
	shl.b32 	%r216, %r215, 2;
	add.s32 	%r217, %r159, %r216;
	atom.shared.add.u32 	%r218, [%r217], 1;
	shr.u64 	%rd120, %rd251, %r353;
	cvt.u32.u64 	%r219, %rd120;
	and.b32  	%r220, %r219, %r163;
	shl.b32 	%r221, %r220, 2;
	add.s32 	%r222, %r159, %r221;
	atom.shared.add.u32 	%r223, [%r222], 1;
	shr.u64 	%rd121, %rd250, %r353;
	cvt.u32.u64 	%r224, %rd121;
	and.b32  	%r225, %r224, %r163;
	shl.b32 	%r226, %r225, 2;
	add.s32 	%r227, %r159, %r226;
	atom.shared.add.u32 	%r228, [%r227], 1;
	shr.u64 	%rd122, %rd249, %r353;
	cvt.u32.u64 	%r229, %rd122;
	and.b32  	%r230, %r229, %r163;
	shl.b32 	%r231, %r230, 2;
	add.s32 	%r232, %r159, %r231;
	atom.shared.add.u32 	%r233, [%r232], 1;
	shr.u64 	%rd123, %rd248, %r353;
	cvt.u32.u64 	%r234, %rd123;
	and.b32  	%r235, %r234, %r163;
	shl.b32 	%r236, %r235, 2;
	add.s32 	%r237, %r159, %r236;
	atom.shared.add.u32 	%r238, [%r237], 1;
	shr.u64 	%rd124, %rd247, %r353;
	cvt.u32.u64 	%r239, %rd124;
	and.b32  	%r240, %r239, %r163;
	shl.b32 	%r241, %r240, 2;
	add.s32 	%r242, %r159, %r241;
	atom.shared.add.u32 	%r243, [%r242], 1;
	add.s32 	%r353, %r353, 8;
	add.s32 	%r352, %r352, 1;
	setp.lt.s32 	%p43, %r353, %r94;
	@%p43 bra 	$L__BB36_68;
$L__BB36_69:
	add.s64 	%rd231, %rd231, %rd4;
	setp.lt.u64 	%p44, %rd231, %rd9;
	@%p44 bra 	$L__BB36_32;
$L__BB36_70:
	bar.sync 	0;
	@%p1 bra 	$L__BB36_152;
	setp.lt.u32 	%p45, %r1, 7;
	mov.b32 	%r356, 0;
	@%p45 bra 	$L__BB36_90;
	mov.b32 	%r354, 0;
$L__BB36_73:
	.pragma "nounroll";
	shl.b32 	%r246, %r354, 10;
	add.s32 	%r43, %r6, %r246;
	ld.shared.u32 	%r44, [%r43];
	setp.eq.s32 	%p46, %r44, 0;
	@%p46 bra 	$L__BB36_75;
	cvt.u32.u64 	%r247, %rd5;
	shl.b32 	%r248, %r354, 8;
	add.s32 	%r249, %r248, %r247;
	mul.wide.u32 	%rd125, %r249, 8;
	add.s64 	%rd126, %rd2, %rd125;
	cvt.u64.u32 	%rd127, %r44;
	atom.global.add.u64 	%rd128, [%rd126], %rd127;
$L__BB36_75:
	ld.shared.u32 	%r45, [%r43+1024];
	setp.eq.s32 	%p47, %r45, 0;
	@%p47 bra 	$L__BB36_77;
	cvt.u32.u64 	%r250, %rd5;
	shl.b32 	%r251, %r354, 8;
	add.s32 	%r252, %r251, %r250;
	add.s32 	%r253, %r252, 256;
	mul.wide.u32 	%rd129, %r253, 8;
	add.s64 	%rd130, %rd2, %rd129;
	cvt.u64.u32 	%rd131, %r45;
	atom.global.add.u64 	%rd132, [%rd130], %rd131;
$L__BB36_77:
	ld.shared.u32 	%r46, [%r43+2048];
	setp.eq.s32 	%p48, %r46, 0;
	@%p48 bra 	$L__BB36_79;
	cvt.u32.u64 	%r254, %rd5;
	shl.b32 	%r255, %r354, 8;
	add.s32 	%r256, %r255, %r254;
	add.s32 	%r257, %r256, 512;
	mul.wide.u32 	%rd133, %r257, 8;
	add.s64 	%rd134, %rd2, %rd133;
	cvt.u64.u32 	%rd135, %r46;
	atom.global.add.u64 	%rd136, [%rd134], %rd135;
$L__BB36_79:
	ld.shared.u32 	%r47, [%r43+3072];
	setp.eq.s32 	%p49, %r47, 0;
	@%p49 bra 	$L__BB36_81;
	cvt.u32.u64 	%r258, %rd5;
	shl.b32 	%r259, %r354, 8;
	add.s32 	%r260, %r259, %r258;
	add.s32 	%r261, %r260, 768;
	mul.wide.u32 	%rd137, %r261, 8;
	add.s64 	%rd138, %rd2, %rd137;
	cvt.u64.u32 	%rd139, %r47;
	atom.global.add.u64 	%rd140, [%rd138], %rd139;
$L__BB36_81:
	ld.shared.u32 	%r48, [%r43+4096];
	setp.eq.s32 	%p50, %r48, 0;
	@%p50 bra 	$L__BB36_83;
	cvt.u32.u64 	%r262, %rd5;
	shl.b32 	%r263, %r354, 8;
	add.s32 	%r264, %r263, %r262;
	add.s32 	%r265, %r264, 1024;
	mul.wide.u32 	%rd141, %r265, 8;
	add.s64 	%rd142, %rd2, %rd141;
	cvt.u64.u32 	%rd143, %r48;
	atom.global.add.u64 	%rd144, [%rd142], %rd143;
$L__BB36_83:
	ld.shared.u32 	%r49, [%r43+5120];
	setp.eq.s32 	%p51, %r49, 0;
	@%p51 bra 	$L__BB36_85;
	cvt.u32.u64 	%r266, %rd5;
	shl.b32 	%r267, %r354, 8;
	add.s32 	%r268, %r267, %r266;
	add.s32 	%r269, %r268, 1280;
	mul.wide.u32 	%rd145, %r269, 8;
	add.s64 	%rd146, %rd2, %rd145;
	cvt.u64.u32 	%rd147, %r49;
	atom.global.add.u64 	%rd148, [%rd146], %rd147;
$L__BB36_85:
	ld.shared.u32 	%r50, [%r43+6144];
	setp.eq.s32 	%p52, %r50, 0;
	@%p52 bra 	$L__BB36_87;
	cvt.u32.u64 	%r270, %rd5;
	shl.b32 	%r271, %r354, 8;
	add.s32 	%r272, %r271, %r270;
	add.s32 	%r273, %r272, 1536;
	mul.wide.u32 	%rd149, %r273, 8;
	add.s64 	%rd150, %rd2, %rd149;
	cvt.u64.u32 	%rd151, %r50;
	atom.global.add.u64 	%rd152, [%rd150], %rd151;
$L__BB36_87:
	ld.shared.u32 	%r51, [%r43+7168];
	setp.eq.s32 	%p53, %r51, 0;
	@%p53 bra 	$L__BB36_89;
	cvt.u32.u64 	%r274, %rd5;
	shl.b32 	%r275, %r354, 8;
	add.s32 	%r276, %r275, %r274;
	add.s32 	%r277, %r276, 1792;
	mul.wide.u32 	%rd153, %r277, 8;
	add.s64 	%rd154, %rd2, %rd153;
	cvt.u64.u32 	%rd155, %r51;
	atom.global.add.u64 	%rd156, [%rd154], %rd155;
$L__BB36_89:
	add.s32 	%r354, %r354, 8;
	setp.ne.s32 	%p54, %r354, %r14;
	mov.u32 	%r356, %r14;
	@%p54 bra 	$L__BB36_73;
$L__BB36_90:
	add.s32 	%r54, %r5, -1;
	setp.eq.s32 	%p55, %r3, 0;
	@%p55 bra 	$L__BB36_111;
	setp.lt.u32 	%p56, %r4, 3;
	@%p56 bra 	$L__BB36_101;
	shl.b32 	%r278, %r356, 10;
	add.s32 	%r55, %r6, %r278;
	ld.shared.u32 	%r56, [%r55];
	setp.eq.s32 	%p57, %r56, 0;
	@%p57 bra 	$L__BB36_94;
	cvt.u32.u64 	%r279, %rd5;
	shl.b32 	%r280, %r356, 8;
	add.s32 	%r281, %r280, %r279;
	mul.wide.u32 	%rd157, %r281, 8;
	add.s64 	%rd158, %rd2, %rd157;
	cvt.u64.u32 	%rd159, %r56;
	atom.global.add.u64 	%rd160, [%rd158], %rd159;
$L__BB36_94:
	ld.shared.u32 	%r57, [%r55+1024];
	setp.eq.s32 	%p58, %r57, 0;
	@%p58 bra 	$L__BB36_96;
	cvt.u32.u64 	%r282, %rd5;
	shl.b32 	%r283, %r356, 8;
	add.s32 	%r284, %r283, %r282;
	add.s32 	%r285, %r284, 256;
	mul.wide.u32 	%rd161, %r285, 8;
	add.s64 	%rd162, %rd2, %rd161;
	cvt.u64.u32 	%rd163, %r57;
	atom.global.add.u64 	%rd164, [%rd162], %rd163;
$L__BB36_96:
	ld.shared.u32 	%r58, [%r55+2048];
	setp.eq.s32 	%p59, %r58, 0;
	@%p59 bra 	$L__BB36_98;
	cvt.u32.u64 	%r286, %rd5;
	shl.b32 	%r287, %r356, 8;
	add.s32 	%r288, %r287, %r286;
	add.s32 	%r289, %r288, 512;
	mul.wide.u32 	%rd165, %r289, 8;
	add.s64 	%rd166, %rd2, %rd165;
	cvt.u64.u32 	%rd167, %r58;
	atom.global.add.u64 	%rd168, [%rd166], %rd167;
$L__BB36_98:
	ld.shared.u32 	%r59, [%r55+3072];
	setp.eq.s32 	%p60, %r59, 0;
	@%p60 bra 	$L__BB36_100;
	cvt.u32.u64 	%r290, %rd5;
	shl.b32 	%r291, %r356, 8;
	add.s32 	%r292, %r291, %r290;
	add.s32 	%r293, %r292, 768;
	mul.wide.u32 	%rd169, %r293, 8;
	add.s64 	%rd170, %rd2, %rd169;
	cvt.u64.u32 	%rd171, %r59;
	atom.global.add.u64 	%rd172, [%rd170], %rd171;
$L__BB36_100:
	add.s32 	%r356, %r356, 4;
$L__BB36_101:
	setp.eq.s32 	%p61, %r5, 0;
	@%p61 bra 	$L__BB36_111;
	setp.eq.s32 	%p62, %r54, 0;
	@%p62 bra 	$L__BB36_108;
	shl.b32 	%r294, %r356, 10;
	add.s32 	%r62, %r6, %r294;
	ld.shared.u32 	%r63, [%r62];
	setp.eq.s32 	%p63, %r63, 0;
	@%p63 bra 	$L__BB36_105;
	cvt.u32.u64 	%r295, %rd5;
	shl.b32 	%r296, %r356, 8;
	add.s32 	%r297, %r296, %r295;
	mul.wide.u32 	%rd173, %r297, 8;
	add.s64 	%rd174, %rd2, %rd173;
	cvt.u64.u32 	%rd175, %r63;
	atom.global.add.u64 	%rd176, [%rd174], %rd175;
$L__BB36_105:
	ld.shared.u32 	%r64, [%r62+1024];
	setp.eq.s32 	%p64, %r64, 0;
	@%p64 bra 	$L__BB36_107;
	cvt.u32.u64 	%r298, %rd5;
	shl.b32 	%r299, %r356, 8;
	add.s32 	%r300, %r299, %r298;
	add.s32 	%r301, %r300, 256;
	mul.wide.u32 	%rd177, %r301, 8;
	add.s64 	%rd178, %rd2, %rd177;
	cvt.u64.u32 	%rd179, %r64;
	atom.global.add.u64 	%rd180, [%rd178], %rd179;
$L__BB36_107:
	add.s32 	%r356, %r356, 2;
$L__BB36_108:
	setp.eq.s32 	%p65, %r15, 0;
	@%p65 bra 	$L__BB36_111;
	shl.b32 	%r302, %r356, 10;
	add.s32 	%r303, %r6, %r302;
	ld.shared.u32 	%r67, [%r303];
	setp.eq.s32 	%p66, %r67, 0;
	@%p66 bra 	$L__BB36_111;
	cvt.u32.u64 	%r304, %rd5;
	shl.b32 	%r305, %r356, 8;
	add.s32 	%r306, %r305, %r304;
	mul.wide.u32 	%rd181, %r306, 8;
	add.s64 	%rd182, %rd2, %rd181;
	cvt.u64.u32 	%rd183, %r67;
	atom.global.add.u64 	%rd184, [%rd182], %rd183;
$L__BB36_111:
	cvt.u32.u64 	%r307, %rd5;
	setp.gt.u32 	%p67, %r307, 127;
	@%p67 bra 	$L__BB36_152;
	setp.lt.u32 	%p68, %r1, 7;
	mov.b32 	%r360, 0;
	@%p68 bra 	$L__BB36_131;
	mov.b32 	%r358, 0;
$L__BB36_114:
	.pragma "nounroll";
	shl.b32 	%r311, %r358, 10;
	add.s32 	%r69, %r6, %r311;
	ld.shared.u32 	%r70, [%r69+512];
	setp.eq.s32 	%p69, %r70, 0;
	shl.b32 	%r312, %r358, 8;
	add.s32 	%r313, %r312, %r307;
	mul.wide.u32 	%rd185, %r313, 8;
	add.s64 	%rd78, %rd2, %rd185;
	@%p69 bra 	$L__BB36_116;
	cvt.u64.u32 	%rd186, %r70;
	atom.global.add.u64 	%rd187, [%rd78+1024], %rd186;
$L__BB36_116:
	ld.shared.u32 	%r71, [%r69+1536];
	setp.eq.s32 	%p70, %r71, 0;
	@%p70 bra 	$L__BB36_118;
	cvt.u64.u32 	%rd188, %r71;
	atom.global.add.u64 	%rd189, [%rd78+3072], %rd188;
$L__BB36_118:
	ld.shared.u32 	%r72, [%r69+2560];
	setp.eq.s32 	%p71, %r72, 0;
	@%p71 bra 	$L__BB36_120;
	cvt.u64.u32 	%rd190, %r72;
	atom.global.add.u64 	%rd191, [%rd78+5120], %rd190;
$L__BB36_120:
	ld.shared.u32 	%r73, [%r69+3584];
	setp.eq.s32 	%p72, %r73, 0;
	@%p72 bra 	$L__BB36_122;
	cvt.u64.u32 	%rd192, %r73;
	atom.global.add.u64 	%rd193, [%rd78+7168], %rd192;
$L__BB36_122:
	ld.shared.u32 	%r74, [%r69+4608];
	setp.eq.s32 	%p73, %r74, 0;
	@%p73 bra 	$L__BB36_124;
	cvt.u64.u32 	%rd194, %r74;
	atom.global.add.u64 	%rd195, [%rd78+9216], %rd194;
$L__BB36_124:
	ld.shared.u32 	%r75, [%r69+5632];
	setp.eq.s32 	%p74, %r75, 0;
	@%p74 bra 	$L__BB36_126;
	cvt.u64.u32 	%rd196, %r75;
	atom.global.add.u64 	%rd197, [%rd78+11264], %rd196;
$L__BB36_126:
	ld.shared.u32 	%r76, [%r69+6656];
	setp.eq.s32 	%p75, %r76, 0;
	@%p75 bra 	$L__BB36_128;
	cvt.u64.u32 	%rd198, %r76;
	atom.global.add.u64 	%rd199, [%rd78+13312], %rd198;
$L__BB36_128:
	ld.shared.u32 	%r77, [%r69+7680];
	setp.eq.s32 	%p76, %r77, 0;
	@%p76 bra 	$L__BB36_130;
	cvt.u64.u32 	%rd200, %r77;
	atom.global.add.u64 	%rd201, [%rd78+15360], %rd200;
$L__BB36_130:
	add.s32 	%r358, %r358, 8;
	setp.ne.s32 	%p77, %r358, %r14;
	mov.u32 	%r360, %r14;
	@%p77 bra 	$L__BB36_114;
$L__BB36_131:
	setp.eq.s32 	%p78, %r3, 0;
	@%p78 bra 	$L__BB36_152;
	setp.lt.u32 	%p79, %r4, 3;
	@%p79 bra 	$L__BB36_142;
	shl.b32 	%r314, %r360, 10;
	add.s32 	%r80, %r6, %r314;
	ld.shared.u32 	%r81, [%r80+512];
	setp.eq.s32 	%p80, %r81, 0;
	@%p80 bra 	$L__BB36_135;
	shl.b32 	%r316, %r360, 8;
	add.s32 	%r317, %r316, %r307;
	mul.wide.u32 	%rd202, %r317, 8;
	add.s64 	%rd203, %rd2, %rd202;
	cvt.u64.u32 	%rd204, %r81;
	atom.global.add.u64 	%rd205, [%rd203+1024], %rd204;
$L__BB36_135:
	ld.shared.u32 	%r82, [%r80+1536];
	setp.eq.s32 	%p81, %r82, 0;
	@%p81 bra 	$L__BB36_137;
	shl.b32 	%r319, %r360, 8;
	add.s32 	%r320, %r319, %r307;
	add.s32 	%r321, %r320, 256;
	mul.wide.u32 	%rd206, %r321, 8;
	add.s64 	%rd207, %rd2, %rd206;
	cvt.u64.u32 	%rd208, %r82;
	atom.global.add.u64 	%rd209, [%rd207+1024], %rd208;
$L__BB36_137:
	ld.shared.u32 	%r83, [%r80+2560];
	setp.eq.s32 	%p82, %r83, 0;
	@%p82 bra 	$L__BB36_139;
	shl.b32 	%r323, %r360, 8;
	add.s32 	%r324, %r323, %r307;
	add.s32 	%r325, %r324, 512;
	mul.wide.u32 	%rd210, %r325, 8;
	add.s64 	%rd211, %rd2, %rd210;
	cvt.u64.u32 	%rd212, %r83;
	atom.global.add.u64 	%rd213, [%rd211+1024], %rd212;
$L__BB36_139:
	ld.shared.u32 	%r84, [%r80+3584];
	setp.eq.s32 	%p83, %r84, 0;
	@%p83 bra 	$L__BB36_141;
	shl.b32 	%r327, %r360, 8;
	add.s32 	%r328, %r327, %r307;
	add.s32 	%r329, %r328, 768;
	mul.wide.u32 	%rd214, %r329, 8;
	add.s64 	%rd215, %rd2, %rd214;
	cvt.u64.u32 	%rd216, %r84;
	atom.global.add.u64 	%rd217, [%rd215+1024], %rd216;
$L__BB36_141:
	add.s32 	%r360, %r360, 4;
$L__BB36_142:
	setp.eq.s32 	%p84, %r5, 0;
	@%p84 bra 	$L__BB36_152;
	setp.eq.s32 	%p85, %r54, 0;
	@%p85 bra 	$L__BB36_149;
	shl.b32 	%r330, %r360, 10;
	add.s32 	%r87, %r6, %r330;
	ld.shared.u32 	%r88, [%r87+512];
	setp.eq.s32 	%p86, %r88, 0;
	@%p86 bra 	$L__BB36_146;
	shl.b32 	%r332, %r360, 8;
	add.s32 	%r333, %r332, %r307;
	mul.wide.u32 	%rd218, %r333, 8;
	add.s64 	%rd219, %rd2, %rd218;
	cvt.u64.u32 	%rd220, %r88;
	atom.global.add.u64 	%rd221, [%rd219+1024], %rd220;
$L__BB36_146:
	ld.shared.u32 	%r89, [%r87+1536];
	setp.eq.s32 	%p87, %r89, 0;
	@%p87 bra 	$L__BB36_148;
	shl.b32 	%r335, %r360, 8;
	add.s32 	%r336, %r335, %r307;
	add.s32 	%r337, %r336, 256;
	mul.wide.u32 	%rd222, %r337, 8;
	add.s64 	%rd223, %rd2, %rd222;
	cvt.u64.u32 	%rd224, %r89;
	atom.global.add.u64 	%rd225, [%rd223+1024], %rd224;
$L__BB36_148:
	add.s32 	%r360, %r360, 2;
$L__BB36_149:
	setp.eq.s32 	%p88, %r15, 0;
	@%p88 bra 	$L__BB36_152;
	shl.b32 	%r338, %r360, 10;
	add.s32 	%r339, %r6, %r338;
	ld.shared.u32 	%r92, [%r339+512];
	setp.eq.s32 	%p89, %r92, 0;
	@%p89 bra 	$L__BB36_152;
	shl.b32 	%r341, %r360, 8;
	add.s32 	%r342, %r341, %r307;
	mul.wide.u32 	%rd226, %r342, 8;
	add.s64 	%rd227, %rd2, %rd226;
	cvt.u64.u32 	%rd228, %r92;
	atom.global.add.u64 	%rd229, [%rd227+1024], %rd228;
$L__BB36_152:
	bar.sync 	0;
	add.s64 	%rd230, %rd230, 1;
	setp.ne.s64 	%p90, %rd230, %rd6;
	@%p90 bra 	$L__BB36_2;
$L__BB36_153:
	ret;

}
	// .globl	_ZN3cub18CUB_300001_SM_10006detail10radix_sort33DeviceRadixSortExclusiveSumKernelINS1_5radix10policy_hubImjyE10Policy1000EyEEvPT0_
.visible .entry _ZN3cub18CUB_300001_SM_10006detail10radix_sort33DeviceRadixSortExclusiveSumKernelINS1_5radix10policy_hubImjyE10Policy1000EyEEvPT0_(
	.param .u64 .ptr .align 1 _ZN3cub18CUB_300001_SM_10006detail10radix_sort33DeviceRadixSortExclusiveSumKernelINS1_5radix10policy_hubImjyE10Policy1000EyEEvPT0__param_0
)
{
	.reg .pred 	%p<4>;
	.reg .b32 	%r<28>;
	.reg .b64 	%rd<54>;
	// demoted variable
	.shared .align 16 .b8 _ZZN3cub18CUB_300001_SM_10006detail10radix_sort33DeviceRadixSortExclusiveSumKernelINS1_5radix10policy_hubImjyE10Policy1000EyEEvPT0_E12temp_storage[2336];
	ld.param.u64 	%rd5, [_ZN3cub18CUB_300001_SM_10006detail10radix_sort33DeviceRadixSortExclusiveSumKernelINS1_5radix10policy_hubImjyE10Policy1000EyEEvPT0__param_0];
	cvta.to.global.u64 	%rd6, %rd5;
	mov.u32 	%r3, %ctaid.x;
	shl.b32 	%r4, %r3, 8;
	mov.u32 	%r1, %tid.x;
	setp.gt.u32 	%p1, %r1, 255;
	add.s32 	%r5, %r4, %r1;
	mul.wide.s32 	%rd7, %r5, 8;
	add.s64 	%rd1, %rd6, %rd7;
	@%p1 bra 	$L__BB37_2;
	ld.global.u64 	%rd53, [%rd1];
$L__BB37_2:
	shr.u32 	%r6, %r1, 3;
	add.s32 	%r7, %r6, %r1;
	shl.b32 	%r8, %r7, 3;
	mov.u32 	%r9, _ZZN3cub18CUB_300001_SM_10006detail10radix_sort33DeviceRadixSortExclusiveSumKernelINS1_5radix10policy_hubImjyE10Policy1000EyEEvPT0_E12temp_storage;
	add.s32 	%r10, %r9, %r8;
	add.s32 	%r2, %r10, 16;
	st.shared.u64 	[%r10+16], %rd53;
	bar.sync 	0;
	setp.gt.u32 	%p2, %r1, 31;
	@%p2 bra 	$L__BB37_4;
	mad.lo.s32 	%r27, %r1, 72, %r9;
	ld.shared.u64 	%rd23, [%r27+16];
	ld.shared.u64 	%rd24, [%r27+24];
	ld.shared.u64 	%rd25, [%r27+32];
	ld.shared.u64 	%rd26, [%r27+40];
	ld.shared.u64 	%rd27, [%r27+48];
	ld.shared.u64 	%rd28, [%r27+56];
	ld.shared.u64 	%rd29, [%r27+64];
	ld.shared.u64 	%rd30, [%r27+72];
	add.s64 	%rd31, %rd24, %rd23;
	add.s64 	%rd32, %rd31, %rd25;
	add.s64 	%rd33, %rd32, %rd26;
	add.s64 	%rd34, %rd33, %rd27;
	add.s64 	%rd35, %rd34, %rd28;
	add.s64 	%rd36, %rd35, %rd29;
	add.s64 	%rd10, %rd36, %rd30;
	mov.b32 	%r11, 1;
	mov.b32 	%r24, 0;
	mov.b32 	%r25, -1;
	// begin inline asm
	{  .reg .u64 r0;  .reg .u32 lo;  .reg .u32 hi;  .reg .pred p;  mov.b64 {lo, hi}, %rd10;  shfl.sync.up.b32 lo|p, lo, %r11, %r24, %r25;  shfl.sync.up.b32 hi|p, hi, %r11, %r24, %r25;  mov.b64 r0, {lo, hi};  @p add.u64 r0, r0, %rd10;  mov.u64 %rd8, r0;}
	// end inline asm
	mov.b32 	%r14, 2;
	// begin inline asm
	{  .reg .u64 r0;  .reg .u32 lo;  .reg .u32 hi;  .reg .pred p;  mov.b64 {lo, hi}, %rd8;  shfl.sync.up.b32 lo|p, lo, %r14, %r24, %r25;  shfl.sync.up.b32 hi|p, hi, %r14, %r24, %r25;  mov.b64 r0, {lo, hi};  @p add.u64 r0, r0, %rd8;  mov.u64 %rd11, r0;}
	// end inline asm
	mov.b32 	%r17, 4;
	// begin inline asm
	{  .reg .u64 r0;  .reg .u32 lo;  .reg .u32 hi;  .reg .pred p;  mov.b64 {lo, hi}, %rd11;  shfl.sync.up.b32 lo|p, lo, %r17, %r24, %r25;  shfl.sync.up.b32 hi|p, hi, %r17, %r24, %r25;  mov.b64 r0, {lo, hi};  @p add.u64 r0, r0, %rd11;  mov.u64 %rd14, r0;}
	// end inline asm
	mov.b32 	%r20, 8;
	// begin inline asm
	{  .reg .u64 r0;  .reg .u32 lo;  .reg .u32 hi;  .reg .pred p;  mov.b64 {lo, hi}, %rd14;  shfl.sync.up.b32 lo|p, lo, %r20, %r24, %r25;  shfl.sync.up.b32 hi|p, hi, %r20, %r24, %r25;  mov.b64 r0, {lo, hi};  @p add.u64 r0, r0, %rd14;  mov.u64 %rd17, r0;}
	// end inline asm
	mov.b32 	%r23, 16;
	// begin inline asm
	{  .reg .u64 r0;  .reg .u32 lo;  .reg .u32 hi;  .reg .pred p;  mov.b64 {lo, hi}, %rd17;  shfl.sync.up.b32 lo|p, lo, %r23, %r24, %r25;  shfl.sync.up.b32 hi|p, hi, %r23, %r24, %r25;  mov.b64 r0, {lo, hi};  @p add.u64 r0, r0, %rd17;  mov.u64 %rd20, r0;}
	// end inline asm
	sub.s64 	%rd37, %rd20, %rd10;
	ld.shared.u64 	%rd38, [%r27+16];
	ld.shared.u64 	%rd39, [%r27+24];
	ld.shared.u64 	%rd40, [%r27+32];
	ld.shared.u64 	%rd41, [%r27+40];
	ld.shared.u64 	%rd42, [%r27+48];
	ld.shared.u64 	%rd43, [%r27+56];
	ld.shared.u64 	%rd44, [%r27+64];
	add.s64 	%rd45, %rd38, %rd37;
	add.s64 	%rd46, %rd39, %rd45;
	add.s64 	%rd47, %rd40, %rd46;
	add.s64 	%rd48, %rd41, %rd47;
	add.s64 	%rd49, %rd42, %rd48;
	add.s64 	%rd50, %rd43, %rd49;
	add.s64 	%rd51, %rd44, %rd50;
	st.shared.u64 	[%r27+16], %rd37;
	st.shared.u64 	[%r27+24], %rd45;
	st.shared.u64 	[%r27+32], %rd46;
	st.shared.u64 	[%r27+40], %rd47;
	st.shared.u64 	[%r27+48], %rd48;
	st.shared.u64 	[%r27+56], %rd49;
	st.shared.u64 	[%r27+64], %rd50;
	st.shared.u64 	[%r27+72], %rd51;
$L__BB37_4:
	setp.gt.u32 	%p3, %r1, 255;
	bar.sync 	0;
	@%p3 bra 	$L__BB37_6;
	ld.shared.u64 	%rd52, [%r2];
	st.global.u64 	[%rd1], %rd52;
$L__BB37_6:
	ret;

}
	// .globl	_ZN3cub18CUB_300001_SM_10006detail10radix_sort29DeviceRadixSortOnesweepKernelINS1_5radix10policy_hubImjyE10Policy1000ELNS0_9SortOrderE0EmjyiiNS1_21identity_decomposer_tEEEvPT5_SB_PT3_PKSC_PT1_PKSG_PT2_PKSK_T4_iiT6_
.visible .entry _ZN3cub18CUB_300001_SM_10006detail10radix_sort29DeviceRadixSortOnesweepKernelINS1_5radix10policy_hubImjyE10Policy1000ELNS0_9SortOrderE0EmjyiiNS1_21identity_decomposer_tEEEvPT5_SB_PT3_PKSC_PT1_PKSG_PT2_PKSK_T4_iiT6_(
	.param .u64 .ptr .align 1 _ZN3cub18CUB_300001_SM_10006detail10radix_sort29DeviceRadixSortOnesweepKernelINS1_5radix10policy_hubImjyE10Policy1000ELNS0_9SortOrderE0EmjyiiNS1_21identity_decomposer_tEEEvPT5_SB_PT3_PKSC_PT1_PKSG_PT2_PKSK_T4_iiT6__param_0,
	.param .u64 .ptr .align 1 _ZN3cub18CUB_300001_SM_10006detail10radix_sort29DeviceRadixSortOnesweepKernelINS1_5radix10policy_hubImjyE10Policy1000ELNS0_9SortOrderE0EmjyiiNS1_21identity_decomposer_tEEEvPT5_SB_PT3_PKSC_PT1_PKSG_PT2_PKSK_T4_iiT6__param_1,
	.param .u64 .ptr .align 1 _ZN3cub18CUB_300001_SM_10006detail10radix_sort29DeviceRadixSortOnesweepKernelINS1_5radix10policy_hubImjyE10Policy1000ELNS0_9SortOrderE0EmjyiiNS1_21identity_decomposer_tEEEvPT5_SB_PT3_PKSC_PT1_PKSG_PT2_PKSK_T4_iiT6__param_2,
	.param .u64 .ptr .align 1 _ZN3cub18CUB_300001_SM_10006detail10radix_sort29DeviceRadixSortOnesweepKernelINS1_5radix10policy_hubImjyE10Policy1000ELNS0_9SortOrderE0EmjyiiNS1_21identity_decomposer_tEEEvPT5_SB_PT3_PKSC_PT1_PKSG_PT2_PKSK_T4_iiT6__param_3,
	.param .u64 .ptr .align 1 _ZN3cub18CUB_300001_SM_10006detail10radix_sort29DeviceRadixSortOnesweepKernelINS1_5radix10policy_hubImjyE10Policy1000ELNS0_9SortOrderE0EmjyiiNS1_21identity_decomposer_tEEEvPT5_SB_PT3_PKSC_PT1_PKSG_PT2_PKSK_T4_iiT6__param_4,
	.param .u64 .ptr .align 1 _ZN3cub18CUB_300001_SM_10006detail10radix_sort29DeviceRadixSortOnesweepKernelINS1_5radix10policy_hubImjyE10Policy1000ELNS0_9SortOrderE0EmjyiiNS1_21identity_decomposer_tEEEvPT5_SB_PT3_PKSC_PT1_PKSG_PT2_PKSK_T4_iiT6__param_5,
	.param .u64 .ptr .align 1 _ZN3cub18CUB_300001_SM_10006detail10radix_sort29DeviceRadixSortOnesweepKernelINS1_5radix10policy_hubImjyE10Policy1000ELNS0_9SortOrderE0EmjyiiNS1_21identity_decomposer_tEEEvPT5_SB_PT3_PKSC_PT1_PKSG_PT2_PKSK_T4_iiT6__param_6,
	.param .u64 .ptr .align 1 _ZN3cub18CUB_300001_SM_10006detail10radix_sort29DeviceRadixSortOnesweepKernelINS1_5radix10policy_hubImjyE10Policy1000ELNS0_9SortOrderE0EmjyiiNS1_21identity_decomposer_tEEEvPT5_SB_PT3_PKSC_PT1_PKSG_PT2_PKSK_T4_iiT6__param_7,
	.param .u32 _ZN3cub18CUB_300001_SM_10006detail10radix_sort29DeviceRadixSortOnesweepKernelINS1_5radix10policy_hubImjyE10Policy1000ELNS0_9SortOrderE0EmjyiiNS1_21identity_decomposer_tEEEvPT5_SB_PT3_PKSC_PT1_PKSG_PT2_PKSK_T4_iiT6__param_8,
	.param .u32 _ZN3cub18CUB_300001_SM_10006detail10radix_sort29DeviceRadixSortOnesweepKernelINS1_5radix10policy_hubImjyE10Policy1000ELNS0_9SortOrderE0EmjyiiNS1_21identity_decomposer_tEEEvPT5_SB_PT3_PKSC_PT1_PKSG_PT2_PKSK_T4_iiT6__param_9,
	.param .u32 _ZN3cub18CUB_300001_SM_10006detail10radix_sort29DeviceRadixSortOnesweepKernelINS1_5radix10policy_hubImjyE10Policy1000ELNS0_9SortOrderE0EmjyiiNS1_21identity_decomposer_tEEEvPT5_SB_PT3_PKSC_PT1_PKSG_PT2_PKSK_T4_iiT6__param_10,
	.param .align 1 .b8 _ZN3cub18CUB_300001_SM_10006detail10radix_sort29DeviceRadixSortOnesweepKernelINS1_5radix10policy_hubImjyE10Policy1000ELNS0_9SortOrderE0EmjyiiNS1_21identity_decomposer_tEEEvPT5_SB_PT3_PKSC_PT1_PKSG_PT2_PKSK_T4_iiT6__param_11[1]
)
.maxntid 384
{
	.reg .pred 	%p<187>;
	.reg .b32 	%r<1908>;
	.reg .b64 	%rd<584>;
	// demoted variable
	.shared .align 16 .b8 _ZZN3cub18CUB_300001_SM_10006detail10radix_sort29DeviceRadixSortOnesweepKernelINS1_5radix10policy_hubImjyE10Policy1000ELNS0_9SortOrderE0EmjyiiNS1_21identity_decomposer_tEEEvPT5_SB_PT3_PKSC_PT1_PKSG_PT2_PKSK_T4_iiT6_E1s[48128];
	ld.param.u64 	%rd101, [_ZN3cub18CUB_300001_SM_10006detail10radix_sort29DeviceRadixSortOnesweepKernelINS1_5radix10policy_hubImjyE10Policy1000ELNS0_9SortOrderE0EmjyiiNS1_21identity_decomposer_tEEEvPT5_SB_PT3_PKSC_PT1_PKSG_PT2_PKSK_T4_iiT6__param_1];
	ld.param.u64 	%rd107, [_ZN3cub18CUB_300001_SM_10006detail10radix_sort29DeviceRadixSortOnesweepKernelINS1_5radix10policy_hubImjyE10Policy1000ELNS0_9SortOrderE0EmjyiiNS1_21identity_decomposer_tEEEvPT5_SB_PT3_PKSC_PT1_PKSG_PT2_PKSK_T4_iiT6__param_5];
	cvta.to.global.u64 	%rd1, %rd107;
	mov.u32 	%r1, %tid.x;
	shr.u32 	%r2, %r1, 5;
	// begin inline asm
	mov.u32 %r291, %laneid;
	// end inline asm
	setp.ne.s32 	%p1, %r1, 0;
	@%p1 bra 	$L__BB38_2;
	cvta.to.global.u64 	%rd108, %rd101;
	atom.global.add.u32 	%r292, [%rd108], 1;
	st.shared.u32 	[_ZZN3cub18CUB_300001_SM_10006detail10radix_sort29DeviceRadixSortOnesweepKernelINS1_5radix10policy_hubImjyE10Policy1000ELNS0_9SortOrderE0EmjyiiNS1_21identity_decomposer_tEEEvPT5_SB_PT3_PKSC_PT1_PKSG_PT2_PKSK_T4_iiT6_E1s+46080], %r292;
$L__BB38_2:
	ld.param.u32 	%r1800, [_ZN3cub18CUB_300001_SM_10006detail10radix_sort29DeviceRadixSortOnesweepKernelINS1_5radix10policy_hubImjyE10Policy1000ELNS0_9SortOrderE0EmjyiiNS1_21identity_decomposer_tEEEvPT5_SB_PT3_PKSC_PT1_PKSG_PT2_PKSK_T4_iiT6__param_8];
	bar.sync 	0;
	ld.shared.u32 	%r4, [_ZZN3cub18CUB_300001_SM_10006detail10radix_sort29DeviceRadixSortOnesweepKernelINS1_5radix10policy_hubImjyE10Policy1000ELNS0_9SortOrderE0EmjyiiNS1_21identity_decomposer_tEEEvPT5_SB_PT3_PKSC_PT1_PKSG_PT2_PKSK_T4_iiT6_E1s+46080];
	mul.lo.s32 	%r293, %r4, 5760;
	add.s32 	%r294, %r293, 5760;
	setp.gt.s32 	%p2, %r294, %r1800;
	cvt.s64.s32 	%rd2, %r293;
	@%p2 bra 	$L__BB38_4;
	and.b32  	%r295, %r1, 31;
	and.b32  	%r296, %r1, 992;
	mul.lo.s32 	%r297, %r296, 15;
	or.b32  	%r298, %r297, %r295;
	cvt.u64.u32 	%rd109, %r298;
	add.s64 	%rd110, %rd109, %rd2;
	shl.b64 	%rd111, %rd110, 3;
	add.s64 	%rd112, %rd1, %rd111;
	ld.global.u64 	%rd581, [%rd112];
	ld.global.u64 	%rd580, [%rd112+256];
	ld.global.u64 	%rd579, [%rd112+512];
	ld.global.u64 	%rd578, [%rd112+768];
	ld.global.u64 	%rd577, [%rd112+1024];
	ld.global.u64 	%rd576, [%rd112+1280];
	ld.global.u64 	%rd575, [%rd112+1536];
	ld.global.u64 	%rd574, [%rd112+1792];
	ld.global.u64 	%rd573, [%rd112+2048];
	ld.global.u64 	%rd572, [%rd112+2304];
	ld.global.u64 	%rd571, [%rd112+2560];
	ld.global.u64 	%rd570, [%rd112+2816];
	ld.global.u64 	%rd569, [%rd112+3072];
	ld.global.u64 	%rd568, [%rd112+3328];
	ld.global.u64 	%rd567, [%rd112+3584];
	bra.uni 	$L__BB38_34;
$L__BB38_4:
	ld.param.u32 	%r1801, [_ZN3cub18CUB_300001_SM_10006detail10radix_sort29DeviceRadixSortOnesweepKernelINS1_5radix10policy_hubImjyE10Policy1000ELNS0_9SortOrderE0EmjyiiNS1_21identity_decomposer_tEEEvPT5_SB_PT3_PKSC_PT1_PKSG_PT2_PKSK_T4_iiT6__param_8];
	cvt.u32.u64 	%r299, %rd2;
	sub.s32 	%r5, %r1801, %r299;
	and.b32  	%r300, %r1, 31;
	and.b32  	%r301, %r1, 992;
	mul.lo.s32 	%r302, %r301, 15;
	or.b32  	%r6, %r302, %r300;
	setp.ge.s32 	%p3, %r6, %r5;
	cvt.u64.u32 	%rd114, %r6;
	add.s64 	%rd115, %rd114, %rd2;
	shl.b64 	%rd116, %rd115, 3;
	add.s64 	%rd18, %rd1, %rd116;
	mov.b64 	%rd581, -1;
	@%p3 bra 	$L__BB38_6;
	ld.global.u64 	%rd581, [%rd18];
$L__BB38_6:
	add.s32 	%r303, %r6, 32;
	setp.ge.s32 	%p4, %r303, %r5;
	mov.b64 	%rd580, -1;
	@%p4 bra 	$L__BB38_8;
	ld.global.u64 	%rd580, [%rd18+256];
$L__BB38_8:
	add.s32 	%r304, %r6, 64;
	setp.ge.s32 	%p5, %r304, %r5;
	mov.b64 	%rd579, -1;
	@%p5 bra 	$L__BB38_10;
	ld.global.u64 	%rd579, [%rd18+512];
$L__BB38_10:
	add.s32 	%r305, %r6, 96;
	setp.ge.s32 	%p6, %r305, %r5;
	mov.b64 	%rd578, -1;
	@%p6 bra 	$L__BB38_12;
	ld.global.u64 	%rd578, [%rd18+768];
$L__BB38_12:
	add.s32 	%r306, %r6, 128;
	setp.ge.s32 	%p7, %r306, %r5;
	mov.b64 	%rd577, -1;
	@%p7 bra 	$L__BB38_14;
	ld.global.u64 	%rd577, [%rd18+1024];
$L__BB38_14:
	add.s32 	%r307, %r6, 160;
	setp.ge.s32 	%p8, %r307, %r5;
	mov.b64 	%rd576, -1;
	@%p8 bra 	$L__BB38_16;
	ld.global.u64 	%rd576, [%rd18+1280];
$L__BB38_16:
	add.s32 	%r308, %r6, 192;
	setp.ge.s32 	%p9, %r308, %r5;
	mov.b64 	%rd575, -1;
	@%p9 bra 	$L__BB38_18;
	ld.global.u64 	%rd575, [%rd18+1536];
$L__BB38_18:
	add.s32 	%r309, %r6, 224;
	setp.ge.s32 	%p10, %r309, %r5;
	mov.b64 	%rd574, -1;
	@%p10 bra 	$L__BB38_20;
	ld.global.u64 	%rd574, [%rd18+1792];
$L__BB38_20:
	add.s32 	%r310, %r6, 256;
	setp.ge.s32 	%p11, %r310, %r5;
	mov.b64 	%rd573, -1;
	@%p11 bra 	$L__BB38_22;
	ld.global.u64 	%rd573, [%rd18+2048];
$L__BB38_22:
	add.s32 	%r311, %r6, 288;
	setp.ge.s32 	%p12, %r311, %r5;
	mov.b64 	%rd572, -1;
	@%p12 bra 	$L__BB38_24;
	ld.global.u64 	%rd572, [%rd18+2304];
$L__BB38_24:
	add.s32 	%r312, %r6, 320;
	setp.ge.s32 	%p13, %r312, %r5;
	mov.b64 	%rd571, -1;
	@%p13 bra 	$L__BB38_26;
	ld.global.u64 	%rd571, [%rd18+2560];
$L__BB38_26:
	add.s32 	%r313, %r6, 352;
	setp.ge.s32 	%p14, %r313, %r5;
	mov.b64 	%rd570, -1;
	@%p14 bra 	$L__BB38_28;
	ld.global.u64 	%rd570, [%rd18+2816];
$L__BB38_28:
	add.s32 	%r314, %r6, 384;
	setp.ge.s32 	%p15, %r314, %r5;
	mov.b64 	%rd569, -1;
	@%p15 bra 	$L__BB38_30;
	ld.global.u64 	%rd569, [%rd18+3072];
$L__BB38_30:
	add.s32 	%r315, %r6, 416;
	setp.ge.s32 	%p16, %r315, %r5;
	mov.b64 	%rd568, -1;
	@%p16 bra 	$L__BB38_32;
	ld.global.u64 	%rd568, [%rd18+3328];
$L__BB38_32:
	add.s32 	%r316, %r6, 448;
	setp.ge.s32 	%p17, %r316, %r5;
	mov.b64 	%rd567, -1;
	@%p17 bra 	$L__BB38_34;
	ld.global.u64 	%rd567, [%rd18+3584];
$L__BB38_34:
	shl.b32 	%r317, %r2, 10;
	mov.u32 	%r318, _ZZN3cub18CUB_300001_SM_10006detail10radix_sort29DeviceRadixSortOnesweepKernelINS1_5radix10policy_hubImjyE10Policy1000ELNS0_9SortOrderE0EmjyiiNS1_21identity_decomposer_tEEEvPT5_SB_PT3_PKSC_PT1_PKSG_PT2_PKSK_T4_iiT6_E1s;
	add.s32 	%r7, %r318, %r317;
	setp.gt.s32 	%p18, %r291, 255;
	@%p18 bra 	$L__BB38_47;
	max.s32 	%r319, %r291, 224;
	sub.s32 	%r320, %r319, %r291;
	add.s32 	%r321, %r320, 31;
	shr.u32 	%r322, %r321, 5;
	add.s32 	%r8, %r322, 1;
	and.b32  	%r9, %r8, 15;
	setp.lt.u32 	%p19, %r321, 480;
	mov.u32 	%r1821, %r291;
	@%p19 bra 	$L__BB38_38;
	and.b32  	%r323, %r8, 268435440;
	neg.s32 	%r1819, %r323;
	shl.b32 	%r325, %r291, 2;
	add.s32 	%r326, %r317, %r325;
	add.s32 	%r328, %r326, %r318;
	add.s32 	%r1818, %r328, 1024;
	mov.u32 	%r1821, %r291;
$L__BB38_37:
	.pragma "nounroll";
	mov.b32 	%r329, 0;
	st.shared.u32 	[%r1818+-1024], %r329;
	st.shared.u32 	[%r1818+-896], %r329;
	st.shared.u32 	[%r1818+-768], %r329;
	st.shared.u32 	[%r1818+-640], %r329;
	st.shared.u32 	[%r1818+-512], %r329;
	st.shared.u32 	[%r1818+-384], %r329;
	st.shared.u32 	[%r1818+-256], %r329;
	st.shared.u32 	[%r1818+-128], %r329;
	st.shared.u32 	[%r1818], %r329;
	st.shared.u32 	[%r1818+128], %r329;
	st.shared.u32 	[%r1818+256], %r329;
	st.shared.u32 	[%r1818+384], %r329;
	st.shared.u32 	[%r1818+512], %r329;
	st.shared.u32 	[%r1818+640], %r329;
	st.shared.u32 	[%r1818+768], %r329;
	st.shared.u32 	[%r1818+896], %r329;
	add.s32 	%r1821, %r1821, 512;
	add.s32 	%r1819, %r1819, 16;
	add.s32 	%r1818, %r1818, 2048;
	setp.ne.s32 	%p20, %r1819, 0;
	@%p20 bra 	$L__BB38_37;
$L__BB38_38:
	setp.eq.s32 	%p21, %r9, 0;
	@%p21 bra 	$L__BB38_47;
	and.b32  	%r19, %r8, 7;
	setp.lt.u32 	%p22, %r9, 8;
	@%p22 bra 	$L__BB38_41;
	shl.b32 	%r330, %r1821, 2;
	add.s32 	%r331, %r7, %r330;
	mov.b32 	%r332, 0;
	st.shared.u32 	[%r331], %r332;
	st.shared.u32 	[%r331+128], %r332;
	st.shared.u32 	[%r331+256], %r332;
	st.shared.u32 	[%r331+384], %r332;
	st.shared.u32 	[%r331+512], %r332;
	st.shared.u32 	[%r331+640], %r332;
	st.shared.u32 	[%r331+768], %r332;
	st.shared.u32 	[%r331+896], %r332;
	add.s32 	%r1821, %r1821, 256;
$L__BB38_41:
	setp.eq.s32 	%p23, %r19, 0;
	@%p23 bra 	$L__BB38_47;
	and.b32  	%r22, %r8, 3;
	setp.lt.u32 	%p24, %r19, 4;
	@%p24 bra 	$L__BB38_44;
	shl.b32 	%r333, %r1821, 2;
	add.s32 	%r334, %r7, %r333;
	mov.b32 	%r335, 0;
	st.shared.u32 	[%r334], %r335;
	st.shared.u32 	[%r334+128], %r335;
	st.shared.u32 	[%r334+256], %r335;
	st.shared.u32 	[%r334+384], %r335;
	add.s32 	%r1821, %r1821, 128;
$L__BB38_44:
	setp.eq.s32 	%p25, %r22, 0;
	@%p25 bra 	$L__BB38_47;
	shl.b32 	%r337, %r1821, 2;
	add.s32 	%r338, %r317, %r337;
	add.s32 	%r1825, %r318, %r338;
	neg.s32 	%r1824, %r22;
$L__BB38_46:
	.pragma "nounroll";
	mov.b32 	%r340, 0;
	st.shared.u32 	[%r1825], %r340;
	add.s32 	%r1825, %r1825, 128;
	add.s32 	%r1824, %r1824, 1;
	setp.ne.s32 	%p26, %r1824, 0;
	@%p26 bra 	$L__BB38_46;
$L__BB38_47:
	ld.param.u32 	%r1817, [_ZN3cub18CUB_300001_SM_10006detail10radix_sort29DeviceRadixSortOnesweepKernelINS1_5radix10policy_hubImjyE10Policy1000ELNS0_9SortOrderE0EmjyiiNS1_21identity_decomposer_tEEEvPT5_SB_PT3_PKSC_PT1_PKSG_PT2_PKSK_T4_iiT6__param_10];
	ld.param.u32 	%r1816, [_ZN3cub18CUB_300001_SM_10006detail10radix_sort29DeviceRadixSortOnesweepKernelINS1_5radix10policy_hubImjyE10Policy1000ELNS0_9SortOrderE0EmjyiiNS1_21identity_decomposer_tEEEvPT5_SB_PT3_PKSC_PT1_PKSG_PT2_PKSK_T4_iiT6__param_9];
	bar.warp.sync 	-1;
	cvt.u64.u32 	%rd63, %r1816;
	shr.u64 	%rd131, %rd581, %r1816;
	cvt.u32.u64 	%r342, %rd131;
	mov.b32 	%r343, -1;
	shl.b32 	%r344, %r343, %r1817;
	not.b32 	%r31, %r344;
	and.b32  	%r32, %r342, %r31;
	shl.b32 	%r345, %r1, 5;
	and.b32  	%r346, %r345, 31744;
	add.s32 	%r348, %r318, %r346;
	shl.b32 	%r349, %r32, 2;
	add.s32 	%r350, %r348, %r349;
	atom.shared.add.u32 	%r351, [%r350], 1;
	shr.u64 	%rd132, %rd580, %r1816;
	cvt.u32.u64 	%r352, %rd132;
	and.b32  	%r353, %r352, %r31;
	shl.b32 	%r354, %r353, 2;
	add.s32 	%r355, %r348, %r354;
	atom.shared.add.u32 	%r356, [%r355], 1;
	shr.u64 	%rd133, %rd579, %r1816;
	cvt.u32.u64 	%r357, %rd133;
	and.b32  	%r358, %r357, %r31;
	shl.b32 	%r359, %r358, 2;
	add.s32 	%r360, %r348, %r359;
	atom.shared.add.u32 	%r361, [%r360], 1;
	shr.u64 	%rd134, %rd578, %r1816;
	cvt.u32.u64 	%r362, %rd134;
	and.b32  	%r363, %r362, %r31;
	shl.b32 	%r364, %r363, 2;
	add.s32 	%r365, %r348, %r364;
	atom.shared.add.u32 	%r366, [%r365], 1;
	shr.u64 	%rd135, %rd577, %r1816;
	cvt.u32.u64 	%r367, %rd135;
	and.b32  	%r368, %r367, %r31;
	shl.b32 	%r369, %r368, 2;
	add.s32 	%r370, %r348, %r369;
	atom.shared.add.u32 	%r371, [%r370], 1;
	shr.u64 	%rd136, %rd576, %r1816;
	cvt.u32.u64 	%r372, %rd136;
	and.b32  	%r373, %r372, %r31;
	shl.b32 	%r374, %r373, 2;
	add.s32 	%r375, %r348, %r374;
	atom.shared.add.u32 	%r376, [%r375], 1;
	shr.u64 	%rd137, %rd575, %r1816;
	cvt.u32.u64 	%r377, %rd137;
	and.b32  	%r378, %r377, %r31;
	shl.b32 	%r379, %r378, 2;
	add.s32 	%r380, %r348, %r379;
	atom.shared.add.u32 	%r381, [%r380], 1;
	shr.u64 	%rd138, %rd574, %r1816;
	cvt.u32.u64 	%r382, %rd138;
	and.b32  	%r383, %r382, %r31;
	shl.b32 	%r384, %r383, 2;
	add.s32 	%r385, %r348, %r384;
	atom.shared.add.u32 	%r386, [%r385], 1;
	shr.u64 	%rd139, %rd573, %r1816;
	cvt.u32.u64 	%r387, %rd139;
	and.b32  	%r388, %r387, %r31;
	shl.b32 	%r389, %r388, 2;
	add.s32 	%r390, %r348, %r389;
	atom.shared.add.u32 	%r391, [%r390], 1;
	shr.u64 	%rd140, %rd572, %r1816;
	cvt.u32.u64 	%r392, %rd140;
	and.b32  	%r393, %r392, %r31;
	shl.b32 	%r394, %r393, 2;
	add.s32 	%r395, %r348, %r394;
	atom.shared.add.u32 	%r396, [%r395], 1;
	shr.u64 	%rd141, %rd571, %r1816;
	cvt.u32.u64 	%r397, %rd141;
	and.b32  	%r398, %r397, %r31;
	shl.b32 	%r399, %r398, 2;
	add.s32 	%r400, %r348, %r399;
	atom.shared.add.u32 	%r401, [%r400], 1;
	shr.u64 	%rd142, %rd570, %r1816;
	cvt.u32.u64 	%r402, %rd142;
	and.b32  	%r403, %r402, %r31;
	shl.b32 	%r404, %r403, 2;
	add.s32 	%r405, %r348, %r404;
	atom.shared.add.u32 	%r406, [%r405], 1;
	shr.u64 	%rd143, %rd569, %r1816;
	cvt.u32.u64 	%r407, %rd143;
	and.b32  	%r408, %r407, %r31;
	shl.b32 	%r409, %r408, 2;
	add.s32 	%r410, %r348, %r409;
	atom.shared.add.u32 	%r411, [%r410], 1;
	shr.u64 	%rd144, %rd568, %r1816;
	cvt.u32.u64 	%r412, %rd144;
	and.b32  	%r413, %r412, %r31;
	shl.b32 	%r414, %r413, 2;
	add.s32 	%r415, %r348, %r414;
	atom.shared.add.u32 	%r416, [%r415], 1;
	shr.u64 	%rd145, %rd567, %r1816;
	cvt.u32.u64 	%r417, %rd145;
	and.b32  	%r418, %r417, %r31;
	shl.b32 	%r419, %r418, 2;
	add.s32 	%r420, %r348, %r419;
	atom.shared.add.u32 	%r421, [%r420], 1;
	bar.sync 	0;
	setp.gt.u32 	%p27, %r1, 255;
	mov.b32 	%r1826, 0;
	@%p27 bra 	$L__BB38_49;
	shl.b32 	%r422, %r1, 2;
	add.s32 	%r424, %r318, %r422;
	ld.shared.u32 	%r425, [%r424];
	mov.b32 	%r426, 0;
	st.shared.u32 	[%r424], %r426;
	ld.shared.u32 	%r427, [%r424+1024];
	st.shared.u32 	[%r424+1024], %r425;
	add.s32 	%r428, %r427, %r425;
	ld.shared.u32 	%r429, [%r424+2048];
	st.shared.u32 	[%r424+2048], %r428;
	add.s32 	%r430, %r429, %r428;
	ld.shared.u32 	%r431, [%r424+3072];
	st.shared.u32 	[%r424+3072], %r430;
	add.s32 	%r432, %r431, %r430;
	ld.shared.u32 	%r433, [%r424+4096];
	st.shared.u32 	[%r424+4096], %r432;
	add.s32 	%r434, %r433, %r432;
	ld.shared.u32 	%r435, [%r424+5120];
	st.shared.u32 	[%r424+5120], %r434;
	add.s32 	%r436, %r435, %r434;
	ld.shared.u32 	%r437, [%r424+6144];
	st.shared.u32 	[%r424+6144], %r436;
	add.s32 	%r438, %r437, %r436;
	ld.shared.u32 	%r439, [%r424+7168];
	st.shared.u32 	[%r424+7168], %r438;
	add.s32 	%r440, %r439, %r438;
	ld.shared.u32 	%r441, [%r424+8192];
	st.shared.u32 	[%r424+8192], %r440;
	add.s32 	%r442, %r441, %r440;
	ld.shared.u32 	%r443, [%r424+9216];
	st.shared.u32 	[%r424+9216], %r442;
	add.s32 	%r444, %r443, %r442;
	ld.shared.u32 	%r445, [%r424+10240];
	st.shared.u32 	[%r424+10240], %r444;
	add.s32 	%r446, %r445, %r444;
	ld.shared.u32 	%r447, [%r424+11264];
	st.shared.u32 	[%r424+11264], %r446;
	add.s32 	%r1826, %r447, %r446;
$L__BB38_49:
	ld.param.u64 	%rd541, [_ZN3cub18CUB_300001_SM_10006detail10radix_sort29DeviceRadixSortOnesweepKernelINS1_5radix10policy_hubImjyE10Policy1000ELNS0_9SortOrderE0EmjyiiNS1_21identity_decomposer_tEEEvPT5_SB_PT3_PKSC_PT1_PKSG_PT2_PKSK_T4_iiT6__param_0];
	setp.gt.u32 	%p28, %r1, 255;
	shl.b32 	%r448, %r4, 8;
	add.s32 	%r449, %r448, %r1;
	cvta.to.global.u64 	%rd64, %rd541;
	mul.wide.s32 	%rd146, %r449, 4;
	add.s64 	%rd65, %rd64, %rd146;
	@%p28 bra 	$L__BB38_51;
	or.b32  	%r450, %r1826, 1073741824;
	st.volatile.global.u32 	[%rd65], %r450;
$L__BB38_51:
	ld.param.u64 	%rd552, [_ZN3cub18CUB_300001_SM_10006detail10radix_sort29DeviceRadixSortOnesweepKernelINS1_5radix10policy_hubImjyE10Policy1000ELNS0_9SortOrderE0EmjyiiNS1_21identity_decomposer_tEEEvPT5_SB_PT3_PKSC_PT1_PKSG_PT2_PKSK_T4_iiT6__param_7];
	ld.param.u64 	%rd551, [_ZN3cub18CUB_300001_SM_10006detail10radix_sort29DeviceRadixSortOnesweepKernelINS1_5radix10policy_hubImjyE10Policy1000ELNS0_9SortOrderE0EmjyiiNS1_21identity_decomposer_tEEEvPT5_SB_PT3_PKSC_PT1_PKSG_PT2_PKSK_T4_iiT6__param_6];
	ld.param.u64 	%rd550, [_ZN3cub18CUB_300001_SM_10006detail10radix_sort29DeviceRadixSortOnesweepKernelINS1_5radix10policy_hubImjyE10Policy1000ELNS0_9SortOrderE0EmjyiiNS1_21identity_decomposer_tEEEvPT5_SB_PT3_PKSC_PT1_PKSG_PT2_PKSK_T4_iiT6__param_4];
	ld.param.u64 	%rd548, [_ZN3cub18CUB_300001_SM_10006detail10radix_sort29DeviceRadixSortOnesweepKernelINS1_5radix10policy_hubImjyE10Policy1000ELNS0_9SortOrderE0EmjyiiNS1_21identity_decomposer_tEEEvPT5_SB_PT3_PKSC_PT1_PKSG_PT2_PKSK_T4_iiT6__param_3];
	cvta.to.global.u64 	%rd66, %rd551;
	cvta.to.global.u64 	%rd67, %rd550;
	setp.lt.u32 	%p29, %r1, 256;
	setp.eq.s32 	%p30, %r1826, 5760;
	and.pred  	%p31, %p29, %p30;
	selp.u32 	%r451, 1, 0, %p31;
	{ 
	.reg .pred 	%p1; 
	.reg .pred 	%p2; 
	setp.ne.u32 	%p1, %r451, 0; 
	bar.red.or.pred 	%p2, 0, %p1; 
	selp.u32 	%r452, 1, 0, %p2; 
	}
	setp.eq.s32 	%p32, %r452, 0;
	and.b32  	%r453, %r1, 992;
	and.b32  	%r454, %r1, 31;
	mul.lo.s32 	%r455, %r453, 15;
	or.b32  	%r456, %r455, %r454;
	cvt.u64.u32 	%rd68, %r456;
	mul.lo.s32 	%r457, %r4, 5760;
	cvt.s64.s32 	%rd147, %r457;
	add.s64 	%rd148, %rd68, %rd147;
	cvta.to.global.u64 	%rd149, %rd552;
	shl.b64 	%rd150, %rd148, 2;
	add.s64 	%rd69, %rd149, %rd150;
	cvt.u64.u32 	%rd70, %r1;
	cvta.to.global.u64 	%rd151, %rd548;
	mul.wide.u32 	%rd152, %r1, 8;
	add.s64 	%rd71, %rd151, %rd152;
	@%p32 bra 	$L__BB38_159;
	setp.gt.u32 	%p33, %r1, 255;
	shl.b32 	%r458, %r1, 3;
	mov.u32 	%r459, _ZZN3cub18CUB_300001_SM_10006detail10radix_sort29DeviceRadixSortOnesweepKernelINS1_5radix10policy_hubImjyE10Policy1000ELNS0_9SortOrderE0EmjyiiNS1_21identity_decomposer_tEEEvPT5_SB_PT3_PKSC_PT1_PKSG_PT2_PKSK_T4_iiT6_E1s;
	add.s32 	%r460, %r459, %r458;
	add.s32 	%r35, %r460, 46080;
	@%p33 bra 	$L__BB38_60;
	ld.global.u64 	%rd153, [%rd71];
	setp.gt.u32 	%p34, %r1, %r32;
	selp.b64 	%rd154, 5760, 0, %p34;
	sub.s64 	%rd582, %rd153, %rd154;
	st.shared.u64 	[%r35], %rd582;
	setp.lt.s32 	%p35, %r4, 1;
	mov.u32 	%r1830, %r1826;
	@%p35 bra 	$L__BB38_59;
	mov.b32 	%r1828, -1;
	mov.u32 	%r1827, %r4;
	mov.u32 	%r1830, %r1826;
$L__BB38_55:
	add.s32 	%r39, %r1827, -1;
	shl.b32 	%r462, %r39, 8;
	add.s32 	%r463, %r462, %r1;
	mul.wide.s32 	%rd155, %r463, 4;
	add.s64 	%rd73, %rd64, %rd155;
$L__BB38_56:
	membar.cta;
	ld.volatile.global.u32 	%r40, [%rd73];
	setp.eq.s32 	%p36, %r40, 0;
	@%p36 bra 	$L__BB38_56;
	and.b32  	%r464, %r40, 1073741823;
	add.s32 	%r1830, %r464, %r1830;
	setp.gt.s32 	%p37, %r40, -1;
	vote.sync.ballot.b32 	%r1828, %p37, %r1828;
	setp.gt.u32 	%p39, %r1827, 1;
	and.pred  	%p40, %p37, %p39;
	mov.u32 	%r1827, %r39;
	@%p40 bra 	$L__BB38_55;
	ld.shared.u64 	%rd582, [%r35];
$L__BB38_59:
	or.b32  	%r465, %r1830, -2147483648;
	st.volatile.global.u32 	[%rd65], %r465;
	sub.s32 	%r466, %r1830, %r1826;
	cvt.s64.s32 	%rd156, %r466;
	add.s64 	%rd157, %rd582, %rd156;
	st.shared.u64 	[%r35], %rd157;
$L__BB38_60:
	ld.param.u32 	%r1802, [_ZN3cub18CUB_300001_SM_10006detail10radix_sort29DeviceRadixSortOnesweepKernelINS1_5radix10policy_hubImjyE10Policy1000ELNS0_9SortOrderE0EmjyiiNS1_21identity_decomposer_tEEEvPT5_SB_PT3_PKSC_PT1_PKSG_PT2_PKSK_T4_iiT6__param_8];
	ld.param.u64 	%rd544, [_ZN3cub18CUB_300001_SM_10006detail10radix_sort29DeviceRadixSortOnesweepKernelINS1_5radix10policy_hubImjyE10Policy1000ELNS0_9SortOrderE0EmjyiiNS1_21identity_decomposer_tEEEvPT5_SB_PT3_PKSC_PT1_PKSG_PT2_PKSK_T4_iiT6__param_2];
	mad.lo.s32 	%r44, %r4, 5760, 5760;
	setp.lt.s32 	%p42, %r44, %r1802;
	setp.eq.s64 	%p43, %rd544, 0;
	or.pred  	%p44, %p43, %p42;
	or.pred  	%p45, %p33, %p44;
	@%p45 bra 	$L__BB38_62;
	ld.param.u64 	%rd545, [_ZN3cub18CUB_300001_SM_10006detail10radix_sort29DeviceRadixSortOnesweepKernelINS1_5radix10policy_hubImjyE10Policy1000ELNS0_9SortOrderE0EmjyiiNS1_21identity_decomposer_tEEEvPT5_SB_PT3_PKSC_PT1_PKSG_PT2_PKSK_T4_iiT6__param_2];
	ld.shared.u64 	%rd158, [%r35];
	setp.gt.u32 	%p46, %r1, %r32;
	selp.b64 	%rd159, 5760, 0, %p46;
	cvt.s64.s32 	%rd160, %r1826;
	add.s64 	%rd161, %rd159, %rd160;
	add.s64 	%rd162, %rd161, %rd158;
	cvta.to.global.u64 	%rd163, %rd545;
	shl.b64 	%rd164, %rd70, 3;
	add.s64 	%rd165, %rd163, %rd164;
	st.global.u64 	[%rd165], %rd162;
$L__BB38_62:
	ld.param.u32 	%r1803, [_ZN3cub18CUB_300001_SM_10006detail10radix_sort29DeviceRadixSortOnesweepKernelINS1_5radix10policy_hubImjyE10Policy1000ELNS0_9SortOrderE0EmjyiiNS1_21identity_decomposer_tEEEvPT5_SB_PT3_PKSC_PT1_PKSG_PT2_PKSK_T4_iiT6__param_8];
	setp.gt.s32 	%p47, %r44, %r1803;
	bar.sync 	0;
	shl.b32 	%r467, %r32, 3;
	mov.u32 	%r468, _ZZN3cub18CUB_300001_SM_10006detail10radix_sort29DeviceRadixSortOnesweepKernelINS1_5radix10policy_hubImjyE10Policy1000ELNS0_9SortOrderE0EmjyiiNS1_21identity_decomposer_tEEEvPT5_SB_PT3_PKSC_PT1_PKSG_PT2_PKSK_T4_iiT6_E1s;
	add.s32 	%r469, %r468, %r467;
	ld.shared.u64 	%rd76, [%r469+46080];
	@%p47 bra 	$L__BB38_64;
	add.s64 	%rd166, %rd76, %rd68;
	shl.b64 	%rd167, %rd166, 3;
	add.s64 	%rd168, %rd67, %rd167;
	st.global.u64 	[%rd168], %rd581;
	st.global.u64 	[%rd168+256], %rd580;
	st.global.u64 	[%rd168+512], %rd579;
	st.global.u64 	[%rd168+768], %rd578;
	st.global.u64 	[%rd168+1024], %rd577;
	st.global.u64 	[%rd168+1280], %rd576;
	st.global.u64 	[%rd168+1536], %rd575;
	st.global.u64 	[%rd168+1792], %rd574;
	st.global.u64 	[%rd168+2048], %rd573;
	st.global.u64 	[%rd168+2304], %rd572;
	st.global.u64 	[%rd168+2560], %rd571;
	st.global.u64 	[%rd168+2816], %rd570;
	st.global.u64 	[%rd168+3072], %rd569;
	st.global.u64 	[%rd168+3328], %rd568;
	st.global.u64 	[%rd168+3584], %rd567;
	bra.uni 	$L__BB38_94;
$L__BB38_64:
	ld.param.u32 	%r1804, [_ZN3cub18CUB_300001_SM_10006detail10radix_sort29DeviceRadixSortOnesweepKernelINS1_5radix10policy_hubImjyE10Policy1000ELNS0_9SortOrderE0EmjyiiNS1_21identity_decomposer_tEEEvPT5_SB_PT3_PKSC_PT1_PKSG_PT2_PKSK_T4_iiT6__param_8];
	cvt.u32.u64 	%r470, %rd68;
	mad.lo.s32 	%r45, %r4, -5760, %r1804;
	setp.ge.s32 	%p48, %r470, %r45;
	add.s64 	%rd169, %rd76, %rd68;
	shl.b64 	%rd170, %rd169, 3;
	add.s64 	%rd77, %rd67, %rd170;
	@%p48 bra 	$L__BB38_66;
	st.global.u64 	[%rd77], %rd581;
$L__BB38_66:
	add.s32 	%r472, %r470, 32;
	setp.ge.s32 	%p49, %r472, %r45;
	@%p49 bra 	$L__BB38_68;
	st.global.u64 	[%rd77+256], %rd580;
$L__BB38_68:
	add.s32 	%r474, %r470, 64;
	setp.ge.s32 	%p50, %r474, %r45;
	@%p50 bra 	$L__BB38_70;
	st.global.u64 	[%rd77+512], %rd579;
$L__BB38_70:
	add.s32 	%r476, %r470, 96;
	setp.ge.s32 	%p51, %r476, %r45;
	@%p51 bra 	$L__BB38_72;
	st.global.u64 	[%rd77+768], %rd578;
$L__BB38_72:
	add.s32 	%r478, %r470, 128;
	setp.ge.s32 	%p52, %r478, %r45;
	@%p52 bra 	$L__BB38_74;
	st.global.u64 	[%rd77+1024], %rd577;
$L__BB38_74:
	add.s32 	%r480, %r470, 160;
	setp.ge.s32 	%p53, %r480, %r45;
	@%p53 bra 	$L__BB38_76;
	st.global.u64 	[%rd77+1280], %rd576;
$L__BB38_76:
	add.s32 	%r482, %r470, 192;
	setp.ge.s32 	%p54, %r482, %r45;
	@%p54 bra 	$L__BB38_78;
	st.global.u64 	[%rd77+1536], %rd575;
$L__BB38_78:
	add.s32 	%r484, %r470, 224;
	setp.ge.s32 	%p55, %r484, %r45;
	@%p55 bra 	$L__BB38_80;
	st.global.u64 	[%rd77+1792], %rd574;
$L__BB38_80:
	add.s32 	%r486, %r470, 256;
	setp.ge.s32 	%p56, %r486, %r45;
	@%p56 bra 	$L__BB38_82;
	st.global.u64 	[%rd77+2048], %rd573;
$L__BB38_82:
	add.s32 	%r488, %r470, 288;
	setp.ge.s32 	%p57, %r488, %r45;
	@%p57 bra 	$L__BB38_84;
	st.global.u64 	[%rd77+2304], %rd572;
$L__BB38_84:
	add.s32 	%r490, %r470, 320;
	setp.ge.s32 	%p58, %r490, %r45;
	@%p58 bra 	$L__BB38_86;
	st.global.u64 	[%rd77+2560], %rd571;
$L__BB38_86:
	add.s32 	%r492, %r470, 352;
	setp.ge.s32 	%p59, %r492, %r45;
	@%p59 bra 	$L__BB38_88;
	st.global.u64 	[%rd77+2816], %rd570;
$L__BB38_88:
	add.s32 	%r494, %r470, 384;
	setp.ge.s32 	%p60, %r494, %r45;
	@%p60 bra 	$L__BB38_90;
	st.global.u64 	[%rd77+3072], %rd569;
$L__BB38_90:
	add.s32 	%r496, %r470, 416;
	setp.ge.s32 	%p61, %r496, %r45;
	@%p61 bra 	$L__BB38_92;
	st.global.u64 	[%rd77+3328], %rd568;
$L__BB38_92:
	add.s32 	%r498, %r470, 448;
	setp.ge.s32 	%p62, %r498, %r45;
	@%p62 bra 	$L__BB38_94;
	st.global.u64 	[%rd77+3584], %rd567;
$L__BB38_94:
	ld.param.u32 	%r1805, [_ZN3cub18CUB_300001_SM_10006detail10radix_sort29DeviceRadixSortOnesweepKernelINS1_5radix10policy_hubImjyE10Policy1000ELNS0_9SortOrderE0EmjyiiNS1_21identity_decomposer_tEEEvPT5_SB_PT3_PKSC_PT1_PKSG_PT2_PKSK_T4_iiT6__param_8];
	setp.gt.s32 	%p63, %r44, %r1805;
	@%p63 bra 	$L__BB38_96;
	ld.global.u32 	%r1859, [%rd69];
	ld.global.u32 	%r1858, [%rd69+128];
	ld.global.u32 	%r1857, [%rd69+256];
	ld.global.u32 	%r1856, [%rd69+384];
	ld.global.u32 	%r1855, [%rd69+512];
	ld.global.u32 	%r1854, [%rd69+640];
	ld.global.u32 	%r1853, [%rd69+768];
	ld.global.u32 	%r1852, [%rd69+896];
	ld.global.u32 	%r1851, [%rd69+1024];
	ld.global.u32 	%r1850, [%rd69+1152];
	ld.global.u32 	%r1849, [%rd69+1280];
	ld.global.u32 	%r1848, [%rd69+1408];
	ld.global.u32 	%r1847, [%rd69+1536];
	ld.global.u32 	%r1846, [%rd69+1664];
	ld.global.u32 	%r1845, [%rd69+1792];
	bra.uni 	$L__BB38_126;
$L__BB38_96:
	ld.param.u32 	%r1806, [_ZN3cub18CUB_300001_SM_10006detail10radix_sort29DeviceRadixSortOnesweepKernelINS1_5radix10policy_hubImjyE10Policy1000ELNS0_9SortOrderE0EmjyiiNS1_21identity_decomposer_tEEEvPT5_SB_PT3_PKSC_PT1_PKSG_PT2_PKSK_T4_iiT6__param_8];
	cvt.u32.u64 	%r500, %rd68;
	mul.lo.s32 	%r501, %r4, 5760;
	sub.s32 	%r61, %r1806, %r501;
	setp.ge.s32 	%p64, %r500, %r61;
	@%p64 bra 	$L__BB38_98;
	ld.global.u32 	%r1859, [%rd69];
$L__BB38_98:
	add.s32 	%r504, %r500, 32;
	setp.ge.s32 	%p65, %r504, %r61;
	@%p65 bra 	$L__BB38_100;
	ld.global.u32 	%r1858, [%rd69+128];
$L__BB38_100:
	add.s32 	%r507, %r500, 64;
	setp.ge.s32 	%p66, %r507, %r61;
	@%p66 bra 	$L__BB38_102;
	ld.global.u32 	%r1857, [%rd69+256];
$L__BB38_102:
	add.s32 	%r510, %r500, 96;
	setp.ge.s32 	%p67, %r510, %r61;
	@%p67 bra 	$L__BB38_104;
	ld.global.u32 	%r1856, [%rd69+384];
$L__BB38_104:
	add.s32 	%r513, %r500, 128;
	setp.ge.s32 	%p68, %r513, %r61;
	@%p68 bra 	$L__BB38_106;
	ld.global.u32 	%r1855, [%rd69+512];
$L__BB38_106:
	cvt.u32.u64 	%r515, %rd68;
	add.s32 	%r516, %r515, 160;
	setp.ge.s32 	%p69, %r516, %r61;
	@%p69 bra 	$L__BB38_108;
	ld.global.u32 	%r1854, [%rd69+640];
$L__BB38_108:
	cvt.u32.u64 	%r518, %rd68;
	add.s32 	%r519, %r518, 192;
	setp.ge.s32 	%p70, %r519, %r61;
	@%p70 bra 	$L__BB38_110;
	ld.global.u32 	%r1853, [%rd69+768];
$L__BB38_110:
	cvt.u32.u64 	%r521, %rd68;
	add.s32 	%r522, %r521, 224;
	setp.ge.s32 	%p71, %r522, %r61;
	@%p71 bra 	$L__BB38_112;
	ld.global.u32 	%r1852, [%rd69+896];
$L__BB38_112:
	cvt.u32.u64 	%r524, %rd68;
	add.s32 	%r525, %r524, 256;
	setp.ge.s32 	%p72, %r525, %r61;
	@%p72 bra 	$L__BB38_114;
	ld.global.u32 	%r1851, [%rd69+1024];
$L__BB38_114:
	cvt.u32.u64 	%r527, %rd68;
	add.s32 	%r528, %r527, 288;
	setp.ge.s32 	%p73, %r528, %r61;
	@%p73 bra 	$L__BB38_116;
	ld.global.u32 	%r1850, [%rd69+1152];
$L__BB38_116:
	cvt.u32.u64 	%r530, %rd68;
	add.s32 	%r531, %r530, 320;
	setp.ge.s32 	%p74, %r531, %r61;
	@%p74 bra 	$L__BB38_118;
	ld.global.u32 	%r1849, [%rd69+1280];
$L__BB38_118:
	cvt.u32.u64 	%r533, %rd68;
	add.s32 	%r534, %r533, 352;
	setp.ge.s32 	%p75, %r534, %r61;
	@%p75 bra 	$L__BB38_120;
	ld.global.u32 	%r1848, [%rd69+1408];
$L__BB38_120:
	cvt.u32.u64 	%r536, %rd68;
	add.s32 	%r537, %r536, 384;
	setp.ge.s32 	%p76, %r537, %r61;
	@%p76 bra 	$L__BB38_122;
	ld.global.u32 	%r1847, [%rd69+1536];
$L__BB38_122:
	cvt.u32.u64 	%r539, %rd68;
	add.s32 	%r540, %r539, 416;
	setp.ge.s32 	%p77, %r540, %r61;
	@%p77 bra 	$L__BB38_124;
	ld.global.u32 	%r1846, [%rd69+1664];
$L__BB38_124:
	cvt.u32.u64 	%r542, %rd68;
	add.s32 	%r543, %r542, 448;
	setp.ge.s32 	%p78, %r543, %r61;
	@%p78 bra 	$L__BB38_126;
	ld.global.u32 	%r1845, [%rd69+1792];
$L__BB38_126:
	ld.param.u32 	%r1807, [_ZN3cub18CUB_300001_SM_10006detail10radix_sort29DeviceRadixSortOnesweepKernelINS1_5radix10policy_hubImjyE10Policy1000ELNS0_9SortOrderE0EmjyiiNS1_21identity_decomposer_tEEEvPT5_SB_PT3_PKSC_PT1_PKSG_PT2_PKSK_T4_iiT6__param_8];
	setp.gt.s32 	%p79, %r44, %r1807;
	@%p79 bra 	$L__BB38_128;
	add.s64 	%rd171, %rd76, %rd68;
	shl.b64 	%rd172, %rd171, 2;
	add.s64 	%rd173, %rd66, %rd172;
	st.global.u32 	[%rd173], %r1859;
	st.global.u32 	[%rd173+128], %r1858;
	st.global.u32 	[%rd173+256], %r1857;
	st.global.u32 	[%rd173+384], %r1856;
	st.global.u32 	[%rd173+512], %r1855;
	st.global.u32 	[%rd173+640], %r1854;
	st.global.u32 	[%rd173+768], %r1853;
	st.global.u32 	[%rd173+896], %r1852;
	st.global.u32 	[%rd173+1024], %r1851;
	st.global.u32 	[%rd173+1152], %r1850;
	st.global.u32 	[%rd173+1280], %r1849;
	st.global.u32 	[%rd173+1408], %r1848;
	st.global.u32 	[%rd173+1536], %r1847;
	st.global.u32 	[%rd173+1664], %r1846;
	st.global.u32 	[%rd173+1792], %r1845;
	bra.uni 	$L__BB38_158;
$L__BB38_128:
	ld.param.u32 	%r1808, [_ZN3cub18CUB_300001_SM_10006detail10radix_sort29DeviceRadixSortOnesweepKernelINS1_5radix10policy_hubImjyE10Policy1000ELNS0_9SortOrderE0EmjyiiNS1_21identity_decomposer_tEEEvPT5_SB_PT3_PKSC_PT1_PKSG_PT2_PKSK_T4_iiT6__param_8];
	cvt.u32.u64 	%r544, %rd68;
	mad.lo.s32 	%r106, %r4, -5760, %r1808;
	setp.ge.s32 	%p80, %r544, %r106;
	add.s64 	%rd174, %rd76, %rd68;
	shl.b64 	%rd175, %rd174, 2;
	add.s64 	%rd78, %rd66, %rd175;
	@%p80 bra 	$L__BB38_130;
	st.global.u32 	[%rd78], %r1859;
$L__BB38_130:
	cvt.u32.u64 	%r545, %rd68;
	add.s32 	%r546, %r545, 32;
	setp.ge.s32 	%p81, %r546, %r106;
	@%p81 bra 	$L__BB38_132;
	st.global.u32 	[%rd78+128], %r1858;
$L__BB38_132:
	cvt.u32.u64 	%r547, %rd68;
	add.s32 	%r548, %r547, 64;
	setp.ge.s32 	%p82, %r548, %r106;
	@%p82 bra 	$L__BB38_134;
	st.global.u32 	[%rd78+256], %r1857;
$L__BB38_134:
	cvt.u32.u64 	%r549, %rd68;
	add.s32 	%r550, %r549, 96;
	setp.ge.s32 	%p83, %r550, %r106;
	@%p83 bra 	$L__BB38_136;
	st.global.u32 	[%rd78+384], %r1856;
$L__BB38_136:
	cvt.u32.u64 	%r551, %rd68;
	add.s32 	%r552, %r551, 128;
	setp.ge.s32 	%p84, %r552, %r106;
	@%p84 bra 	$L__BB38_138;
	st.global.u32 	[%rd78+512], %r1855;
$L__BB38_138:
	cvt.u32.u64 	%r553, %rd68;
	add.s32 	%r554, %r553, 160;
	setp.ge.s32 	%p85, %r554, %r106;
	@%p85 bra 	$L__BB38_140;
	st.global.u32 	[%rd78+640], %r1854;
$L__BB38_140:
	cvt.u32.u64 	%r555, %rd68;
	add.s32 	%r556, %r555, 192;
	setp.ge.s32 	%p86, %r556, %r106;
	@%p86 bra 	$L__BB38_142;
	st.global.u32 	[%rd78+768], %r1853;
$L__BB38_142:
	cvt.u32.u64 	%r557, %rd68;
	add.s32 	%r558, %r557, 224;
	setp.ge.s32 	%p87, %r558, %r106;
	@%p87 bra 	$L__BB38_144;
	st.global.u32 	[%rd78+896], %r1852;
$L__BB38_144:
	cvt.u32.u64 	%r559, %rd68;
	add.s32 	%r560, %r559, 256;
	setp.ge.s32 	%p88, %r560, %r106;
	@%p88 bra 	$L__BB38_146;
	st.global.u32 	[%rd78+1024], %r1851;
$L__BB38_146:
	cvt.u32.u64 	%r561, %rd68;
	add.s32 	%r562, %r561, 288;
	setp.ge.s32 	%p89, %r562, %r106;
	@%p89 bra 	$L__BB38_148;
	st.global.u32 	[%rd78+1152], %r1850;
$L__BB38_148:
	add.s32 	%r564, %r561, 320;
	setp.ge.s32 	%p90, %r564, %r106;
	@%p90 bra 	$L__BB38_150;
	st.global.u32 	[%rd78+1280], %r1849;
$L__BB38_150:
	add.s32 	%r566, %r561, 352;
	setp.ge.s32 	%p91, %r566, %r106;
	@%p91 bra 	$L__BB38_152;
	st.global.u32 	[%rd78+1408], %r1848;
$L__BB38_152:
	add.s32 	%r568, %r561, 384;
	setp.ge.s32 	%p92, %r568, %r106;
	@%p92 bra 	$L__BB38_154;
	st.global.u32 	[%rd78+1536], %r1847;
$L__BB38_154:
	add.s32 	%r570, %r561, 416;
	setp.ge.s32 	%p93, %r570, %r106;
	@%p93 bra 	$L__BB38_156;
	st.global.u32 	[%rd78+1664], %r1846;
$L__BB38_156:
	add.s32 	%r572, %r561, 448;
	setp.ge.s32 	%p94, %r572, %r106;
	@%p94 bra 	$L__BB38_158;
	st.global.u32 	[%rd78+1792], %r1845;
$L__BB38_158:
	// begin inline asm
	exit;
	// end inline asm
$L__BB38_159:
	mul.hi.u32 	%r573, %r1, 357913942;
	add.s32 	%r574, %r573, %r1;
	shl.b32 	%r575, %r574, 2;
	mov.u32 	%r576, _ZZN3cub18CUB_300001_SM_10006detail10radix_sort29DeviceRadixSortOnesweepKernelINS1_5radix10policy_hubImjyE10Policy1000ELNS0_9SortOrderE0EmjyiiNS1_21identity_decomposer_tEEEvPT5_SB_PT3_PKSC_PT1_PKSG_PT2_PKSK_T4_iiT6_E1s;
	add.s32 	%r577, %r576, %r575;
	add.s32 	%r107, %r577, 13328;
	st.shared.u32 	[%r577+13328], %r1826;
	bar.sync 	0;
	setp.gt.u32 	%p95, %r1, 31;
	@%p95 bra 	$L__BB38_161;
	mov.u32 	%r608, _ZZN3cub18CUB_300001_SM_10006detail10radix_sort29DeviceRadixSortOnesweepKernelINS1_5radix10policy_hubImjyE10Policy1000ELNS0_9SortOrderE0EmjyiiNS1_21identity_decomposer_tEEEvPT5_SB_PT3_PKSC_PT1_PKSG_PT2_PKSK_T4_iiT6_E1s;
	mad.lo.s32 	%r609, %r1, 52, %r608;
	ld.shared.u32 	%r610, [%r609+13328];
	ld.shared.u32 	%r611, [%r609+13332];
	ld.shared.u32 	%r612, [%r609+13336];
	ld.shared.u32 	%r613, [%r609+13340];
	ld.shared.u32 	%r614, [%r609+13344];
	ld.shared.u32 	%r615, [%r609+13348];
	ld.shared.u32 	%r616, [%r609+13352];
	ld.shared.u32 	%r617, [%r609+13356];
	ld.shared.u32 	%r618, [%r609+13360];
	ld.shared.u32 	%r619, [%r609+13364];
	ld.shared.u32 	%r620, [%r609+13368];
	ld.shared.u32 	%r621, [%r609+13372];
	add.s32 	%r622, %r611, %r610;
	add.s32 	%r623, %r622, %r612;
	add.s32 	%r624, %r623, %r613;
	add.s32 	%r625, %r624, %r614;
	add.s32 	%r626, %r625, %r615;
	add.s32 	%r627, %r626, %r616;
	add.s32 	%r628, %r627, %r617;
	add.s32 	%r629, %r628, %r618;
	add.s32 	%r630, %r629, %r619;
	add.s32 	%r631, %r630, %r620;
	add.s32 	%r582, %r631, %r621;
	mov.b32 	%r580, 1;
	mov.b32 	%r605, 0;
	mov.b32 	%r607, -1;
	// begin inline asm
	{  .reg .s32 r0;  .reg .pred p;  shfl.sync.up.b32 r0|p, %r582, %r580, %r605, %r607;  @p add.s32 r0, r0, %r582;  mov.s32 %r578, r0;}
	// end inline asm
	mov.b32 	%r586, 2;
	// begin inline asm
	{  .reg .s32 r0;  .reg .pred p;  shfl.sync.up.b32 r0|p, %r578, %r586, %r605, %r607;  @p add.s32 r0, r0, %r578;  mov.s32 %r584, r0;}
	// end inline asm
	mov.b32 	%r592, 4;
	// begin inline asm
	{  .reg .s32 r0;  .reg .pred p;  shfl.sync.up.b32 r0|p, %r584, %r592, %r605, %r607;  @p add.s32 r0, r0, %r584;  mov.s32 %r590, r0;}
	// end inline asm
	mov.b32 	%r598, 8;
	// begin inline asm
	{  .reg .s32 r0;  .reg .pred p;  shfl.sync.up.b32 r0|p, %r590, %r598, %r605, %r607;  @p add.s32 r0, r0, %r590;  mov.s32 %r596, r0;}
	// end inline asm
	mov.b32 	%r604, 16;
	// begin inline asm
	{  .reg .s32 r0;  .reg .pred p;  shfl.sync.up.b32 r0|p, %r596, %r604, %r605, %r607;  @p add.s32 r0, r0, %r596;  mov.s32 %r602, r0;}
	// end inline asm
	sub.s32 	%r632, %r602, %r582;
	add.s32 	%r633, %r610, %r632;
	add.s32 	%r634, %r611, %r633;
	add.s32 	%r635, %r612, %r634;
	add.s32 	%r636, %r613, %r635;
	add.s32 	%r637, %r614, %r636;
	add.s32 	%r638, %r615, %r637;
	add.s32 	%r639, %r616, %r638;
	add.s32 	%r640, %r617, %r639;
	add.s32 	%r641, %r618, %r640;
	add.s32 	%r642, %r619, %r641;
	add.s32 	%r643, %r620, %r642;
	st.shared.u32 	[%r609+13328], %r632;
	st.shared.u32 	[%r609+13332], %r633;
	st.shared.u32 	[%r609+13336], %r634;
	st.shared.u32 	[%r609+13340], %r635;
	st.shared.u32 	[%r609+13344], %r636;
	st.shared.u32 	[%r609+13348], %r637;
	st.shared.u32 	[%r609+13352], %r638;
	st.shared.u32 	[%r609+13356], %r639;
	st.shared.u32 	[%r609+13360], %r640;
	st.shared.u32 	[%r609+13364], %r641;
	st.shared.u32 	[%r609+13368], %r642;
	st.shared.u32 	[%r609+13372], %r643;
$L__BB38_161:
	setp.gt.u32 	%p96, %r1, 255;
	bar.sync 	0;
	ld.shared.u32 	%r108, [%r107];
	@%p96 bra 	$L__BB38_163;
	shl.b32 	%r644, %r1, 2;
	mov.u32 	%r645, _ZZN3cub18CUB_300001_SM_10006detail10radix_sort29DeviceRadixSortOnesweepKernelINS1_5radix10policy_hubImjyE10Policy1000ELNS0_9SortOrderE0EmjyiiNS1_21identity_decomposer_tEEEvPT5_SB_PT3_PKSC_PT1_PKSG_PT2_PKSK_T4_iiT6_E1s;
	add.s32 	%r646, %r645, %r644;
	ld.shared.u32 	%r647, [%r646];
	add.s32 	%r648, %r647, %r108;
	st.shared.u32 	[%r646], %r648;
	ld.shared.u32 	%r649, [%r646+1024];
	add.s32 	%r650, %r649, %r108;
	st.shared.u32 	[%r646+1024], %r650;
	ld.shared.u32 	%r651, [%r646+2048];
	add.s32 	%r652, %r651, %r108;
	st.shared.u32 	[%r646+2048], %r652;
	ld.shared.u32 	%r653, [%r646+3072];
	add.s32 	%r654, %r653, %r108;
	st.shared.u32 	[%r646+3072], %r654;
	ld.shared.u32 	%r655, [%r646+4096];
	add.s32 	%r656, %r655, %r108;
	st.shared.u32 	[%r646+4096], %r656;
	ld.shared.u32 	%r657, [%r646+5120];
	add.s32 	%r658, %r657, %r108;
	st.shared.u32 	[%r646+5120], %r658;
	ld.shared.u32 	%r659, [%r646+6144];
	add.s32 	%r660, %r659, %r108;
	st.shared.u32 	[%r646+6144], %r660;
	ld.shared.u32 	%r661, [%r646+7168];
	add.s32 	%r662, %r661, %r108;
	st.shared.u32 	[%r646+7168], %r662;
	ld.shared.u32 	%r663, [%r646+8192];
	add.s32 	%r664, %r663, %r108;
	st.shared.u32 	[%r646+8192], %r664;
	ld.shared.u32 	%r665, [%r646+9216];
	add.s32 	%r666, %r665, %r108;
	st.shared.u32 	[%r646+9216], %r666;
	ld.shared.u32 	%r667, [%r646+10240];
	add.s32 	%r668, %r667, %r108;
	st.shared.u32 	[%r646+10240], %r668;
	ld.shared.u32 	%r669, [%r646+11264];
	add.s32 	%r670, %r669, %r108;
	st.shared.u32 	[%r646+11264], %r670;
$L__BB38_163:
	bar.sync 	0;
	// begin inline asm
	mov.u32 %r671, %lanemask_le;
	// end inline asm
	cvt.u32.u64 	%r697, %rd63;
	shr.u64 	%rd176, %rd581, %r697;
	cvt.u32.u64 	%r698, %rd176;
	and.b32  	%r694, %r698, %r31;
	mov.b32 	%r674, 1;
	// begin inline asm
	{
    .reg .pred p;
    and.b32 %r672, %r694, %r674;    setp.ne.u32 p, %r672, 0;
    vote.ballot.sync.b32 %r672, p, 0xffffffff;
    @!p not.b32 %r672, %r672;
}

	// end inline asm
	mov.b32 	%r677, 2;
	// begin inline asm
	{
    .reg .pred p;
    and.b32 %r675, %r694, %r677;    setp.ne.u32 p, %r675, 0;
    vote.ballot.sync.b32 %r675, p, 0xffffffff;
    @!p not.b32 %r675, %r675;
}

	// end inline asm
	and.b32  	%r699, %r675, %r672;
	mov.b32 	%r680, 4;
	// begin inline asm
	{
    .reg .pred p;
    and.b32 %r678, %r694, %r680;    setp.ne.u32 p, %r678, 0;
    vote.ballot.sync.b32 %r678, p, 0xffffffff;
    @!p not.b32 %r678, %r678;
}

	// end inline asm
	and.b32  	%r700, %r678, %r699;
	mov.b32 	%r683, 8;
	// begin inline asm
	{
    .reg .pred p;
    and.b32 %r681, %r694, %r683;    setp.ne.u32 p, %r681, 0;
    vote.ballot.sync.b32 %r681, p, 0xffffffff;
    @!p not.b32 %r681, %r681;
}

	// end inline asm
	and.b32  	%r701, %r681, %r700;
	mov.b32 	%r686, 16;
	// begin inline asm
	{
    .reg .pred p;
    and.b32 %r684, %r694, %r686;    setp.ne.u32 p, %r684, 0;
    vote.ballot.sync.b32 %r684, p, 0xffffffff;
    @!p not.b32 %r684, %r684;
}

	// end inline asm
	and.b32  	%r702, %r684, %r701;
	mov.b32 	%r689, 32;
	// begin inline asm
	{
    .reg .pred p;
    and.b32 %r687, %r694, %r689;    setp.ne.u32 p, %r687, 0;
    vote.ballot.sync.b32 %r687, p, 0xffffffff;
    @!p not.b32 %r687, %r687;
}

	// end inline asm
	and.b32  	%r703, %r687, %r702;
	mov.b32 	%r692, 64;
	// begin inline asm
	{
    .reg .pred p;
    and.b32 %r690, %r694, %r692;    setp.ne.u32 p, %r690, 0;
    vote.ballot.sync.b32 %r690, p, 0xffffffff;
    @!p not.b32 %r690, %r690;
}

	// end inline asm
	and.b32  	%r704, %r690, %r703;
	mov.b32 	%r695, 128;
	// begin inline asm
	{
    .reg .pred p;
    and.b32 %r693, %r694, %r695;    setp.ne.u32 p, %r693, 0;
    vote.ballot.sync.b32 %r693, p, 0xffffffff;
    @!p not.b32 %r693, %r693;
}

	// end inline asm
	and.b32  	%r705, %r693, %r704;
	clz.b32 	%r706, %r705;
	sub.s32 	%r110, 31, %r706;
	and.b32  	%r707, %r671, %r705;
	popc.b32 	%r111, %r707;
	setp.ne.s32 	%p97, %r291, %r110;
	mov.b32 	%r1860, 0;
	@%p97 bra 	$L__BB38_165;
	shl.b32 	%r708, %r1, 5;
	and.b32  	%r709, %r708, 31744;
	mov.u32 	%r710, _ZZN3cub18CUB_300001_SM_10006detail10radix_sort29DeviceRadixSortOnesweepKernelINS1_5radix10policy_hubImjyE10Policy1000ELNS0_9SortOrderE0EmjyiiNS1_21identity_decomposer_tEEEvPT5_SB_PT3_PKSC_PT1_PKSG_PT2_PKSK_T4_iiT6_E1s;
	add.s32 	%r711, %r710, %r709;
	shl.b32 	%r715, %r694, 2;
	add.s32 	%r716, %r711, %r715;
	atom.shared.add.u32 	%r1860, [%r716], %r111;
$L__BB38_165:
	shfl.sync.idx.b32	%r742|%p98, %r1860, %r110, 31, -1;
	add.s32 	%r114, %r111, %r742;
	shr.u64 	%rd178, %rd580, %r697;
	cvt.u32.u64 	%r744, %rd178;
	and.b32  	%r739, %r744, %r31;
	mov.b32 	%r719, 1;
	// begin inline asm
	{
    .reg .pred p;
    and.b32 %r717, %r739, %r719;    setp.ne.u32 p, %r717, 0;
    vote.ballot.sync.b32 %r717, p, 0xffffffff;
    @!p not.b32 %r717, %r717;
}

	// end inline asm
	mov.b32 	%r722, 2;
	// begin inline asm
	{
    .reg .pred p;
    and.b32 %r720, %r739, %r722;    setp.ne.u32 p, %r720, 0;
    vote.ballot.sync.b32 %r720, p, 0xffffffff;
    @!p not.b32 %r720, %r720;
}

	// end inline asm
	and.b32  	%r745, %r720, %r717;
	mov.b32 	%r725, 4;
	// begin inline asm
	{
    .reg .pred p;
    and.b32 %r723, %r739, %r725;    setp.ne.u32 p, %r723, 0;
    vote.ballot.sync.b32 %r723, p, 0xffffffff;
    @!p not.b32 %r723, %r723;
}

	// end inline asm
	and.b32  	%r746, %r723, %r745;
	mov.b32 	%r728, 8;
	// begin inline asm
	{
    .reg .pred p;
    and.b32 %r726, %r739, %r728;    setp.ne.u32 p, %r726, 0;
    vote.ballot.sync.b32 %r726, p, 0xffffffff;
    @!p not.b32 %r726, %r726;
}

	// end inline asm
	and.b32  	%r747, %r726, %r746;
	mov.b32 	%r731, 16;
	// begin inline asm
	{
    .reg .pred p;
    and.b32 %r729, %r739, %r731;    setp.ne.u32 p, %r729, 0;
    vote.ballot.sync.b32 %r729, p, 0xffffffff;
    @!p not.b32 %r729, %r729;
}

	// end inline asm
	and.b32  	%r748, %r729, %r747;
	mov.b32 	%r734, 32;
	// begin inline asm
	{
    .reg .pred p;
    and.b32 %r732, %r739, %r734;    setp.ne.u32 p, %r732, 0;
    vote.ballot.sync.b32 %r732, p, 0xffffffff;
    @!p not.b32 %r732, %r732;
}

	// end inline asm
	and.b32  	%r749, %r732, %r748;
	mov.b32 	%r737, 64;
	// begin inline asm
	{
    .reg .pred p;
    and.b32 %r735, %r739, %r737;    setp.ne.u32 p, %r735, 0;
    vote.ballot.sync.b32 %r735, p, 0xffffffff;
    @!p not.b32 %r735, %r735;
}

	// end inline asm
	and.b32  	%r750, %r735, %r749;
	mov.b32 	%r740, 128;
	// begin inline asm
	{
    .reg .pred p;
    and.b32 %r738, %r739, %r740;    setp.ne.u32 p, %r738, 0;
    vote.ballot.sync.b32 %r738, p, 0xffffffff;
    @!p not.b32 %r738, %r738;
}

	// end inline asm
	and.b32  	%r751, %r738, %r750;
	clz.b32 	%r752, %r751;
	sub.s32 	%r115, 31, %r752;
	and.b32  	%r753, %r671, %r751;
	popc.b32 	%r116, %r753;
	setp.ne.s32 	%p99, %r291, %r115;
	mov.b32 	%r1861, 0;
	@%p99 bra 	$L__BB38_167;
	shl.b32 	%r754, %r1, 5;
	and.b32  	%r755, %r754, 31744;
	mov.u32 	%r756, _ZZN3cub18CUB_300001_SM_10006detail10radix_sort29DeviceRadixSortOnesweepKernelINS1_5radix10policy_hubImjyE10Policy1000ELNS0_9SortOrderE0EmjyiiNS1_21identity_decomposer_tEEEvPT5_SB_PT3_PKSC_PT1_PKSG_PT2_PKSK_T4_iiT6_E1s;
	add.s32 	%r757, %r756, %r755;
	shl.b32 	%r761, %r739, 2;
	add.s32 	%r762, %r757, %r761;
	atom.shared.add.u32 	%r1861, [%r762], %r116;
$L__BB38_167:
	shfl.sync.idx.b32	%r788|%p100, %r1861, %r115, 31, -1;
	add.s32 	%r119, %r116, %r788;
	shr.u64 	%rd180, %rd579, %r697;
	cvt.u32.u64 	%r790, %rd180;
	and.b32  	%r785, %r790, %r31;
	mov.b32 	%r765, 1;
	// begin inline asm
	{
    .reg .pred p;
    and.b32 %r763, %r785, %r765;    setp.ne.u32 p, %r763, 0;
    vote.ballot.sync.b32 %r763, p, 0xffffffff;
    @!p not.b32 %r763, %r763;
}

	// end inline asm
	mov.b32 	%r768, 2;
	// begin inline asm
	{
    .reg .pred p;
    and.b32 %r766, %r785, %r768;    setp.ne.u32 p, %r766, 0;
    vote.ballot.sync.b32 %r766, p, 0xffffffff;
    @!p not.b32 %r766, %r766;
}

	// end inline asm
	and.b32  	%r791, %r766, %r763;
	mov.b32 	%r771, 4;
	// begin inline asm
	{
    .reg .pred p;
    and.b32 %r769, %r785, %r771;    setp.ne.u32 p, %r769, 0;
    vote.ballot.sync.b32 %r769, p, 0xffffffff;
    @!p not.b32 %r769, %r769;
}

	// end inline asm
	and.b32  	%r792, %r769, %r791;
	mov.b32 	%r774, 8;
	// begin inline asm
	{
    .reg .pred p;
    and.b32 %r772, %r785, %r774;    setp.ne.u32 p, %r772, 0;
    vote.ballot.sync.b32 %r772, p, 0xffffffff;
    @!p not.b32 %r772, %r772;
}

	// end inline asm
	and.b32  	%r793, %r772, %r792;
	mov.b32 	%r777, 16;
	// begin inline asm
	{
    .reg .pred p;
    and.b32 %r775, %r785, %r777;    setp.ne.u32 p, %r775, 0;
    vote.ballot.sync.b32 %r775, p, 0xffffffff;
    @!p not.b32 %r775, %r775;
}

	// end inline asm
	and.b32  	%r794, %r775, %r793;
	mov.b32 	%r780, 32;
	// begin inline asm
	{
    .reg .pred p;
    and.b32 %r778, %r785, %r780;    setp.ne.u32 p, %r778, 0;
    vote.ballot.sync.b32 %r778, p, 0xffffffff;
    @!p not.b32 %r778, %r778;
}

	// end inline asm
	and.b32  	%r795, %r778, %r794;
	mov.b32 	%r783, 64;
	// begin inline asm
	{
    .reg .pred p;
    and.b32 %r781, %r785, %r783;    setp.ne.u32 p, %r781, 0;
    vote.ballot.sync.b32 %r781, p, 0xffffffff;
    @!p not.b32 %r781, %r781;
}

	// end inline asm
	and.b32  	%r796, %r781, %r795;
	mov.b32 	%r786, 128;
	// begin inline asm
	{
    .reg .pred p;
    and.b32 %r784, %r785, %r786;    setp.ne.u32 p, %r784, 0;
    vote.ballot.sync.b32 %r784, p, 0xffffffff;
    @!p not.b32 %r784, %r784;
}

	// end inline asm
	and.b32  	%r797, %r784, %r796;
	clz.b32 	%r798, %r797;
	sub.s32 	%r120, 31, %r798;
	and.b32  	%r799, %r671, %r797;
	popc.b32 	%r121, %r799;
	setp.ne.s32 	%p101, %r291, %r120;
	mov.b32 	%r1862, 0;
	@%p101 bra 	$L__BB38_169;
	shl.b32 	%r800, %r1, 5;
	and.b32  	%r801, %r800, 31744;
	mov.u32 	%r802, _ZZN3cub18CUB_300001_SM_10006detail10radix_sort29DeviceRadixSortOnesweepKernelINS1_5radix10policy_hubImjyE10Policy1000ELNS0_9SortOrderE0EmjyiiNS1_21identity_decomposer_tEEEvPT5_SB_PT3_PKSC_PT1_PKSG_PT2_PKSK_T4_iiT6_E1s;
	add.s32 	%r803, %r802, %r801;
	shr.u64 	%rd181, %rd579, %r697;
	cvt.u32.u64 	%r805, %rd181;
	and.b32  	%r806, %r805, %r31;
	shl.b32 	%r807, %r806, 2;
	add.s32 	%r808, %r803, %r807;
	atom.shared.add.u32 	%r1862, [%r808], %r121;
$L__BB38_169:
	shfl.sync.idx.b32	%r834|%p102, %r1862, %r120, 31, -1;
	add.s32 	%r124, %r121, %r834;
	shr.u64 	%rd182, %rd578, %r697;
	cvt.u32.u64 	%r836, %rd182;
	and.b32  	%r831, %r836, %r31;
	mov.b32 	%r811, 1;
	// begin inline asm
	{
    .reg .pred p;
    and.b32 %r809, %r831, %r811;    setp.ne.u32 p, %r809, 0;
    vote.ballot.sync.b32 %r809, p, 0xffffffff;
    @!p not.b32 %r809, %r809;
}

	// end inline asm
	mov.b32 	%r814, 2;
	// begin inline asm
	{
    .reg .pred p;
    and.b32 %r812, %r831, %r814;    setp.ne.u32 p, %r812, 0;
    vote.ballot.sync.b32 %r812, p, 0xffffffff;
    @!p not.b32 %r812, %r812;
}

	// end inline asm
	and.b32  	%r837, %r812, %r809;
	mov.b32 	%r817, 4;
	// begin inline asm
	{
    .reg .pred p;
    and.b32 %r815, %r831, %r817;    setp.ne.u32 p, %r815, 0;
    vote.ballot.sync.b32 %r815, p, 0xffffffff;
    @!p not.b32 %r815, %r815;
}

	// end inline asm
	and.b32  	%r838, %r815, %r837;
	mov.b32 	%r820, 8;
	// begin inline asm
	{
    .reg .pred p;
    and.b32 %r818, %r831, %r820;    setp.ne.u32 p, %r818, 0;
    vote.ballot.sync.b32 %r818, p, 0xffffffff;
    @!p not.b32 %r818, %r818;
}

	// end inline asm
	and.b32  	%r839, %r818, %r838;
	mov.b32 	%r823, 16;
	// begin inline asm
	{
    .reg .pred p;
    and.b32 %r821, %r831, %r823;    setp.ne.u32 p, %r821, 0;
    vote.ballot.sync.b32 %r821, p, 0xffffffff;
    @!p not.b32 %r821, %r821;
}

	// end inline asm
	and.b32  	%r840, %r821, %r839;
	mov.b32 	%r826, 32;
	// begin inline asm
	{
    .reg .pred p;
    and.b32 %r824, %r831, %r826;    setp.ne.u32 p, %r824, 0;
    vote.ballot.sync.b32 %r824, p, 0xffffffff;
    @!p not.b32 %r824, %r824;
}

	// end inline asm
	and.b32  	%r841, %r824, %r840;
	mov.b32 	%r829, 64;
	// begin inline asm
	{
    .reg .pred p;
    and.b32 %r827, %r831, %r829;    setp.ne.u32 p, %r827, 0;
    vote.ballot.sync.b32 %r827, p, 0xffffffff;
    @!p not.b32 %r827, %r827;
}

	// end inline asm
	and.b32  	%r842, %r827, %r841;
	mov.b32 	%r832, 128;
	// begin inline asm
	{
    .reg .pred p;
    and.b32 %r830, %r831, %r832;    setp.ne.u32 p, %r830, 0;
    vote.ballot.sync.b32 %r830, p, 0xffffffff;
    @!p not.b32 %r830, %r830;
}

	// end inline asm
	and.b32  	%r843, %r830, %r842;
	clz.b32 	%r844, %r843;
	sub.s32 	%r125, 31, %r844;
	and.b32  	%r845, %r671, %r843;
	popc.b32 	%r126, %r845;
	setp.ne.s32 	%p103, %r291, %r125;
	mov.b32 	%r1863, 0;
	@%p103 bra 	$L__BB38_171;
	shl.b32 	%r846, %r1, 5;
	and.b32  	%r847, %r846, 31744;
	mov.u32 	%r848, _ZZN3cub18CUB_300001_SM_10006detail10radix_sort29DeviceRadixSortOnesweepKernelINS1_5radix10policy_hubImjyE10Policy1000ELNS0_9SortOrderE0EmjyiiNS1_21identity_decomposer_tEEEvPT5_SB_PT3_PKSC_PT1_PKSG_PT2_PKSK_T4_iiT6_E1s;
	add.s32 	%r849, %r848, %r847;
	shr.u64 	%rd183, %rd578, %r697;
	cvt.u32.u64 	%r851, %rd183;
	and.b32  	%r852, %r851, %r31;
	shl.b32 	%r853, %r852, 2;
	add.s32 	%r854, %r849, %r853;
	atom.shared.add.u32 	%r1863, [%r854], %r126;
$L__BB38_171:
	shfl.sync.idx.b32	%r880|%p104, %r1863, %r125, 31, -1;
	add.s32 	%r129, %r126, %r880;
	shr.u64 	%rd184, %rd577, %r697;
	cvt.u32.u64 	%r882, %rd184;
	and.b32  	%r877, %r882, %r31;
	mov.b32 	%r857, 1;
	// begin inline asm
	{
    .reg .pred p;
    and.b32 %r855, %r877, %r857;    setp.ne.u32 p, %r855, 0;
    vote.ballot.sync.b32 %r855, p, 0xffffffff;
    @!p not.b32 %r855, %r855;
}

	// end inline asm
	mov.b32 	%r860, 2;
	// begin inline asm
	{
    .reg .pred p;
    and.b32 %r858, %r877, %r860;    setp.ne.u32 p, %r858, 0;
    vote.ballot.sync.b32 %r858, p, 0xffffffff;
    @!p not.b32 %r858, %r858;
}

	// end inline asm
	and.b32  	%r883, %r858, %r855;
	mov.b32 	%r863, 4;
	// begin inline asm
	{
    .reg .pred p;
    and.b32 %r861, %r877, %r863;    setp.ne.u32 p, %r861, 0;
    vote.ballot.sync.b32 %r861, p, 0xffffffff;
    @!p not.b32 %r861, %r861;
}

	// end inline asm
	and.b32  	%r884, %r861, %r883;
	mov.b32 	%r866, 8;
	// begin inline asm
	{
    .reg .pred p;
    and.b32 %r864, %r877, %r866;    setp.ne.u32 p, %r864, 0;
    vote.ballot.sync.b32 %r864, p, 0xffffffff;
    @!p not.b32 %r864, %r864;
}

	// end inline asm
	and.b32  	%r885, %r864, %r884;
	mov.b32 	%r869, 16;
	// begin inline asm
	{
    .reg .pred p;
    and.b32 %r867, %r877, %r869;    setp.ne.u32 p, %r867, 0;
    vote.ballot.sync.b32 %r867, p, 0xffffffff;
    @!p not.b32 %r867, %r867;
}

	// end inline asm
	and.b32  	%r886, %r867, %r885;
	mov.b32 	%r872, 32;
	// begin inline asm
	{
    .reg .pred p;
    and.b32 %r870, %r877, %r872;    setp.ne.u32 p, %r870, 0;
    vote.ballot.sync.b32 %r870, p, 0xffffffff;
    @!p not.b32 %r870, %r870;
}

	// end inline asm
	and.b32  	%r887, %r870, %r886;
	mov.b32 	%r875, 64;
	// begin inline asm
	{
    .reg .pred p;
    and.b32 %r873, %r877, %r875;    setp.ne.u32 p, %r873, 0;
    vote.ballot.sync.b32 %r873, p, 0xffffffff;
    @!p not.b32 %r873, %r873;
}

	// end inline asm
	and.b32  	%r888, %r873, %r887;
	mov.b32 	%r878, 128;
	// begin inline asm
	{
    .reg .pred p;
    and.b32 %r876, %r877, %r878;    setp.ne.u32 p, %r876, 0;
    vote.ballot.sync.b32 %r876, p, 0xffffffff;
    @!p not.b32 %r876, %r876;
}

	// end inline asm
	and.b32  	%r889, %r876, %r888;
	clz.b32 	%r890, %r889;
	sub.s32 	%r130, 31, %r890;
	and.b32  	%r891, %r671, %r889;
	popc.b32 	%r131, %r891;
	setp.ne.s32 	%p105, %r291, %r130;
	mov.b32 	%r1864, 0;
	@%p105 bra 	$L__BB38_173;
	shl.b32 	%r892, %r1, 5;
	and.b32  	%r893, %r892, 31744;
	mov.u32 	%r894, _ZZN3cub18CUB_300001_SM_10006detail10radix_sort29DeviceRadixSortOnesweepKernelINS1_5radix10policy_hubImjyE10Policy1000ELNS0_9SortOrderE0EmjyiiNS1_21identity_decomposer_tEEEvPT5_SB_PT3_PKSC_PT1_PKSG_PT2_PKSK_T4_iiT6_E1s;
	add.s32 	%r895, %r894, %r893;
	shr.u64 	%rd185, %rd577, %r697;
	cvt.u32.u64 	%r897, %rd185;
	and.b32  	%r898, %r897, %r31;
	shl.b32 	%r899, %r898, 2;
	add.s32 	%r900, %r895, %r899;
	atom.shared.add.u32 	%r1864, [%r900], %r131;
$L__BB38_173:
	shfl.sync.idx.b32	%r926|%p106, %r1864, %r130, 31, -1;
	add.s32 	%r134, %r131, %r926;
	shr.u64 	%rd186, %rd576, %r697;
	cvt.u32.u64 	%r928, %rd186;
	and.b32  	%r923, %r928, %r31;
	mov.b32 	%r903, 1;
	// begin inline asm
	{
    .reg .pred p;
    and.b32 %r901, %r923, %r903;    setp.ne.u32 p, %r901, 0;
    vote.ballot.sync.b32 %r901, p, 0xffffffff;
    @!p not.b32 %r901, %r901;
}

	// end inline asm
	mov.b32 	%r906, 2;
	// begin inline asm
	{
    .reg .pred p;
    and.b32 %r904, %r923, %r906;    setp.ne.u32 p, %r904, 0;
    vote.ballot.sync.b32 %r904, p, 0xffffffff;
    @!p not.b32 %r904, %r904;
}

	// end inline asm
	and.b32  	%r929, %r904, %r901;
	mov.b32 	%r909, 4;
	// begin inline asm
	{
    .reg .pred p;
    and.b32 %r907, %r923, %r909;    setp.ne.u32 p, %r907, 0;
    vote.ballot.sync.b32 %r907, p, 0xffffffff;
    @!p not.b32 %r907, %r907;
}

	// end inline asm
	and.b32  	%r930, %r907, %r929;
	mov.b32 	%r912, 8;
	// begin inline asm
	{
    .reg .pred p;
    and.b32 %r910, %r923, %r912;    setp.ne.u32 p, %r910, 0;
    vote.ballot.sync.b32 %r910, p, 0xffffffff;
    @!p not.b32 %r910, %r910;
}

	// end inline asm
	and.b32  	%r931, %r910, %r930;
	mov.b32 	%r915, 16;
	// begin inline asm
	{
    .reg .pred p;
    and.b32 %r913, %r923, %r915;    setp.ne.u32 p, %r913, 0;
    vote.ballot.sync.b32 %r913, p, 0xffffffff;
    @!p not.b32 %r913, %r913;
}

	// end inline asm
	and.b32  	%r932, %r913, %r931;
	mov.b32 	%r918, 32;
	// begin inline asm
	{
    .reg .pred p;
    and.b32 %r916, %r923, %r918;    setp.ne.u32 p, %r916, 0;
    vote.ballot.sync.b32 %r916, p, 0xffffffff;
    @!p not.b32 %r916, %r916;
}

	// end inline asm
	and.b32  	%r933, %r916, %r932;
	mov.b32 	%r921, 64;
	// begin inline asm
	{
    .reg .pred p;
    and.b32 %r919, %r923, %r921;    setp.ne.u32 p, %r919, 0;
    vote.ballot.sync.b32 %r919, p, 0xffffffff;
    @!p not.b32 %r919, %r919;
}

	// end inline asm
	and.b32  	%r934, %r919, %r933;
	mov.b32 	%r924, 128;
	// begin inline asm
	{
    .reg .pred p;
    and.b32 %r922, %r923, %r924;    setp.ne.u32 p, %r922, 0;
    vote.ballot.sync.b32 %r922, p, 0xffffffff;
    @!p not.b32 %r922, %r922;
}

	// end inline asm
	and.b32  	%r935, %r922, %r934;
	clz.b32 	%r936, %r935;
	sub.s32 	%r135, 31, %r936;
	and.b32  	%r937, %r671, %r935;
	popc.b32 	%r136, %r937;
	setp.ne.s32 	%p107, %r291, %r135;
	mov.b32 	%r1865, 0;
	@%p107 bra 	$L__BB38_175;
	shl.b32 	%r938, %r1, 5;
	and.b32  	%r939, %r938, 31744;
	mov.u32 	%r940, _ZZN3cub18CUB_300001_SM_10006detail10radix_sort29DeviceRadixSortOnesweepKernelINS1_5radix10policy_hubImjyE10Policy1000ELNS0_9SortOrderE0EmjyiiNS1_21identity_decomposer_tEEEvPT5_SB_PT3_PKSC_PT1_PKSG_PT2_PKSK_T4_iiT6_E1s;
	add.s32 	%r941, %r940, %r939;
	shr.u64 	%rd187, %rd576, %r697;
	cvt.u32.u64 	%r943, %rd187;
	and.b32  	%r944, %r943, %r31;
	shl.b32 	%r945, %r944, 2;
	add.s32 	%r946, %r941, %r945;
	atom.shared.add.u32 	%r1865, [%r946], %r136;
$L__BB38_175:
	shfl.sync.idx.b32	%r972|%p108, %r1865, %r135, 31, -1;
	add.s32 	%r139, %r136, %r972;
	shr.u64 	%rd188, %rd575, %r697;
	cvt.u32.u64 	%r974, %rd188;
	and.b32  	%r969, %r974, %r31;
	mov.b32 	%r949, 1;
	// begin inline asm
	{
    .reg .pred p;
    and.b32 %r947, %r969, %r949;    setp.ne.u32 p, %r947, 0;
    vote.ballot.sync.b32 %r947, p, 0xffffffff;
    @!p not.b32 %r947, %r947;
}

	// end inline asm
	mov.b32 	%r952, 2;
	// begin inline asm
	{
    .reg .pred p;
    and.b32 %r950, %r969, %r952;    setp.ne.u32 p, %r950, 0;
    vote.ballot.sync.b32 %r950, p, 0xffffffff;
    @!p not.b32 %r950, %r950;
}

	// end inline asm
	and.b32  	%r975, %r950, %r947;
	mov.b32 	%r955, 4;
	// begin inline asm
	{
    .reg .pred p;
    and.b32 %r953, %r969, %r955;    setp.ne.u32 p, %r953, 0;
    vote.ballot.sync.b32 %r953, p, 0xffffffff;
    @!p not.b32 %r953, %r953;
}

	// end inline asm
	and.b32  	%r976, %r953, %r975;
	mov.b32 	%r958, 8;
	// begin inline asm
	{
    .reg .pred p;
    and.b32 %r956, %r969, %r958;    setp.ne.u32 p, %r956, 0;
    vote.ballot.sync.b32 %r956, p, 0xffffffff;
    @!p not.b32 %r956, %r956;
}

	// end inline asm
	and.b32  	%r977, %r956, %r976;
	mov.b32 	%r961, 16;
	// begin inline asm
	{
    .reg .pred p;
    and.b32 %r959, %r969, %r961;    setp.ne.u32 p, %r959, 0;
    vote.ballot.sync.b32 %r959, p, 0xffffffff;
    @!p not.b32 %r959, %r959;
}

	// end inline asm
	and.b32  	%r978, %r959, %r977;
	mov.b32 	%r964, 32;
	// begin inline asm
	{
    .reg .pred p;
    and.b32 %r962, %r969, %r964;    setp.ne.u32 p, %r962, 0;
    vote.ballot.sync.b32 %r962, p, 0xffffffff;
    @!p not.b32 %r962, %r962;
}

	// end inline asm
	and.b32  	%r979, %r962, %r978;
	mov.b32 	%r967, 64;
	// begin inline asm
	{
    .reg .pred p;
    and.b32 %r965, %r969, %r967;    setp.ne.u32 p, %r965, 0;
    vote.ballot.sync.b32 %r965, p, 0xffffffff;
    @!p not.b32 %r965, %r965;
}

	// end inline asm
	and.b32  	%r980, %r965, %r979;
	mov.b32 	%r970, 128;
	// begin inline asm
	{
    .reg .pred p;
    and.b32 %r968, %r969, %r970;    setp.ne.u32 p, %r968, 0;
    vote.ballot.sync.b32 %r968, p, 0xffffffff;
    @!p not.b32 %r968, %r968;
}

	// end inline asm
	and.b32  	%r981, %r968, %r980;
	clz.b32 	%r982, %r981;
	sub.s32 	%r140, 31, %r982;
	and.b32  	%r983, %r671, %r981;
	popc.b32 	%r141, %r983;
	setp.ne.s32 	%p109, %r291, %r140;
	mov.b32 	%r1866, 0;
	@%p109 bra 	$L__BB38_177;
	shl.b32 	%r984, %r1, 5;
	and.b32  	%r985, %r984, 31744;
	mov.u32 	%r986, _ZZN3cub18CUB_300001_SM_10006detail10radix_sort29DeviceRadixSortOnesweepKernelINS1_5radix10policy_hubImjyE10Policy1000ELNS0_9SortOrderE0EmjyiiNS1_21identity_decomposer_tEEEvPT5_SB_PT3_PKSC_PT1_PKSG_PT2_PKSK_T4_iiT6_E1s;
	add.s32 	%r987, %r986, %r985;
	shr.u64 	%rd189, %rd575, %r697;
	cvt.u32.u64 	%r989, %rd189;
	and.b32  	%r990, %r989, %r31;
	shl.b32 	%r991, %r990, 2;
	add.s32 	%r992, %r987, %r991;
	atom.shared.add.u32 	%r1866, [%r992], %r141;
$L__BB38_177:
	shfl.sync.idx.b32	%r1018|%p110, %r1866, %r140, 31, -1;
	add.s32 	%r144, %r141, %r1018;
	shr.u64 	%rd190, %rd574, %r697;
	cvt.u32.u64 	%r1020, %rd190;
	and.b32  	%r1015, %r1020, %r31;
	mov.b32 	%r995, 1;
	// begin inline asm
	{
    .reg .pred p;
    and.b32 %r993, %r1015, %r995;    setp.ne.u32 p, %r993, 0;
    vote.ballot.sync.b32 %r993, p, 0xffffffff;
    @!p not.b32 %r993, %r993;
}

	// end inline asm
	mov.b32 	%r998, 2;
	// begin inline asm
	{
    .reg .pred p;
    and.b32 %r996, %r1015, %r998;    setp.ne.u32 p, %r996, 0;
    vote.ballot.sync.b32 %r996, p, 0xffffffff;
    @!p not.b32 %r996, %r996;
}

	// end inline asm
	and.b32  	%r1021, %r996, %r993;
	mov.b32 	%r1001, 4;
	// begin inline asm
	{
    .reg .pred p;
    and.b32 %r999, %r1015, %r1001;    setp.ne.u32 p, %r999, 0;
    vote.ballot.sync.b32 %r999, p, 0xffffffff;
    @!p not.b32 %r999, %r999;
}

	// end inline asm
	and.b32  	%r1022, %r999, %r1021;
	mov.b32 	%r1004, 8;
	// begin inline asm
	{
    .reg .pred p;
    and.b32 %r1002, %r1015, %r1004;    setp.ne.u32 p, %r1002, 0;
    vote.ballot.sync.b32 %r1002, p, 0xffffffff;
    @!p not.b32 %r1002, %r1002;
}

	// end inline asm
	and.b32  	%r1023, %r1002, %r1022;
	mov.b32 	%r1007, 16;
	// begin inline asm
	{
    .reg .pred p;
    and.b32 %r1005, %r1015, %r1007;    setp.ne.u32 p, %r1005, 0;
    vote.ballot.sync.b32 %r1005, p, 0xffffffff;
    @!p not.b32 %r1005, %r1005;
}

	// end inline asm
	and.b32  	%r1024, %r1005, %r1023;
	mov.b32 	%r1010, 32;
	// begin inline asm
	{
    .reg .pred p;
    and.b32 %r1008, %r1015, %r1010;    setp.ne.u32 p, %r1008, 0;
    vote.ballot.sync.b32 %r1008, p, 0xffffffff;
    @!p not.b32 %r1008, %r1008;
}

	// end inline asm
	and.b32  	%r1025, %r1008, %r1024;
	mov.b32 	%r1013, 64;
	// begin inline asm
	{
    .reg .pred p;
    and.b32 %r1011, %r1015, %r1013;    setp.ne.u32 p, %r1011, 0;
    vote.ballot.sync.b32 %r1011, p, 0xffffffff;
    @!p not.b32 %r1011, %r1011;
}

	// end inline asm
	and.b32  	%r1026, %r1011, %r1025;
	mov.b32 	%r1016, 128;
	// begin inline asm
	{
    .reg .pred p;
    and.b32 %r1014, %r1015, %r1016;    setp.ne.u32 p, %r1014, 0;
    vote.ballot.sync.b32 %r1014, p, 0xffffffff;
    @!p not.b32 %r1014, %r1014;
}

	// end inline asm
	and.b32  	%r1027, %r1014, %r1026;
	clz.b32 	%r1028, %r1027;
	sub.s32 	%r145, 31, %r1028;
	and.b32  	%r1029, %r671, %r1027;
	popc.b32 	%r146, %r1029;
	setp.ne.s32 	%p111, %r291, %r145;
	mov.b32 	%r1867, 0;
	@%p111 bra 	$L__BB38_179;
	shl.b32 	%r1030, %r1, 5;
	and.b32  	%r1031, %r1030, 31744;
	mov.u32 	%r1032, _ZZN3cub18CUB_300001_SM_10006detail10radix_sort29DeviceRadixSortOnesweepKernelINS1_5radix10policy_hubImjyE10Policy1000ELNS0_9SortOrderE0EmjyiiNS1_21identity_decomposer_tEEEvPT5_SB_PT3_PKSC_PT1_PKSG_PT2_PKSK_T4_iiT6_E1s;
	add.s32 	%r1033, %r1032, %r1031;
	shr.u64 	%rd191, %rd574, %r697;
	cvt.u32.u64 	%r1035, %rd191;
	and.b32  	%r1036, %r1035, %r31;
	shl.b32 	%r1037, %r1036, 2;
	add.s32 	%r1038, %r1033, %r1037;
	atom.shared.add.u32 	%r1867, [%r1038], %r146;
$L__BB38_179:
	shfl.sync.idx.b32	%r1064|%p112, %r1867, %r145, 31, -1;
	add.s32 	%r149, %r146, %r1064;
	shr.u64 	%rd192, %rd573, %r697;
	cvt.u32.u64 	%r1066, %rd192;
	and.b32  	%r1061, %r1066, %r31;
	mov.b32 	%r1041, 1;
	// begin inline asm
	{
    .reg .pred p;
    and.b32 %r1039, %r1061, %r1041;    setp.ne.u32 p, %r1039, 0;
    vote.ballot.sync.b32 %r1039, p, 0xffffffff;
    @!p not.b32 %r1039, %r1039;
}

	// end inline asm
	mov.b32 	%r1044, 2;
	// begin inline asm
	{
    .reg .pred p;
    and.b32 %r1042, %r1061, %r1044;    setp.ne.u32 p, %r1042, 0;
    vote.ballot.sync.b32 %r1042, p, 0xffffffff;
    @!p not.b32 %r1042, %r1042;
}

	// end inline asm
	and.b32  	%r1067, %r1042, %r1039;
	mov.b32 	%r1047, 4;
	// begin inline asm
	{
    .reg .pred p;
    and.b32 %r1045, %r1061, %r1047;    setp.ne.u32 p, %r1045, 0;
    vote.ballot.sync.b32 %r1045, p, 0xffffffff;
    @!p not.b32 %r1045, %r1045;
}

	// end inline asm
	and.b32  	%r1068, %r1045, %r1067;
	mov.b32 	%r1050, 8;
	// begin inline asm
	{
    .reg .pred p;
    and.b32 %r1048, %r1061, %r1050;    setp.ne.u32 p, %r1048, 0;
    vote.ballot.sync.b32 %r1048, p, 0xffffffff;
    @!p not.b32 %r1048, %r1048;
}

	// end inline asm
	and.b32  	%r1069, %r1048, %r1068;
	mov.b32 	%r1053, 16;
	// begin inline asm
	{
    .reg .pred p;
    and.b32 %r1051, %r1061, %r1053;    setp.ne.u32 p, %r1051, 0;
    vote.ballot.sync.b32 %r1051, p, 0xffffffff;
    @!p not.b32 %r1051, %r1051;
}

	// end inline asm
	and.b32  	%r1070, %r1051, %r1069;
	mov.b32 	%r1056, 32;
	// begin inline asm
	{
    .reg .pred p;
    and.b32 %r1054, %r1061, %r1056;    setp.ne.u32 p, %r1054, 0;
    vote.ballot.sync.b32 %r1054, p, 0xffffffff;
    @!p not.b32 %r1054, %r1054;
}

	// end inline asm
	and.b32  	%r1071, %r1054, %r1070;
	mov.b32 	%r1059, 64;
	// begin inline asm
	{
    .reg .pred p;
    and.b32 %r1057, %r1061, %r1059;    setp.ne.u32 p, %r1057, 0;
    vote.ballot.sync.b32 %r1057, p, 0xffffffff;
    @!p not.b32 %r1057, %r1057;
}

	// end inline asm
	and.b32  	%r1072, %r1057, %r1071;
	mov.b32 	%r1062, 128;
	// begin inline asm
	{
    .reg .pred p;
    and.b32 %r1060, %r1061, %r1062;    setp.ne.u32 p, %r1060, 0;
    vote.ballot.sync.b32 %r1060, p, 0xffffffff;
    @!p not.b32 %r1060, %r1060;
}

	// end inline asm
	and.b32  	%r1073, %r1060, %r1072;
	clz.b32 	%r1074, %r1073;
	sub.s32 	%r150, 31, %r1074;
	and.b32  	%r1075, %r671, %r1073;
	popc.b32 	%r151, %r1075;
	setp.ne.s32 	%p113, %r291, %r150;
	mov.b32 	%r1868, 0;
	@%p113 bra 	$L__BB38_181;
	shl.b32 	%r1076, %r1, 5;
	and.b32  	%r1077, %r1076, 31744;
	mov.u32 	%r1078, _ZZN3cub18CUB_300001_SM_10006detail10radix_sort29DeviceRadixSortOnesweepKernelINS1_5radix10policy_hubImjyE10Policy1000ELNS0_9SortOrderE0EmjyiiNS1_21identity_decomposer_tEEEvPT5_SB_PT3_PKSC_PT1_PKSG_PT2_PKSK_T4_iiT6_E1s;
	add.s32 	%r1079, %r1078, %r1077;
	shr.u64 	%rd193, %rd573, %r697;
	cvt.u32.u64 	%r1081, %rd193;
	and.b32  	%r1082, %r1081, %r31;
	shl.b32 	%r1083, %r1082, 2;
	add.s32 	%r1084, %r1079, %r1083;
	atom.shared.add.u32 	%r1868, [%r1084], %r151;
$L__BB38_181:
	shfl.sync.idx.b32	%r1110|%p114, %r1868, %r150, 31, -1;
	add.s32 	%r154, %r151, %r1110;
	shr.u64 	%rd194, %rd572, %r697;
	cvt.u32.u64 	%r1112, %rd194;
	and.b32  	%r1107, %r1112, %r31;
	mov.b32 	%r1087, 1;
	// begin inline asm
	{
    .reg .pred p;
    and.b32 %r1085, %r1107, %r1087;    setp.ne.u32 p, %r1085, 0;
    vote.ballot.sync.b32 %r1085, p, 0xffffffff;
    @!p not.b32 %r1085, %r1085;
}

	// end inline asm
	mov.b32 	%r1090, 2;
	// begin inline asm
	{
    .reg .pred p;
    and.b32 %r1088, %r1107, %r1090;    setp.ne.u32 p, %r1088, 0;
    vote.ballot.sync.b32 %r1088, p, 0xffffffff;
    @!p not.b32 %r1088, %r1088;
}

	// end inline asm
	and.b32  	%r1113, %r1088, %r1085;
	mov.b32 	%r1093, 4;
	// begin inline asm
	{
    .reg .pred p;
    and.b32 %r1091, %r1107, %r1093;    setp.ne.u32 p, %r1091, 0;
    vote.ballot.sync.b32 %r1091, p, 0xffffffff;
    @!p not.b32 %r1091, %r1091;
}

	// end inline asm
	and.b32  	%r1114, %r1091, %r1113;
	mov.b32 	%r1096, 8;
	// begin inline asm
	{
    .reg .pred p;
    and.b32 %r1094, %r1107, %r1096;    setp.ne.u32 p, %r1094, 0;
    vote.ballot.sync.b32 %r1094, p, 0xffffffff;
    @!p not.b32 %r1094, %r1094;
}

	// end inline asm
	and.b32  	%r1115, %r1094, %r1114;
	mov.b32 	%r1099, 16;
	// begin inline asm
	{
    .reg .pred p;
    and.b32 %r1097, %r1107, %r1099;    setp.ne.u32 p, %r1097, 0;
    vote.ballot.sync.b32 %r1097, p, 0xffffffff;
    @!p not.b32 %r1097, %r1097;
}

	// end inline asm
	and.b32  	%r1116, %r1097, %r1115;
	mov.b32 	%r1102, 32;
	// begin inline asm
	{
    .reg .pred p;
    and.b32 %r1100, %r1107, %r1102;    setp.ne.u32 p, %r1100, 0;
    vote.ballot.sync.b32 %r1100, p, 0xffffffff;
    @!p not.b32 %r1100, %r1100;
}

	// end inline asm
	and.b32  	%r1117, %r1100, %r1116;
	mov.b32 	%r1105, 64;
	// begin inline asm
	{
    .reg .pred p;
    and.b32 %r1103, %r1107, %r1105;    setp.ne.u32 p, %r1103, 0;
    vote.ballot.sync.b32 %r1103, p, 0xffffffff;
    @!p not.b32 %r1103, %r1103;
}

	// end inline asm
	and.b32  	%r1118, %r1103, %r1117;
	mov.b32 	%r1108, 128;
	// begin inline asm
	{
    .reg .pred p;
    and.b32 %r1106, %r1107, %r1108;    setp.ne.u32 p, %r1106, 0;
    vote.ballot.sync.b32 %r1106, p, 0xffffffff;
    @!p not.b32 %r1106, %r1106;
}

	// end inline asm
	and.b32  	%r1119, %r1106, %r1118;
	clz.b32 	%r1120, %r1119;
	sub.s32 	%r155, 31, %r1120;
	and.b32  	%r1121, %r671, %r1119;
	popc.b32 	%r156, %r1121;
	setp.ne.s32 	%p115, %r291, %r155;
	mov.b32 	%r1869, 0;
	@%p115 bra 	$L__BB38_183;
	shl.b32 	%r1122, %r1, 5;
	and.b32  	%r1123, %r1122, 31744;
	mov.u32 	%r1124, _ZZN3cub18CUB_300001_SM_10006detail10radix_sort29DeviceRadixSortOnesweepKernelINS1_5radix10policy_hubImjyE10Policy1000ELNS0_9SortOrderE0EmjyiiNS1_21identity_decomposer_tEEEvPT5_SB_PT3_PKSC_PT1_PKSG_PT2_PKSK_T4_iiT6_E1s;
	add.s32 	%r1125, %r1124, %r1123;
	shr.u64 	%rd195, %rd572, %r697;
	cvt.u32.u64 	%r1127, %rd195;
	and.b32  	%r1128, %r1127, %r31;
	shl.b32 	%r1129, %r1128, 2;
	add.s32 	%r1130, %r1125, %r1129;
	atom.shared.add.u32 	%r1869, [%r1130], %r156;
$L__BB38_183:
	shfl.sync.idx.b32	%r1156|%p116, %r1869, %r155, 31, -1;
	add.s32 	%r159, %r156, %r1156;
	shr.u64 	%rd196, %rd571, %r697;
	cvt.u32.u64 	%r1158, %rd196;
	and.b32  	%r1153, %r1158, %r31;
	mov.b32 	%r1133, 1;
	// begin inline asm
	{
    .reg .pred p;
    and.b32 %r1131, %r1153, %r1133;    setp.ne.u32 p, %r1131, 0;
    vote.ballot.sync.b32 %r1131, p, 0xffffffff;
    @!p not.b32 %r1131, %r1131;
}

	// end inline asm
	mov.b32 	%r1136, 2;
	// begin inline asm
	{
    .reg .pred p;
    and.b32 %r1134, %r1153, %r1136;    setp.ne.u32 p, %r1134, 0;
    vote.ballot.sync.b32 %r1134, p, 0xffffffff;
    @!p not.b32 %r1134, %r1134;
}

	// end inline asm
	and.b32  	%r1159, %r1134, %r1131;
	mov.b32 	%r1139, 4;
	// begin inline asm
	{
    .reg .pred p;
    and.b32 %r1137, %r1153, %r1139;    setp.ne.u32 p, %r1137, 0;
    vote.ballot.sync.b32 %r1137, p, 0xffffffff;
    @!p not.b32 %r1137, %r1137;
}

	// end inline asm
	and.b32  	%r1160, %r1137, %r1159;
	mov.b32 	%r1142, 8;
	// begin inline asm
	{
    .reg .pred p;
    and.b32 %r1140, %r1153, %r1142;    setp.ne.u32 p, %r1140, 0;
    vote.ballot.sync.b32 %r1140, p, 0xffffffff;
    @!p not.b32 %r1140, %r1140;
}

	// end inline asm
	and.b32  	%r1161, %r1140, %r1160;
	mov.b32 	%r1145, 16;
	// begin inline asm
	{
    .reg .pred p;
    and.b32 %r1143, %r1153, %r1145;    setp.ne.u32 p, %r1143, 0;
    vote.ballot.sync.b32 %r1143, p, 0xffffffff;
    @!p not.b32 %r1143, %r1143;
}

	// end inline asm
	and.b32  	%r1162, %r1143, %r1161;
	mov.b32 	%r1148, 32;
	// begin inline asm
	{
    .reg .pred p;
    and.b32 %r1146, %r1153, %r1148;    setp.ne.u32 p, %r1146, 0;
    vote.ballot.sync.b32 %r1146, p, 0xffffffff;
    @!p not.b32 %r1146, %r1146;
}

	// end inline asm
	and.b32  	%r1163, %r1146, %r1162;
	mov.b32 	%r1151, 64;
	// begin inline asm
	{
    .reg .pred p;
    and.b32 %r1149, %r1153, %r1151;    setp.ne.u32 p, %r1149, 0;
    vote.ballot.sync.b32 %r1149, p, 0xffffffff;
    @!p not.b32 %r1149, %r1149;
}

	// end inline asm
	and.b32  	%r1164, %r1149, %r1163;
	mov.b32 	%r1154, 128;
	// begin inline asm
	{
    .reg .pred p;
    and.b32 %r1152, %r1153, %r1154;    setp.ne.u32 p, %r1152, 0;
    vote.ballot.sync.b32 %r1152, p, 0xffffffff;
    @!p not.b32 %r1152, %r1152;
}

	// end inline asm
	and.b32  	%r1165, %r1152, %r1164;
	clz.b32 	%r1166, %r1165;
	sub.s32 	%r160, 31, %r1166;
	and.b32  	%r1167, %r671, %r1165;
	popc.b32 	%r161, %r1167;
	setp.ne.s32 	%p117, %r291, %r160;
	mov.b32 	%r1870, 0;
	@%p117 bra 	$L__BB38_185;
	shl.b32 	%r1168, %r1, 5;
	and.b32  	%r1169, %r1168, 31744;
	mov.u32 	%r1170, _ZZN3cub18CUB_300001_SM_10006detail10radix_sort29DeviceRadixSortOnesweepKernelINS1_5radix10policy_hubImjyE10Policy1000ELNS0_9SortOrderE0EmjyiiNS1_21identity_decomposer_tEEEvPT5_SB_PT3_PKSC_PT1_PKSG_PT2_PKSK_T4_iiT6_E1s;
	add.s32 	%r1171, %r1170, %r1169;
	shr.u64 	%rd197, %rd571, %r697;
	cvt.u32.u64 	%r1173, %rd197;
	and.b32  	%r1174, %r1173, %r31;
	shl.b32 	%r1175, %r1174, 2;
	add.s32 	%r1176, %r1171, %r1175;
	atom.shared.add.u32 	%r1870, [%r1176], %r161;
$L__BB38_185:
	shfl.sync.idx.b32	%r1202|%p118, %r1870, %r160, 31, -1;
	add.s32 	%r164, %r161, %r1202;
	shr.u64 	%rd198, %rd570, %r697;
	cvt.u32.u64 	%r1204, %rd198;
	and.b32  	%r1199, %r1204, %r31;
	mov.b32 	%r1179, 1;
	// begin inline asm
	{
    .reg .pred p;
    and.b32 %r1177, %r1199, %r1179;    setp.ne.u32 p, %r1177, 0;
    vote.ballot.sync.b32 %r1177, p, 0xffffffff;
    @!p not.b32 %r1177, %r1177;
}

	// end inline asm
	mov.b32 	%r1182, 2;
	// begin inline asm
	{
    .reg .pred p;
    and.b32 %r1180, %r1199, %r1182;    setp.ne.u32 p, %r1180, 0;
    vote.ballot.sync.b32 %r1180, p, 0xffffffff;
    @!p not.b32 %r1180, %r1180;
}

	// end inline asm
	and.b32  	%r1205, %r1180, %r1177;
	mov.b32 	%r1185, 4;
	// begin inline asm
	{
    .reg .pred p;
    and.b32 %r1183, %r1199, %r1185;    setp.ne.u32 p, %r1183, 0;
    vote.ballot.sync.b32 %r1183, p, 0xffffffff;
    @!p not.b32 %r1183, %r1183;
}

	// end inline asm
	and.b32  	%r1206, %r1183, %r1205;
	mov.b32 	%r1188, 8;
	// begin inline asm
	{
    .reg .pred p;
    and.b32 %r1186, %r1199, %r1188;    setp.ne.u32 p, %r1186, 0;
    vote.ballot.sync.b32 %r1186, p, 0xffffffff;
    @!p not.b32 %r1186, %r1186;
}

	// end inline asm
	and.b32  	%r1207, %r1186, %r1206;
	mov.b32 	%r1191, 16;
	// begin inline asm
	{
    .reg .pred p;
    and.b32 %r1189, %r1199, %r1191;    setp.ne.u32 p, %r1189, 0;
    vote.ballot.sync.b32 %r1189, p, 0xffffffff;
    @!p not.b32 %r1189, %r1189;
}

	// end inline asm
	and.b32  	%r1208, %r1189, %r1207;
	mov.b32 	%r1194, 32;
	// begin inline asm
	{
    .reg .pred p;
    and.b32 %r1192, %r1199, %r1194;    setp.ne.u32 p, %r1192, 0;
    vote.ballot.sync.b32 %r1192, p, 0xffffffff;
    @!p not.b32 %r1192, %r1192;
}

	// end inline asm
	and.b32  	%r1209, %r1192, %r1208;
	mov.b32 	%r1197, 64;
	// begin inline asm
	{
    .reg .pred p;
    and.b32 %r1195, %r1199, %r1197;    setp.ne.u32 p, %r1195, 0;
    vote.ballot.sync.b32 %r1195, p, 0xffffffff;
    @!p not.b32 %r1195, %r1195;
}

	// end inline asm
	and.b32  	%r1210, %r1195, %r1209;
	mov.b32 	%r1200, 128;
	// begin inline asm
	{
    .reg .pred p;
    and.b32 %r1198, %r1199, %r1200;    setp.ne.u32 p, %r1198, 0;
    vote.ballot.sync.b32 %r1198, p, 0xffffffff;
    @!p not.b32 %r1198, %r1198;
}

	// end inline asm
	and.b32  	%r1211, %r1198, %r1210;
	clz.b32 	%r1212, %r1211;
	sub.s32 	%r165, 31, %r1212;
	and.b32  	%r1213, %r671, %r1211;
	popc.b32 	%r166, %r1213;
	setp.ne.s32 	%p119, %r291, %r165;
	mov.b32 	%r1871, 0;
	@%p119 bra 	$L__BB38_187;
	shl.b32 	%r1214, %r1, 5;
	and.b32  	%r1215, %r1214, 31744;
	mov.u32 	%r1216, _ZZN3cub18CUB_300001_SM_10006detail10radix_sort29DeviceRadixSortOnesweepKernelINS1_5radix10policy_hubImjyE10Policy1000ELNS0_9SortOrderE0EmjyiiNS1_21identity_decomposer_tEEEvPT5_SB_PT3_PKSC_PT1_PKSG_PT2_PKSK_T4_iiT6_E1s;
	add.s32 	%r1217, %r1216, %r1215;
	shr.u64 	%rd199, %rd570, %r697;
	cvt.u32.u64 	%r1219, %rd199;
	and.b32  	%r1220, %r1219, %r31;
	shl.b32 	%r1221, %r1220, 2;
	add.s32 	%r1222, %r1217, %r1221;
	atom.shared.add.u32 	%r1871, [%r1222], %r166;
$L__BB38_187:
	shfl.sync.idx.b32	%r1248|%p120, %r1871, %r165, 31, -1;
	add.s32 	%r169, %r166, %r1248;
	shr.u64 	%rd200, %rd569, %r697;
	cvt.u32.u64 	%r1250, %rd200;
	and.b32  	%r1245, %r1250, %r31;
	mov.b32 	%r1225, 1;
	// begin inline asm
	{
    .reg .pred p;
    and.b32 %r1223, %r1245, %r1225;    setp.ne.u32 p, %r1223, 0;
    vote.ballot.sync.b32 %r1223, p, 0xffffffff;
    @!p not.b32 %r1223, %r1223;
}

	// end inline asm
	mov.b32 	%r1228, 2;
	// begin inline asm
	{
    .reg .pred p;
    and.b32 %r1226, %r1245, %r1228;    setp.ne.u32 p, %r1226, 0;
    vote.ballot.sync.b32 %r1226, p, 0xffffffff;
    @!p not.b32 %r1226, %r1226;
}

	// end inline asm
	and.b32  	%r1251, %r1226, %r1223;
	mov.b32 	%r1231, 4;
	// begin inline asm
	{
    .reg .pred p;
    and.b32 %r1229, %r1245, %r1231;    setp.ne.u32 p, %r1229, 0;
    vote.ballot.sync.b32 %r1229, p, 0xffffffff;
    @!p not.b32 %r1229, %r1229;
}

	// end inline asm
	and.b32  	%r1252, %r1229, %r1251;
	mov.b32 	%r1234, 8;
	// begin inline asm
	{
    .reg .pred p;
    and.b32 %r1232, %r1245, %r1234;    setp.ne.u32 p, %r1232, 0;
    vote.ballot.sync.b32 %r1232, p, 0xffffffff;
    @!p not.b32 %r1232, %r1232;
}

	// end inline asm
	and.b32  	%r1253, %r1232, %r1252;
	mov.b32 	%r1237, 16;
	// begin inline asm
	{
    .reg .pred p;
    and.b32 %r1235, %r1245, %r1237;    setp.ne.u32 p, %r1235, 0;
    vote.ballot.sync.b32 %r1235, p, 0xffffffff;
    @!p not.b32 %r1235, %r1235;
}

	// end inline asm
	and.b32  	%r1254, %r1235, %r1253;
	mov.b32 	%r1240, 32;
	// begin inline asm
	{
    .reg .pred p;
    and.b32 %r1238, %r1245, %r1240;    setp.ne.u32 p, %r1238, 0;
    vote.ballot.sync.b32 %r1238, p, 0xffffffff;
    @!p not.b32 %r1238, %r1238;
}

	// end inline asm
	and.b32  	%r1255, %r1238, %r1254;
	mov.b32 	%r1243, 64;
	// begin inline asm
	{
    .reg .pred p;
    and.b32 %r1241, %r1245, %r1243;    setp.ne.u32 p, %r1241, 0;
    vote.ballot.sync.b32 %r1241, p, 0xffffffff;
    @!p not.b32 %r1241, %r1241;
}

	// end inline asm
	and.b32  	%r1256, %r1241, %r1255;
	mov.b32 	%r1246, 128;
	// begin inline asm
	{
    .reg .pred p;
    and.b32 %r1244, %r1245, %r1246;    setp.ne.u32 p, %r1244, 0;
    vote.ballot.sync.b32 %r1244, p, 0xffffffff;
    @!p not.b32 %r1244, %r1244;
}

	// end inline asm
	and.b32  	%r1257, %r1244, %r1256;
	clz.b32 	%r1258, %r1257;
	sub.s32 	%r170, 31, %r1258;
	and.b32  	%r1259, %r671, %r1257;
	popc.b32 	%r171, %r1259;
	setp.ne.s32 	%p121, %r291, %r170;
	mov.b32 	%r1872, 0;
	@%p121 bra 	$L__BB38_189;
	shl.b32 	%r1260, %r1, 5;
	and.b32  	%r1261, %r1260, 31744;
	mov.u32 	%r1262, _ZZN3cub18CUB_300001_SM_10006detail10radix_sort29DeviceRadixSortOnesweepKernelINS1_5radix10policy_hubImjyE10Policy1000ELNS0_9SortOrderE0EmjyiiNS1_21identity_decomposer_tEEEvPT5_SB_PT3_PKSC_PT1_PKSG_PT2_PKSK_T4_iiT6_E1s;
	add.s32 	%r1263, %r1262, %r1261;
	shr.u64 	%rd201, %rd569, %r697;
	cvt.u32.u64 	%r1265, %rd201;
	and.b32  	%r1266, %r1265, %r31;
	shl.b32 	%r1267, %r1266, 2;
	add.s32 	%r1268, %r1263, %r1267;
	atom.shared.add.u32 	%r1872, [%r1268], %r171;
$L__BB38_189:
	shfl.sync.idx.b32	%r1294|%p122, %r1872, %r170, 31, -1;
	add.s32 	%r174, %r171, %r1294;
	shr.u64 	%rd202, %rd568, %r697;
	cvt.u32.u64 	%r1296, %rd202;
	and.b32  	%r1291, %r1296, %r31;
	mov.b32 	%r1271, 1;
	// begin inline asm
	{
    .reg .pred p;
    and.b32 %r1269, %r1291, %r1271;    setp.ne.u32 p, %r1269, 0;
    vote.ballot.sync.b32 %r1269, p, 0xffffffff;
    @!p not.b32 %r1269, %r1269;
}

	// end inline asm
	mov.b32 	%r1274, 2;
	// begin inline asm
	{
    .reg .pred p;
    and.b32 %r1272, %r1291, %r1274;    setp.ne.u32 p, %r1272, 0;
    vote.ballot.sync.b32 %r1272, p, 0xffffffff;
    @!p not.b32 %r1272, %r1272;
}

	// end inline asm
	and.b32  	%r1297, %r1272, %r1269;
	mov.b32 	%r1277, 4;
	// begin inline asm
	{
    .reg .pred p;
    and.b32 %r1275, %r1291, %r1277;    setp.ne.u32 p, %r1275, 0;
    vote.ballot.sync.b32 %r1275, p, 0xffffffff;
    @!p not.b32 %r1275, %r1275;
}

	// end inline asm
	and.b32  	%r1298, %r1275, %r1297;
	mov.b32 	%r1280, 8;
	// begin inline asm
	{
    .reg .pred p;
    and.b32 %r1278, %r1291, %r1280;    setp.ne.u32 p, %r1278, 0;
    vote.ballot.sync.b32 %r1278, p, 0xffffffff;
    @!p not.b32 %r1278, %r1278;
}

	// end inline asm
	and.b32  	%r1299, %r1278, %r1298;
	mov.b32 	%r1283, 16;
	// begin inline asm
	{
    .reg .pred p;
    and.b32 %r1281, %r1291, %r1283;    setp.ne.u32 p, %r1281, 0;
    vote.ballot.sync.b32 %r1281, p, 0xffffffff;
    @!p not.b32 %r1281, %r1281;
}

	// end inline asm
	and.b32  	%r1300, %r1281, %r1299;
	mov.b32 	%r1286, 32;
	// begin inline asm
	{
    .reg .pred p;
    and.b32 %r1284, %r1291, %r1286;    setp.ne.u32 p, %r1284, 0;
    vote.ballot.sync.b32 %r1284, p, 0xffffffff;
    @!p not.b32 %r1284, %r1284;
}

	// end inline asm
	and.b32  	%r1301, %r1284, %r1300;
	mov.b32 	%r1289, 64;
	// begin inline asm
	{
    .reg .pred p;
    and.b32 %r1287, %r1291, %r1289;    setp.ne.u32 p, %r1287, 0;
    vote.ballot.sync.b32 %r1287, p, 0xffffffff;
    @!p not.b32 %r1287, %r1287;
}

	// end inline asm
	and.b32  	%r1302, %r1287, %r1301;
	mov.b32 	%r1292, 128;
	// begin inline asm
	{
    .reg .pred p;
    and.b32 %r1290, %r1291, %r1292;    setp.ne.u32 p, %r1290, 0;
    vote.ballot.sync.b32 %r1290, p, 0xffffffff;
    @!p not.b32 %r1290, %r1290;
}

	// end inline asm
	and.b32  	%r1303, %r1290, %r1302;
	clz.b32 	%r1304, %r1303;
	sub.s32 	%r175, 31, %r1304;
	and.b32  	%r1305, %r671, %r1303;
	popc.b32 	%r176, %r1305;
	setp.ne.s32 	%p123, %r291, %r175;
	mov.b32 	%r1873, 0;
	@%p123 bra 	$L__BB38_191;
	shl.b32 	%r1306, %r1, 5;
	and.b32  	%r1307, %r1306, 31744;
	mov.u32 	%r1308, _ZZN3cub18CUB_300001_SM_10006detail10radix_sort29DeviceRadixSortOnesweepKernelINS1_5radix10policy_hubImjyE10Policy1000ELNS0_9SortOrderE0EmjyiiNS1_21identity_decomposer_tEEEvPT5_SB_PT3_PKSC_PT1_PKSG_PT2_PKSK_T4_iiT6_E1s;
	add.s32 	%r1309, %r1308, %r1307;
	shr.u64 	%rd203, %rd568, %r697;
	cvt.u32.u64 	%r1311, %rd203;
	and.b32  	%r1312, %r1311, %r31;
	shl.b32 	%r1313, %r1312, 2;
	add.s32 	%r1314, %r1309, %r1313;
	atom.shared.add.u32 	%r1873, [%r1314], %r176;
$L__BB38_191:
	shfl.sync.idx.b32	%r1340|%p124, %r1873, %r175, 31, -1;
	add.s32 	%r179, %r176, %r1340;
	shr.u64 	%rd204, %rd567, %r697;
	cvt.u32.u64 	%r1342, %rd204;
	and.b32  	%r1337, %r1342, %r31;
	mov.b32 	%r1317, 1;
	// begin inline asm
	{
    .reg .pred p;
    and.b32 %r1315, %r1337, %r1317;    setp.ne.u32 p, %r1315, 0;
    vote.ballot.sync.b32 %r1315, p, 0xffffffff;
    @!p not.b32 %r1315, %r1315;
}

	// end inline asm
	mov.b32 	%r1320, 2;
	// begin inline asm
	{
    .reg .pred p;
    and.b32 %r1318, %r1337, %r1320;    setp.ne.u32 p, %r1318, 0;
    vote.ballot.sync.b32 %r1318, p, 0xffffffff;
    @!p not.b32 %r1318, %r1318;
}

	// end inline asm
	and.b32  	%r1343, %r1318, %r1315;
	mov.b32 	%r1323, 4;
	// begin inline asm
	{
    .reg .pred p;
    and.b32 %r1321, %r1337, %r1323;    setp.ne.u32 p, %r1321, 0;
    vote.ballot.sync.b32 %r1321, p, 0xffffffff;
    @!p not.b32 %r1321, %r1321;
}

	// end inline asm
	and.b32  	%r1344, %r1321, %r1343;
	mov.b32 	%r1326, 8;
	// begin inline asm
	{
    .reg .pred p;
    and.b32 %r1324, %r1337, %r1326;    setp.ne.u32 p, %r1324, 0;
    vote.ballot.sync.b32 %r1324, p, 0xffffffff;
    @!p not.b32 %r1324, %r1324;
}

	// end inline asm
	and.b32  	%r1345, %r1324, %r1344;
	mov.b32 	%r1329, 16;
	// begin inline asm
	{
    .reg .pred p;
    and.b32 %r1327, %r1337, %r1329;    setp.ne.u32 p, %r1327, 0;
    vote.ballot.sync.b32 %r1327, p, 0xffffffff;
    @!p not.b32 %r1327, %r1327;
}

	// end inline asm
	and.b32  	%r1346, %r1327, %r1345;
	mov.b32 	%r1332, 32;
	// begin inline asm
	{
    .reg .pred p;
    and.b32 %r1330, %r1337, %r1332;    setp.ne.u32 p, %r1330, 0;
    vote.ballot.sync.b32 %r1330, p, 0xffffffff;
    @!p not.b32 %r1330, %r1330;
}

	// end inline asm
	and.b32  	%r1347, %r1330, %r1346;
	mov.b32 	%r1335, 64;
	// begin inline asm
	{
    .reg .pred p;
    and.b32 %r1333, %r1337, %r1335;    setp.ne.u32 p, %r1333, 0;
    vote.ballot.sync.b32 %r1333, p, 0xffffffff;
    @!p not.b32 %r1333, %r1333;
}

	// end inline asm
	and.b32  	%r1348, %r1333, %r1347;
	mov.b32 	%r1338, 128;
	// begin inline asm
	{
    .reg .pred p;
    and.b32 %r1336, %r1337, %r1338;    setp.ne.u32 p, %r1336, 0;
    vote.ballot.sync.b32 %r1336, p, 0xffffffff;
    @!p not.b32 %r1336, %r1336;
}

	// end inline asm
	and.b32  	%r1349, %r1336, %r1348;
	clz.b32 	%r1350, %r1349;
	sub.s32 	%r180, 31, %r1350;
	and.b32  	%r1351, %r671, %r1349;
	popc.b32 	%r181, %r1351;
	setp.ne.s32 	%p125, %r291, %r180;
	mov.b32 	%r1874, 0;
	@%p125 bra 	$L__BB38_193;
	shl.b32 	%r1352, %r1, 5;
	and.b32  	%r1353, %r1352, 31744;
	mov.u32 	%r1354, _ZZN3cub18CUB_300001_SM_10006detail10radix_sort29DeviceRadixSortOnesweepKernelINS1_5radix10policy_hubImjyE10Policy1000ELNS0_9SortOrderE0EmjyiiNS1_21identity_decomposer_tEEEvPT5_SB_PT3_PKSC_PT1_PKSG_PT2_PKSK_T4_iiT6_E1s;
	add.s32 	%r1355, %r1354, %r1353;
	shr.u64 	%rd205, %rd567, %r697;
	cvt.u32.u64 	%r1357, %rd205;
	and.b32  	%r1358, %r1357, %r31;
	shl.b32 	%r1359, %r1358, 2;
	add.s32 	%r1360, %r1355, %r1359;
	atom.shared.add.u32 	%r1874, [%r1360], %r181;
$L__BB38_193:
	cvt.u64.u32 	%rd79, %r1;
	shfl.sync.idx.b32	%r1361|%p127, %r1874, %r180, 31, -1;
	add.s32 	%r184, %r181, %r1361;
	bar.sync 	0;
	shl.b32 	%r1362, %r114, 3;
	mov.u32 	%r1363, _ZZN3cub18CUB_300001_SM_10006detail10radix_sort29DeviceRadixSortOnesweepKernelINS1_5radix10policy_hubImjyE10Policy1000ELNS0_9SortOrderE0EmjyiiNS1_21identity_decomposer_tEEEvPT5_SB_PT3_PKSC_PT1_PKSG_PT2_PKSK_T4_iiT6_E1s;
	add.s32 	%r185, %r1363, %r1362;
	st.shared.u64 	[%r185+-8], %rd581;
	shl.b32 	%r1364, %r119, 3;
	add.s32 	%r186, %r1363, %r1364;
	st.shared.u64 	[%r186+-8], %rd580;
	shl.b32 	%r1365, %r124, 3;
	add.s32 	%r187, %r1363, %r1365;
	st.shared.u64 	[%r187+-8], %rd579;
	shl.b32 	%r1366, %r129, 3;
	add.s32 	%r188, %r1363, %r1366;
	st.shared.u64 	[%r188+-8], %rd578;
	shl.b32 	%r1367, %r134, 3;
	add.s32 	%r189, %r1363, %r1367;
	st.shared.u64 	[%r189+-8], %rd577;
	shl.b32 	%r1368, %r139, 3;
	add.s32 	%r190, %r1363, %r1368;
	st.shared.u64 	[%r190+-8], %rd576;
	shl.b32 	%r1369, %r144, 3;
	add.s32 	%r191, %r1363, %r1369;
	st.shared.u64 	[%r191+-8], %rd575;
	shl.b32 	%r1370, %r149, 3;
	add.s32 	%r192, %r1363, %r1370;
	st.shared.u64 	[%r192+-8], %rd574;
	shl.b32 	%r1371, %r154, 3;
	add.s32 	%r193, %r1363, %r1371;
	st.shared.u64 	[%r193+-8], %rd573;
	shl.b32 	%r1372, %r159, 3;
	add.s32 	%r194, %r1363, %r1372;
	st.shared.u64 	[%r194+-8], %rd572;
	shl.b32 	%r1373, %r164, 3;
	add.s32 	%r195, %r1363, %r1373;
	st.shared.u64 	[%r195+-8], %rd571;
	shl.b32 	%r1374, %r169, 3;
	add.s32 	%r196, %r1363, %r1374;
	st.shared.u64 	[%r196+-8], %rd570;
	shl.b32 	%r1375, %r174, 3;
	add.s32 	%r197, %r1363, %r1375;
	st.shared.u64 	[%r197+-8], %rd569;
	shl.b32 	%r1376, %r179, 3;
	add.s32 	%r198, %r1363, %r1376;
	st.shared.u64 	[%r198+-8], %rd568;
	shl.b32 	%r1377, %r184, 3;
	add.s32 	%r199, %r1363, %r1377;
	st.shared.u64 	[%r199+-8], %rd567;
	shl.b32 	%r1378, %r1, 3;
	add.s32 	%r1379, %r1363, %r1378;
	add.s32 	%r200, %r1379, 46080;
	@%p96 bra 	$L__BB38_201;
	ld.param.u64 	%rd549, [_ZN3cub18CUB_300001_SM_10006detail10radix_sort29DeviceRadixSortOnesweepKernelINS1_5radix10policy_hubImjyE10Policy1000ELNS0_9SortOrderE0EmjyiiNS1_21identity_decomposer_tEEEvPT5_SB_PT3_PKSC_PT1_PKSG_PT2_PKSK_T4_iiT6__param_3];
	cvta.to.global.u64 	%rd206, %rd549;
	shl.b64 	%rd207, %rd79, 3;
	add.s64 	%rd208, %rd206, %rd207;
	ld.global.u64 	%rd209, [%rd208];
	cvt.s64.s32 	%rd210, %r108;
	sub.s64 	%rd583, %rd209, %rd210;
	st.shared.u64 	[%r200], %rd583;
	setp.lt.s32 	%p128, %r4, 1;
	mov.u32 	%r1878, %r1826;
	@%p128 bra 	$L__BB38_200;
	mov.b32 	%r1876, -1;
	mov.u32 	%r1875, %r4;
	mov.u32 	%r1878, %r1826;
$L__BB38_196:
	ld.param.u64 	%rd542, [_ZN3cub18CUB_300001_SM_10006detail10radix_sort29DeviceRadixSortOnesweepKernelINS1_5radix10policy_hubImjyE10Policy1000ELNS0_9SortOrderE0EmjyiiNS1_21identity_decomposer_tEEEvPT5_SB_PT3_PKSC_PT1_PKSG_PT2_PKSK_T4_iiT6__param_0];
	add.s32 	%r204, %r1875, -1;
	shl.b32 	%r1381, %r204, 8;
	add.s32 	%r1382, %r1381, %r1;
	cvta.to.global.u64 	%rd211, %rd542;
	mul.wide.s32 	%rd212, %r1382, 4;
	add.s64 	%rd81, %rd211, %rd212;
$L__BB38_197:
	membar.cta;
	ld.volatile.global.u32 	%r205, [%rd81];
	setp.eq.s32 	%p129, %r205, 0;
	@%p129 bra 	$L__BB38_197;
	and.b32  	%r1383, %r205, 1073741823;
	add.s32 	%r1878, %r1383, %r1878;
	setp.gt.s32 	%p130, %r205, -1;
	vote.sync.ballot.b32 	%r1876, %p130, %r1876;
	setp.gt.u32 	%p132, %r1875, 1;
	and.pred  	%p133, %p130, %p132;
	mov.u32 	%r1875, %r204;
	@%p133 bra 	$L__BB38_196;
	ld.shared.u64 	%rd583, [%r200];
$L__BB38_200:
	ld.param.u64 	%rd543, [_ZN3cub18CUB_300001_SM_10006detail10radix_sort29DeviceRadixSortOnesweepKernelINS1_5radix10policy_hubImjyE10Policy1000ELNS0_9SortOrderE0EmjyiiNS1_21identity_decomposer_tEEEvPT5_SB_PT3_PKSC_PT1_PKSG_PT2_PKSK_T4_iiT6__param_0];
	or.b32  	%r1384, %r1878, -2147483648;
	cvta.to.global.u64 	%rd213, %rd543;
	shl.b32 	%r1385, %r4, 8;
	add.s32 	%r1386, %r1385, %r1;
	mul.wide.s32 	%rd214, %r1386, 4;
	add.s64 	%rd215, %rd213, %rd214;
	st.volatile.global.u32 	[%rd215], %r1384;
	sub.s32 	%r1387, %r1878, %r1826;
	cvt.s64.s32 	%rd216, %r1387;
	add.s64 	%rd217, %rd583, %rd216;
	st.shared.u64 	[%r200], %rd217;
$L__BB38_201:
	ld.param.u32 	%r1809, [_ZN3cub18CUB_300001_SM_10006detail10radix_sort29DeviceRadixSortOnesweepKernelINS1_5radix10policy_hubImjyE10Policy1000ELNS0_9SortOrderE0EmjyiiNS1_21identity_decomposer_tEEEvPT5_SB_PT3_PKSC_PT1_PKSG_PT2_PKSK_T4_iiT6__param_8];
	ld.param.u64 	%rd546, [_ZN3cub18CUB_300001_SM_10006detail10radix_sort29DeviceRadixSortOnesweepKernelINS1_5radix10policy_hubImjyE10Policy1000ELNS0_9SortOrderE0EmjyiiNS1_21identity_decomposer_tEEEvPT5_SB_PT3_PKSC_PT1_PKSG_PT2_PKSK_T4_iiT6__param_2];
	mad.lo.s32 	%r209, %r4, 5760, 5760;
	setp.lt.s32 	%p135, %r209, %r1809;
	setp.eq.s64 	%p136, %rd546, 0;
	or.pred  	%p137, %p136, %p135;
	or.pred  	%p138, %p96, %p137;
	@%p138 bra 	$L__BB38_203;
	ld.param.u64 	%rd547, [_ZN3cub18CUB_300001_SM_10006detail10radix_sort29DeviceRadixSortOnesweepKernelINS1_5radix10policy_hubImjyE10Policy1000ELNS0_9SortOrderE0EmjyiiNS1_21identity_decomposer_tEEEvPT5_SB_PT3_PKSC_PT1_PKSG_PT2_PKSK_T4_iiT6__param_2];
	ld.shared.u64 	%rd218, [%r200];
	cvt.s64.s32 	%rd219, %r1826;
	cvt.s64.s32 	%rd220, %r108;
	add.s64 	%rd221, %rd220, %rd219;
	add.s64 	%rd222, %rd221, %rd218;
	cvta.to.global.u64 	%rd223, %rd547;
	shl.b64 	%rd224, %rd79, 3;
	add.s64 	%rd225, %rd223, %rd224;
	st.global.u64 	[%rd225], %rd222;
$L__BB38_203:
	ld.param.u32 	%r1810, [_ZN3cub18CUB_300001_SM_10006detail10radix_sort29DeviceRadixSortOnesweepKernelINS1_5radix10policy_hubImjyE10Policy1000ELNS0_9SortOrderE0EmjyiiNS1_21identity_decomposer_tEEEvPT5_SB_PT3_PKSC_PT1_PKSG_PT2_PKSK_T4_iiT6__param_8];
	setp.gt.s32 	%p139, %r209, %r1810;
	bar.sync 	0;
	add.s32 	%r210, %r200, -46080;
	@%p139 bra 	$L__BB38_205;
	ld.shared.u64 	%rd226, [%r200+-46080];
	shr.u64 	%rd227, %rd226, %r697;
	cvt.u32.u64 	%r1389, %rd227;
	and.b32  	%r1390, %r1389, %r31;
	shl.b32 	%r1391, %r1390, 3;
	mov.u32 	%r1392, _ZZN3cub18CUB_300001_SM_10006detail10radix_sort29DeviceRadixSortOnesweepKernelINS1_5radix10policy_hubImjyE10Policy1000ELNS0_9SortOrderE0EmjyiiNS1_21identity_decomposer_tEEEvPT5_SB_PT3_PKSC_PT1_PKSG_PT2_PKSK_T4_iiT6_E1s;
	add.s32 	%r1393, %r1392, 46080;
	add.s32 	%r1394, %r1393, %r1391;
	ld.shared.u64 	%rd228, [%r1394];
	add.s64 	%rd229, %rd228, %rd79;
	shl.b64 	%rd230, %rd229, 3;
	add.s64 	%rd231, %rd67, %rd230;
	st.global.u64 	[%rd231], %rd226;
	bar.warp.sync 	-1;
	ld.shared.u64 	%rd232, [%r200+-43008];
	shr.u64 	%rd233, %rd232, %r697;
	cvt.u32.u64 	%r1395, %rd233;
	and.b32  	%r1396, %r1395, %r31;
	shl.b32 	%r1397, %r1396, 3;
	add.s32 	%r1398, %r1393, %r1397;
	ld.shared.u64 	%rd234, [%r1398];
	add.s64 	%rd235, %rd234, %rd79;
	shl.b64 	%rd236, %rd235, 3;
	add.s64 	%rd237, %rd67, %rd236;
	st.global.u64 	[%rd237+3072], %rd232;
	bar.warp.sync 	-1;
	ld.shared.u64 	%rd238, [%r200+-39936];
	shr.u64 	%rd239, %rd238, %r697;
	cvt.u32.u64 	%r1399, %rd239;
	and.b32  	%r1400, %r1399, %r31;
	shl.b32 	%r1401, %r1400, 3;
	add.s32 	%r1402, %r1393, %r1401;
	ld.shared.u64 	%rd240, [%r1402];
	add.s64 	%rd241, %rd240, %rd79;
	shl.b64 	%rd242, %rd241, 3;
	add.s64 	%rd243, %rd67, %rd242;
	st.global.u64 	[%rd243+6144], %rd238;
	bar.warp.sync 	-1;
	ld.shared.u64 	%rd244, [%r200+-36864];
	shr.u64 	%rd245, %rd244, %r697;
	cvt.u32.u64 	%r1403, %rd245;
	and.b32  	%r1404, %r1403, %r31;
	shl.b32 	%r1405, %r1404, 3;
	add.s32 	%r1406, %r1393, %r1405;
	ld.shared.u64 	%rd246, [%r1406];
	add.s64 	%rd247, %rd246, %rd79;
	shl.b64 	%rd248, %rd247, 3;
	add.s64 	%rd249, %rd67, %rd248;
	st.global.u64 	[%rd249+9216], %rd244;
	bar.warp.sync 	-1;
	ld.shared.u64 	%rd250, [%r200+-33792];
	shr.u64 	%rd251, %rd250, %r697;
	cvt.u32.u64 	%r1407, %rd251;
	and.b32  	%r1408, %r1407, %r31;
	shl.b32 	%r1409, %r1408, 3;
	add.s32 	%r1410, %r1393, %r1409;
	ld.shared.u64 	%rd252, [%r1410];
	add.s64 	%rd253, %rd252, %rd79;
	shl.b64 	%rd254, %rd253, 3;
	add.s64 	%rd255, %rd67, %rd254;
	st.global.u64 	[%rd255+12288], %rd250;
	bar.warp.sync 	-1;
	ld.shared.u64 	%rd256, [%r200+-30720];
	shr.u64 	%rd257, %rd256, %r697;
	cvt.u32.u64 	%r1411, %rd257;
	and.b32  	%r1412, %r1411, %r31;
	shl.b32 	%r1413, %r1412, 3;
	add.s32 	%r1414, %r1393, %r1413;
	ld.shared.u64 	%rd258, [%r1414];
	add.s64 	%rd259, %rd258, %rd79;
	shl.b64 	%rd260, %rd259, 3;
	add.s64 	%rd261, %rd67, %rd260;
	st.global.u64 	[%rd261+15360], %rd256;
	bar.warp.sync 	-1;
	ld.shared.u64 	%rd262, [%r200+-27648];
	shr.u64 	%rd263, %rd262, %r697;
	cvt.u32.u64 	%r1415, %rd263;
	and.b32  	%r1416, %r1415, %r31;
	shl.b32 	%r1417, %r1416, 3;
	add.s32 	%r1418, %r1393, %r1417;
	ld.shared.u64 	%rd264, [%r1418];
	add.s64 	%rd265, %rd264, %rd79;
	shl.b64 	%rd266, %rd265, 3;
	add.s64 	%rd267, %rd67, %rd266;
	st.global.u64 	[%rd267+18432], %rd262;
	bar.warp.sync 	-1;
	ld.shared.u64 	%rd268, [%r200+-24576];
	shr.u64 	%rd269, %rd268, %r697;
	cvt.u32.u64 	%r1419, %rd269;
	and.b32  	%r1420, %r1419, %r31;
	shl.b32 	%r1421, %r1420, 3;
	add.s32 	%r1422, %r1393, %r1421;
	ld.shared.u64 	%rd270, [%r1422];
	add.s64 	%rd271, %rd270, %rd79;
	shl.b64 	%rd272, %rd271, 3;
	add.s64 	%rd273, %rd67, %rd272;
	st.global.u64 	[%rd273+21504], %rd268;
	bar.warp.sync 	-1;
	ld.shared.u64 	%rd274, [%r200+-21504];
	shr.u64 	%rd275, %rd274, %r697;
	cvt.u32.u64 	%r1423, %rd275;
	and.b32  	%r1424, %r1423, %r31;
	shl.b32 	%r1425, %r1424, 3;
	add.s32 	%r1426, %r1393, %r1425;
	ld.shared.u64 	%rd276, [%r1426];
	add.s64 	%rd277, %rd276, %rd79;
	shl.b64 	%rd278, %rd277, 3;
	add.s64 	%rd279, %rd67, %rd278;
	st.global.u64 	[%rd279+24576], %rd274;
	bar.warp.sync 	-1;
	ld.shared.u64 	%rd280, [%r200+-18432];
	shr.u64 	%rd281, %rd280, %r697;
	cvt.u32.u64 	%r1427, %rd281;
	and.b32  	%r1428, %r1427, %r31;
	shl.b32 	%r1429, %r1428, 3;
	add.s32 	%r1430, %r1393, %r1429;
	ld.shared.u64 	%rd282, [%r1430];
	add.s64 	%rd283, %rd282, %rd79;
	shl.b64 	%rd284, %rd283, 3;
	add.s64 	%rd285, %rd67, %rd284;
	st.global.u64 	[%rd285+27648], %rd280;
	bar.warp.sync 	-1;
	ld.shared.u64 	%rd286, [%r200+-15360];
	shr.u64 	%rd287, %rd286, %r697;
	cvt.u32.u64 	%r1431, %rd287;
	and.b32  	%r1432, %r1431, %r31;
	shl.b32 	%r1433, %r1432, 3;
	add.s32 	%r1434, %r1393, %r1433;
	ld.shared.u64 	%rd288, [%r1434];
	add.s64 	%rd289, %rd288, %rd79;
	shl.b64 	%rd290, %rd289, 3;
	add.s64 	%rd291, %rd67, %rd290;
	st.global.u64 	[%rd291+30720], %rd286;
	bar.warp.sync 	-1;
	ld.shared.u64 	%rd292, [%r200+-12288];
	shr.u64 	%rd293, %rd292, %r697;
	cvt.u32.u64 	%r1435, %rd293;
	and.b32  	%r1436, %r1435, %r31;
	shl.b32 	%r1437, %r1436, 3;
	add.s32 	%r1438, %r1393, %r1437;
	ld.shared.u64 	%rd294, [%r1438];
	add.s64 	%rd295, %rd294, %rd79;
	shl.b64 	%rd296, %rd295, 3;
	add.s64 	%rd297, %rd67, %rd296;
	st.global.u64 	[%rd297+33792], %rd292;
	bar.warp.sync 	-1;
	ld.shared.u64 	%rd298, [%r200+-9216];
	shr.u64 	%rd299, %rd298, %r697;
	cvt.u32.u64 	%r1439, %rd299;
	and.b32  	%r1440, %r1439, %r31;
	shl.b32 	%r1441, %r1440, 3;
	add.s32 	%r1442, %r1393, %r1441;
	ld.shared.u64 	%rd300, [%r1442];
	add.s64 	%rd301, %rd300, %rd79;
	shl.b64 	%rd302, %rd301, 3;
	add.s64 	%rd303, %rd67, %rd302;
	st.global.u64 	[%rd303+36864], %rd298;
	bar.warp.sync 	-1;
	ld.shared.u64 	%rd304, [%r200+-6144];
	shr.u64 	%rd305, %rd304, %r697;
	cvt.u32.u64 	%r1443, %rd305;
	and.b32  	%r1444, %r1443, %r31;
	shl.b32 	%r1445, %r1444, 3;
	add.s32 	%r1446, %r1393, %r1445;
	ld.shared.u64 	%rd306, [%r1446];
	add.s64 	%rd307, %rd306, %rd79;
	shl.b64 	%rd308, %rd307, 3;
	add.s64 	%rd309, %rd67, %rd308;
	st.global.u64 	[%rd309+39936], %rd304;
	bar.warp.sync 	-1;
	ld.shared.u64 	%rd310, [%r200+-3072];
	shr.u64 	%rd311, %rd310, %r697;
	cvt.u32.u64 	%r1447, %rd311;
	and.b32  	%r1448, %r1447, %r31;
	shl.b32 	%r1449, %r1448, 3;
	add.s32 	%r1450, %r1393, %r1449;
	ld.shared.u64 	%rd312, [%r1450];
	add.s64 	%rd313, %rd312, %rd79;
	shl.b64 	%rd314, %rd313, 3;
	add.s64 	%rd315, %rd67, %rd314;
	st.global.u64 	[%rd315+43008], %rd310;
	bar.warp.sync 	-1;
	bra.uni 	$L__BB38_236;
$L__BB38_205:
	ld.param.u32 	%r1811, [_ZN3cub18CUB_300001_SM_10006detail10radix_sort29DeviceRadixSortOnesweepKernelINS1_5radix10policy_hubImjyE10Policy1000ELNS0_9SortOrderE0EmjyiiNS1_21identity_decomposer_tEEEvPT5_SB_PT3_PKSC_PT1_PKSG_PT2_PKSK_T4_iiT6__param_8];
	mad.lo.s32 	%r211, %r4, -5760, %r1811;
	setp.ge.s32 	%p140, %r1, %r211;
	@%p140 bra 	$L__BB38_207;
	ld.shared.u64 	%rd316, [%r210];
	shr.u64 	%rd317, %rd316, %r697;
	cvt.u32.u64 	%r1452, %rd317;
	and.b32  	%r1453, %r1452, %r31;
	shl.b32 	%r1454, %r1453, 3;
	mov.u32 	%r1455, _ZZN3cub18CUB_300001_SM_10006detail10radix_sort29DeviceRadixSortOnesweepKernelINS1_5radix10policy_hubImjyE10Policy1000ELNS0_9SortOrderE0EmjyiiNS1_21identity_decomposer_tEEEvPT5_SB_PT3_PKSC_PT1_PKSG_PT2_PKSK_T4_iiT6_E1s;
	add.s32 	%r1456, %r1455, %r1454;
	ld.shared.u64 	%rd318, [%r1456+46080];
	add.s64 	%rd319, %rd318, %rd79;
	shl.b64 	%rd320, %rd319, 3;
	add.s64 	%rd321, %rd67, %rd320;
	st.global.u64 	[%rd321], %rd316;
$L__BB38_207:
	bar.warp.sync 	-1;
	add.s32 	%r1457, %r1, 384;
	setp.ge.s32 	%p141, %r1457, %r211;
	@%p141 bra 	$L__BB38_209;
	ld.shared.u64 	%rd322, [%r200+-43008];
	shr.u64 	%rd323, %rd322, %r697;
	cvt.u32.u64 	%r1459, %rd323;
	and.b32  	%r1460, %r1459, %r31;
	shl.b32 	%r1461, %r1460, 3;
	mov.u32 	%r1462, _ZZN3cub18CUB_300001_SM_10006detail10radix_sort29DeviceRadixSortOnesweepKernelINS1_5radix10policy_hubImjyE10Policy1000ELNS0_9SortOrderE0EmjyiiNS1_21identity_decomposer_tEEEvPT5_SB_PT3_PKSC_PT1_PKSG_PT2_PKSK_T4_iiT6_E1s;
	add.s32 	%r1463, %r1462, %r1461;
	ld.shared.u64 	%rd324, [%r1463+46080];
	add.s64 	%rd325, %rd324, %rd79;
	shl.b64 	%rd326, %rd325, 3;
	add.s64 	%rd327, %rd67, %rd326;
	st.global.u64 	[%rd327+3072], %rd322;
$L__BB38_209:
	bar.warp.sync 	-1;
	add.s32 	%r1464, %r1, 768;
	setp.ge.s32 	%p142, %r1464, %r211;
	@%p142 bra 	$L__BB38_211;
	ld.shared.u64 	%rd328, [%r200+-39936];
	shr.u64 	%rd329, %rd328, %r697;
	cvt.u32.u64 	%r1466, %rd329;
	and.b32  	%r1467, %r1466, %r31;
	shl.b32 	%r1468, %r1467, 3;
	mov.u32 	%r1469, _ZZN3cub18CUB_300001_SM_10006detail10radix_sort29DeviceRadixSortOnesweepKernelINS1_5radix10policy_hubImjyE10Policy1000ELNS0_9SortOrderE0EmjyiiNS1_21identity_decomposer_tEEEvPT5_SB_PT3_PKSC_PT1_PKSG_PT2_PKSK_T4_iiT6_E1s;
	add.s32 	%r1470, %r1469, %r1468;
	ld.shared.u64 	%rd330, [%r1470+46080];
	add.s64 	%rd331, %rd330, %rd79;
	shl.b64 	%rd332, %rd331, 3;
	add.s64 	%rd333, %rd67, %rd332;
	st.global.u64 	[%rd333+6144], %rd328;
$L__BB38_211:
	bar.warp.sync 	-1;
	add.s32 	%r1471, %r1, 1152;
	setp.ge.s32 	%p143, %r1471, %r211;
	@%p143 bra 	$L__BB38_213;
	ld.shared.u64 	%rd334, [%r200+-36864];
	shr.u64 	%rd335, %rd334, %r697;
	cvt.u32.u64 	%r1473, %rd335;
	and.b32  	%r1474, %r1473, %r31;
	shl.b32 	%r1475, %r1474, 3;
	mov.u32 	%r1476, _ZZN3cub18CUB_300001_SM_10006detail10radix_sort29DeviceRadixSortOnesweepKernelINS1_5radix10policy_hubImjyE10Policy1000ELNS0_9SortOrderE0EmjyiiNS1_21identity_decomposer_tEEEvPT5_SB_PT3_PKSC_PT1_PKSG_PT2_PKSK_T4_iiT6_E1s;
	add.s32 	%r1477, %r1476, %r1475;
	ld.shared.u64 	%rd336, [%r1477+46080];
	add.s64 	%rd337, %rd336, %rd79;
	shl.b64 	%rd338, %rd337, 3;
	add.s64 	%rd339, %rd67, %rd338;
	st.global.u64 	[%rd339+9216], %rd334;
$L__BB38_213:
	bar.warp.sync 	-1;
	add.s32 	%r1478, %r1, 1536;
	setp.ge.s32 	%p144, %r1478, %r211;
	@%p144 bra 	$L__BB38_215;
	ld.shared.u64 	%rd340, [%r200+-33792];
	shr.u64 	%rd341, %rd340, %r697;
	cvt.u32.u64 	%r1480, %rd341;
	and.b32  	%r1481, %r1480, %r31;
	shl.b32 	%r1482, %r1481, 3;
	mov.u32 	%r1483, _ZZN3cub18CUB_300001_SM_10006detail10radix_sort29DeviceRadixSortOnesweepKernelINS1_5radix10policy_hubImjyE10Policy1000ELNS0_9SortOrderE0EmjyiiNS1_21identity_decomposer_tEEEvPT5_SB_PT3_PKSC_PT1_PKSG_PT2_PKSK_T4_iiT6_E1s;
	add.s32 	%r1484, %r1483, %r1482;
	ld.shared.u64 	%rd342, [%r1484+46080];
	add.s64 	%rd343, %rd342, %rd79;
	shl.b64 	%rd344, %rd343, 3;
	add.s64 	%rd345, %rd67, %rd344;
	st.global.u64 	[%rd345+12288], %rd340;
$L__BB38_215:
	bar.warp.sync 	-1;
	add.s32 	%r1485, %r1, 1920;
	setp.ge.s32 	%p145, %r1485, %r211;
	@%p145 bra 	$L__BB38_217;
	ld.shared.u64 	%rd346, [%r200+-30720];
	shr.u64 	%rd347, %rd346, %r697;
	cvt.u32.u64 	%r1487, %rd347;
	and.b32  	%r1488, %r1487, %r31;
	shl.b32 	%r1489, %r1488, 3;
	mov.u32 	%r1490, _ZZN3cub18CUB_300001_SM_10006detail10radix_sort29DeviceRadixSortOnesweepKernelINS1_5radix10policy_hubImjyE10Policy1000ELNS0_9SortOrderE0EmjyiiNS1_21identity_decomposer_tEEEvPT5_SB_PT3_PKSC_PT1_PKSG_PT2_PKSK_T4_iiT6_E1s;
	add.s32 	%r1491, %r1490, %r1489;
	ld.shared.u64 	%rd348, [%r1491+46080];
	add.s64 	%rd349, %rd348, %rd79;
	shl.b64 	%rd350, %rd349, 3;
	add.s64 	%rd351, %rd67, %rd350;
	st.global.u64 	[%rd351+15360], %rd346;
$L__BB38_217:
	bar.warp.sync 	-1;
	add.s32 	%r1492, %r1, 2304;
	setp.ge.s32 	%p146, %r1492, %r211;
	@%p146 bra 	$L__BB38_219;
	ld.shared.u64 	%rd352, [%r200+-27648];
	shr.u64 	%rd353, %rd352, %r697;
	cvt.u32.u64 	%r1494, %rd353;
	and.b32  	%r1495, %r1494, %r31;
	shl.b32 	%r1496, %r1495, 3;
	mov.u32 	%r1497, _ZZN3cub18CUB_300001_SM_10006detail10radix_sort29DeviceRadixSortOnesweepKernelINS1_5radix10policy_hubImjyE10Policy1000ELNS0_9SortOrderE0EmjyiiNS1_21identity_decomposer_tEEEvPT5_SB_PT3_PKSC_PT1_PKSG_PT2_PKSK_T4_iiT6_E1s;
	add.s32 	%r1498, %r1497, %r1496;
	ld.shared.u64 	%rd354, [%r1498+46080];
	add.s64 	%rd355, %rd354, %rd79;
	shl.b64 	%rd356, %rd355, 3;
	add.s64 	%rd357, %rd67, %rd356;
	st.global.u64 	[%rd357+18432], %rd352;
$L__BB38_219:
	bar.warp.sync 	-1;
	add.s32 	%r1499, %r1, 2688;
	setp.ge.s32 	%p147, %r1499, %r211;
	@%p147 bra 	$L__BB38_221;
	ld.shared.u64 	%rd358, [%r200+-24576];
	shr.u64 	%rd359, %rd358, %r697;
	cvt.u32.u64 	%r1501, %rd359;
	and.b32  	%r1502, %r1501, %r31;
	shl.b32 	%r1503, %r1502, 3;
	mov.u32 	%r1504, _ZZN3cub18CUB_300001_SM_10006detail10radix_sort29DeviceRadixSortOnesweepKernelINS1_5radix10policy_hubImjyE10Policy1000ELNS0_9SortOrderE0EmjyiiNS1_21identity_decomposer_tEEEvPT5_SB_PT3_PKSC_PT1_PKSG_PT2_PKSK_T4_iiT6_E1s;
	add.s32 	%r1505, %r1504, %r1503;
	ld.shared.u64 	%rd360, [%r1505+46080];
	add.s64 	%rd361, %rd360, %rd79;
	shl.b64 	%rd362, %rd361, 3;
	add.s64 	%rd363, %rd67, %rd362;
	st.global.u64 	[%rd363+21504], %rd358;
$L__BB38_221:
	bar.warp.sync 	-1;
	or.b32  	%r1506, %r1, 3072;
	setp.ge.s32 	%p148, %r1506, %r211;
	@%p148 bra 	$L__BB38_223;
	ld.shared.u64 	%rd364, [%r200+-21504];
	shr.u64 	%rd365, %rd364, %r697;
	cvt.u32.u64 	%r1508, %rd365;
	and.b32  	%r1509, %r1508, %r31;
	shl.b32 	%r1510, %r1509, 3;
	mov.u32 	%r1511, _ZZN3cub18CUB_300001_SM_10006detail10radix_sort29DeviceRadixSortOnesweepKernelINS1_5radix10policy_hubImjyE10Policy1000ELNS0_9SortOrderE0EmjyiiNS1_21identity_decomposer_tEEEvPT5_SB_PT3_PKSC_PT1_PKSG_PT2_PKSK_T4_iiT6_E1s;
	add.s32 	%r1512, %r1511, %r1510;
	ld.shared.u64 	%rd366, [%r1512+46080];
	add.s64 	%rd367, %rd366, %rd79;
	shl.b64 	%rd368, %rd367, 3;
	add.s64 	%rd369, %rd67, %rd368;
	st.global.u64 	[%rd369+24576], %rd364;
$L__BB38_223:
	bar.warp.sync 	-1;
	add.s32 	%r1513, %r1, 3456;
	setp.ge.s32 	%p149, %r1513, %r211;
	@%p149 bra 	$L__BB38_225;
	ld.shared.u64 	%rd370, [%r200+-18432];
	shr.u64 	%rd371, %rd370, %r697;
	cvt.u32.u64 	%r1515, %rd371;
	and.b32  	%r1516, %r1515, %r31;
	shl.b32 	%r1517, %r1516, 3;
	mov.u32 	%r1518, _ZZN3cub18CUB_300001_SM_10006detail10radix_sort29DeviceRadixSortOnesweepKernelINS1_5radix10policy_hubImjyE10Policy1000ELNS0_9SortOrderE0EmjyiiNS1_21identity_decomposer_tEEEvPT5_SB_PT3_PKSC_PT1_PKSG_PT2_PKSK_T4_iiT6_E1s;
	add.s32 	%r1519, %r1518, %r1517;
	ld.shared.u64 	%rd372, [%r1519+46080];
	add.s64 	%rd373, %rd372, %rd79;
	shl.b64 	%rd374, %rd373, 3;
	add.s64 	%rd375, %rd67, %rd374;
	st.global.u64 	[%rd375+27648], %rd370;
$L__BB38_225:
	bar.warp.sync 	-1;
	add.s32 	%r1520, %r1, 3840;
	setp.ge.s32 	%p150, %r1520, %r211;
	@%p150 bra 	$L__BB38_227;
	ld.shared.u64 	%rd376, [%r200+-15360];
	shr.u64 	%rd377, %rd376, %r697;
	cvt.u32.u64 	%r1522, %rd377;
	and.b32  	%r1523, %r1522, %r31;
	shl.b32 	%r1524, %r1523, 3;
	mov.u32 	%r1525, _ZZN3cub18CUB_300001_SM_10006detail10radix_sort29DeviceRadixSortOnesweepKernelINS1_5radix10policy_hubImjyE10Policy1000ELNS0_9SortOrderE0EmjyiiNS1_21identity_decomposer_tEEEvPT5_SB_PT3_PKSC_PT1_PKSG_PT2_PKSK_T4_iiT6_E1s;
	add.s32 	%r1526, %r1525, %r1524;
	ld.shared.u64 	%rd378, [%r1526+46080];
	add.s64 	%rd379, %rd378, %rd79;
	shl.b64 	%rd380, %rd379, 3;
	add.s64 	%rd381, %rd67, %rd380;
	st.global.u64 	[%rd381+30720], %rd376;
$L__BB38_227:
	bar.warp.sync 	-1;
	add.s32 	%r1527, %r1, 4224;
	setp.ge.s32 	%p151, %r1527, %r211;
	@%p151 bra 	$L__BB38_229;
	ld.shared.u64 	%rd382, [%r200+-12288];
	shr.u64 	%rd383, %rd382, %r697;
	cvt.u32.u64 	%r1529, %rd383;
	and.b32  	%r1530, %r1529, %r31;
	shl.b32 	%r1531, %r1530, 3;
	mov.u32 	%r1532, _ZZN3cub18CUB_300001_SM_10006detail10radix_sort29DeviceRadixSortOnesweepKernelINS1_5radix10policy_hubImjyE10Policy1000ELNS0_9SortOrderE0EmjyiiNS1_21identity_decomposer_tEEEvPT5_SB_PT3_PKSC_PT1_PKSG_PT2_PKSK_T4_iiT6_E1s;
	add.s32 	%r1533, %r1532, %r1531;
	ld.shared.u64 	%rd384, [%r1533+46080];
	add.s64 	%rd385, %rd384, %rd79;
	shl.b64 	%rd386, %rd385, 3;
	add.s64 	%rd387, %rd67, %rd386;
	st.global.u64 	[%rd387+33792], %rd382;
$L__BB38_229:
	bar.warp.sync 	-1;
	add.s32 	%r1534, %r1, 4608;
	setp.ge.s32 	%p152, %r1534, %r211;
	@%p152 bra 	$L__BB38_231;
	ld.shared.u64 	%rd388, [%r200+-9216];
	shr.u64 	%rd389, %rd388, %r697;
	cvt.u32.u64 	%r1536, %rd389;
	and.b32  	%r1537, %r1536, %r31;
	shl.b32 	%r1538, %r1537, 3;
	mov.u32 	%r1539, _ZZN3cub18CUB_300001_SM_10006detail10radix_sort29DeviceRadixSortOnesweepKernelINS1_5radix10policy_hubImjyE10Policy1000ELNS0_9SortOrderE0EmjyiiNS1_21identity_decomposer_tEEEvPT5_SB_PT3_PKSC_PT1_PKSG_PT2_PKSK_T4_iiT6_E1s;
	add.s32 	%r1540, %r1539, %r1538;
	ld.shared.u64 	%rd390, [%r1540+46080];
	add.s64 	%rd391, %rd390, %rd79;
	shl.b64 	%rd392, %rd391, 3;
	add.s64 	%rd393, %rd67, %rd392;
	st.global.u64 	[%rd393+36864], %rd388;
$L__BB38_231:
	bar.warp.sync 	-1;
	add.s32 	%r1541, %r1, 4992;
	setp.ge.s32 	%p153, %r1541, %r211;
	@%p153 bra 	$L__BB38_233;
	ld.shared.u64 	%rd394, [%r200+-6144];
	shr.u64 	%rd395, %rd394, %r697;
	cvt.u32.u64 	%r1543, %rd395;
	and.b32  	%r1544, %r1543, %r31;
	shl.b32 	%r1545, %r1544, 3;
	mov.u32 	%r1546, _ZZN3cub18CUB_300001_SM_10006detail10radix_sort29DeviceRadixSortOnesweepKernelINS1_5radix10policy_hubImjyE10Policy1000ELNS0_9SortOrderE0EmjyiiNS1_21identity_decomposer_tEEEvPT5_SB_PT3_PKSC_PT1_PKSG_PT2_PKSK_T4_iiT6_E1s;
	add.s32 	%r1547, %r1546, %r1545;
	ld.shared.u64 	%rd396, [%r1547+46080];
	add.s64 	%rd397, %rd396, %rd79;
	shl.b64 	%rd398, %rd397, 3;
	add.s64 	%rd399, %rd67, %rd398;
	st.global.u64 	[%rd399+39936], %rd394;
$L__BB38_233:
	bar.warp.sync 	-1;
	add.s32 	%r1548, %r1, 5376;
	setp.ge.s32 	%p154, %r1548, %r211;
	@%p154 bra 	$L__BB38_235;
	ld.shared.u64 	%rd400, [%r200+-3072];
	shr.u64 	%rd401, %rd400, %r697;
	cvt.u32.u64 	%r1550, %rd401;
	and.b32  	%r1551, %r1550, %r31;
	shl.b32 	%r1552, %r1551, 3;
	mov.u32 	%r1553, _ZZN3cub18CUB_300001_SM_10006detail10radix_sort29DeviceRadixSortOnesweepKernelINS1_5radix10policy_hubImjyE10Policy1000ELNS0_9SortOrderE0EmjyiiNS1_21identity_decomposer_tEEEvPT5_SB_PT3_PKSC_PT1_PKSG_PT2_PKSK_T4_iiT6_E1s;
	add.s32 	%r1554, %r1553, %r1552;
	ld.shared.u64 	%rd402, [%r1554+46080];
	add.s64 	%rd403, %rd402, %rd79;
	shl.b64 	%rd404, %rd403, 3;
	add.s64 	%rd405, %rd67, %rd404;
	st.global.u64 	[%rd405+43008], %rd400;
$L__BB38_235:
	bar.warp.sync 	-1;
$L__BB38_236:
	ld.param.u32 	%r1812, [_ZN3cub18CUB_300001_SM_10006detail10radix_sort29DeviceRadixSortOnesweepKernelINS1_5radix10policy_hubImjyE10Policy1000ELNS0_9SortOrderE0EmjyiiNS1_21identity_decomposer_tEEEvPT5_SB_PT3_PKSC_PT1_PKSG_PT2_PKSK_T4_iiT6__param_8];
	setp.gt.s32 	%p155, %r209, %r1812;
	ld.shared.u64 	%rd406, [%r200+-46080];
	shr.u64 	%rd407, %rd406, %r697;
	cvt.u32.u64 	%r1556, %rd407;
	and.b32  	%r212, %r1556, %r31;
	ld.shared.u64 	%rd408, [%r200+-43008];
	shr.u64 	%rd409, %rd408, %r697;
	cvt.u32.u64 	%r1557, %rd409;
	and.b32  	%r213, %r1557, %r31;
	ld.shared.u64 	%rd410, [%r200+-39936];
	shr.u64 	%rd411, %rd410, %r697;
	cvt.u32.u64 	%r1558, %rd411;
	and.b32  	%r214, %r1558, %r31;
	ld.shared.u64 	%rd412, [%r200+-36864];
	shr.u64 	%rd413, %rd412, %r697;
	cvt.u32.u64 	%r1559, %rd413;
	and.b32  	%r215, %r1559, %r31;
	ld.shared.u64 	%rd414, [%r200+-33792];
	shr.u64 	%rd415, %rd414, %r697;
	cvt.u32.u64 	%r1560, %rd415;
	and.b32  	%r216, %r1560, %r31;
	ld.shared.u64 	%rd416, [%r200+-30720];
	shr.u64 	%rd417, %rd416, %r697;
	cvt.u32.u64 	%r1561, %rd417;
	and.b32  	%r217, %r1561, %r31;
	ld.shared.u64 	%rd418, [%r200+-27648];
	shr.u64 	%rd419, %rd418, %r697;
	cvt.u32.u64 	%r1562, %rd419;
	and.b32  	%r218, %r1562, %r31;
	ld.shared.u64 	%rd420, [%r200+-24576];
	shr.u64 	%rd421, %rd420, %r697;
	cvt.u32.u64 	%r1563, %rd421;
	and.b32  	%r219, %r1563, %r31;
	ld.shared.u64 	%rd422, [%r200+-21504];
	shr.u64 	%rd423, %rd422, %r697;
	cvt.u32.u64 	%r1564, %rd423;
	and.b32  	%r220, %r1564, %r31;
	ld.shared.u64 	%rd424, [%r200+-18432];
	shr.u64 	%rd425, %rd424, %r697;
	cvt.u32.u64 	%r1565, %rd425;
	and.b32  	%r221, %r1565, %r31;
	ld.shared.u64 	%rd426, [%r200+-15360];
	shr.u64 	%rd427, %rd426, %r697;
	cvt.u32.u64 	%r1566, %rd427;
	and.b32  	%r222, %r1566, %r31;
	ld.shared.u64 	%rd428, [%r200+-12288];
	shr.u64 	%rd429, %rd428, %r697;
	cvt.u32.u64 	%r1567, %rd429;
	and.b32  	%r223, %r1567, %r31;
	ld.shared.u64 	%rd430, [%r200+-9216];
	shr.u64 	%rd431, %rd430, %r697;
	cvt.u32.u64 	%r1568, %rd431;
	and.b32  	%r224, %r1568, %r31;
	ld.shared.u64 	%rd432, [%r200+-6144];
	shr.u64 	%rd433, %rd432, %r697;
	cvt.u32.u64 	%r1569, %rd433;
	and.b32  	%r225, %r1569, %r31;
	ld.shared.u64 	%rd434, [%r200+-3072];
	shr.u64 	%rd435, %rd434, %r697;
	cvt.u32.u64 	%r1570, %rd435;
	and.b32  	%r226, %r1570, %r31;
	@%p155 bra 	$L__BB38_238;
	ld.global.u32 	%r1893, [%rd69];
	ld.global.u32 	%r1894, [%rd69+128];
	ld.global.u32 	%r1895, [%rd69+256];
	ld.global.u32 	%r1896, [%rd69+384];
	ld.global.u32 	%r1897, [%rd69+512];
	ld.global.u32 	%r1898, [%rd69+640];
	ld.global.u32 	%r1899, [%rd69+768];
	ld.global.u32 	%r1900, [%rd69+896];
	ld.global.u32 	%r1901, [%rd69+1024];
	ld.global.u32 	%r1902, [%rd69+1152];
	ld.global.u32 	%r1903, [%rd69+1280];
	ld.global.u32 	%r1904, [%rd69+1408];
	ld.global.u32 	%r1905, [%rd69+1536];
	ld.global.u32 	%r1906, [%rd69+1664];
	ld.global.u32 	%r1907, [%rd69+1792];
	bra.uni 	$L__BB38_268;
$L__BB38_238:
	ld.param.u32 	%r1813, [_ZN3cub18CUB_300001_SM_10006detail10radix_sort29DeviceRadixSortOnesweepKernelINS1_5radix10policy_hubImjyE10Policy1000ELNS0_9SortOrderE0EmjyiiNS1_21identity_decomposer_tEEEvPT5_SB_PT3_PKSC_PT1_PKSG_PT2_PKSK_T4_iiT6__param_8];
	cvt.u32.u64 	%r1572, %rd68;
	mul.lo.s32 	%r1573, %r4, 5760;
	sub.s32 	%r242, %r1813, %r1573;
	setp.ge.s32 	%p156, %r1572, %r242;
	@%p156 bra 	$L__BB38_240;
	ld.global.u32 	%r1893, [%rd69];
$L__BB38_240:
	cvt.u32.u64 	%r1575, %rd68;
	add.s32 	%r1576, %r1575, 32;
	setp.ge.s32 	%p157, %r1576, %r242;
	@%p157 bra 	$L__BB38_242;
	ld.global.u32 	%r1894, [%rd69+128];
$L__BB38_242:
	cvt.u32.u64 	%r1578, %rd68;
	add.s32 	%r1579, %r1578, 64;
	setp.ge.s32 	%p158, %r1579, %r242;
	@%p158 bra 	$L__BB38_244;
	ld.global.u32 	%r1895, [%rd69+256];
$L__BB38_244:
	cvt.u32.u64 	%r1581, %rd68;
	add.s32 	%r1582, %r1581, 96;
	setp.ge.s32 	%p159, %r1582, %r242;
	@%p159 bra 	$L__BB38_246;
	ld.global.u32 	%r1896, [%rd69+384];
$L__BB38_246:
	cvt.u32.u64 	%r1584, %rd68;
	add.s32 	%r1585, %r1584, 128;
	setp.ge.s32 	%p160, %r1585, %r242;
	@%p160 bra 	$L__BB38_248;
	ld.global.u32 	%r1897, [%rd69+512];
$L__BB38_248:
	cvt.u32.u64 	%r1587, %rd68;
	add.s32 	%r1588, %r1587, 160;
	setp.ge.s32 	%p161, %r1588, %r242;
	@%p161 bra 	$L__BB38_250;
	ld.global.u32 	%r1898, [%rd69+640];
$L__BB38_250:
	cvt.u32.u64 	%r1590, %rd68;
	add.s32 	%r1591, %r1590, 192;
	setp.ge.s32 	%p162, %r1591, %r242;
	@%p162 bra 	$L__BB38_252;
	ld.global.u32 	%r1899, [%rd69+768];
$L__BB38_252:
	cvt.u32.u64 	%r1593, %rd68;
	add.s32 	%r1594, %r1593, 224;
	setp.ge.s32 	%p163, %r1594, %r242;
	@%p163 bra 	$L__BB38_254;
	ld.global.u32 	%r1900, [%rd69+896];
$L__BB38_254:
	cvt.u32.u64 	%r1596, %rd68;
	add.s32 	%r1597, %r1596, 256;
	setp.ge.s32 	%p164, %r1597, %r242;
	@%p164 bra 	$L__BB38_256;
	ld.global.u32 	%r1901, [%rd69+1024];
$L__BB38_256:
	cvt.u32.u64 	%r1599, %rd68;
	add.s32 	%r1600, %r1599, 288;
	setp.ge.s32 	%p165, %r1600, %r242;
	@%p165 bra 	$L__BB38_258;
	ld.global.u32 	%r1902, [%rd69+1152];
$L__BB38_258:
	cvt.u32.u64 	%r1602, %rd68;
	add.s32 	%r1603, %r1602, 320;
	setp.ge.s32 	%p166, %r1603, %r242;
	@%p166 bra 	$L__BB38_260;
	ld.global.u32 	%r1903, [%rd69+1280];
$L__BB38_260:
	cvt.u32.u64 	%r1605, %rd68;
	add.s32 	%r1606, %r1605, 352;
	setp.ge.s32 	%p167, %r1606, %r242;
	@%p167 bra 	$L__BB38_262;
	ld.global.u32 	%r1904, [%rd69+1408];
$L__BB38_262:
	cvt.u32.u64 	%r1608, %rd68;
	add.s32 	%r1609, %r1608, 384;
	setp.ge.s32 	%p168, %r1609, %r242;
	@%p168 bra 	$L__BB38_264;
	ld.global.u32 	%r1905, [%rd69+1536];
$L__BB38_264:
	cvt.u32.u64 	%r1611, %rd68;
	add.s32 	%r1612, %r1611, 416;
	setp.ge.s32 	%p169, %r1612, %r242;
	@%p169 bra 	$L__BB38_266;
	ld.global.u32 	%r1906, [%rd69+1664];
$L__BB38_266:
	cvt.u32.u64 	%r1614, %rd68;
	add.s32 	%r1615, %r1614, 448;
	setp.ge.s32 	%p170, %r1615, %r242;
	@%p170 bra 	$L__BB38_268;
	ld.global.u32 	%r1907, [%rd69+1792];
$L__BB38_268:
	ld.param.u32 	%r1814, [_ZN3cub18CUB_300001_SM_10006detail10radix_sort29DeviceRadixSortOnesweepKernelINS1_5radix10policy_hubImjyE10Policy1000ELNS0_9SortOrderE0EmjyiiNS1_21identity_decomposer_tEEEvPT5_SB_PT3_PKSC_PT1_PKSG_PT2_PKSK_T4_iiT6__param_8];
	cvt.u64.u32 	%rd84, %r1;
	mad.lo.s32 	%r1616, %r4, 5760, 5760;
	setp.gt.s32 	%p171, %r1616, %r1814;
	bar.sync 	0;
	shl.b32 	%r1617, %r114, 2;
	sub.s32 	%r1618, %r185, %r1617;
	st.shared.u32 	[%r1618+-4], %r1893;
	shl.b32 	%r1619, %r119, 2;
	sub.s32 	%r1620, %r186, %r1619;
	st.shared.u32 	[%r1620+-4], %r1894;
	shl.b32 	%r1621, %r124, 2;
	sub.s32 	%r1622, %r187, %r1621;
	st.shared.u32 	[%r1622+-4], %r1895;
	shl.b32 	%r1623, %r129, 2;
	sub.s32 	%r1624, %r188, %r1623;
	st.shared.u32 	[%r1624+-4], %r1896;
	shl.b32 	%r1625, %r134, 2;
	sub.s32 	%r1626, %r189, %r1625;
	st.shared.u32 	[%r1626+-4], %r1897;
	shl.b32 	%r1627, %r139, 2;
	sub.s32 	%r1628, %r190, %r1627;
	st.shared.u32 	[%r1628+-4], %r1898;
	shl.b32 	%r1629, %r144, 2;
	sub.s32 	%r1630, %r191, %r1629;
	st.shared.u32 	[%r1630+-4], %r1899;
	shl.b32 	%r1631, %r149, 2;
	sub.s32 	%r1632, %r192, %r1631;
	st.shared.u32 	[%r1632+-4], %r1900;
	shl.b32 	%r1633, %r154, 2;
	sub.s32 	%r1634, %r193, %r1633;
	st.shared.u32 	[%r1634+-4], %r1901;
	shl.b32 	%r1635, %r159, 2;
	sub.s32 	%r1636, %r194, %r1635;
	st.shared.u32 	[%r1636+-4], %r1902;
	shl.b32 	%r1637, %r164, 2;
	sub.s32 	%r1638, %r195, %r1637;
	st.shared.u32 	[%r1638+-4], %r1903;
	shl.b32 	%r1639, %r169, 2;
	sub.s32 	%r1640, %r196, %r1639;
	st.shared.u32 	[%r1640+-4], %r1904;
	shl.b32 	%r1641, %r174, 2;
	sub.s32 	%r1642, %r197, %r1641;
	st.shared.u32 	[%r1642+-4], %r1905;
	shl.b32 	%r1643, %r179, 2;
	sub.s32 	%r1644, %r198, %r1643;
	st.shared.u32 	[%r1644+-4], %r1906;
	shl.b32 	%r1645, %r184, 2;
	sub.s32 	%r1646, %r199, %r1645;
	st.shared.u32 	[%r1646+-4], %r1907;
	bar.sync 	0;
	@%p171 bra 	$L__BB38_270;
	shl.b32 	%r1647, %r1, 2;
	sub.s32 	%r1648, %r210, %r1647;
	ld.shared.u32 	%r1649, [%r1648];
	shl.b32 	%r1650, %r212, 3;
	mov.u32 	%r1651, _ZZN3cub18CUB_300001_SM_10006detail10radix_sort29DeviceRadixSortOnesweepKernelINS1_5radix10policy_hubImjyE10Policy1000ELNS0_9SortOrderE0EmjyiiNS1_21identity_decomposer_tEEEvPT5_SB_PT3_PKSC_PT1_PKSG_PT2_PKSK_T4_iiT6_E1s;
	add.s32 	%r1652, %r1651, 46080;
	add.s32 	%r1653, %r1652, %r1650;
	ld.shared.u64 	%rd436, [%r1653];
	add.s64 	%rd437, %rd436, %rd84;
	shl.b64 	%rd438, %rd437, 2;
	add.s64 	%rd439, %rd66, %rd438;
	st.global.u32 	[%rd439], %r1649;
	bar.warp.sync 	-1;
	ld.shared.u32 	%r1654, [%r1648+1536];
	shl.b32 	%r1655, %r213, 3;
	add.s32 	%r1656, %r1652, %r1655;
	ld.shared.u64 	%rd440, [%r1656];
	add.s64 	%rd441, %rd440, %rd84;
	shl.b64 	%rd442, %rd441, 2;
	add.s64 	%rd443, %rd66, %rd442;
	st.global.u32 	[%rd443+1536], %r1654;
	bar.warp.sync 	-1;
	ld.shared.u32 	%r1657, [%r1648+3072];
	shl.b32 	%r1658, %r214, 3;
	add.s32 	%r1659, %r1652, %r1658;
	ld.shared.u64 	%rd444, [%r1659];
	add.s64 	%rd445, %rd444, %rd84;
	shl.b64 	%rd446, %rd445, 2;
	add.s64 	%rd447, %rd66, %rd446;
	st.global.u32 	[%rd447+3072], %r1657;
	bar.warp.sync 	-1;
	ld.shared.u32 	%r1660, [%r1648+4608];
	shl.b32 	%r1661, %r215, 3;
	add.s32 	%r1662, %r1652, %r1661;
	ld.shared.u64 	%rd448, [%r1662];
	add.s64 	%rd449, %rd448, %rd84;
	shl.b64 	%rd450, %rd449, 2;
	add.s64 	%rd451, %rd66, %rd450;
	st.global.u32 	[%rd451+4608], %r1660;
	bar.warp.sync 	-1;
	ld.shared.u32 	%r1663, [%r1648+6144];
	shl.b32 	%r1664, %r216, 3;
	add.s32 	%r1665, %r1652, %r1664;
	ld.shared.u64 	%rd452, [%r1665];
	add.s64 	%rd453, %rd452, %rd84;
	shl.b64 	%rd454, %rd453, 2;
	add.s64 	%rd455, %rd66, %rd454;
	st.global.u32 	[%rd455+6144], %r1663;
	bar.warp.sync 	-1;
	ld.shared.u32 	%r1666, [%r1648+7680];
	shl.b32 	%r1667, %r217, 3;
	add.s32 	%r1668, %r1652, %r1667;
	ld.shared.u64 	%rd456, [%r1668];
	add.s64 	%rd457, %rd456, %rd84;
	shl.b64 	%rd458, %rd457, 2;
	add.s64 	%rd459, %rd66, %rd458;
	st.global.u32 	[%rd459+7680], %r1666;
	bar.warp.sync 	-1;
	ld.shared.u32 	%r1669, [%r1648+9216];
	shl.b32 	%r1670, %r218, 3;
	add.s32 	%r1671, %r1652, %r1670;
	ld.shared.u64 	%rd460, [%r1671];
	add.s64 	%rd461, %rd460, %rd84;
	shl.b64 	%rd462, %rd461, 2;
	add.s64 	%rd463, %rd66, %rd462;
	st.global.u32 	[%rd463+9216], %r1669;
	bar.warp.sync 	-1;
	ld.shared.u32 	%r1672, [%r1648+10752];
	shl.b32 	%r1673, %r219, 3;
	add.s32 	%r1674, %r1652, %r1673;
	ld.shared.u64 	%rd464, [%r1674];
	add.s64 	%rd465, %rd464, %rd84;
	shl.b64 	%rd466, %rd465, 2;
	add.s64 	%rd467, %rd66, %rd466;
	st.global.u32 	[%rd467+10752], %r1672;
	bar.warp.sync 	-1;
	ld.shared.u32 	%r1675, [%r1648+12288];
	shl.b32 	%r1676, %r220, 3;
	add.s32 	%r1677, %r1652, %r1676;
	ld.shared.u64 	%rd468, [%r1677];
	add.s64 	%rd469, %rd468, %rd84;
	shl.b64 	%rd470, %rd469, 2;
	add.s64 	%rd471, %rd66, %rd470;
	st.global.u32 	[%rd471+12288], %r1675;
	bar.warp.sync 	-1;
	ld.shared.u32 	%r1678, [%r1648+13824];
	shl.b32 	%r1679, %r221, 3;
	add.s32 	%r1680, %r1652, %r1679;
	ld.shared.u64 	%rd472, [%r1680];
	add.s64 	%rd473, %rd472, %rd84;
	shl.b64 	%rd474, %rd473, 2;
	add.s64 	%rd475, %rd66, %rd474;
	st.global.u32 	[%rd475+13824], %r1678;
	bar.warp.sync 	-1;
	ld.shared.u32 	%r1681, [%r1648+15360];
	shl.b32 	%r1682, %r222, 3;
	add.s32 	%r1683, %r1652, %r1682;
	ld.shared.u64 	%rd476, [%r1683];
	add.s64 	%rd477, %rd476, %rd84;
	shl.b64 	%rd478, %rd477, 2;
	add.s64 	%rd479, %rd66, %rd478;
	st.global.u32 	[%rd479+15360], %r1681;
	bar.warp.sync 	-1;
	ld.shared.u32 	%r1684, [%r1648+16896];
	shl.b32 	%r1685, %r223, 3;
	add.s32 	%r1686, %r1652, %r1685;
	ld.shared.u64 	%rd480, [%r1686];
	add.s64 	%rd481, %rd480, %rd84;
	shl.b64 	%rd482, %rd481, 2;
	add.s64 	%rd483, %rd66, %rd482;
	st.global.u32 	[%rd483+16896], %r1684;
	bar.warp.sync 	-1;
	ld.shared.u32 	%r1687, [%r1648+18432];
	shl.b32 	%r1688, %r224, 3;
	add.s32 	%r1689, %r1652, %r1688;
	ld.shared.u64 	%rd484, [%r1689];
	add.s64 	%rd485, %rd484, %rd84;
	shl.b64 	%rd486, %rd485, 2;
	add.s64 	%rd487, %rd66, %rd486;
	st.global.u32 	[%rd487+18432], %r1687;
	bar.warp.sync 	-1;
	ld.shared.u32 	%r1690, [%r1648+19968];
	shl.b32 	%r1691, %r225, 3;
	add.s32 	%r1692, %r1652, %r1691;
	ld.shared.u64 	%rd488, [%r1692];
	add.s64 	%rd489, %rd488, %rd84;
	shl.b64 	%rd490, %rd489, 2;
	add.s64 	%rd491, %rd66, %rd490;
	st.global.u32 	[%rd491+19968], %r1690;
	bar.warp.sync 	-1;
	ld.shared.u32 	%r1693, [%r1648+21504];
	shl.b32 	%r1694, %r226, 3;
	add.s32 	%r1695, %r1652, %r1694;
	ld.shared.u64 	%rd492, [%r1695];
	add.s64 	%rd493, %rd492, %rd84;
	shl.b64 	%rd494, %rd493, 2;
	add.s64 	%rd495, %rd66, %rd494;
	st.global.u32 	[%rd495+21504], %r1693;
	bar.warp.sync 	-1;
	bra.uni 	$L__BB38_301;
$L__BB38_270:
	ld.param.u32 	%r1815, [_ZN3cub18CUB_300001_SM_10006detail10radix_sort29DeviceRadixSortOnesweepKernelINS1_5radix10policy_hubImjyE10Policy1000ELNS0_9SortOrderE0EmjyiiNS1_21identity_decomposer_tEEEvPT5_SB_PT3_PKSC_PT1_PKSG_PT2_PKSK_T4_iiT6__param_8];
	mad.lo.s32 	%r287, %r4, -5760, %r1815;
	shl.b32 	%r1696, %r212, 3;
	mov.u32 	%r1697, _ZZN3cub18CUB_300001_SM_10006detail10radix_sort29DeviceRadixSortOnesweepKernelINS1_5radix10policy_hubImjyE10Policy1000ELNS0_9SortOrderE0EmjyiiNS1_21identity_decomposer_tEEEvPT5_SB_PT3_PKSC_PT1_PKSG_PT2_PKSK_T4_iiT6_E1s;
	add.s32 	%r1698, %r1697, %r1696;
	ld.shared.u64 	%rd85, [%r1698+46080];
	setp.ge.s32 	%p172, %r1, %r287;
	@%p172 bra 	$L__BB38_272;
	shl.b32 	%r1699, %r1, 2;
	sub.s32 	%r1700, %r210, %r1699;
	ld.shared.u32 	%r1701, [%r1700];
	add.s64 	%rd496, %rd85, %rd84;
	shl.b64 	%rd497, %rd496, 2;
	add.s64 	%rd498, %rd66, %rd497;
	st.global.u32 	[%rd498], %r1701;
$L__BB38_272:
	bar.warp.sync 	-1;
	shl.b32 	%r1702, %r213, 3;
	add.s32 	%r1704, %r1697, %r1702;
	ld.shared.u64 	%rd86, [%r1704+46080];
	add.s32 	%r1705, %r1, 384;
	setp.ge.s32 	%p173, %r1705, %r287;
	@%p173 bra 	$L__BB38_274;
	shl.b32 	%r1706, %r1, 2;
	sub.s32 	%r1707, %r210, %r1706;
	ld.shared.u32 	%r1708, [%r1707+1536];
	add.s64 	%rd499, %rd86, %rd84;
	shl.b64 	%rd500, %rd499, 2;
	add.s64 	%rd501, %rd66, %rd500;
	st.global.u32 	[%rd501+1536], %r1708;
$L__BB38_274:
	bar.warp.sync 	-1;
	shl.b32 	%r1709, %r214, 3;
	add.s32 	%r1711, %r1697, %r1709;
	ld.shared.u64 	%rd87, [%r1711+46080];
	add.s32 	%r1712, %r1, 768;
	setp.ge.s32 	%p174, %r1712, %r287;
	@%p174 bra 	$L__BB38_276;
	shl.b32 	%r1713, %r1, 2;
	sub.s32 	%r1714, %r210, %r1713;
	ld.shared.u32 	%r1715, [%r1714+3072];
	add.s64 	%rd502, %rd87, %rd84;
	shl.b64 	%rd503, %rd502, 2;
	add.s64 	%rd504, %rd66, %rd503;
	st.global.u32 	[%rd504+3072], %r1715;
$L__BB38_276:
	bar.warp.sync 	-1;
	shl.b32 	%r1716, %r215, 3;
	add.s32 	%r1718, %r1697, %r1716;
	ld.shared.u64 	%rd88, [%r1718+46080];
	add.s32 	%r1719, %r1, 1152;
	setp.ge.s32 	%p175, %r1719, %r287;
	@%p175 bra 	$L__BB38_278;
	shl.b32 	%r1720, %r1, 2;
	sub.s32 	%r1721, %r210, %r1720;
	ld.shared.u32 	%r1722, [%r1721+4608];
	add.s64 	%rd505, %rd88, %rd84;
	shl.b64 	%rd506, %rd505, 2;
	add.s64 	%rd507, %rd66, %rd506;
	st.global.u32 	[%rd507+4608], %r1722;
$L__BB38_278:
	bar.warp.sync 	-1;
	shl.b32 	%r1723, %r216, 3;
	add.s32 	%r1725, %r1697, %r1723;
	ld.shared.u64 	%rd89, [%r1725+46080];
	add.s32 	%r1726, %r1, 1536;
	setp.ge.s32 	%p176, %r1726, %r287;
	@%p176 bra 	$L__BB38_280;
	shl.b32 	%r1727, %r1, 2;
	sub.s32 	%r1728, %r210, %r1727;
	ld.shared.u32 	%r1729, [%r1728+6144];
	add.s64 	%rd508, %rd89, %rd84;
	shl.b64 	%rd509, %rd508, 2;
	add.s64 	%rd510, %rd66, %rd509;
	st.global.u32 	[%rd510+6144], %r1729;
$L__BB38_280:
	bar.warp.sync 	-1;
	shl.b32 	%r1730, %r217, 3;
	add.s32 	%r1732, %r1697, %r1730;
	ld.shared.u64 	%rd90, [%r1732+46080];
	add.s32 	%r1733, %r1, 1920;
	setp.ge.s32 	%p177, %r1733, %r287;
	@%p177 bra 	$L__BB38_282;
	shl.b32 	%r1734, %r1, 2;
	sub.s32 	%r1735, %r210, %r1734;
	ld.shared.u32 	%r1736, [%r1735+7680];
	add.s64 	%rd511, %rd90, %rd84;
	shl.b64 	%rd512, %rd511, 2;
	add.s64 	%rd513, %rd66, %rd512;
	st.global.u32 	[%rd513+7680], %r1736;
$L__BB38_282:
	bar.warp.sync 	-1;
	shl.b32 	%r1737, %r218, 3;
	add.s32 	%r1739, %r1697, %r1737;
	ld.shared.u64 	%rd91, [%r1739+46080];
	add.s32 	%r1740, %r1, 2304;
	setp.ge.s32 	%p178, %r1740, %r287;
	@%p178 bra 	$L__BB38_284;
	shl.b32 	%r1741, %r1, 2;
	sub.s32 	%r1742, %r210, %r1741;
	ld.shared.u32 	%r1743, [%r1742+9216];
	add.s64 	%rd514, %rd91, %rd84;
	shl.b64 	%rd515, %rd514, 2;
	add.s64 	%rd516, %rd66, %rd515;
	st.global.u32 	[%rd516+9216], %r1743;
$L__BB38_284:
	bar.warp.sync 	-1;
	shl.b32 	%r1744, %r219, 3;
	add.s32 	%r1746, %r1697, %r1744;
	ld.shared.u64 	%rd92, [%r1746+46080];
	add.s32 	%r1747, %r1, 2688;
	setp.ge.s32 	%p179, %r1747, %r287;
	@%p179 bra 	$L__BB38_286;
	shl.b32 	%r1748, %r1, 2;
	sub.s32 	%r1749, %r210, %r1748;
	ld.shared.u32 	%r1750, [%r1749+10752];
	add.s64 	%rd517, %rd92, %rd84;
	shl.b64 	%rd518, %rd517, 2;
	add.s64 	%rd519, %rd66, %rd518;
	st.global.u32 	[%rd519+10752], %r1750;
$L__BB38_286:
	bar.warp.sync 	-1;
	shl.b32 	%r1751, %r220, 3;
	add.s32 	%r1753, %r1697, %r1751;
	ld.shared.u64 	%rd93, [%r1753+46080];
	or.b32  	%r1754, %r1, 3072;
	setp.ge.s32 	%p180, %r1754, %r287;
	@%p180 bra 	$L__BB38_288;
	shl.b32 	%r1755, %r1, 2;
	sub.s32 	%r1756, %r210, %r1755;
	ld.shared.u32 	%r1757, [%r1756+12288];
	add.s64 	%rd520, %rd93, %rd84;
	shl.b64 	%rd521, %rd520, 2;
	add.s64 	%rd522, %rd66, %rd521;
	st.global.u32 	[%rd522+12288], %r1757;
$L__BB38_288:
	bar.warp.sync 	-1;
	shl.b32 	%r1758, %r221, 3;
	add.s32 	%r1760, %r1697, %r1758;
	ld.shared.u64 	%rd94, [%r1760+46080];
	add.s32 	%r1761, %r1, 3456;
	setp.ge.s32 	%p181, %r1761, %r287;
	@%p181 bra 	$L__BB38_290;
	shl.b32 	%r1762, %r1, 2;
	sub.s32 	%r1763, %r210, %r1762;
	ld.shared.u32 	%r1764, [%r1763+13824];
	add.s64 	%rd523, %rd94, %rd84;
	shl.b64 	%rd524, %rd523, 2;
	add.s64 	%rd525, %rd66, %rd524;
	st.global.u32 	[%rd525+13824], %r1764;
$L__BB38_290:
	bar.warp.sync 	-1;
	shl.b32 	%r1765, %r222, 3;
	add.s32 	%r1767, %r1697, %r1765;
	ld.shared.u64 	%rd95, [%r1767+46080];
	add.s32 	%r1768, %r1, 3840;
	setp.ge.s32 	%p182, %r1768, %r287;
	@%p182 bra 	$L__BB38_292;
	shl.b32 	%r1769, %r1, 2;
	sub.s32 	%r1770, %r210, %r1769;
	ld.shared.u32 	%r1771, [%r1770+15360];
	add.s64 	%rd526, %rd95, %rd84;
	shl.b64 	%rd527, %rd526, 2;
	add.s64 	%rd528, %rd66, %rd527;
	st.global.u32 	[%rd528+15360], %r1771;
$L__BB38_292:
	bar.warp.sync 	-1;
	shl.b32 	%r1772, %r223, 3;
	add.s32 	%r1774, %r1697, %r1772;
	ld.shared.u64 	%rd96, [%r1774+46080];
	add.s32 	%r1775, %r1, 4224;
	setp.ge.s32 	%p183, %r1775, %r287;
	@%p183 bra 	$L__BB38_294;
	shl.b32 	%r1776, %r1, 2;
	sub.s32 	%r1777, %r210, %r1776;
	ld.shared.u32 	%r1778, [%r1777+16896];
	add.s64 	%rd529, %rd96, %rd84;
	shl.b64 	%rd530, %rd529, 2;
	add.s64 	%rd531, %rd66, %rd530;
	st.global.u32 	[%rd531+16896], %r1778;
$L__BB38_294:
	bar.warp.sync 	-1;
	shl.b32 	%r1779, %r224, 3;
	add.s32 	%r1781, %r1697, %r1779;
	ld.shared.u64 	%rd97, [%r1781+46080];
	add.s32 	%r1782, %r1, 4608;
	setp.ge.s32 	%p184, %r1782, %r287;
	@%p184 bra 	$L__BB38_296;
	shl.b32 	%r1783, %r1, 2;
	sub.s32 	%r1784, %r210, %r1783;
	ld.shared.u32 	%r1785, [%r1784+18432];
	add.s64 	%rd532, %rd97, %rd84;
	shl.b64 	%rd533, %rd532, 2;
	add.s64 	%rd534, %rd66, %rd533;
	st.global.u32 	[%rd534+18432], %r1785;
$L__BB38_296:
	bar.warp.sync 	-1;
	shl.b32 	%r1786, %r225, 3;
	add.s32 	%r1788, %r1697, %r1786;
	ld.shared.u64 	%rd98, [%r1788+46080];
	add.s32 	%r1789, %r1, 4992;
	setp.ge.s32 	%p185, %r1789, %r287;
	@%p185 bra 	$L__BB38_298;
	shl.b32 	%r1790, %r1, 2;
	sub.s32 	%r1791, %r210, %r1790;
	ld.shared.u32 	%r1792, [%r1791+19968];
	add.s64 	%rd535, %rd98, %rd84;
	shl.b64 	%rd536, %rd535, 2;
	add.s64 	%rd537, %rd66, %rd536;
	st.global.u32 	[%rd537+19968], %r1792;
$L__BB38_298:
	bar.warp.sync 	-1;
	shl.b32 	%r1793, %r226, 3;
	add.s32 	%r1795, %r1697, %r1793;
	ld.shared.u64 	%rd538, [%r1795+46080];
	add.s64 	%rd99, %rd538, %rd84;
	add.s32 	%r1796, %r1, 5376;
	setp.ge.s32 	%p186, %r1796, %r287;
	@%p186 bra 	$L__BB38_300;
	shl.b32 	%r1797, %r1, 2;
	sub.s32 	%r1798, %r210, %r1797;
	ld.shared.u32 	%r1799, [%r1798+21504];
	shl.b64 	%rd539, %rd99, 2;
	add.s64 	%rd540, %rd66, %rd539;
	st.global.u32 	[%rd540+21504], %r1799;
$L__BB38_300:
	bar.warp.sync 	-1;
$L__BB38_301:
	ret;

}
	// .globl	_ZN3cub18CUB_300001_SM_10006detail10radix_sort31DeviceRadixSortSingleTileKernelINS1_5radix10policy_hubImjyE10Policy1000ELNS0_9SortOrderE1EmjyNS1_21identity_decomposer_tEEEvPKT1_PSA_PKT2_PSE_T3_iiT4_
.visible .entry _ZN3cub18CUB_300001_SM_10006detail10radix_sort31DeviceRadixSortSingleTileKernelINS1_5radix10policy_hubImjyE10Policy1000ELNS0_9SortOrderE1EmjyNS1_21identity_decomposer_tEEEvPKT1_PSA_PKT2_PSE_T3_iiT4_(
	.param .u64 .ptr .align 1 _ZN3cub18CUB_300001_SM_10006detail10radix_sort31DeviceRadixSortSingleTileKernelINS1_5radix10policy_hubImjyE10Policy1000ELNS0_9SortOrderE1EmjyNS1_21identity_decomposer_tEEEvPKT1_PSA_PKT2_PSE_T3_iiT4__param_0,
	.param .u64 .ptr .align 1 _ZN3cub18CUB_300001_SM_10006detail10radix_sort31DeviceRadixSortSingleTileKernelINS1_5radix10policy_hubImjyE10Policy1000ELNS0_9SortOrderE1EmjyNS1_21identity_decomposer_tEEEvPKT1_PSA_PKT2_PSE_T3_iiT4__param_1,
	.param .u64 .ptr .align 1 _ZN3cub18CUB_300001_SM_10006detail10radix_sort31DeviceRadixSortSingleTileKernelINS1_5radix10policy_hubImjyE10Policy1000ELNS0_9SortOrderE1EmjyNS1_21identity_decomposer_tEEEvPKT1_PSA_PKT2_PSE_T3_iiT4__param_2,
	.param .u64 .ptr .align 1 _ZN3cub18CUB_300001_SM_10006detail10radix_sort31DeviceRadixSortSingleTileKernelINS1_5radix10policy_hubImjyE10Policy1000ELNS0_9SortOrderE1EmjyNS1_21identity_decomposer_tEEEvPKT1_PSA_PKT2_PSE_T3_iiT4__param_3,
	.param .u64 _ZN3cub18CUB_300001_SM_10006detail10radix_sort31DeviceRadixSortSingleTileKernelINS1_5radix10policy_hubImjyE10Policy1000ELNS0_9SortOrderE1EmjyNS1_21identity_decomposer_tEEEvPKT1_PSA_PKT2_PSE_T3_iiT4__param_4,
	.param .u32 _ZN3cub18CUB_300001_SM_10006detail10radix_sort31DeviceRadixSortSingleTileKernelINS1_5radix10policy_hubImjyE10Policy1000ELNS0_9SortOrderE1EmjyNS1_21identity_decomposer_tEEEvPKT1_PSA_PKT2_PSE_T3_iiT4__param_5,
	.param .u32 _ZN3cub18CUB_300001_SM_10006detail10radix_sort31DeviceRadixSortSingleTileKernelINS1_5radix10policy_hubImjyE10Policy1000ELNS0_9SortOrderE1EmjyNS1_21identity_decomposer_tEEEvPKT1_PSA_PKT2_PSE_T3_iiT4__param_6,
	.param .align 1 .b8 _ZN3cub18CUB_300001_SM_10006detail10radix_sort31DeviceRadixSortSingleTileKernelINS1_5radix10policy_hubImjyE10Policy1000ELNS0_9SortOrderE1EmjyNS1_21identity_decomposer_tEEEvPKT1_PSA_PKT2_PSE_T3_iiT4__param_7[1]
)
.maxntid 256
.minnctapersm 1
{
	.reg .pred 	%p<43>;
	.reg .b16 	%rs<19>;
	.reg .b32 	%r<479>;
	.reg .b64 	%rd<122>;
	// demoted variable
	.shared .align 16 .b8 _ZZN3cub18CUB_300001_SM_10006detail10radix_sort31DeviceRadixSortSingleTileKernelINS1_5radix10policy_hubImjyE10Policy1000ELNS0_9SortOrderE1EmjyNS1_21identity_decomposer_tEEEvPKT1_PSA_PKT2_PSE_T3_iiT4_E12temp_storage[33856];
	ld.param.u64 	%rd56, [_ZN3cub18CUB_300001_SM_10006detail10radix_sort31DeviceRadixSortSingleTileKernelINS1_5radix10policy_hubImjyE10Policy1000ELNS0_9SortOrderE1EmjyNS1_21identity_decomposer_tEEEvPKT1_PSA_PKT2_PSE_T3_iiT4__param_0];
	ld.param.u64 	%rd51, [_ZN3cub18CUB_300001_SM_10006detail10radix_sort31DeviceRadixSortSingleTileKernelINS1_5radix10policy_hubImjyE10Policy1000ELNS0_9SortOrderE1EmjyNS1_21identity_decomposer_tEEEvPKT1_PSA_PKT2_PSE_T3_iiT4__param_1];
	ld.param.u64 	%rd52, [_ZN3cub18CUB_300001_SM_10006detail10radix_sort31DeviceRadixSortSingleTileKernelINS1_5radix10policy_hubImjyE10Policy1000ELNS0_9SortOrderE1EmjyNS1_21identity_decomposer_tEEEvPKT1_PSA_PKT2_PSE_T3_iiT4__param_2];
	ld.param.u64 	%rd53, [_ZN3cub18CUB_300001_SM_10006detail10radix_sort31DeviceRadixSortSingleTileKernelINS1_5radix10policy_hubImjyE10Policy1000ELNS0_9SortOrderE1EmjyNS1_21identity_decomposer_tEEEvPKT1_PSA_PKT2_PSE_T3_iiT4__param_3];
	ld.param.u64 	%rd54, [_ZN3cub18CUB_300001_SM_10006detail10radix_sort31DeviceRadixSortSingleTileKernelINS1_5radix10policy_hubImjyE10Policy1000ELNS0_9SortOrderE1EmjyNS1_21identity_decomposer_tEEEvPKT1_PSA_PKT2_PSE_T3_iiT4__param_4];
	ld.param.u32 	%r129, [_ZN3cub18CUB_300001_SM_10006detail10radix_sort31DeviceRadixSortSingleTileKernelINS1_5radix10policy_hubImjyE10Policy1000ELNS0_9SortOrderE1EmjyNS1_21identity_decomposer_tEEEvPKT1_PSA_PKT2_PSE_T3_iiT4__param_5];
	ld.param.u32 	%r130, [_ZN3cub18CUB_300001_SM_10006detail10radix_sort31DeviceRadixSortSingleTileKernelINS1_5radix10policy_hubImjyE10Policy1000ELNS0_9SortOrderE1EmjyNS1_21identity_decomposer_tEEEvPKT1_PSA_PKT2_PSE_T3_iiT4__param_6];
	cvta.to.global.u64 	%rd57, %rd56;
	cvt.u32.u64 	%r1, %rd54;
	mov.u32 	%r2, %tid.x;
	mul.lo.s32 	%r3, %r2, 9;
	setp.ge.s32 	%p1, %r3, %r1;
	mul.wide.u32 	%rd58, %r3, 8;
	add.s64 	%rd1, %rd57, %rd58;
	mov.b64 	%rd121, 0;
	@%p1 bra 	$L__BB39_2;
	ld.global.u64 	%rd121, [%rd1];
$L__BB39_2:
	add.s32 	%r4, %r3, 1;
	setp.ge.s32 	%p2, %r4, %r1;
	mov.b64 	%rd120, 0;
	@%p2 bra 	$L__BB39_4;
	ld.global.u64 	%rd120, [%rd1+8];
$L__BB39_4:
	add.s32 	%r5, %r3, 2;
	setp.ge.s32 	%p3, %r5, %r1;
	mov.b64 	%rd119, 0;
	@%p3 bra 	$L__BB39_6;
	ld.global.u64 	%rd119, [%rd1+16];
$L__BB39_6:
	add.s32 	%r6, %r3, 3;
	setp.ge.s32 	%p4, %r6, %r1;
	mov.b64 	%rd118, 0;
	@%p4 bra 	$L__BB39_8;
	ld.global.u64 	%rd118, [%rd1+24];
$L__BB39_8:
	add.s32 	%r7, %r3, 4;
	setp.ge.s32 	%p5, %r7, %r1;
	mov.b64 	%rd117, 0;
	@%p5 bra 	$L__BB39_10;
	ld.global.u64 	%rd117, [%rd1+32];
$L__BB39_10:
	add.s32 	%r8, %r3, 5;
	setp.ge.s32 	%p6, %r8, %r1;
	mov.b64 	%rd116, 0;
	@%p6 bra 	$L__BB39_12;
	ld.global.u64 	%rd116, [%rd1+40];
$L__BB39_12:
	add.s32 	%r9, %r3, 6;
	setp.ge.s32 	%p7, %r9, %r1;
	mov.b64 	%rd115, 0;
	@%p7 bra 	$L__BB39_14;
	ld.global.u64 	%rd115, [%rd1+48];
$L__BB39_14:
	add.s32 	%r10, %r3, 7;
	setp.ge.s32 	%p8, %r10, %r1;
	mov.b64 	%rd114, 0;
	@%p8 bra 	$L__BB39_16;
	ld.global.u64 	%rd114, [%rd1+56];
$L__BB39_16:
	add.s32 	%r11, %r3, 8;
	setp.ge.s32 	%p9, %r11, %r1;
	mov.b64 	%rd113, 0;
	@%p9 bra 	$L__BB39_18;
	ld.global.u64 	%rd113, [%rd1+64];
$L__BB39_18:
	bar.sync 	0;
	mov.b64 	{%r132, %r133}, %rd54;
	shfl.sync.idx.b32	%r12|%p10, %r132, 0, 31, -1;
	shfl.sync.idx.b32	%r134|%p11, %r133, 0, 31, -1;
	mov.b64 	%rd20, {%r12, %r134};
	setp.ge.s32 	%p12, %r3, %r12;
	cvta.to.global.u64 	%rd67, %rd52;
	mul.wide.u32 	%rd68, %r3, 4;
	add.s64 	%rd21, %rd67, %rd68;
	@%p12 bra 	$L__BB39_20;
	ld.global.u32 	%r476, [%rd21];
$L__BB39_20:
	setp.ge.s32 	%p13, %r4, %r12;
	@%p13 bra 	$L__BB39_22;
	ld.global.u32 	%r475, [%rd21+4];
$L__BB39_22:
	setp.ge.s32 	%p14, %r5, %r12;
	@%p14 bra 	$L__BB39_24;
	ld.global.u32 	%r474, [%rd21+8];
$L__BB39_24:
	setp.ge.s32 	%p15, %r6, %r12;
	@%p15 bra 	$L__BB39_26;
	ld.global.u32 	%r473, [%rd21+12];
$L__BB39_26:
	setp.ge.s32 	%p16, %r7, %r12;
	@%p16 bra 	$L__BB39_28;
	ld.global.u32 	%r472, [%rd21+16];
$L__BB39_28:
	setp.ge.s32 	%p17, %r8, %r12;
	@%p17 bra 	$L__BB39_30;
	ld.global.u32 	%r471, [%rd21+20];
$L__BB39_30:
	setp.ge.s32 	%p18, %r9, %r12;
	@%p18 bra 	$L__BB39_32;
	ld.global.u32 	%r470, [%rd21+24];
$L__BB39_32:
	setp.ge.s32 	%p19, %r10, %r12;
	@%p19 bra 	$L__BB39_34;
	ld.global.u32 	%r469, [%rd21+28];
$L__BB39_34:
	setp.ge.s32 	%p20, %r11, %r12;
	@%p20 bra 	$L__BB39_36;
	ld.global.u32 	%r468, [%rd21+32];
$L__BB39_36:
	bar.sync 	0;
	shr.u32 	%r31, %r2, 5;
	shl.b32 	%r144, %r2, 2;
	mov.u32 	%r145, _ZZN3cub18CUB_300001_SM_10006detail10radix_sort31DeviceRadixSortSingleTileKernelINS1_5radix10policy_hubImjyE10Policy1000ELNS0_9SortOrderE1EmjyNS1_21identity_decomposer_tEEEvPKT1_PSA_PKT2_PSE_T3_iiT4_E12temp_storage;
	add.s32 	%r32, %r145, %r144;
	shl.b32 	%r146, %r2, 7;
	add.s32 	%r33, %r32, %r146;
	shl.b32 	%r147, %r31, 2;
	add.s32 	%r148, %r145, %r147;
	add.s32 	%r34, %r148, 33792;
	mad.lo.s32 	%r35, %r2, -60, %r33;
	mad.lo.s32 	%r36, %r2, -36, %r35;
	add.s32 	%r467, %r129, 6;
	sub.s32 	%r466, %r130, %r129;
$L__BB39_37:
	add.s32 	%r159, %r467, -6;
	min.s32 	%r149, %r466, 6;
	mov.b32 	%r188, 0;
	st.shared.u32 	[%r32], %r188;
	st.shared.u32 	[%r32+1024], %r188;
	st.shared.u32 	[%r32+2048], %r188;
	st.shared.u32 	[%r32+3072], %r188;
	st.shared.u32 	[%r32+4096], %r188;
	st.shared.u32 	[%r32+5120], %r188;
	st.shared.u32 	[%r32+6144], %r188;
	st.shared.u32 	[%r32+7168], %r188;
	st.shared.u32 	[%r32+8192], %r188;
	st.shared.u32 	[%r32+9216], %r188;
	st.shared.u32 	[%r32+10240], %r188;
	st.shared.u32 	[%r32+11264], %r188;
	st.shared.u32 	[%r32+12288], %r188;
	st.shared.u32 	[%r32+13312], %r188;
	st.shared.u32 	[%r32+14336], %r188;
	st.shared.u32 	[%r32+15360], %r188;
	st.shared.u32 	[%r32+16384], %r188;
	st.shared.u32 	[%r32+17408], %r188;
	st.shared.u32 	[%r32+18432], %r188;
	st.shared.u32 	[%r32+19456], %r188;
	st.shared.u32 	[%r32+20480], %r188;
	st.shared.u32 	[%r32+21504], %r188;
	st.shared.u32 	[%r32+22528], %r188;
	st.shared.u32 	[%r32+23552], %r188;
	st.shared.u32 	[%r32+24576], %r188;
	st.shared.u32 	[%r32+25600], %r188;
	st.shared.u32 	[%r32+26624], %r188;
	st.shared.u32 	[%r32+27648], %r188;
	st.shared.u32 	[%r32+28672], %r188;
	st.shared.u32 	[%r32+29696], %r188;
	st.shared.u32 	[%r32+30720], %r188;
	st.shared.u32 	[%r32+31744], %r188;
	st.shared.u32 	[%r32+32768], %r188;
	mov.b64 	%rd70, 1;
	// begin inline asm
	shl.b64 %rd69, %rd70, %r149;
	// end inline asm
	add.s64 	%rd72, %rd69, -1;
	// begin inline asm
	shl.b64 %rd71, %rd72, %r188;
	// end inline asm
	// begin inline asm
	shr.b64 %rd73, %rd121, %r159;
	// end inline asm
	cvt.u32.u64 	%r191, %rd73;
	cvt.u32.u64 	%r192, %rd71;
	and.b32  	%r193, %r192, %r191;
	shl.b32 	%r194, %r193, 10;
	not.b32 	%r195, %r194;
	and.b32  	%r196, %r195, 31744;
	add.s32 	%r197, %r32, %r196;
	shr.u32 	%r198, %r193, 4;
	and.b32  	%r199, %r198, 268435454;
	sub.s32 	%r51, %r197, %r199;
	ld.shared.u16 	%rs1, [%r51+2];
	add.s16 	%rs10, %rs1, 1;
	st.shared.u16 	[%r51+2], %rs10;
	// begin inline asm
	shr.b64 %rd75, %rd120, %r159;
	// end inline asm
	cvt.u32.u64 	%r200, %rd75;
	and.b32  	%r201, %r192, %r200;
	shl.b32 	%r202, %r201, 10;
	not.b32 	%r203, %r202;
	and.b32  	%r204, %r203, 31744;
	add.s32 	%r205, %r32, %r204;
	shr.u32 	%r206, %r201, 4;
	and.b32  	%r207, %r206, 268435454;
	sub.s32 	%r52, %r205, %r207;
	ld.shared.u16 	%rs2, [%r52+2];
	add.s16 	%rs11, %rs2, 1;
	st.shared.u16 	[%r52+2], %rs11;
	// begin inline asm
	shr.b64 %rd77, %rd119, %r159;
	// end inline asm
	cvt.u32.u64 	%r208, %rd77;
	and.b32  	%r209, %r192, %r208;
	shl.b32 	%r210, %r209, 10;
	not.b32 	%r211, %r210;
	and.b32  	%r212, %r211, 31744;
	add.s32 	%r213, %r32, %r212;
	shr.u32 	%r214, %r209, 4;
	and.b32  	%r215, %r214, 268435454;
	sub.s32 	%r53, %r213, %r215;
	ld.shared.u16 	%rs3, [%r53+2];
	add.s16 	%rs12, %rs3, 1;
	st.shared.u16 	[%r53+2], %rs12;
	// begin inline asm
	shr.b64 %rd79, %rd118, %r159;
	// end inline asm
	cvt.u32.u64 	%r216, %rd79;
	and.b32  	%r217, %r192, %r216;
	shl.b32 	%r218, %r217, 10;
	not.b32 	%r219, %r218;
	and.b32  	%r220, %r219, 31744;
	add.s32 	%r221, %r32, %r220;
	shr.u32 	%r222, %r217, 4;
	and.b32  	%r223, %r222, 268435454;
	sub.s32 	%r54, %r221, %r223;
	ld.shared.u16 	%rs4, [%r54+2];
	add.s16 	%rs13, %rs4, 1;
	st.shared.u16 	[%r54+2], %rs13;
	// begin inline asm
	shr.b64 %rd81, %rd117, %r159;
	// end inline asm
	cvt.u32.u64 	%r224, %rd81;
	and.b32  	%r225, %r192, %r224;
	shl.b32 	%r226, %r225, 10;
	not.b32 	%r227, %r226;
	and.b32  	%r228, %r227, 31744;
	add.s32 	%r229, %r32, %r228;
	shr.u32 	%r230, %r225, 4;
	and.b32  	%r231, %r230, 268435454;
	sub.s32 	%r55, %r229, %r231;
	ld.shared.u16 	%rs5, [%r55+2];
	add.s16 	%rs14, %rs5, 1;
	st.shared.u16 	[%r55+2], %rs14;
	// begin inline asm
	shr.b64 %rd83, %rd116, %r159;
	// end inline asm
	cvt.u32.u64 	%r232, %rd83;
	and.b32  	%r233, %r192, %r232;
	shl.b32 	%r234, %r233, 10;
	not.b32 	%r235, %r234;
	and.b32  	%r236, %r235, 31744;
	add.s32 	%r237, %r32, %r236;
	shr.u32 	%r238, %r233, 4;
	and.b32  	%r239, %r238, 268435454;
	sub.s32 	%r56, %r237, %r239;
	ld.shared.u16 	%rs6, [%r56+2];
	add.s16 	%rs15, %rs6, 1;
	st.shared.u16 	[%r56+2], %rs15;
	// begin inline asm
	shr.b64 %rd85, %rd115, %r159;
	// end inline asm
	cvt.u32.u64 	%r240, %rd85;
	and.b32  	%r241, %r192, %r240;
	shl.b32 	%r242, %r241, 10;
	not.b32 	%r243, %r242;
	and.b32  	%r244, %r243, 31744;
	add.s32 	%r245, %r32, %r244;
	shr.u32 	%r246, %r241, 4;
	and.b32  	%r247, %r246, 268435454;
	sub.s32 	%r57, %r245, %r247;
	ld.shared.u16 	%rs7, [%r57+2];
	add.s16 	%rs16, %rs7, 1;
	st.shared.u16 	[%r57+2], %rs16;
	// begin inline asm
	shr.b64 %rd87, %rd114, %r159;
	// end inline asm
	cvt.u32.u64 	%r248, %rd87;
	and.b32  	%r249, %r192, %r248;
	shl.b32 	%r250, %r249, 10;
	not.b32 	%r251, %r250;
	and.b32  	%r252, %r251, 31744;
	add.s32 	%r253, %r32, %r252;
	shr.u32 	%r254, %r249, 4;
	and.b32  	%r255, %r254, 268435454;
	sub.s32 	%r58, %r253, %r255;
	ld.shared.u16 	%rs8, [%r58+2];
	add.s16 	%rs17, %rs8, 1;
	st.shared.u16 	[%r58+2], %rs17;
	// begin inline asm
	shr.b64 %rd89, %rd113, %r159;
	// end inline asm
	cvt.u32.u64 	%r256, %rd89;
	and.b32  	%r257, %r192, %r256;
	shl.b32 	%r258, %r257, 10;
	not.b32 	%r259, %r258;
	and.b32  	%r260, %r259, 31744;
	add.s32 	%r261, %r32, %r260;
	shr.u32 	%r262, %r257, 4;
	and.b32  	%r263, %r262, 268435454;
	sub.s32 	%r59, %r261, %r263;
	ld.shared.u16 	%rs9, [%r59+2];
	add.s16 	%rs18, %rs9, 1;
	st.shared.u16 	[%r59+2], %rs18;
	bar.sync 	0;
	ld.shared.u32 	%r60, [%r33];
	ld.shared.u32 	%r264, [%r33+4];
	ld.shared.u32 	%r265, [%r33+8];
	ld.shared.u32 	%r266, [%r33+12];
	ld.shared.u32 	%r267, [%r33+16];
	ld.shared.u32 	%r268, [%r33+20];
	ld.shared.u32 	%r269, [%r33+24];
	ld.shared.u32 	%r270, [%r33+28];
	ld.shared.u32 	%r271, [%r33+32];
	ld.shared.u32 	%r272, [%r33+36];
	ld.shared.u32 	%r273, [%r33+40];
	ld.shared.u32 	%r274, [%r33+44];
	ld.shared.u32 	%r275, [%r33+48];
	ld.shared.u32 	%r276, [%r33+52];
	ld.shared.u32 	%r277, [%r33+56];
	ld.shared.u32 	%r278, [%r33+60];
	ld.shared.u32 	%r279, [%r33+64];
	ld.shared.u32 	%r280, [%r33+68];
	ld.shared.u32 	%r281, [%r33+72];
	ld.shared.u32 	%r282, [%r33+76];
	ld.shared.u32 	%r283, [%r33+80];
	ld.shared.u32 	%r284, [%r33+84];
	ld.shared.u32 	%r285, [%r33+88];
	ld.shared.u32 	%r286, [%r33+92];
	ld.shared.u32 	%r287, [%r33+96];
	ld.shared.u32 	%r288, [%r33+100];
	ld.shared.u32 	%r289, [%r33+104];
	ld.shared.u32 	%r290, [%r33+108];
	ld.shared.u32 	%r291, [%r33+112];
	ld.shared.u32 	%r292, [%r33+116];
	ld.shared.u32 	%r293, [%r33+120];
	ld.shared.u32 	%r294, [%r33+124];
	ld.shared.u32 	%r295, [%r33+128];
	add.s32 	%r61, %r264, %r60;
	add.s32 	%r62, %r265, %r61;
	add.s32 	%r63, %r266, %r62;
	add.s32 	%r64, %r267, %r63;
	add.s32 	%r65, %r268, %r64;
	add.s32 	%r66, %r269, %r65;
	add.s32 	%r67, %r270, %r66;
	add.s32 	%r68, %r271, %r67;
	add.s32 	%r69, %r272, %r68;
	add.s32 	%r70, %r273, %r69;
	add.s32 	%r71, %r274, %r70;
	add.s32 	%r72, %r275, %r71;
	add.s32 	%r73, %r276, %r72;
	add.s32 	%r74, %r277, %r73;
	add.s32 	%r75, %r278, %r74;
	add.s32 	%r76, %r279, %r75;
	add.s32 	%r77, %r280, %r76;
	add.s32 	%r78, %r281, %r77;
	add.s32 	%r79, %r282, %r78;
	add.s32 	%r80, %r283, %r79;
	add.s32 	%r81, %r284, %r80;
	add.s32 	%r82, %r285, %r81;
	add.s32 	%r83, %r286, %r82;
	add.s32 	%r84, %r287, %r83;
	add.s32 	%r85, %r288, %r84;
	add.s32 	%r86, %r289, %r85;
	add.s32 	%r87, %r290, %r86;
	add.s32 	%r88, %r291, %r87;
	add.s32 	%r89, %r292, %r88;
	add.s32 	%r90, %r293, %r89;
	add.s32 	%r91, %r294, %r90;
	add.s32 	%r165, %r295, %r91;
	// begin inline asm
	mov.u32 %r160, %laneid;
	// end inline asm
	mov.b32 	%r163, 1;
	mov.b32 	%r190, -1;
	// begin inline asm
	{  .reg .u32 r0;  .reg .pred p;  shfl.sync.up.b32 r0|p, %r165, %r163, %r188, %r190;  @p add.u32 r0, r0, %r165;  mov.u32 %r161, r0;}
	// end inline asm
	mov.b32 	%r169, 2;
	// begin inline asm
	{  .reg .u32 r0;  .reg .pred p;  shfl.sync.up.b32 r0|p, %r161, %r169, %r188, %r190;  @p add.u32 r0, r0, %r161;  mov.u32 %r167, r0;}
	// end inline asm
	mov.b32 	%r175, 4;
	// begin inline asm
	{  .reg .u32 r0;  .reg .pred p;  shfl.sync.up.b32 r0|p, %r167, %r175, %r188, %r190;  @p add.u32 r0, r0, %r167;  mov.u32 %r173, r0;}
	// end inline asm
	mov.b32 	%r181, 8;
	// begin inline asm
	{  .reg .u32 r0;  .reg .pred p;  shfl.sync.up.b32 r0|p, %r173, %r181, %r188, %r190;  @p add.u32 r0, r0, %r173;  mov.u32 %r179, r0;}
	// end inline asm
	mov.b32 	%r187, 16;
	// begin inline asm
	{  .reg .u32 r0;  .reg .pred p;  shfl.sync.up.b32 r0|p, %r179, %r187, %r188, %r190;  @p add.u32 r0, r0, %r179;  mov.u32 %r185, r0;}
	// end inline asm
	setp.ne.s32 	%p21, %r160, 31;
	@%p21 bra 	$L__BB39_39;
	st.shared.u32 	[%r34], %r185;
$L__BB39_39:
	sub.s32 	%r296, %r185, %r165;
	setp.gt.u32 	%p22, %r2, 31;
	setp.eq.s32 	%p23, %r31, 7;
	setp.eq.s32 	%p24, %r31, 6;
	setp.eq.s32 	%p25, %r31, 5;
	setp.eq.s32 	%p26, %r31, 4;
	setp.eq.s32 	%p27, %r31, 3;
	setp.eq.s32 	%p28, %r31, 2;
	setp.eq.s32 	%p29, %r31, 1;
	bar.sync 	0;
	ld.shared.v4.u32 	{%r297, %r298, %r299, %r300}, [_ZZN3cub18CUB_300001_SM_10006detail10radix_sort31DeviceRadixSortSingleTileKernelINS1_5radix10policy_hubImjyE10Policy1000ELNS0_9SortOrderE1EmjyNS1_21identity_decomposer_tEEEvPKT1_PSA_PKT2_PSE_T3_iiT4_E12temp_storage+33792];
	selp.b32 	%r301, %r297, %r477, %p29;
	add.s32 	%r302, %r298, %r297;
	selp.b32 	%r303, %r302, %r301, %p28;
	add.s32 	%r304, %r302, %r299;
	selp.b32 	%r305, %r304, %r303, %p27;
	add.s32 	%r306, %r304, %r300;
	selp.b32 	%r307, %r306, %r305, %p26;
	ld.shared.v4.u32 	{%r308, %r309, %r310, %r311}, [_ZZN3cub18CUB_300001_SM_10006detail10radix_sort31DeviceRadixSortSingleTileKernelINS1_5radix10policy_hubImjyE10Policy1000ELNS0_9SortOrderE1EmjyNS1_21identity_decomposer_tEEEvPKT1_PSA_PKT2_PSE_T3_iiT4_E12temp_storage+33808];
	add.s32 	%r312, %r306, %r308;
	selp.b32 	%r313, %r312, %r307, %p25;
	add.s32 	%r314, %r312, %r309;
	selp.b32 	%r315, %r314, %r313, %p24;
	add.s32 	%r316, %r314, %r310;
	selp.b32 	%r477, %r316, %r315, %p23;
	add.s32 	%r96, %r316, %r311;
	setp.ne.s32 	%p30, %r160, 0;
	selp.b32 	%r317, %r296, 0, %p30;
	add.s32 	%r318, %r477, %r317;
	or.pred  	%p31, %p22, %p30;
	selp.b32 	%r478, %r318, %r296, %p22;
	@%p31 bra 	$L__BB39_41;
	shl.b32 	%r478, %r96, 16;
	st.shared.u32 	[_ZZN3cub18CUB_300001_SM_10006detail10radix_sort31DeviceRadixSortSingleTileKernelINS1_5radix10policy_hubImjyE10Policy1000ELNS0_9SortOrderE1EmjyNS1_21identity_decomposer_tEEEvPKT1_PSA_PKT2_PSE_T3_iiT4_E12temp_storage+33832], %r478;
$L__BB39_41:
	setp.eq.s32 	%p32, %r2, 0;
	bar.sync 	0;
	ld.shared.u32 	%r319, [_ZZN3cub18CUB_300001_SM_10006detail10radix_sort31DeviceRadixSortSingleTileKernelINS1_5radix10policy_hubImjyE10Policy1000ELNS0_9SortOrderE1EmjyNS1_21identity_decomposer_tEEEvPKT1_PSA_PKT2_PSE_T3_iiT4_E12temp_storage+33832];
	selp.b32 	%r320, 0, %r319, %p32;
	add.s32 	%r321, %r478, %r320;
	add.s32 	%r322, %r60, %r321;
	add.s32 	%r323, %r61, %r321;
	add.s32 	%r324, %r62, %r321;
	add.s32 	%r325, %r63, %r321;
	add.s32 	%r326, %r64, %r321;
	add.s32 	%r327, %r65, %r321;
	add.s32 	%r328, %r66, %r321;
	add.s32 	%r329, %r67, %r321;
	add.s32 	%r330, %r68, %r321;
	add.s32 	%r331, %r69, %r321;
	add.s32 	%r332, %r70, %r321;
	add.s32 	%r333, %r71, %r321;
	add.s32 	%r334, %r72, %r321;
	add.s32 	%r335, %r73, %r321;
	add.s32 	%r336, %r74, %r321;
	add.s32 	%r337, %r75, %r321;
	add.s32 	%r338, %r76, %r321;
	add.s32 	%r339, %r77, %r321;
	add.s32 	%r340, %r78, %r321;
	add.s32 	%r341, %r79, %r321;
	add.s32 	%r342, %r80, %r321;
	add.s32 	%r343, %r81, %r321;
	add.s32 	%r344, %r82, %r321;
	add.s32 	%r345, %r83, %r321;
	add.s32 	%r346, %r84, %r321;
	add.s32 	%r347, %r85, %r321;
	add.s32 	%r348, %r86, %r321;
	add.s32 	%r349, %r87, %r321;
	add.s32 	%r350, %r88, %r321;
	add.s32 	%r351, %r89, %r321;
	add.s32 	%r352, %r90, %r321;
	add.s32 	%r353, %r91, %r321;
	st.shared.u32 	[%r33], %r321;
	st.shared.u32 	[%r33+4], %r322;
	st.shared.u32 	[%r33+8], %r323;
	st.shared.u32 	[%r33+12], %r324;
	st.shared.u32 	[%r33+16], %r325;
	st.shared.u32 	[%r33+20], %r326;
	st.shared.u32 	[%r33+24], %r327;
	st.shared.u32 	[%r33+28], %r328;
	st.shared.u32 	[%r33+32], %r329;
	st.shared.u32 	[%r33+36], %r330;
	st.shared.u32 	[%r33+40], %r331;
	st.shared.u32 	[%r33+44], %r332;
	st.shared.u32 	[%r33+48], %r333;
	st.shared.u32 	[%r33+52], %r334;
	st.shared.u32 	[%r33+56], %r335;
	st.shared.u32 	[%r33+60], %r336;
	st.shared.u32 	[%r33+64], %r337;
	st.shared.u32 	[%r33+68], %r338;
	st.shared.u32 	[%r33+72], %r339;
	st.shared.u32 	[%r33+76], %r340;
	st.shared.u32 	[%r33+80], %r341;
	st.shared.u32 	[%r33+84], %r342;
	st.shared.u32 	[%r33+88], %r343;
	st.shared.u32 	[%r33+92], %r344;
	st.shared.u32 	[%r33+96], %r345;
	st.shared.u32 	[%r33+100], %r346;
	st.shared.u32 	[%r33+104], %r347;
	st.shared.u32 	[%r33+108], %r348;
	st.shared.u32 	[%r33+112], %r349;
	st.shared.u32 	[%r33+116], %r350;
	st.shared.u32 	[%r33+120], %r351;
	st.shared.u32 	[%r33+124], %r352;
	st.shared.u32 	[%r33+128], %r353;
	bar.sync 	0;
	cvt.u32.u16 	%r354, %rs1;
	ld.shared.u16 	%r355, [%r51+2];
	add.s32 	%r100, %r355, %r354;
	cvt.u32.u16 	%r356, %rs2;
	ld.shared.u16 	%r357, [%r52+2];
	add.s32 	%r101, %r357, %r356;
	cvt.u32.u16 	%r358, %rs3;
	ld.shared.u16 	%r359, [%r53+2];
	add.s32 	%r102, %r359, %r358;
	cvt.u32.u16 	%r360, %rs4;
	ld.shared.u16 	%r361, [%r54+2];
	add.s32 	%r103, %r361, %r360;
	cvt.u32.u16 	%r362, %rs5;
	ld.shared.u16 	%r363, [%r55+2];
	add.s32 	%r104, %r363, %r362;
	cvt.u32.u16 	%r364, %rs6;
	ld.shared.u16 	%r365, [%r56+2];
	add.s32 	%r105, %r365, %r364;
	cvt.u32.u16 	%r366, %rs7;
	ld.shared.u16 	%r367, [%r57+2];
	add.s32 	%r106, %r367, %r366;
	cvt.u32.u16 	%r368, %rs8;
	ld.shared.u16 	%r369, [%r58+2];
	add.s32 	%r107, %r369, %r368;
	cvt.u32.u16 	%r370, %rs9;
	ld.shared.u16 	%r371, [%r59+2];
	add.s32 	%r108, %r371, %r370;
	bar.sync 	0;
	setp.lt.s32 	%p33, %r467, %r130;
	@%p33 bra 	$L__BB39_61;
	cvt.u64.u32 	%rd91, %r2;
	shl.b32 	%r372, %r100, 3;
	mov.u32 	%r373, _ZZN3cub18CUB_300001_SM_10006detail10radix_sort31DeviceRadixSortSingleTileKernelINS1_5radix10policy_hubImjyE10Policy1000ELNS0_9SortOrderE1EmjyNS1_21identity_decomposer_tEEEvPKT1_PSA_PKT2_PSE_T3_iiT4_E12temp_storage;
	add.s32 	%r374, %r373, %r372;
	st.shared.u64 	[%r374], %rd121;
	shl.b32 	%r375, %r101, 3;
	add.s32 	%r376, %r373, %r375;
	st.shared.u64 	[%r376], %rd120;
	shl.b32 	%r377, %r102, 3;
	add.s32 	%r378, %r373, %r377;
	st.shared.u64 	[%r378], %rd119;
	shl.b32 	%r379, %r103, 3;
	add.s32 	%r380, %r373, %r379;
	st.shared.u64 	[%r380], %rd118;
	shl.b32 	%r381, %r104, 3;
	add.s32 	%r382, %r373, %r381;
	st.shared.u64 	[%r382], %rd117;
	shl.b32 	%r383, %r105, 3;
	add.s32 	%r384, %r373, %r383;
	st.shared.u64 	[%r384], %rd116;
	shl.b32 	%r385, %r106, 3;
	add.s32 	%r386, %r373, %r385;
	st.shared.u64 	[%r386], %rd115;
	shl.b32 	%r387, %r107, 3;
	add.s32 	%r388, %r373, %r387;
	st.shared.u64 	[%r388], %rd114;
	shl.b32 	%r389, %r108, 3;
	add.s32 	%r390, %r373, %r389;
	st.shared.u64 	[%r390], %rd113;
	bar.sync 	0;
	mad.lo.s32 	%r391, %r2, -28, %r36;
	ld.shared.u64 	%rd31, [%r391];
	ld.shared.u64 	%rd32, [%r391+2048];
	ld.shared.u64 	%rd33, [%r391+4096];
	ld.shared.u64 	%rd34, [%r391+6144];
	ld.shared.u64 	%rd35, [%r391+8192];
	ld.shared.u64 	%rd36, [%r391+10240];
	ld.shared.u64 	%rd37, [%r391+12288];
	ld.shared.u64 	%rd38, [%r391+14336];
	ld.shared.u64 	%rd39, [%r391+16384];
	bar.sync 	0;
	shl.b32 	%r392, %r100, 2;
	sub.s32 	%r393, %r374, %r392;
	st.shared.u32 	[%r393], %r476;
	shl.b32 	%r394, %r101, 2;
	sub.s32 	%r395, %r376, %r394;
	st.shared.u32 	[%r395], %r475;
	shl.b32 	%r396, %r102, 2;
	sub.s32 	%r397, %r378, %r396;
	st.shared.u32 	[%r397], %r474;
	shl.b32 	%r398, %r103, 2;
	sub.s32 	%r399, %r380, %r398;
	st.shared.u32 	[%r399], %r473;
	shl.b32 	%r400, %r104, 2;
	sub.s32 	%r401, %r382, %r400;
	st.shared.u32 	[%r401], %r472;
	shl.b32 	%r402, %r105, 2;
	sub.s32 	%r403, %r384, %r402;
	st.shared.u32 	[%r403], %r471;
	shl.b32 	%r404, %r106, 2;
	sub.s32 	%r405, %r386, %r404;
	st.shared.u32 	[%r405], %r470;
	shl.b32 	%r406, %r107, 2;
	sub.s32 	%r407, %r388, %r406;
	st.shared.u32 	[%r407], %r469;
	shl.b32 	%r408, %r108, 2;
	sub.s32 	%r409, %r390, %r408;
	st.shared.u32 	[%r409], %r468;
	bar.sync 	0;
	shl.b32 	%r410, %r2, 2;
	sub.s32 	%r109, %r391, %r410;
	ld.shared.u32 	%r110, [%r109+1024];
	ld.shared.u32 	%r111, [%r109+2048];
	ld.shared.u32 	%r112, [%r109+3072];
	ld.shared.u32 	%r113, [%r109+4096];
	ld.shared.u32 	%r114, [%r109+5120];
	ld.shared.u32 	%r115, [%r109+6144];
	ld.shared.u32 	%r116, [%r109+7168];
	ld.shared.u32 	%r117, [%r109+8192];
	setp.gt.u64 	%p34, %rd20, %rd91;
	cvta.to.global.u64 	%rd92, %rd51;
	mul.wide.u32 	%rd93, %r2, 8;
	add.s64 	%rd40, %rd92, %rd93;
	cvta.to.global.u64 	%rd94, %rd53;
	mul.wide.u32 	%rd95, %r2, 4;
	add.s64 	%rd41, %rd94, %rd95;
	@%p34 bra 	$L__BB39_43;
	bra.uni 	$L__BB39_44;
$L__BB39_43:
	ld.shared.u32 	%r411, [%r109];
	st.global.u64 	[%rd40], %rd31;
	st.global.u32 	[%rd41], %r411;
$L__BB39_44:
	add.s32 	%r412, %r2, 256;
	cvt.u64.u32 	%rd96, %r412;
	setp.le.u64 	%p35, %rd20, %rd96;
	@%p35 bra 	$L__BB39_46;
	st.global.u64 	[%rd40+2048], %rd32;
	st.global.u32 	[%rd41+1024], %r110;
$L__BB39_46:
	add.s32 	%r413, %r2, 512;
	cvt.u64.u32 	%rd97, %r413;
	setp.le.u64 	%p36, %rd20, %rd97;
	@%p36 bra 	$L__BB39_48;
	st.global.u64 	[%rd40+4096], %rd33;
	st.global.u32 	[%rd41+2048], %r111;
$L__BB39_48:
	add.s32 	%r414, %r2, 768;
	cvt.u64.u32 	%rd98, %r414;
	setp.le.u64 	%p37, %rd20, %rd98;
	@%p37 bra 	$L__BB39_50;
	st.global.u64 	[%rd40+6144], %rd34;
	st.global.u32 	[%rd41+3072], %r112;
$L__BB39_50:
	or.b32  	%r415, %r2, 1024;
	cvt.u64.u32 	%rd99, %r415;
	setp.le.u64 	%p38, %rd20, %rd99;
	@%p38 bra 	$L__BB39_52;
	st.global.u64 	[%rd40+8192], %rd35;
	st.global.u32 	[%rd41+4096], %r113;
$L__BB39_52:
	add.s32 	%r416, %r2, 1280;
	cvt.u64.u32 	%rd100, %r416;
	setp.le.u64 	%p39, %rd20, %rd100;
	@%p39 bra 	$L__BB39_54;
	st.global.u64 	[%rd40+10240], %rd36;
	st.global.u32 	[%rd41+5120], %r114;
$L__BB39_54:
	add.s32 	%r417, %r2, 1536;
	cvt.u64.u32 	%rd101, %r417;
	setp.le.u64 	%p40, %rd20, %rd101;
	@%p40 bra 	$L__BB39_56;
	st.global.u64 	[%rd40+12288], %rd37;
	st.global.u32 	[%rd41+6144], %r115;
$L__BB39_56:
	add.s32 	%r418, %r2, 1792;
	cvt.u64.u32 	%rd102, %r418;
	setp.le.u64 	%p41, %rd20, %rd102;
	@%p41 bra 	$L__BB39_58;
	st.global.u64 	[%rd40+14336], %rd38;
	st.global.u32 	[%rd41+7168], %r116;
$L__BB39_58:
	or.b32  	%r419, %r2, 2048;
	cvt.u64.u32 	%rd103, %r419;
	setp.le.u64 	%p42, %rd20, %rd103;
	@%p42 bra 	$L__BB39_60;
	st.global.u64 	[%rd40+16384], %rd39;
	st.global.u32 	[%rd41+8192], %r117;
$L__BB39_60:
	ret;
$L__BB39_61:
	shl.b32 	%r420, %r100, 3;
	mov.u32 	%r421, _ZZN3cub18CUB_300001_SM_10006detail10radix_sort31DeviceRadixSortSingleTileKernelINS1_5radix10policy_hubImjyE10Policy1000ELNS0_9SortOrderE1EmjyNS1_21identity_decomposer_tEEEvPKT1_PSA_PKT2_PSE_T3_iiT4_E12temp_storage;
	add.s32 	%r422, %r421, %r420;
	st.shared.u64 	[%r422], %rd121;
	shl.b32 	%r423, %r101, 3;
	add.s32 	%r424, %r421, %r423;
	st.shared.u64 	[%r424], %rd120;
	shl.b32 	%r425, %r102, 3;
	add.s32 	%r426, %r421, %r425;
	st.shared.u64 	[%r426], %rd119;
	shl.b32 	%r427, %r103, 3;
	add.s32 	%r428, %r421, %r427;
	st.shared.u64 	[%r428], %rd118;
	shl.b32 	%r429, %r104, 3;
	add.s32 	%r430, %r421, %r429;
	st.shared.u64 	[%r430], %rd117;
	shl.b32 	%r431, %r105, 3;
	add.s32 	%r432, %r421, %r431;
	st.shared.u64 	[%r432], %rd116;
	shl.b32 	%r433, %r106, 3;
	add.s32 	%r434, %r421, %r433;
	st.shared.u64 	[%r434], %rd115;
	shl.b32 	%r435, %r107, 3;
	add.s32 	%r436, %r421, %r435;
	st.shared.u64 	[%r436], %rd114;
	shl.b32 	%r437, %r108, 3;
	add.s32 	%r438, %r421, %r437;
	st.shared.u64 	[%r438], %rd113;
	bar.sync 	0;
	ld.shared.u64 	%rd121, [%r35];
	ld.shared.u64 	%rd120, [%r35+8];
	ld.shared.u64 	%rd119, [%r35+16];
	ld.shared.u64 	%rd118, [%r35+24];
	ld.shared.u64 	%rd117, [%r35+32];
	ld.shared.u64 	%rd116, [%r35+40];
	ld.shared.u64 	%rd115, [%r35+48];
	ld.shared.u64 	%rd114, [%r35+56];
	ld.shared.u64 	%rd113, [%r35+64];
	bar.sync 	0;
	shl.b32 	%r439, %r100, 2;
	sub.s32 	%r440, %r422, %r439;
	st.shared.u32 	[%r440], %r476;
	shl.b32 	%r441, %r101, 2;
	sub.s32 	%r442, %r424, %r441;
	st.shared.u32 	[%r442], %r475;
	shl.b32 	%r443, %r102, 2;
	sub.s32 	%r444, %r426, %r443;
	st.shared.u32 	[%r444], %r474;
	shl.b32 	%r445, %r103, 2;
	sub.s32 	%r446, %r428, %r445;
	st.shared.u32 	[%r446], %r473;
	shl.b32 	%r447, %r104, 2;
	sub.s32 	%r448, %r430, %r447;
	st.shared.u32 	[%r448], %r472;
	shl.b32 	%r449, %r105, 2;
	sub.s32 	%r450, %r432, %r449;
	st.shared.u32 	[%r450], %r471;
	shl.b32 	%r451, %r106, 2;
	sub.s32 	%r452, %r434, %r451;
	st.shared.u32 	[%r452], %r470;
	shl.b32 	%r453, %r107, 2;
	sub.s32 	%r454, %r436, %r453;
	st.shared.u32 	[%r454], %r469;
	shl.b32 	%r455, %r108, 2;
	sub.s32 	%r456, %r438, %r455;
	st.shared.u32 	[%r456], %r468;
	bar.sync 	0;
	ld.shared.u32 	%r476, [%r36];
	ld.shared.u32 	%r475, [%r36+4];
	ld.shared.u32 	%r474, [%r36+8];
	ld.shared.u32 	%r473, [%r36+12];
	ld.shared.u32 	%r472, [%r36+16];
	ld.shared.u32 	%r471, [%r36+20];
	ld.shared.u32 	%r470, [%r36+24];
	ld.shared.u32 	%r469, [%r36+28];
	ld.shared.u32 	%r468, [%r36+32];
	bar.sync 	0;
	add.s32 	%r467, %r467, 6;
	add.s32 	%r466, %r466, -6;
	bra.uni 	$L__BB39_37;

}
	// .globl	_ZN3cub18CUB_300001_SM_10006detail10radix_sort30DeviceRadixSortHistogramKernelINS1_5radix10policy_hubImjyE10Policy1000ELNS0_9SortOrderE1EmyNS1_21identity_decomposer_tEEEvPT2_PKT1_SA_iiT3_
.visible .entry _ZN3cub18CUB_300001_SM_10006detail10radix_sort30DeviceRadixSortHistogramKernelINS1_5radix10policy_hubImjyE10Policy1000ELNS0_9SortOrderE1EmyNS1_21identity_decomposer_tEEEvPT2_PKT1_SA_iiT3_(
	.param .u64 .ptr .align 1 _ZN3cub18CUB_300001_SM_10006detail10radix_sort30DeviceRadixSortHistogramKernelINS1_5radix10policy_hubImjyE10Policy1000ELNS0_9SortOrderE1EmyNS1_21identity_decomposer_tEEEvPT2_PKT1_SA_iiT3__param_0,
	.param .u64 .ptr .align 1 _ZN3cub18CUB_300001_SM_10006detail10radix_sort30DeviceRadixSortHistogramKernelINS1_5radix10policy_hubImjyE10Policy1000ELNS0_9SortOrderE1EmyNS1_21identity_decomposer_tEEEvPT2_PKT1_SA_iiT3__param_1,
	.param .u64 _ZN3cub18CUB_300001_SM_10006detail10radix_sort30DeviceRadixSortHistogramKernelINS1_5radix10policy_hubImjyE10Policy1000ELNS0_9SortOrderE1EmyNS1_21identity_decomposer_tEEEvPT2_PKT1_SA_iiT3__param_2,
	.param .u32 _ZN3cub18CUB_300001_SM_10006detail10radix_sort30DeviceRadixSortHistogramKernelINS1_5radix10policy_hubImjyE10Policy1000ELNS0_9SortOrderE1EmyNS1_21identity_decomposer_tEEEvPT2_PKT1_SA_iiT3__param_3,
	.param .u32 _ZN3cub18CUB_300001_SM_10006detail10radix_sort30DeviceRadixSortHistogramKernelINS1_5radix10policy_hubImjyE10Policy1000ELNS0_9SortOrderE1EmyNS1_21identity_decomposer_tEEEvPT2_PKT1_SA_iiT3__param_4,
	.param .align 1 .b8 _ZN3cub18CUB_300001_SM_10006detail10radix_sort30DeviceRadixSortHistogramKernelINS1_5radix10policy_hubImjyE10Policy1000ELNS0_9SortOrderE1EmyNS1_21identity_decomposer_tEEEvPT2_PKT1_SA_iiT3__param_5[1]
)
.maxntid 128
{
	.reg .pred 	%p<91>;
	.reg .b32 	%r<362>;
	.reg .b64 	%rd<279>;
	// demoted variable
	.shared .align 4 .b8 _ZZN3cub18CUB_300001_SM_10006detail10radix_sort30DeviceRadixSortHistogramKernelINS1_5radix10policy_hubImjyE10Policy1000ELNS0_9SortOrderE1EmyNS1_21identity_decomposer_tEEEvPT2_PKT1_SA_iiT3_E12temp_storage[8192];
	ld.param.u64 	%rd97, [_ZN3cub18CUB_300001_SM_10006detail10radix_sort30DeviceRadixSortHistogramKernelINS1_5radix10policy_hubImjyE10Policy1000ELNS0_9SortOrderE1EmyNS1_21identity_decomposer_tEEEvPT2_PKT1_SA_iiT3__param_0];
	ld.param.u64 	%rd98, [_ZN3cub18CUB_300001_SM_10006detail10radix_sort30DeviceRadixSortHistogramKernelINS1_5radix10policy_hubImjyE10Policy1000ELNS0_9SortOrderE1EmyNS1_21identity_decomposer_tEEEvPT2_PKT1_SA_iiT3__param_1];
	ld.param.u64 	%rd96, [_ZN3cub18CUB_300001_SM_10006detail10radix_sort30DeviceRadixSortHistogramKernelINS1_5radix10policy_hubImjyE10Policy1000ELNS0_9SortOrderE1EmyNS1_21identity_decomposer_tEEEvPT2_PKT1_SA_iiT3__param_2];
	ld.param.u32 	%r93, [_ZN3cub18CUB_300001_SM_10006detail10radix_sort30DeviceRadixSortHistogramKernelINS1_5radix10policy_hubImjyE10Policy1000ELNS0_9SortOrderE1EmyNS1_21identity_decomposer_tEEEvPT2_PKT1_SA_iiT3__param_3];
	ld.param.u32 	%r94, [_ZN3cub18CUB_300001_SM_10006detail10radix_sort30DeviceRadixSortHistogramKernelINS1_5radix10policy_hubImjyE10Policy1000ELNS0_9SortOrderE1EmyNS1_21identity_decomposer_tEEEvPT2_PKT1_SA_iiT3__param_4];
	cvta.to.global.u64 	%rd1, %rd98;
	cvta.to.global.u64 	%rd2, %rd97;
	setp.eq.s64 	%p2, %rd96, 0;
	@%p2 bra 	$L__BB40_153;
	sub.s32 	%r95, %r94, %r93;
	add.s32 	%r96, %r95, 7;
	shr.s32 	%r97, %r96, 31;
	shr.u32 	%r98, %r97, 29;
	add.s32 	%r99, %r96, %r98;
	shr.s32 	%r100, %r99, 3;
	mov.u32 	%r101, %tid.x;
	setp.gt.u32 	%p3, %r101, 255;
	setp.lt.s32 	%p4, %r96, 8;
	mov.u32 	%r102, %ctaid.x;
	shl.b32 	%r103, %r102, 11;
	cvt.u64.u32 	%rd3, %r103;
	mov.u32 	%r104, %nctaid.x;
	shl.b32 	%r105, %r104, 11;
	cvt.u64.u32 	%rd4, %r105;
	add.s32 	%r1, %r100, -1;
	and.b32  	%r2, %r100, 15;
	and.b32  	%r3, %r100, 7;
	add.s32 	%r4, %r3, -1;
	and.b32  	%r5, %r100, 3;
	or.pred  	%p1, %p3, %p4;
	shl.b32 	%r106, %r101, 2;
	mov.u32 	%r107, _ZZN3cub18CUB_300001_SM_10006detail10radix_sort30DeviceRadixSortHistogramKernelINS1_5radix10policy_hubImjyE10Policy1000ELNS0_9SortOrderE1EmyNS1_21identity_decomposer_tEEEvPT2_PKT1_SA_iiT3_E12temp_storage;
	add.s32 	%r6, %r107, %r106;
	and.b32  	%r7, %r100, 268435440;
	cvt.u64.u32 	%rd5, %r101;
	add.s32 	%r8, %r101, 128;
	add.s32 	%r9, %r101, 256;
	add.s32 	%r10, %r101, 512;
	add.s32 	%r11, %r101, 640;
	add.s32 	%r12, %r101, 768;
	add.s32 	%r13, %r101, 1920;
	and.b32  	%r14, %r100, 268435448;
	and.b32  	%r15, %r100, 1;
	neg.s32 	%r16, %r7;
	add.s32 	%r17, %r6, 8192;
	add.s64 	%rd100, %rd96, -1;
	shr.u64 	%rd101, %rd100, 30;
	add.s64 	%rd102, %rd101, 1;
	min.u64 	%rd6, %rd102, %rd96;
	mov.b64 	%rd246, 0;
$L__BB40_2:
	@%p1 bra 	$L__BB40_30;
	setp.lt.u32 	%p5, %r1, 15;
	mov.b32 	%r346, 0;
	@%p5 bra 	$L__BB40_6;
	mov.u32 	%r343, %r17;
	mov.u32 	%r344, %r16;
$L__BB40_5:
	.pragma "nounroll";
	mov.b32 	%r109, 0;
	st.shared.u32 	[%r343+-8192], %r109;
	st.shared.u32 	[%r343+-7168], %r109;
	st.shared.u32 	[%r343+-6144], %r109;
	st.shared.u32 	[%r343+-5120], %r109;
	st.shared.u32 	[%r343+-4096], %r109;
	st.shared.u32 	[%r343+-3072], %r109;
	st.shared.u32 	[%r343+-2048], %r109;
	st.shared.u32 	[%r343+-1024], %r109;
	st.shared.u32 	[%r343], %r109;
	st.shared.u32 	[%r343+1024], %r109;
	st.shared.u32 	[%r343+2048], %r109;
	st.shared.u32 	[%r343+3072], %r109;
	st.shared.u32 	[%r343+4096], %r109;
	st.shared.u32 	[%r343+5120], %r109;
	st.shared.u32 	[%r343+6144], %r109;
	st.shared.u32 	[%r343+7168], %r109;
	add.s32 	%r344, %r344, 16;
	add.s32 	%r343, %r343, 16384;
	setp.ne.s32 	%p6, %r344, 0;
	mov.u32 	%r346, %r7;
	@%p6 bra 	$L__BB40_5;
$L__BB40_6:
	add.s32 	%r23, %r2, -1;
	setp.eq.s32 	%p7, %r2, 0;
	@%p7 bra 	$L__BB40_16;
	setp.lt.u32 	%p8, %r23, 7;
	@%p8 bra 	$L__BB40_9;
	shl.b32 	%r110, %r346, 10;
	add.s32 	%r111, %r6, %r110;
	mov.b32 	%r112, 0;
	st.shared.u32 	[%r111], %r112;
	st.shared.u32 	[%r111+1024], %r112;
	st.shared.u32 	[%r111+2048], %r112;
	st.shared.u32 	[%r111+3072], %r112;
	st.shared.u32 	[%r111+4096], %r112;
	st.shared.u32 	[%r111+5120], %r112;
	st.shared.u32 	[%r111+6144], %r112;
	st.shared.u32 	[%r111+7168], %r112;
	add.s32 	%r346, %r346, 8;
$L__BB40_9:
	setp.eq.s32 	%p9, %r3, 0;
	@%p9 bra 	$L__BB40_16;
	setp.lt.u32 	%p10, %r4, 3;
	@%p10 bra 	$L__BB40_12;
	shl.b32 	%r113, %r346, 10;
	add.s32 	%r114, %r6, %r113;
	mov.b32 	%r115, 0;
	st.shared.u32 	[%r114], %r115;
	st.shared.u32 	[%r114+1024], %r115;
	st.shared.u32 	[%r114+2048], %r115;
	st.shared.u32 	[%r114+3072], %r115;
	add.s32 	%r346, %r346, 4;
$L__BB40_12:
	setp.eq.s32 	%p11, %r5, 0;
	@%p11 bra 	$L__BB40_16;
	setp.eq.s32 	%p12, %r5, 1;
	shl.b32 	%r116, %r346, 10;
	add.s32 	%r28, %r6, %r116;
	mov.b32 	%r117, 0;
	st.shared.u32 	[%r28], %r117;
	@%p12 bra 	$L__BB40_16;
	setp.eq.s32 	%p13, %r5, 2;
	mov.b32 	%r118, 0;
	st.shared.u32 	[%r28+1024], %r118;
	@%p13 bra 	$L__BB40_16;
	mov.b32 	%r119, 0;
	st.shared.u32 	[%r28+2048], %r119;
$L__BB40_16:
	cvt.u32.u64 	%r120, %rd5;
	setp.gt.u32 	%p14, %r120, 127;
	@%p14 bra 	$L__BB40_30;
	setp.lt.u32 	%p15, %r1, 15;
	mov.b32 	%r350, 0;
	@%p15 bra 	$L__BB40_20;
	mov.b32 	%r348, 0;
$L__BB40_19:
	.pragma "nounroll";
	shl.b32 	%r123, %r348, 10;
	add.s32 	%r124, %r6, %r123;
	mov.b32 	%r125, 0;
	st.shared.u32 	[%r124+512], %r125;
	st.shared.u32 	[%r124+1536], %r125;
	st.shared.u32 	[%r124+2560], %r125;
	st.shared.u32 	[%r124+3584], %r125;
	st.shared.u32 	[%r124+4608], %r125;
	st.shared.u32 	[%r124+5632], %r125;
	st.shared.u32 	[%r124+6656], %r125;
	st.shared.u32 	[%r124+7680], %r125;
	st.shared.u32 	[%r124+8704], %r125;
	st.shared.u32 	[%r124+9728], %r125;
	st.shared.u32 	[%r124+10752], %r125;
	st.shared.u32 	[%r124+11776], %r125;
	st.shared.u32 	[%r124+12800], %r125;
	st.shared.u32 	[%r124+13824], %r125;
	st.shared.u32 	[%r124+14848], %r125;
	st.shared.u32 	[%r124+15872], %r125;
	add.s32 	%r348, %r348, 16;
	setp.ne.s32 	%p16, %r348, %r7;
	mov.u32 	%r350, %r7;
	@%p16 bra 	$L__BB40_19;
$L__BB40_20:
	setp.eq.s32 	%p17, %r2, 0;
	@%p17 bra 	$L__BB40_30;
	setp.lt.u32 	%p18, %r23, 7;
	@%p18 bra 	$L__BB40_23;
	shl.b32 	%r126, %r350, 10;
	add.s32 	%r127, %r6, %r126;
	mov.b32 	%r128, 0;
	st.shared.u32 	[%r127+512], %r128;
	st.shared.u32 	[%r127+1536], %r128;
	st.shared.u32 	[%r127+2560], %r128;
	st.shared.u32 	[%r127+3584], %r128;
	st.shared.u32 	[%r127+4608], %r128;
	st.shared.u32 	[%r127+5632], %r128;
	st.shared.u32 	[%r127+6656], %r128;
	st.shared.u32 	[%r127+7680], %r128;
	add.s32 	%r350, %r350, 8;
$L__BB40_23:
	setp.eq.s32 	%p19, %r3, 0;
	@%p19 bra 	$L__BB40_30;
	setp.lt.u32 	%p20, %r4, 3;
	@%p20 bra 	$L__BB40_26;
	shl.b32 	%r129, %r350, 10;
	add.s32 	%r130, %r6, %r129;
	mov.b32 	%r131, 0;
	st.shared.u32 	[%r130+512], %r131;
	st.shared.u32 	[%r130+1536], %r131;
	st.shared.u32 	[%r130+2560], %r131;
	st.shared.u32 	[%r130+3584], %r131;
	add.s32 	%r350, %r350, 4;
$L__BB40_26:
	setp.eq.s32 	%p21, %r5, 0;
	@%p21 bra 	$L__BB40_30;
	setp.eq.s32 	%p22, %r5, 1;
	shl.b32 	%r132, %r350, 10;
	add.s32 	%r36, %r6, %r132;
	mov.b32 	%r133, 0;
	st.shared.u32 	[%r36+512], %r133;
	@%p22 bra 	$L__BB40_30;
	setp.eq.s32 	%p23, %r5, 2;
	mov.b32 	%r134, 0;
	st.shared.u32 	[%r36+1536], %r134;
	@%p23 bra 	$L__BB40_30;
	mov.b32 	%r135, 0;
	st.shared.u32 	[%r36+2560], %r135;
$L__BB40_30:
	bar.sync 	0;
	bar.sync 	0;
	shl.b64 	%rd8, %rd246, 30;
	sub.s64 	%rd103, %rd96, %rd8;
	min.u64 	%rd9, %rd103, 1073741824;
	setp.le.u64 	%p24, %rd9, %rd3;
	@%p24 bra 	$L__BB40_70;
	mov.u64 	%rd247, %rd3;
$L__BB40_32:
	add.s64 	%rd11, %rd247, %rd8;
	sub.s64 	%rd12, %rd96, %rd11;
	setp.lt.u64 	%p25, %rd12, 2048;
	@%p25 bra 	$L__BB40_34;
	add.s64 	%rd122, %rd11, %rd5;
	shl.b64 	%rd123, %rd122, 3;
	add.s64 	%rd124, %rd1, %rd123;
	ld.global.u64 	%rd278, [%rd124];
	ld.global.u64 	%rd277, [%rd124+1024];
	ld.global.u64 	%rd276, [%rd124+2048];
	ld.global.u64 	%rd275, [%rd124+3072];
	ld.global.u64 	%rd274, [%rd124+4096];
	ld.global.u64 	%rd273, [%rd124+5120];
	ld.global.u64 	%rd272, [%rd124+6144];
	ld.global.u64 	%rd271, [%rd124+7168];
	ld.global.u64 	%rd270, [%rd124+8192];
	ld.global.u64 	%rd269, [%rd124+9216];
	ld.global.u64 	%rd268, [%rd124+10240];
	ld.global.u64 	%rd267, [%rd124+11264];
	ld.global.u64 	%rd266, [%rd124+12288];
	ld.global.u64 	%rd265, [%rd124+13312];
	ld.global.u64 	%rd264, [%rd124+14336];
	ld.global.u64 	%rd263, [%rd124+15360];
	bra.uni 	$L__BB40_66;
$L__BB40_34:
	cvt.u32.u64 	%r136, %rd5;
	cvt.u32.u64 	%r37, %rd12;
	setp.ge.s32 	%p26, %r136, %r37;
	add.s64 	%rd105, %rd11, %rd5;
	shl.b64 	%rd106, %rd105, 3;
	add.s64 	%rd29, %rd1, %rd106;
	mov.b64 	%rd278, 0;
	@%p26 bra 	$L__BB40_36;
	ld.global.u64 	%rd278, [%rd29];
$L__BB40_36:
	setp.ge.s32 	%p27, %r8, %r37;
	mov.b64 	%rd277, 0;
	@%p27 bra 	$L__BB40_38;
	ld.global.u64 	%rd277, [%rd29+1024];
$L__BB40_38:
	setp.ge.s32 	%p28, %r9, %r37;
	mov.b64 	%rd276, 0;
	@%p28 bra 	$L__BB40_40;
	ld.global.u64 	%rd276, [%rd29+2048];
$L__BB40_40:
	mov.u32 	%r137, %tid.x;
	add.s32 	%r138, %r137, 384;
	setp.ge.s32 	%p29, %r138, %r37;
	mov.b64 	%rd275, 0;
	@%p29 bra 	$L__BB40_42;
	ld.global.u64 	%rd275, [%rd29+3072];
$L__BB40_42:
	setp.ge.s32 	%p30, %r10, %r37;
	mov.b64 	%rd274, 0;
	@%p30 bra 	$L__BB40_44;
	ld.global.u64 	%rd274, [%rd29+4096];
$L__BB40_44:
	setp.ge.s32 	%p31, %r11, %r37;
	mov.b64 	%rd273, 0;
	@%p31 bra 	$L__BB40_46;
	ld.global.u64 	%rd273, [%rd29+5120];
$L__BB40_46:
	setp.ge.s32 	%p32, %r12, %r37;
	mov.b64 	%rd272, 0;
	@%p32 bra 	$L__BB40_48;
	ld.global.u64 	%rd272, [%rd29+6144];
$L__BB40_48:
	add.s32 	%r140, %r137, 896;
	setp.ge.s32 	%p33, %r140, %r37;
	mov.b64 	%rd271, 0;
	@%p33 bra 	$L__BB40_50;
	ld.global.u64 	%rd271, [%rd29+7168];
$L__BB40_50:
	or.b32  	%r142, %r137, 1024;
	setp.ge.s32 	%p34, %r142, %r37;
	mov.b64 	%rd270, 0;
	@%p34 bra 	$L__BB40_52;
	ld.global.u64 	%rd270, [%rd29+8192];
$L__BB40_52:
	add.s32 	%r144, %r137, 1152;
	setp.ge.s32 	%p35, %r144, %r37;
	mov.b64 	%rd269, 0;
	@%p35 bra 	$L__BB40_54;
	ld.global.u64 	%rd269, [%rd29+9216];
$L__BB40_54:
	add.s32 	%r146, %r137, 1280;
	setp.ge.s32 	%p36, %r146, %r37;
	mov.b64 	%rd268, 0;
	@%p36 bra 	$L__BB40_56;
	ld.global.u64 	%rd268, [%rd29+10240];
$L__BB40_56:
	add.s32 	%r148, %r137, 1408;
	setp.ge.s32 	%p37, %r148, %r37;
	mov.b64 	%rd267, 0;
	@%p37 bra 	$L__BB40_58;
	ld.global.u64 	%rd267, [%rd29+11264];
$L__BB40_58:
	add.s32 	%r150, %r137, 1536;
	setp.ge.s32 	%p38, %r150, %r37;
	mov.b64 	%rd266, 0;
	@%p38 bra 	$L__BB40_60;
	ld.global.u64 	%rd266, [%rd29+12288];
$L__BB40_60:
	add.s32 	%r152, %r137, 1664;
	setp.ge.s32 	%p39, %r152, %r37;
	mov.b64 	%rd265, 0;
	@%p39 bra 	$L__BB40_62;
	ld.global.u64 	%rd265, [%rd29+13312];
$L__BB40_62:
	add.s32 	%r154, %r137, 1792;
	setp.ge.s32 	%p40, %r154, %r37;
	mov.b64 	%rd264, 0;
	@%p40 bra 	$L__BB40_64;
	ld.global.u64 	%rd264, [%rd29+14336];
$L__BB40_64:
	setp.ge.s32 	%p41, %r13, %r37;
	mov.b64 	%rd263, 0;
	@%p41 bra 	$L__BB40_66;
	ld.global.u64 	%rd263, [%rd29+15360];
$L__BB40_66:
	setp.le.s32 	%p42, %r94, %r93;
	@%p42 bra 	$L__BB40_69;
	not.b64 	%rd77, %rd263;
	not.b64 	%rd78, %rd264;
	not.b64 	%rd79, %rd265;
	not.b64 	%rd80, %rd266;
	not.b64 	%rd81, %rd267;
	not.b64 	%rd82, %rd268;
	not.b64 	%rd83, %rd269;
	not.b64 	%rd84, %rd270;
	not.b64 	%rd85, %rd271;
	not.b64 	%rd86, %rd272;
	not.b64 	%rd87, %rd273;
	not.b64 	%rd88, %rd274;
	not.b64 	%rd89, %rd275;
	not.b64 	%rd90, %rd276;
	not.b64 	%rd91, %rd277;
	not.b64 	%rd92, %rd278;
	mov.b32 	%r352, 0;
	mov.u32 	%r353, %r93;
$L__BB40_68:
	sub.s32 	%r156, %r94, %r353;
	shl.b32 	%r157, %r352, 10;
	mov.u32 	%r158, _ZZN3cub18CUB_300001_SM_10006detail10radix_sort30DeviceRadixSortHistogramKernelINS1_5radix10policy_hubImjyE10Policy1000ELNS0_9SortOrderE1EmyNS1_21identity_decomposer_tEEEvPT2_PKT1_SA_iiT3_E12temp_storage;
	add.s32 	%r159, %r158, %r157;
	min.s32 	%r160, %r156, 8;
	mov.b32 	%r161, -1;
	shl.b32 	%r162, %r161, %r160;
	not.b32 	%r163, %r162;
	shr.u64 	%rd125, %rd92, %r353;
	cvt.u32.u64 	%r164, %rd125;
	and.b32  	%r165, %r164, %r163;
	shl.b32 	%r166, %r165, 2;
	add.s32 	%r167, %r159, %r166;
	atom.shared.add.u32 	%r168, [%r167], 1;
	shr.u64 	%rd126, %rd91, %r353;
	cvt.u32.u64 	%r169, %rd126;
	and.b32  	%r170, %r169, %r163;
	shl.b32 	%r171, %r170, 2;
	add.s32 	%r172, %r159, %r171;
	atom.shared.add.u32 	%r173, [%r172], 1;
	shr.u64 	%rd127, %rd90, %r353;
	cvt.u32.u64 	%r174, %rd127;
	and.b32  	%r175, %r174, %r163;
	shl.b32 	%r176, %r175, 2;
	add.s32 	%r177, %r159, %r176;
	atom.shared.add.u32 	%r178, [%r177], 1;
	shr.u64 	%rd128, %rd89, %r353;
	cvt.u32.u64 	%r179, %rd128;
	and.b32  	%r180, %r179, %r163;
	shl.b32 	%r181, %r180, 2;
	add.s32 	%r182, %r159, %r181;
	atom.shared.add.u32 	%r183, [%r182], 1;
	shr.u64 	%rd129, %rd88, %r353;
	cvt.u32.u64 	%r184, %rd129;
	and.b32  	%r185, %r184, %r163;
	shl.b32 	%r186, %r185, 2;
	add.s32 	%r187, %r159, %r186;
	atom.shared.add.u32 	%r188, [%r187], 1;
	shr.u64 	%rd130, %rd87, %r353;
	cvt.u32.u64 	%r189, %rd130;
	and.b32  	%r190, %r189, %r163;
	shl.b32 	%r191, %r190, 2;
	add.s32 	%r192, %r159, %r191;
	atom.shared.add.u32 	%r193, [%r192], 1;
	shr.u64 	%rd131, %rd86, %r353;
	cvt.u32.u64 	%r194, %rd131;
	and.b32  	%r195, %r194, %r163;
	shl.b32 	%r196, %r195, 2;
	add.s32 	%r197, %r159, %r196;
	atom.shared.add.u32 	%r198, [%r197], 1;
	shr.u64 	%rd132, %rd85, %r353;
	cvt.u32.u64 	%r199, %rd132;
	and.b32  	%r200, %r199, %r163;
	shl.b32 	%r201, %r200, 2;
	add.s32 	%r202, %r159, %r201;
	atom.shared.add.u32 	%r203, [%r202], 1;
	shr.u64 	%rd133, %rd84, %r353;
	cvt.u32.u64 	%r204, %rd133;
	and.b32  	%r205, %r204, %r163;
	shl.b32 	%r206, %r205, 2;
	add.s32 	%r207, %r159, %r206;
	atom.shared.add.u32 	%r208, [%r207], 1;
	shr.u64 	%rd134, %rd83, %r353;
	cvt.u32.u64 	%r209, %rd134;
	and.b32  	%r210, %r209, %r163;
	shl.b32 	%r211, %r210, 2;
	add.s32 	%r212, %r159, %r211;
	atom.shared.add.u32 	%r213, [%r212], 1;
	shr.u64 	%rd135, %rd82, %r353;
	cvt.u32.u64 	%r214, %rd135;
	and.b32  	%r215, %r214, %r163;
	shl.b32 	%r216, %r215, 2;
	add.s32 	%r217, %r159, %r216;
	atom.shared.add.u32 	%r218, [%r217], 1;
	shr.u64 	%rd136, %rd81, %r353;
	cvt.u32.u64 	%r219, %rd136;
	and.b32  	%r220, %r219, %r163;
	shl.b32 	%r221, %r220, 2;
	add.s32 	%r222, %r159, %r221;
	atom.shared.add.u32 	%r223, [%r222], 1;
	shr.u64 	%rd137, %rd80, %r353;
	cvt.u32.u64 	%r224, %rd137;
	and.b32  	%r225, %r224, %r163;
	shl.b32 	%r226, %r225, 2;
	add.s32 	%r227, %r159, %r226;
	atom.shared.add.u32 	%r228, [%r227], 1;
	shr.u64 	%rd138, %rd79, %r353;
	cvt.u32.u64 	%r229, %rd138;
	and.b32  	%r230, %r229, %r163;
	shl.b32 	%r231, %r230, 2;
	add.s32 	%r232, %r159, %r231;
	atom.shared.add.u32 	%r233, [%r232], 1;
	shr.u64 	%rd139, %rd78, %r353;
	cvt.u32.u64 	%r234, %rd139;
	and.b32  	%r235, %r234, %r163;
	shl.b32 	%r236, %r235, 2;
	add.s32 	%r237, %r159, %r236;
	atom.shared.add.u32 	%r238, [%r237], 1;
	shr.u64 	%rd140, %rd77, %r353;
	cvt.u32.u64 	%r239, %rd140;
	and.b32  	%r240, %r239, %r163;
	shl.b32 	%r241, %r240, 2;
	add.s32 	%r242, %r159, %r241;
	atom.shared.add.u32 	%r243, [%r242], 1;
	add.s32 	%r353, %r353, 8;
	add.s32 	%r352, %r352, 1;
	setp.lt.s32 	%p43, %r353, %r94;
	@%p43 bra 	$L__BB40_68;
$L__BB40_69:
	add.s64 	%rd247, %rd247, %rd4;
	setp.lt.u64 	%p44, %rd247, %rd9;
	@%p44 bra 	$L__BB40_32;
$L__BB40_70:
	bar.sync 	0;
	@%p1 bra 	$L__BB40_152;
	setp.lt.u32 	%p45, %r1, 7;
	mov.b32 	%r356, 0;
	@%p45 bra 	$L__BB40_90;
	mov.b32 	%r354, 0;
$L__BB40_73:
	.pragma "nounroll";
	shl.b32 	%r246, %r354, 10;
	add.s32 	%r43, %r6, %r246;
	ld.shared.u32 	%r44, [%r43];
	setp.eq.s32 	%p46, %r44, 0;
	@%p46 bra 	$L__BB40_75;
	cvt.u32.u64 	%r247, %rd5;
	shl.b32 	%r248, %r354, 8;
	add.s32 	%r249, %r248, %r247;
	mul.wide.u32 	%rd141, %r249, 8;
	add.s64 	%rd142, %rd2, %rd141;
	cvt.u64.u32 	%rd143, %r44;
	atom.global.add.u64 	%rd144, [%rd142], %rd143;
$L__BB40_75:
	ld.shared.u32 	%r45, [%r43+1024];
	setp.eq.s32 	%p47, %r45, 0;
	@%p47 bra 	$L__BB40_77;
	cvt.u32.u64 	%r250, %rd5;
	shl.b32 	%r251, %r354, 8;
	add.s32 	%r252, %r251, %r250;
	add.s32 	%r253, %r252, 256;
	mul.wide.u32 	%rd145, %r253, 8;
	add.s64 	%rd146, %rd2, %rd145;
	cvt.u64.u32 	%rd147, %r45;
	atom.global.add.u64 	%rd148, [%rd146], %rd147;
$L__BB40_77:
	ld.shared.u32 	%r46, [%r43+2048];
	setp.eq.s32 	%p48, %r46, 0;
	@%p48 bra 	$L__BB40_79;
	cvt.u32.u64 	%r254, %rd5;
	shl.b32 	%r255, %r354, 8;
	add.s32 	%r256, %r255, %r254;
	add.s32 	%r257, %r256, 512;
	mul.wide.u32 	%rd149, %r257, 8;
	add.s64 	%rd150, %rd2, %rd149;
	cvt.u64.u32 	%rd151, %r46;
	atom.global.add.u64 	%rd152, [%rd150], %rd151;
$L__BB40_79:
	ld.shared.u32 	%r47, [%r43+3072];
	setp.eq.s32 	%p49, %r47, 0;
	@%p49 bra 	$L__BB40_81;
	cvt.u32.u64 	%r258, %rd5;
	shl.b32 	%r259, %r354, 8;
	add.s32 	%r260, %r259, %r258;
	add.s32 	%r261, %r260, 768;
	mul.wide.u32 	%rd153, %r261, 8;
	add.s64 	%rd154, %rd2, %rd153;
	cvt.u64.u32 	%rd155, %r47;
	atom.global.add.u64 	%rd156, [%rd154], %rd155;
$L__BB40_81:
	ld.shared.u32 	%r48, [%r43+4096];
	setp.eq.s32 	%p50, %r48, 0;
	@%p50 bra 	$L__BB40_83;
	cvt.u32.u64 	%r262, %rd5;
	shl.b32 	%r263, %r354, 8;
	add.s32 	%r264, %r263, %r262;
	add.s32 	%r265, %r264, 1024;
	mul.wide.u32 	%rd157, %r265, 8;
	add.s64 	%rd158, %rd2, %rd157;
	cvt.u64.u32 	%rd159, %r48;
	atom.global.add.u64 	%rd160, [%rd158], %rd159;
$L__BB40_83:
	ld.shared.u32 	%r49, [%r43+5120];
	setp.eq.s32 	%p51, %r49, 0;
	@%p51 bra 	$L__BB40_85;
	cvt.u32.u64 	%r266, %rd5;
	shl.b32 	%r267, %r354, 8;
	add.s32 	%r268, %r267, %r266;
	add.s32 	%r269, %r268, 1280;
	mul.wide.u32 	%rd161, %r269, 8;
	add.s64 	%rd162, %rd2, %rd161;
	cvt.u64.u32 	%rd163, %r49;
	atom.global.add.u64 	%rd164, [%rd162], %rd163;
$L__BB40_85:
	ld.shared.u32 	%r50, [%r43+6144];
	setp.eq.s32 	%p52, %r50, 0;
	@%p52 bra 	$L__BB40_87;
	cvt.u32.u64 	%r270, %rd5;
	shl.b32 	%r271, %r354, 8;
	add.s32 	%r272, %r271, %r270;
	add.s32 	%r273, %r272, 1536;
	mul.wide.u32 	%rd165, %r273, 8;
	add.s64 	%rd166, %rd2, %rd165;
	cvt.u64.u32 	%rd167, %r50;
	atom.global.add.u64 	%rd168, [%rd166], %rd167;
$L__BB40_87:
	ld.shared.u32 	%r51, [%r43+7168];
	setp.eq.s32 	%p53, %r51, 0;
	@%p53 bra 	$L__BB40_89;
	cvt.u32.u64 	%r274, %rd5;
	shl.b32 	%r275, %r354, 8;
	add.s32 	%r276, %r275, %r274;
	add.s32 	%r277, %r276, 1792;
	mul.wide.u32 	%rd169, %r277, 8;
	add.s64 	%rd170, %rd2, %rd169;
	cvt.u64.u32 	%rd171, %r51;
	atom.global.add.u64 	%rd172, [%rd170], %rd171;
$L__BB40_89:
	add.s32 	%r354, %r354, 8;
	setp.ne.s32 	%p54, %r354, %r14;
	mov.u32 	%r356, %r14;
	@%p54 bra 	$L__BB40_73;
$L__BB40_90:
	add.s32 	%r54, %r5, -1;
	setp.eq.s32 	%p55, %r3, 0;
	@%p55 bra 	$L__BB40_111;
	setp.lt.u32 	%p56, %r4, 3;
	@%p56 bra 	$L__BB40_101;
	shl.b32 	%r278, %r356, 10;
	add.s32 	%r55, %r6, %r278;
	ld.shared.u32 	%r56, [%r55];
	setp.eq.s32 	%p57, %r56, 0;
	@%p57 bra 	$L__BB40_94;
	cvt.u32.u64 	%r279, %rd5;
	shl.b32 	%r280, %r356, 8;
	add.s32 	%r281, %r280, %r279;
	mul.wide.u32 	%rd173, %r281, 8;
	add.s64 	%rd174, %rd2, %rd173;
	cvt.u64.u32 	%rd175, %r56;
	atom.global.add.u64 	%rd176, [%rd174], %rd175;
$L__BB40_94:
	ld.shared.u32 	%r57, [%r55+1024];
	setp.eq.s32 	%p58, %r57, 0;
	@%p58 bra 	$L__BB40_96;
	cvt.u32.u64 	%r282, %rd5;
	shl.b32 	%r283, %r356, 8;
	add.s32 	%r284, %r283, %r282;
	add.s32 	%r285, %r284, 256;
	mul.wide.u32 	%rd177, %r285, 8;
	add.s64 	%rd178, %rd2, %rd177;
	cvt.u64.u32 	%rd179, %r57;
	atom.global.add.u64 	%rd180, [%rd178], %rd179;
$L__BB40_96:
	ld.shared.u32 	%r58, [%r55+2048];
	setp.eq.s32 	%p59, %r58, 0;
	@%p59 bra 	$L__BB40_98;
	cvt.u32.u64 	%r286, %rd5;
	shl.b32 	%r287, %r356, 8;
	add.s32 	%r288, %r287, %r286;
	add.s32 	%r289, %r288, 512;
	mul.wide.u32 	%rd181, %r289, 8;
	add.s64 	%rd182, %rd2, %rd181;
	cvt.u64.u32 	%rd183, %r58;
	atom.global.add.u64 	%rd184, [%rd182], %rd183;
$L__BB40_98:
	ld.shared.u32 	%r59, [%r55+3072];
	setp.eq.s32 	%p60, %r59, 0;
	@%p60 bra 	$L__BB40_100;
	cvt.u32.u64 	%r290, %rd5;
	shl.b32 	%r291, %r356, 8;
	add.s32 	%r292, %r291, %r290;
	add.s32 	%r293, %r292, 768;
	mul.wide.u32 	%rd185, %r293, 8;
	add.s64 	%rd186, %rd2, %rd185;
	cvt.u64.u32 	%rd187, %r59;
	atom.global.add.u64 	%rd188, [%rd186], %rd187;
$L__BB40_100:
	add.s32 	%r356, %r356, 4;
$L__BB40_101:
	setp.eq.s32 	%p61, %r5, 0;
	@%p61 bra 	$L__BB40_111;
	setp.eq.s32 	%p62, %r54, 0;
	@%p62 bra 	$L__BB40_108;
	shl.b32 	%r294, %r356, 10;
	add.s32 	%r62, %r6, %r294;
	ld.shared.u32 	%r63, [%r62];
	setp.eq.s32 	%p63, %r63, 0;
	@%p63 bra 	$L__BB40_105;
	cvt.u32.u64 	%r295, %rd5;
	shl.b32 	%r296, %r356, 8;
	add.s32 	%r297, %r296, %r295;
	mul.wide.u32 	%rd189, %r297, 8;
	add.s64 	%rd190, %rd2, %rd189;
	cvt.u64.u32 	%rd191, %r63;
	atom.global.add.u64 	%rd192, [%rd190], %rd191;
$L__BB40_105:
	ld.shared.u32 	%r64, [%r62+1024];
	setp.eq.s32 	%p64, %r64, 0;
	@%p64 bra 	$L__BB40_107;
	cvt.u32.u64 	%r298, %rd5;
	shl.b32 	%r299, %r356, 8;
	add.s32 	%r300, %r299, %r298;
	add.s32 	%r301, %r300, 256;
	mul.wide.u32 	%rd193, %r301, 8;
	add.s64 	%rd194, %rd2, %rd193;
	cvt.u64.u32 	%rd195, %r64;
	atom.global.add.u64 	%rd196, [%rd194], %rd195;
$L__BB40_107:
	add.s32 	%r356, %r356, 2;
$L__BB40_108:
	setp.eq.s32 	%p65, %r15, 0;
	@%p65 bra 	$L__BB40_111;
	shl.b32 	%r302, %r356, 10;
	add.s32 	%r303, %r6, %r302;
	ld.shared.u32 	%r67, [%r303];
	setp.eq.s32 	%p66, %r67, 0;
	@%p66 bra 	$L__BB40_111;
	cvt.u32.u64 	%r304, %rd5;
	shl.b32 	%r305, %r356, 8;
	add.s32 	%r306, %r305, %r304;
	mul.wide.u32 	%rd197, %r306, 8;
	add.s64 	%rd198, %rd2, %rd197;
	cvt.u64.u32 	%rd199, %r67;
	atom.global.add.u64 	%rd200, [%rd198], %rd199;
$L__BB40_111:
	cvt.u32.u64 	%r307, %rd5;
	setp.gt.u32 	%p67, %r307, 127;
	@%p67 bra 	$L__BB40_152;
	setp.lt.u32 	%p68, %r1, 7;
	mov.b32 	%r360, 0;
	@%p68 bra 	$L__BB40_131;
	mov.b32 	%r358, 0;
$L__BB40_114:
	.pragma "nounroll";
	shl.b32 	%r311, %r358, 10;
	add.s32 	%r69, %r6, %r311;
	ld.shared.u32 	%r70, [%r69+512];
	setp.eq.s32 	%p69, %r70, 0;
	shl.b32 	%r312, %r358, 8;
	add.s32 	%r313, %r312, %r307;
	mul.wide.u32 	%rd201, %r313, 8;
	add.s64 	%rd94, %rd2, %rd201;
	@%p69 bra 	$L__BB40_116;
	cvt.u64.u32 	%rd202, %r70;
	atom.global.add.u64 	%rd203, [%rd94+1024], %rd202;
$L__BB40_116:
	ld.shared.u32 	%r71, [%r69+1536];
	setp.eq.s32 	%p70, %r71, 0;
	@%p70 bra 	$L__BB40_118;
	cvt.u64.u32 	%rd204, %r71;
	atom.global.add.u64 	%rd205, [%rd94+3072], %rd204;
$L__BB40_118:
	ld.shared.u32 	%r72, [%r69+2560];
	setp.eq.s32 	%p71, %r72, 0;
	@%p71 bra 	$L__BB40_120;
	cvt.u64.u32 	%rd206, %r72;
	atom.global.add.u64 	%rd207, [%rd94+5120], %rd206;
$L__BB40_120:
	ld.shared.u32 	%r73, [%r69+3584];
	setp.eq.s32 	%p72, %r73, 0;
	@%p72 bra 	$L__BB40_122;
	cvt.u64.u32 	%rd208, %r73;
	atom.global.add.u64 	%rd209, [%rd94+7168], %rd208;
$L__BB40_122:
	ld.shared.u32 	%r74, [%r69+4608];
	setp.eq.s32 	%p73, %r74, 0;
	@%p73 bra 	$L__BB40_124;
	cvt.u64.u32 	%rd210, %r74;
	atom.global.add.u64 	%rd211, [%rd94+9216], %rd210;
$L__BB40_124:
	ld.shared.u32 	%r75, [%r69+5632];
	setp.eq.s32 	%p74, %r75, 0;
	@%p74 bra 	$L__BB40_126;
	cvt.u64.u32 	%rd212, %r75;
	atom.global.add.u64 	%rd213, [%rd94+11264], %rd212;
$L__BB40_126:
	ld.shared.u32 	%r76, [%r69+6656];
	setp.eq.s32 	%p75, %r76, 0;
	@%p75 bra 	$L__BB40_128;
	cvt.u64.u32 	%rd214, %r76;
	atom.global.add.u64 	%rd215, [%rd94+13312], %rd214;
$L__BB40_128:
	ld.shared.u32 	%r77, [%r69+7680];
	setp.eq.s32 	%p76, %r77, 0;
	@%p76 bra 	$L__BB40_130;
	cvt.u64.u32 	%rd216, %r77;
	atom.global.add.u64 	%rd217, [%rd94+15360], %rd216;
$L__BB40_130:
	add.s32 	%r358, %r358, 8;
	setp.ne.s32 	%p77, %r358, %r14;
	mov.u32 	%r360, %r14;
	@%p77 bra 	$L__BB40_114;
$L__BB40_131:
	setp.eq.s32 	%p78, %r3, 0;
	@%p78 bra 	$L__BB40_152;
	setp.lt.u32 	%p79, %r4, 3;
	@%p79 bra 	$L__BB40_142;
	shl.b32 	%r314, %r360, 10;
	add.s32 	%r80, %r6, %r314;
	ld.shared.u32 	%r81, [%r80+512];
	setp.eq.s32 	%p80, %r81, 0;
	@%p80 bra 	$L__BB40_135;
	shl.b32 	%r316, %r360, 8;
	add.s32 	%r317, %r316, %r307;
	mul.wide.u32 	%rd218, %r317, 8;
	add.s64 	%rd219, %rd2, %rd218;
	cvt.u64.u32 	%rd220, %r81;
	atom.global.add.u64 	%rd221, [%rd219+1024], %rd220;
$L__BB40_135:
	ld.shared.u32 	%r82, [%r80+1536];
	setp.eq.s32 	%p81, %r82, 0;
	@%p81 bra 	$L__BB40_137;
	shl.b32 	%r319, %r360, 8;
	add.s32 	%r320, %r319, %r307;
	add.s32 	%r321, %r320, 256;
	mul.wide.u32 	%rd222, %r321, 8;
	add.s64 	%rd223, %rd2, %rd222;
	cvt.u64.u32 	%rd224, %r82;
	atom.global.add.u64 	%rd225, [%rd223+1024], %rd224;
$L__BB40_137:
	ld.shared.u32 	%r83, [%r80+2560];
	setp.eq.s32 	%p82, %r83, 0;
	@%p82 bra 	$L__BB40_139;
	shl.b32 	%r323, %r360, 8;
	add.s32 	%r324, %r323, %r307;
	add.s32 	%r325, %r324, 512;
	mul.wide.u32 	%rd226, %r325, 8;
	add.s64 	%rd227, %rd2, %rd226;
	cvt.u64.u32 	%rd228, %r83;
	atom.global.add.u64 	%rd229, [%rd227+1024], %rd228;
$L__BB40_139:
	ld.shared.u32 	%r84, [%r80+3584];
	setp.eq.s32 	%p83, %r84, 0;
	@%p83 bra 	$L__BB40_141;
	shl.b32 	%r327, %r360, 8;
	add.s32 	%r328, %r327, %r307;
	add.s32 	%r329, %r328, 768;
	mul.wide.u32 	%rd230, %r329, 8;
	add.s64 	%rd231, %rd2, %rd230;
	cvt.u64.u32 	%rd232, %r84;
	atom.global.add.u64 	%rd233, [%rd231+1024], %rd232;
$L__BB40_141:
	add.s32 	%r360, %r360, 4;
$L__BB40_142:
	setp.eq.s32 	%p84, %r5, 0;
	@%p84 bra 	$L__BB40_152;
	setp.eq.s32 	%p85, %r54, 0;
	@%p85 bra 	$L__BB40_149;
	shl.b32 	%r330, %r360, 10;
	add.s32 	%r87, %r6, %r330;
	ld.shared.u32 	%r88, [%r87+512];
	setp.eq.s32 	%p86, %r88, 0;
	@%p86 bra 	$L__BB40_146;
	shl.b32 	%r332, %r360, 8;
	add.s32 	%r333, %r332, %r307;
	mul.wide.u32 	%rd234, %r333, 8;
	add.s64 	%rd235, %rd2, %rd234;
	cvt.u64.u32 	%rd236, %r88;
	atom.global.add.u64 	%rd237, [%rd235+1024], %rd236;
$L__BB40_146:
	ld.shared.u32 	%r89, [%r87+1536];
	setp.eq.s32 	%p87, %r89, 0;
	@%p87 bra 	$L__BB40_148;
	shl.b32 	%r335, %r360, 8;
	add.s32 	%r336, %r335, %r307;
	add.s32 	%r337, %r336, 256;
	mul.wide.u32 	%rd238, %r337, 8;
	add.s64 	%rd239, %rd2, %rd238;
	cvt.u64.u32 	%rd240, %r89;
	atom.global.add.u64 	%rd241, [%rd239+1024], %rd240;
$L__BB40_148:
	add.s32 	%r360, %r360, 2;
$L__BB40_149:
	setp.eq.s32 	%p88, %r15, 0;
	@%p88 bra 	$L__BB40_152;
	shl.b32 	%r338, %r360, 10;
	add.s32 	%r339, %r6, %r338;
	ld.shared.u32 	%r92, [%r339+512];
	setp.eq.s32 	%p89, %r92, 0;
	@%p89 bra 	$L__BB40_152;
	shl.b32 	%r341, %r360, 8;
	add.s32 	%r342, %r341, %r307;
	mul.wide.u32 	%rd242, %r342, 8;
	add.s64 	%rd243, %rd2, %rd242;
	cvt.u64.u32 	%rd244, %r92;
	atom.global.add.u64 	%rd245, [%rd243+1024], %rd244;
$L__BB40_152:
	bar.sync 	0;
	add.s64 	%rd246, %rd246, 1;
	setp.ne.s64 	%p90, %rd246, %rd6;
	@%p90 bra 	$L__BB40_2;
$L__BB40_153:
	ret;

}
	// .globl	_ZN3cub18CUB_300001_SM_10006detail10radix_sort29DeviceRadixSortOnesweepKernelINS1_5radix10policy_hubImjyE10Policy1000ELNS0_9SortOrderE1EmjyiiNS1_21identity_decomposer_tEEEvPT5_SB_PT3_PKSC_PT1_PKSG_PT2_PKSK_T4_iiT6_
.visible .entry _ZN3cub18CUB_300001_SM_10006detail10radix_sort29DeviceRadixSortOnesweepKernelINS1_5radix10policy_hubImjyE10Policy1000ELNS0_9SortOrderE1EmjyiiNS1_21identity_decomposer_tEEEvPT5_SB_PT3_PKSC_PT1_PKSG_PT2_PKSK_T4_iiT6_(
	.param .u64 .ptr .align 1 _ZN3cub18CUB_300001_SM_10006detail10radix_sort29DeviceRadixSortOnesweepKernelINS1_5radix10policy_hubImjyE10Policy1000ELNS0_9SortOrderE1EmjyiiNS1_21identity_decomposer_tEEEvPT5_SB_PT3_PKSC_PT1_PKSG_PT2_PKSK_T4_iiT6__param_0,
	.param .u64 .ptr .align 1 _ZN3cub18CUB_300001_SM_10006detail10radix_sort29DeviceRadixSortOnesweepKernelINS1_5radix10policy_hubImjyE10Policy1000ELNS0_9SortOrderE1EmjyiiNS1_21identity_decomposer_tEEEvPT5_SB_PT3_PKSC_PT1_PKSG_PT2_PKSK_T4_iiT6__param_1,
	.param .u64 .ptr .align 1 _ZN3cub18CUB_300001_SM_10006detail10radix_sort29DeviceRadixSortOnesweepKernelINS1_5radix10policy_hubImjyE10Policy1000ELNS0_9SortOrderE1EmjyiiNS1_21identity_decomposer_tEEEvPT5_SB_PT3_PKSC_PT1_PKSG_PT2_PKSK_T4_iiT6__param_2,
	.param .u64 .ptr .align 1 _ZN3cub18CUB_300001_SM_10006detail10radix_sort29DeviceRadixSortOnesweepKernelINS1_5radix10policy_hubImjyE10Policy1000ELNS0_9SortOrderE1EmjyiiNS1_21identity_decomposer_tEEEvPT5_SB_PT3_PKSC_PT1_PKSG_PT2_PKSK_T4_iiT6__param_3,
	.param .u64 .ptr .align 1 _ZN3cub18CUB_300001_SM_10006detail10radix_sort29DeviceRadixSortOnesweepKernelINS1_5radix10policy_hubImjyE10Policy1000ELNS0_9SortOrderE1EmjyiiNS1_21identity_decomposer_tEEEvPT5_SB_PT3_PKSC_PT1_PKSG_PT2_PKSK_T4_iiT6__param_4,
	.param .u64 .ptr .align 1 _ZN3cub18CUB_300001_SM_10006detail10radix_sort29DeviceRadixSortOnesweepKernelINS1_5radix10policy_hubImjyE10Policy1000ELNS0_9SortOrderE1EmjyiiNS1_21identity_decomposer_tEEEvPT5_SB_PT3_PKSC_PT1_PKSG_PT2_PKSK_T4_iiT6__param_5,
	.param .u64 .ptr .align 1 _ZN3cub18CUB_300001_SM_10006detail10radix_sort29DeviceRadixSortOnesweepKernelINS1_5radix10policy_hubImjyE10Policy1000ELNS0_9SortOrderE1EmjyiiNS1_21identity_decomposer_tEEEvPT5_SB_PT3_PKSC_PT1_PKSG_PT2_PKSK_T4_iiT6__param_6,
	.param .u64 .ptr .align 1 _ZN3cub18CUB_300001_SM_10006detail10radix_sort29DeviceRadixSortOnesweepKernelINS1_5radix10policy_hubImjyE10Policy1000ELNS0_9SortOrderE1EmjyiiNS1_21identity_decomposer_tEEEvPT5_SB_PT3_PKSC_PT1_PKSG_PT2_PKSK_T4_iiT6__param_7,
	.param .u32 _ZN3cub18CUB_300001_SM_10006detail10radix_sort29DeviceRadixSortOnesweepKernelINS1_5radix10policy_hubImjyE10Policy1000ELNS0_9SortOrderE1EmjyiiNS1_21identity_decomposer_tEEEvPT5_SB_PT3_PKSC_PT1_PKSG_PT2_PKSK_T4_iiT6__param_8,
	.param .u32 _ZN3cub18CUB_300001_SM_10006detail10radix_sort29DeviceRadixSortOnesweepKernelINS1_5radix10policy_hubImjyE10Policy1000ELNS0_9SortOrderE1EmjyiiNS1_21identity_decomposer_tEEEvPT5_SB_PT3_PKSC_PT1_PKSG_PT2_PKSK_T4_iiT6__param_9,
	.param .u32 _ZN3cub18CUB_300001_SM_10006detail10radix_sort29DeviceRadixSortOnesweepKernelINS1_5radix10policy_hubImjyE10Policy1000ELNS0_9SortOrderE1EmjyiiNS1_21identity_decomposer_tEEEvPT5_SB_PT3_PKSC_PT1_PKSG_PT2_PKSK_T4_iiT6__param_10,
	.param .align 1 .b8 _ZN3cub18CUB_300001_SM_10006detail10radix_sort29DeviceRadixSortOnesweepKernelINS1_5radix10policy_hubImjyE10Policy1000ELNS0_9SortOrderE1EmjyiiNS1_21identity_decomposer_tEEEvPT5_SB_PT3_PKSC_PT1_PKSG_PT2_PKSK_T4_iiT6__param_11[1]
)
.maxntid 384
{
	.reg .pred 	%p<186>;
	.reg .b32 	%r<1794>;
	.reg .b64 	%rd<649>;
	// demoted variable
	.shared .align 16 .b8 _ZZN3cub18CUB_300001_SM_10006detail10radix_sort29DeviceRadixSortOnesweepKernelINS1_5radix10policy_hubImjyE10Policy1000ELNS0_9SortOrderE1EmjyiiNS1_21identity_decomposer_tEEEvPT5_SB_PT3_PKSC_PT1_PKSG_PT2_PKSK_T4_iiT6_E1s[48128];
	ld.param.u64 	%rd130, [_ZN3cub18CUB_300001_SM_10006detail10radix_sort29DeviceRadixSortOnesweepKernelINS1_5radix10policy_hubImjyE10Policy1000ELNS0_9SortOrderE1EmjyiiNS1_21identity_decomposer_tEEEvPT5_SB_PT3_PKSC_PT1_PKSG_PT2_PKSK_T4_iiT6__param_1];
	ld.param.u64 	%rd134, [_ZN3cub18CUB_300001_SM_10006detail10radix_sort29DeviceRadixSortOnesweepKernelINS1_5radix10policy_hubImjyE10Policy1000ELNS0_9SortOrderE1EmjyiiNS1_21identity_decomposer_tEEEvPT5_SB_PT3_PKSC_PT1_PKSG_PT2_PKSK_T4_iiT6__param_4];
	ld.param.u64 	%rd135, [_ZN3cub18CUB_300001_SM_10006detail10radix_sort29DeviceRadixSortOnesweepKernelINS1_5radix10policy_hubImjyE10Policy1000ELNS0_9SortOrderE1EmjyiiNS1_21identity_decomposer_tEEEvPT5_SB_PT3_PKSC_PT1_PKSG_PT2_PKSK_T4_iiT6__param_5];
	ld.param.u64 	%rd136, [_ZN3cub18CUB_300001_SM_10006detail10radix_sort29DeviceRadixSortOnesweepKernelINS1_5radix10policy_hubImjyE10Policy1000ELNS0_9SortOrderE1EmjyiiNS1_21identity_decomposer_tEEEvPT5_SB_PT3_PKSC_PT1_PKSG_PT2_PKSK_T4_iiT6__param_6];
	ld.param.u32 	%r304, [_ZN3cub18CUB_300001_SM_10006detail10radix_sort29DeviceRadixSortOnesweepKernelINS1_5radix10policy_hubImjyE10Policy1000ELNS0_9SortOrderE1EmjyiiNS1_21identity_decomposer_tEEEvPT5_SB_PT3_PKSC_PT1_PKSG_PT2_PKSK_T4_iiT6__param_8];
	cvta.to.global.u64 	%rd1, %rd136;
	cvta.to.global.u64 	%rd2, %rd134;
	cvta.to.global.u64 	%rd3, %rd135;
	mov.u32 	%r1, %tid.x;
	// begin inline asm
	mov.u32 %r307, %laneid;
	// end inline asm
	setp.ne.s32 	%p1, %r1, 0;
	@%p1 bra 	$L__BB41_2;
	cvta.to.global.u64 	%rd137, %rd130;
	atom.global.add.u32 	%r308, [%rd137], 1;
	st.shared.u32 	[_ZZN3cub18CUB_300001_SM_10006detail10radix_sort29DeviceRadixSortOnesweepKernelINS1_5radix10policy_hubImjyE10Policy1000ELNS0_9SortOrderE1EmjyiiNS1_21identity_decomposer_tEEEvPT5_SB_PT3_PKSC_PT1_PKSG_PT2_PKSK_T4_iiT6_E1s+46080], %r308;
$L__BB41_2:
	bar.sync 	0;
	ld.shared.u32 	%r3, [_ZZN3cub18CUB_300001_SM_10006detail10radix_sort29DeviceRadixSortOnesweepKernelINS1_5radix10policy_hubImjyE10Policy1000ELNS0_9SortOrderE1EmjyiiNS1_21identity_decomposer_tEEEvPT5_SB_PT3_PKSC_PT1_PKSG_PT2_PKSK_T4_iiT6_E1s+46080];
	mul.lo.s32 	%r309, %r3, 5760;
	add.s32 	%r4, %r309, 5760;
	setp.gt.s32 	%p2, %r4, %r304;
	cvt.s64.s32 	%rd4, %r309;
	@%p2 bra 	$L__BB41_4;
	and.b32  	%r310, %r1, 31;
	and.b32  	%r311, %r1, 992;
	mul.lo.s32 	%r312, %r311, 15;
	or.b32  	%r313, %r312, %r310;
	cvt.u64.u32 	%rd138, %r313;
	add.s64 	%rd139, %rd138, %rd4;
	shl.b64 	%rd140, %rd139, 3;
	add.s64 	%rd141, %rd3, %rd140;
	ld.global.u64 	%rd631, [%rd141];
	ld.global.u64 	%rd630, [%rd141+256];
	ld.global.u64 	%rd629, [%rd141+512];
	ld.global.u64 	%rd628, [%rd141+768];
	ld.global.u64 	%rd627, [%rd141+1024];
	ld.global.u64 	%rd626, [%rd141+1280];
	ld.global.u64 	%rd625, [%rd141+1536];
	ld.global.u64 	%rd624, [%rd141+1792];
	ld.global.u64 	%rd623, [%rd141+2048];
	ld.global.u64 	%rd622, [%rd141+2304];
	ld.global.u64 	%rd621, [%rd141+2560];
	ld.global.u64 	%rd620, [%rd141+2816];
	ld.global.u64 	%rd619, [%rd141+3072];
	ld.global.u64 	%rd618, [%rd141+3328];
	ld.global.u64 	%rd617, [%rd141+3584];
	bra.uni 	$L__BB41_34;
$L__BB41_4:
	cvt.u32.u64 	%r314, %rd4;
	sub.s32 	%r5, %r304, %r314;
	and.b32  	%r315, %r1, 31;
	and.b32  	%r316, %r1, 992;
	mul.lo.s32 	%r317, %r316, 15;
	or.b32  	%r6, %r317, %r315;
	setp.ge.s32 	%p3, %r6, %r5;
	cvt.u64.u32 	%rd143, %r6;
	add.s64 	%rd144, %rd143, %rd4;
	shl.b64 	%rd145, %rd144, 3;
	add.s64 	%rd20, %rd3, %rd145;
	mov.b64 	%rd631, 0;
	@%p3 bra 	$L__BB41_6;
	ld.global.u64 	%rd631, [%rd20];
$L__BB41_6:
	add.s32 	%r318, %r6, 32;
	setp.ge.s32 	%p4, %r318, %r5;
	mov.b64 	%rd630, 0;
	@%p4 bra 	$L__BB41_8;
	ld.global.u64 	%rd630, [%rd20+256];
$L__BB41_8:
	add.s32 	%r319, %r6, 64;
	setp.ge.s32 	%p5, %r319, %r5;
	mov.b64 	%rd629, 0;
	@%p5 bra 	$L__BB41_10;
	ld.global.u64 	%rd629, [%rd20+512];
$L__BB41_10:
	add.s32 	%r320, %r6, 96;
	setp.ge.s32 	%p6, %r320, %r5;
	mov.b64 	%rd628, 0;
	@%p6 bra 	$L__BB41_12;
	ld.global.u64 	%rd628, [%rd20+768];
$L__BB41_12:
	add.s32 	%r321, %r6, 128;
	setp.ge.s32 	%p7, %r321, %r5;
	mov.b64 	%rd627, 0;
	@%p7 bra 	$L__BB41_14;
	ld.global.u64 	%rd627, [%rd20+1024];
$L__BB41_14:
	add.s32 	%r322, %r6, 160;
	setp.ge.s32 	%p8, %r322, %r5;
	mov.b64 	%rd626, 0;
	@%p8 bra 	$L__BB41_16;
	ld.global.u64 	%rd626, [%rd20+1280];
$L__BB41_16:
	add.s32 	%r323, %r6, 192;
	setp.ge.s32 	%p9, %r323, %r5;
	mov.b64 	%rd625, 0;
	@%p9 bra 	$L__BB41_18;
	ld.global.u64 	%rd625, [%rd20+1536];
$L__BB41_18:
	add.s32 	%r324, %r6, 224;
	setp.ge.s32 	%p10, %r324, %r5;
	mov.b64 	%rd624, 0;
	@%p10 bra 	$L__BB41_20;
	ld.global.u64 	%rd624, [%rd20+1792];
$L__BB41_20:
	add.s32 	%r325, %r6, 256;
	setp.ge.s32 	%p11, %r325, %r5;
	mov.b64 	%rd623, 0;
	@%p11 bra 	$L__BB41_22;
	ld.global.u64 	%rd623, [%rd20+2048];
$L__BB41_22:
	add.s32 	%r326, %r6, 288;
	setp.ge.s32 	%p12, %r326, %r5;
	mov.b64 	%rd622, 0;
	@%p12 bra 	$L__BB41_24;
	ld.global.u64 	%rd622, [%rd20+2304];
$L__BB41_24:
	add.s32 	%r327, %r6, 320;
	setp.ge.s32 	%p13, %r327, %r5;
	mov.b64 	%rd621, 0;
	@%p13 bra 	$L__BB41_26;
	ld.global.u64 	%rd621, [%rd20+2560];
$L__BB41_26:
	add.s32 	%r328, %r6, 352;
	setp.ge.s32 	%p14, %r328, %r5;
	mov.b64 	%rd620, 0;
	@%p14 bra 	$L__BB41_28;
	ld.global.u64 	%rd620, [%rd20+2816];
$L__BB41_28:
	add.s32 	%r329, %r6, 384;
	setp.ge.s32 	%p15, %r329, %r5;
	mov.b64 	%rd619, 0;
	@%p15 bra 	$L__BB41_30;
	ld.global.u64 	%rd619, [%rd20+3072];
$L__BB41_30:
	add.s32 	%r330, %r6, 416;
	setp.ge.s32 	%p16, %r330, %r5;
	mov.b64 	%rd618, 0;
	@%p16 bra 	$L__BB41_32;
	ld.global.u64 	%rd618, [%rd20+3328];
$L__BB41_32:
	add.s32 	%r331, %r6, 448;
	setp.ge.s32 	%p17, %r331, %r5;
	mov.b64 	%rd617, 0;
	@%p17 bra 	$L__BB41_34;
	ld.global.u64 	%rd617, [%rd20+3584];
$L__BB41_34:
	ld.param.u32 	%r1703, [_ZN3cub18CUB_300001_SM_10006detail10radix_sort29DeviceRadixSortOnesweepKernelINS1_5radix10policy_hubImjyE10Policy1000ELNS0_9SortOrderE1EmjyiiNS1_21identity_decomposer_tEEEvPT5_SB_PT3_PKSC_PT1_PKSG_PT2_PKSK_T4_iiT6__param_10];
	mov.b32 	%r332, -1;
	shl.b32 	%r333, %r332, %r1703;
	not.b32 	%r7, %r333;
	shr.u32 	%r8, %r1, 5;
	shl.b32 	%r334, %r8, 10;
	mov.u32 	%r335, _ZZN3cub18CUB_300001_SM_10006detail10radix_sort29DeviceRadixSortOnesweepKernelINS1_5radix10policy_hubImjyE10Policy1000ELNS0_9SortOrderE1EmjyiiNS1_21identity_decomposer_tEEEvPT5_SB_PT3_PKSC_PT1_PKSG_PT2_PKSK_T4_iiT6_E1s;
	add.s32 	%r9, %r335, %r334;
	setp.gt.s32 	%p18, %r307, 255;
	@%p18 bra 	$L__BB41_47;
	max.s32 	%r336, %r307, 224;
	sub.s32 	%r337, %r336, %r307;
	add.s32 	%r338, %r337, 31;
	shr.u32 	%r339, %r338, 5;
	add.s32 	%r10, %r339, 1;
	and.b32  	%r11, %r10, 15;
	setp.lt.u32 	%p19, %r338, 480;
	mov.u32 	%r1707, %r307;
	@%p19 bra 	$L__BB41_38;
	and.b32  	%r340, %r10, 268435440;
	neg.s32 	%r1705, %r340;
	shl.b32 	%r342, %r307, 2;
	add.s32 	%r343, %r334, %r342;
	add.s32 	%r345, %r343, %r335;
	add.s32 	%r1704, %r345, 1024;
	mov.u32 	%r1707, %r307;
$L__BB41_37:
	.pragma "nounroll";
	mov.b32 	%r346, 0;
	st.shared.u32 	[%r1704+-1024], %r346;
	st.shared.u32 	[%r1704+-896], %r346;
	st.shared.u32 	[%r1704+-768], %r346;
	st.shared.u32 	[%r1704+-640], %r346;
	st.shared.u32 	[%r1704+-512], %r346;
	st.shared.u32 	[%r1704+-384], %r346;
	st.shared.u32 	[%r1704+-256], %r346;
	st.shared.u32 	[%r1704+-128], %r346;
	st.shared.u32 	[%r1704], %r346;
	st.shared.u32 	[%r1704+128], %r346;
	st.shared.u32 	[%r1704+256], %r346;
	st.shared.u32 	[%r1704+384], %r346;
	st.shared.u32 	[%r1704+512], %r346;
	st.shared.u32 	[%r1704+640], %r346;
	st.shared.u32 	[%r1704+768], %r346;
	st.shared.u32 	[%r1704+896], %r346;
	add.s32 	%r1707, %r1707, 512;
	add.s32 	%r1705, %r1705, 16;
	add.s32 	%r1704, %r1704, 2048;
	setp.ne.s32 	%p20, %r1705, 0;
	@%p20 bra 	$L__BB41_37;
$L__BB41_38:
	setp.eq.s32 	%p21, %r11, 0;
	@%p21 bra 	$L__BB41_47;
	and.b32  	%r21, %r10, 7;
	setp.lt.u32 	%p22, %r11, 8;
	@%p22 bra 	$L__BB41_41;
	shl.b32 	%r347, %r1707, 2;
	add.s32 	%r348, %r9, %r347;
	mov.b32 	%r349, 0;
	st.shared.u32 	[%r348], %r349;
	st.shared.u32 	[%r348+128], %r349;
	st.shared.u32 	[%r348+256], %r349;
	st.shared.u32 	[%r348+384], %r349;
	st.shared.u32 	[%r348+512], %r349;
	st.shared.u32 	[%r348+640], %r349;
	st.shared.u32 	[%r348+768], %r349;
	st.shared.u32 	[%r348+896], %r349;
	add.s32 	%r1707, %r1707, 256;
$L__BB41_41:
	setp.eq.s32 	%p23, %r21, 0;
	@%p23 bra 	$L__BB41_47;
	and.b32  	%r24, %r10, 3;
	setp.lt.u32 	%p24, %r21, 4;
	@%p24 bra 	$L__BB41_44;
	shl.b32 	%r350, %r1707, 2;
	add.s32 	%r351, %r9, %r350;
	mov.b32 	%r352, 0;
	st.shared.u32 	[%r351], %r352;
	st.shared.u32 	[%r351+128], %r352;
	st.shared.u32 	[%r351+256], %r352;
	st.shared.u32 	[%r351+384], %r352;
	add.s32 	%r1707, %r1707, 128;
$L__BB41_44:
	setp.eq.s32 	%p25, %r24, 0;
	@%p25 bra 	$L__BB41_47;
	shl.b32 	%r354, %r1707, 2;
	add.s32 	%r355, %r334, %r354;
	add.s32 	%r1711, %r335, %r355;
	neg.s32 	%r1710, %r24;
$L__BB41_46:
	.pragma "nounroll";
	mov.b32 	%r357, 0;
	st.shared.u32 	[%r1711], %r357;
	add.s32 	%r1711, %r1711, 128;
	add.s32 	%r1710, %r1710, 1;
	setp.ne.s32 	%p26, %r1710, 0;
	@%p26 bra 	$L__BB41_46;
$L__BB41_47:
	ld.param.u32 	%r1702, [_ZN3cub18CUB_300001_SM_10006detail10radix_sort29DeviceRadixSortOnesweepKernelINS1_5radix10policy_hubImjyE10Policy1000ELNS0_9SortOrderE1EmjyiiNS1_21identity_decomposer_tEEEvPT5_SB_PT3_PKSC_PT1_PKSG_PT2_PKSK_T4_iiT6__param_9];
	bar.warp.sync 	-1;
	cvt.u64.u32 	%rd65, %r1702;
	not.b64 	%rd160, %rd631;
	shr.u64 	%rd161, %rd160, %r1702;
	cvt.u32.u64 	%r359, %rd161;
	and.b32  	%r33, %r359, %r7;
	shl.b32 	%r360, %r33, 2;
	add.s32 	%r361, %r9, %r360;
	atom.shared.add.u32 	%r362, [%r361], 1;
	not.b64 	%rd162, %rd630;
	shr.u64 	%rd163, %rd162, %r1702;
	cvt.u32.u64 	%r363, %rd163;
	and.b32  	%r364, %r363, %r7;
	shl.b32 	%r365, %r364, 2;
	add.s32 	%r366, %r9, %r365;
	atom.shared.add.u32 	%r367, [%r366], 1;
	not.b64 	%rd164, %rd629;
	shr.u64 	%rd165, %rd164, %r1702;
	cvt.u32.u64 	%r368, %rd165;
	and.b32  	%r369, %r368, %r7;
	shl.b32 	%r370, %r369, 2;
	add.s32 	%r371, %r9, %r370;
	atom.shared.add.u32 	%r372, [%r371], 1;
	not.b64 	%rd644, %rd628;
	shr.u64 	%rd166, %rd644, %r1702;
	cvt.u32.u64 	%r373, %rd166;
	and.b32  	%r374, %r373, %r7;
	shl.b32 	%r375, %r374, 2;
	add.s32 	%r376, %r9, %r375;
	atom.shared.add.u32 	%r377, [%r376], 1;
	not.b64 	%rd167, %rd627;
	shr.u64 	%rd168, %rd167, %r1702;
	cvt.u32.u64 	%r378, %rd168;
	and.b32  	%r379, %r378, %r7;
	shl.b32 	%r380, %r379, 2;
	add.s32 	%r381, %r9, %r380;
	atom.shared.add.u32 	%r382, [%r381], 1;
	not.b64 	%rd169, %rd626;
	shr.u64 	%rd170, %rd169, %r1702;
	cvt.u32.u64 	%r383, %rd170;
	and.b32  	%r384, %r383, %r7;
	shl.b32 	%r385, %r384, 2;
	add.s32 	%r386, %r9, %r385;
	atom.shared.add.u32 	%r387, [%r386], 1;
	not.b64 	%rd171, %rd625;
	shr.u64 	%rd172, %rd171, %r1702;
	cvt.u32.u64 	%r388, %rd172;
	and.b32  	%r389, %r388, %r7;
	shl.b32 	%r390, %r389, 2;
	add.s32 	%r391, %r9, %r390;
	atom.shared.add.u32 	%r392, [%r391], 1;
	not.b64 	%rd173, %rd624;
	shr.u64 	%rd174, %rd173, %r1702;
	cvt.u32.u64 	%r393, %rd174;
	and.b32  	%r394, %r393, %r7;
	shl.b32 	%r395, %r394, 2;
	add.s32 	%r396, %r9, %r395;
	atom.shared.add.u32 	%r397, [%r396], 1;
	not.b64 	%rd175, %rd623;
	shr.u64 	%rd176, %rd175, %r1702;
	cvt.u32.u64 	%r398, %rd176;
	and.b32  	%r399, %r398, %r7;
	shl.b32 	%r400, %r399, 2;
	add.s32 	%r401, %r9, %r400;
	atom.shared.add.u32 	%r402, [%r401], 1;
	not.b64 	%rd177, %rd622;
	shr.u64 	%rd178, %rd177, %r1702;
	cvt.u32.u64 	%r403, %rd178;
	and.b32  	%r404, %r403, %r7;
	shl.b32 	%r405, %r404, 2;
	add.s32 	%r406, %r9, %r405;
	atom.shared.add.u32 	%r407, [%r406], 1;
	not.b64 	%rd179, %rd621;
	shr.u64 	%rd180, %rd179, %r1702;
	cvt.u32.u64 	%r408, %rd180;
	and.b32  	%r409, %r408, %r7;
	shl.b32 	%r410, %r409, 2;
	add.s32 	%r411, %r9, %r410;
	atom.shared.add.u32 	%r412, [%r411], 1;
	not.b64 	%rd181, %rd620;
	shr.u64 	%rd182, %rd181, %r1702;
	cvt.u32.u64 	%r413, %rd182;
	and.b32  	%r414, %r413, %r7;
	shl.b32 	%r415, %r414, 2;
	add.s32 	%r416, %r9, %r415;
	atom.shared.add.u32 	%r417, [%r416], 1;
	not.b64 	%rd183, %rd619;
	shr.u64 	%rd184, %rd183, %r1702;
	cvt.u32.u64 	%r418, %rd184;
	and.b32  	%r419, %r418, %r7;
	shl.b32 	%r420, %r419, 2;
	add.s32 	%r421, %r9, %r420;
	atom.shared.add.u32 	%r422, [%r421], 1;
	not.b64 	%rd185, %rd618;
	shr.u64 	%rd186, %rd185, %r1702;
	cvt.u32.u64 	%r423, %rd186;
	and.b32  	%r424, %r423, %r7;
	shl.b32 	%r425, %r424, 2;
	add.s32 	%r426, %r9, %r425;
	atom.shared.add.u32 	%r427, [%r426], 1;
	not.b64 	%rd187, %rd617;
	shr.u64 	%rd188, %rd187, %r1702;
	cvt.u32.u64 	%r428, %rd188;
	and.b32  	%r429, %r428, %r7;
	shl.b32 	%r430, %r429, 2;
	add.s32 	%r431, %r9, %r430;
	atom.shared.add.u32 	%r432, [%r431], 1;
	bar.sync 	0;
	setp.gt.u32 	%p27, %r1, 255;
	shl.b32 	%r433, %r1, 2;
	add.s32 	%r34, %r335, %r433;
	mov.b32 	%r1712, 0;
	@%p27 bra 	$L__BB41_49;
	ld.shared.u32 	%r435, [%r34];
	mov.b32 	%r436, 0;
	st.shared.u32 	[%r34], %r436;
	ld.shared.u32 	%r437, [%r34+1024];
	st.shared.u32 	[%r34+1024], %r435;
	add.s32 	%r438, %r437, %r435;
	ld.shared.u32 	%r439, [%r34+2048];
	st.shared.u32 	[%r34+2048], %r438;
	add.s32 	%r440, %r439, %r438;
	ld.shared.u32 	%r441, [%r34+3072];
	st.shared.u32 	[%r34+3072], %r440;
	add.s32 	%r442, %r441, %r440;
	ld.shared.u32 	%r443, [%r34+4096];
	st.shared.u32 	[%r34+4096], %r442;
	add.s32 	%r444, %r443, %r442;
	ld.shared.u32 	%r445, [%r34+5120];
	st.shared.u32 	[%r34+5120], %r444;
	add.s32 	%r446, %r445, %r444;
	ld.shared.u32 	%r447, [%r34+6144];
	st.shared.u32 	[%r34+6144], %r446;
	add.s32 	%r448, %r447, %r446;
	ld.shared.u32 	%r449, [%r34+7168];
	st.shared.u32 	[%r34+7168], %r448;
	add.s32 	%r450, %r449, %r448;
	ld.shared.u32 	%r451, [%r34+8192];
	st.shared.u32 	[%r34+8192], %r450;
	add.s32 	%r452, %r451, %r450;
	ld.shared.u32 	%r453, [%r34+9216];
	st.shared.u32 	[%r34+9216], %r452;
	add.s32 	%r454, %r453, %r452;
	ld.shared.u32 	%r455, [%r34+10240];
	st.shared.u32 	[%r34+10240], %r454;
	add.s32 	%r456, %r455, %r454;
	ld.shared.u32 	%r457, [%r34+11264];
	st.shared.u32 	[%r34+11264], %r456;
	add.s32 	%r1712, %r457, %r456;
$L__BB41_49:
	ld.param.u64 	%rd594, [_ZN3cub18CUB_300001_SM_10006detail10radix_sort29DeviceRadixSortOnesweepKernelINS1_5radix10policy_hubImjyE10Policy1000ELNS0_9SortOrderE1EmjyiiNS1_21identity_decomposer_tEEEvPT5_SB_PT3_PKSC_PT1_PKSG_PT2_PKSK_T4_iiT6__param_0];
	setp.gt.u32 	%p28, %r1, 255;
	shl.b32 	%r458, %r3, 8;
	add.s32 	%r459, %r458, %r1;
	cvta.to.global.u64 	%rd67, %rd594;
	mul.wide.s32 	%rd189, %r459, 4;
	add.s64 	%rd68, %rd67, %rd189;
	@%p28 bra 	$L__BB41_51;
	or.b32  	%r460, %r1712, 1073741824;
	st.volatile.global.u32 	[%rd68], %r460;
$L__BB41_51:
	ld.param.u64 	%rd602, [_ZN3cub18CUB_300001_SM_10006detail10radix_sort29DeviceRadixSortOnesweepKernelINS1_5radix10policy_hubImjyE10Policy1000ELNS0_9SortOrderE1EmjyiiNS1_21identity_decomposer_tEEEvPT5_SB_PT3_PKSC_PT1_PKSG_PT2_PKSK_T4_iiT6__param_7];
	ld.param.u64 	%rd600, [_ZN3cub18CUB_300001_SM_10006detail10radix_sort29DeviceRadixSortOnesweepKernelINS1_5radix10policy_hubImjyE10Policy1000ELNS0_9SortOrderE1EmjyiiNS1_21identity_decomposer_tEEEvPT5_SB_PT3_PKSC_PT1_PKSG_PT2_PKSK_T4_iiT6__param_3];
	ld.param.u64 	%rd596, [_ZN3cub18CUB_300001_SM_10006detail10radix_sort29DeviceRadixSortOnesweepKernelINS1_5radix10policy_hubImjyE10Policy1000ELNS0_9SortOrderE1EmjyiiNS1_21identity_decomposer_tEEEvPT5_SB_PT3_PKSC_PT1_PKSG_PT2_PKSK_T4_iiT6__param_2];
	not.b64 	%rd645, %rd629;
	not.b64 	%rd642, %rd626;
	not.b64 	%rd640, %rd624;
	not.b64 	%rd641, %rd625;
	not.b64 	%rd643, %rd627;
	not.b64 	%rd646, %rd630;
	not.b64 	%rd636, %rd620;
	not.b64 	%rd637, %rd621;
	not.b64 	%rd638, %rd622;
	not.b64 	%rd634, %rd618;
	not.b64 	%rd633, %rd617;
	not.b64 	%rd635, %rd619;
	not.b64 	%rd639, %rd623;
	not.b64 	%rd647, %rd631;
	setp.lt.u32 	%p29, %r1, 256;
	setp.eq.s32 	%p30, %r1712, 5760;
	and.pred  	%p31, %p29, %p30;
	selp.u32 	%r461, 1, 0, %p31;
	{ 
	.reg .pred 	%p1; 
	.reg .pred 	%p2; 
	setp.ne.u32 	%p1, %r461, 0; 
	bar.red.or.pred 	%p2, 0, %p1; 
	selp.u32 	%r462, 1, 0, %p2; 
	}
	setp.eq.s32 	%p32, %r462, 0;
	and.b32  	%r463, %r1, 992;
	and.b32  	%r464, %r1, 31;
	mul.lo.s32 	%r465, %r463, 15;
	or.b32  	%r466, %r465, %r464;
	cvt.u64.u32 	%rd83, %r466;
	mul.lo.s32 	%r467, %r3, 5760;
	cvt.s64.s32 	%rd190, %r467;
	add.s64 	%rd191, %rd83, %rd190;
	cvta.to.global.u64 	%rd192, %rd602;
	shl.b64 	%rd193, %rd191, 2;
	add.s64 	%rd84, %rd192, %rd193;
	cvt.u64.u32 	%rd85, %r1;
	cvta.to.global.u64 	%rd194, %rd596;
	mul.wide.u32 	%rd195, %r1, 8;
	add.s64 	%rd86, %rd194, %rd195;
	cvta.to.global.u64 	%rd196, %rd600;
	add.s64 	%rd87, %rd196, %rd195;
	@%p32 bra 	$L__BB41_159;
	setp.gt.u32 	%p33, %r1, 255;
	setp.gt.u32 	%p34, %r1, %r33;
	selp.b32 	%r37, 5760, 0, %p34;
	shl.b32 	%r468, %r1, 3;
	mov.u32 	%r469, _ZZN3cub18CUB_300001_SM_10006detail10radix_sort29DeviceRadixSortOnesweepKernelINS1_5radix10policy_hubImjyE10Policy1000ELNS0_9SortOrderE1EmjyiiNS1_21identity_decomposer_tEEEvPT5_SB_PT3_PKSC_PT1_PKSG_PT2_PKSK_T4_iiT6_E1s;
	add.s32 	%r470, %r469, %r468;
	add.s32 	%r38, %r470, 46080;
	@%p33 bra 	$L__BB41_60;
	ld.global.u64 	%rd197, [%rd87];
	cvt.u64.u32 	%rd198, %r37;
	sub.s64 	%rd632, %rd197, %rd198;
	st.shared.u64 	[%r38], %rd632;
	setp.lt.s32 	%p35, %r3, 1;
	mov.u32 	%r1716, %r1712;
	@%p35 bra 	$L__BB41_59;
	mov.b32 	%r1714, -1;
	mov.u32 	%r1713, %r3;
	mov.u32 	%r1716, %r1712;
$L__BB41_55:
	add.s32 	%r42, %r1713, -1;
	shl.b32 	%r472, %r42, 8;
	add.s32 	%r473, %r472, %r1;
	mul.wide.s32 	%rd199, %r473, 4;
	add.s64 	%rd89, %rd67, %rd199;
$L__BB41_56:
	membar.cta;
	ld.volatile.global.u32 	%r43, [%rd89];
	setp.eq.s32 	%p36, %r43, 0;
	@%p36 bra 	$L__BB41_56;
	and.b32  	%r474, %r43, 1073741823;
	add.s32 	%r1716, %r474, %r1716;
	setp.gt.s32 	%p37, %r43, -1;
	vote.sync.ballot.b32 	%r1714, %p37, %r1714;
	setp.gt.u32 	%p39, %r1713, 1;
	and.pred  	%p40, %p37, %p39;
	mov.u32 	%r1713, %r42;
	@%p40 bra 	$L__BB41_55;
	ld.shared.u64 	%rd632, [%r38];
$L__BB41_59:
	or.b32  	%r475, %r1716, -2147483648;
	st.volatile.global.u32 	[%rd68], %r475;
	sub.s32 	%r476, %r1716, %r1712;
	cvt.s64.s32 	%rd200, %r476;
	add.s64 	%rd201, %rd632, %rd200;
	st.shared.u64 	[%r38], %rd201;
$L__BB41_60:
	ld.param.u64 	%rd597, [_ZN3cub18CUB_300001_SM_10006detail10radix_sort29DeviceRadixSortOnesweepKernelINS1_5radix10policy_hubImjyE10Policy1000ELNS0_9SortOrderE1EmjyiiNS1_21identity_decomposer_tEEEvPT5_SB_PT3_PKSC_PT1_PKSG_PT2_PKSK_T4_iiT6__param_2];
	setp.gt.u32 	%p41, %r1, 255;
	setp.lt.s32 	%p42, %r4, %r304;
	setp.eq.s64 	%p43, %rd597, 0;
	or.pred  	%p44, %p43, %p42;
	or.pred  	%p45, %p41, %p44;
	@%p45 bra 	$L__BB41_62;
	ld.shared.u64 	%rd202, [%r38];
	cvt.u64.u32 	%rd203, %r37;
	cvt.s64.s32 	%rd204, %r1712;
	add.s64 	%rd205, %rd203, %rd204;
	add.s64 	%rd206, %rd205, %rd202;
	st.global.u64 	[%rd86], %rd206;
$L__BB41_62:
	setp.gt.s32 	%p46, %r4, %r304;
	bar.sync 	0;
	shl.b32 	%r477, %r33, 3;
	add.s32 	%r479, %r469, %r477;
	ld.shared.u64 	%rd92, [%r479+46080];
	@%p46 bra 	$L__BB41_64;
	add.s64 	%rd207, %rd92, %rd83;
	shl.b64 	%rd208, %rd207, 3;
	add.s64 	%rd209, %rd2, %rd208;
	st.global.u64 	[%rd209], %rd631;
	st.global.u64 	[%rd209+256], %rd630;
	st.global.u64 	[%rd209+512], %rd629;
	st.global.u64 	[%rd209+768], %rd628;
	st.global.u64 	[%rd209+1024], %rd627;
	st.global.u64 	[%rd209+1280], %rd626;
	st.global.u64 	[%rd209+1536], %rd625;
	st.global.u64 	[%rd209+1792], %rd624;
	st.global.u64 	[%rd209+2048], %rd623;
	st.global.u64 	[%rd209+2304], %rd622;
	st.global.u64 	[%rd209+2560], %rd621;
	st.global.u64 	[%rd209+2816], %rd620;
	st.global.u64 	[%rd209+3072], %rd619;
	st.global.u64 	[%rd209+3328], %rd618;
	st.global.u64 	[%rd209+3584], %rd617;
	bra.uni 	$L__BB41_94;
$L__BB41_64:
	cvt.u32.u64 	%r480, %rd83;
	mad.lo.s32 	%r47, %r3, -5760, %r304;
	setp.ge.s32 	%p47, %r480, %r47;
	add.s64 	%rd210, %rd92, %rd83;
	shl.b64 	%rd211, %rd210, 3;
	add.s64 	%rd93, %rd2, %rd211;
	@%p47 bra 	$L__BB41_66;
	st.global.u64 	[%rd93], %rd631;
$L__BB41_66:
	add.s32 	%r482, %r480, 32;
	setp.ge.s32 	%p48, %r482, %r47;
	@%p48 bra 	$L__BB41_68;
	st.global.u64 	[%rd93+256], %rd630;
$L__BB41_68:
	add.s32 	%r484, %r480, 64;
	setp.ge.s32 	%p49, %r484, %r47;
	@%p49 bra 	$L__BB41_70;
	st.global.u64 	[%rd93+512], %rd629;
$L__BB41_70:
	add.s32 	%r486, %r480, 96;
	setp.ge.s32 	%p50, %r486, %r47;
	@%p50 bra 	$L__BB41_72;
	st.global.u64 	[%rd93+768], %rd628;
$L__BB41_72:
	add.s32 	%r488, %r480, 128;
	setp.ge.s32 	%p51, %r488, %r47;
	@%p51 bra 	$L__BB41_74;
	st.global.u64 	[%rd93+1024], %rd627;
$L__BB41_74:
	add.s32 	%r490, %r480, 160;
	setp.ge.s32 	%p52, %r490, %r47;
	@%p52 bra 	$L__BB41_76;
	st.global.u64 	[%rd93+1280], %rd626;
$L__BB41_76:
	add.s32 	%r492, %r480, 192;
	setp.ge.s32 	%p53, %r492, %r47;
	@%p53 bra 	$L__BB41_78;
	st.global.u64 	[%rd93+1536], %rd625;
$L__BB41_78:
	add.s32 	%r494, %r480, 224;
	setp.ge.s32 	%p54, %r494, %r47;
	@%p54 bra 	$L__BB41_80;
	st.global.u64 	[%rd93+1792], %rd624;
$L__BB41_80:
	add.s32 	%r496, %r480, 256;
	setp.ge.s32 	%p55, %r496, %r47;
	@%p55 bra 	$L__BB41_82;
	st.global.u64 	[%rd93+2048], %rd623;
$L__BB41_82:
	add.s32 	%r498, %r480, 288;
	setp.ge.s32 	%p56, %r498, %r47;
	@%p56 bra 	$L__BB41_84;
	st.global.u64 	[%rd93+2304], %rd622;
$L__BB41_84:
	add.s32 	%r500, %r480, 320;
	setp.ge.s32 	%p57, %r500, %r47;
	@%p57 bra 	$L__BB41_86;
	st.global.u64 	[%rd93+2560], %rd621;
$L__BB41_86:
	add.s32 	%r502, %r480, 352;
	setp.ge.s32 	%p58, %r502, %r47;
	@%p58 bra 	$L__BB41_88;
	st.global.u64 	[%rd93+2816], %rd620;
$L__BB41_88:
	add.s32 	%r504, %r480, 384;
	setp.ge.s32 	%p59, %r504, %r47;
	@%p59 bra 	$L__BB41_90;
	st.global.u64 	[%rd93+3072], %rd619;
$L__BB41_90:
	add.s32 	%r506, %r480, 416;
	setp.ge.s32 	%p60, %r506, %r47;
	@%p60 bra 	$L__BB41_92;
	st.global.u64 	[%rd93+3328], %rd618;
$L__BB41_92:
	add.s32 	%r508, %r480, 448;
	setp.ge.s32 	%p61, %r508, %r47;
	@%p61 bra 	$L__BB41_94;
	st.global.u64 	[%rd93+3584], %rd617;
$L__BB41_94:
	setp.gt.s32 	%p62, %r4, %r304;
	@%p62 bra 	$L__BB41_96;
	ld.global.u32 	%r1745, [%rd84];
	ld.global.u32 	%r1744, [%rd84+128];
	ld.global.u32 	%r1743, [%rd84+256];
	ld.global.u32 	%r1742, [%rd84+384];
	ld.global.u32 	%r1741, [%rd84+512];
	ld.global.u32 	%r1740, [%rd84+640];
	ld.global.u32 	%r1739, [%rd84+768];
	ld.global.u32 	%r1738, [%rd84+896];
	ld.global.u32 	%r1737, [%rd84+1024];
	ld.global.u32 	%r1736, [%rd84+1152];
	ld.global.u32 	%r1735, [%rd84+1280];
	ld.global.u32 	%r1734, [%rd84+1408];
	ld.global.u32 	%r1733, [%rd84+1536];
	ld.global.u32 	%r1732, [%rd84+1664];
	ld.global.u32 	%r1731, [%rd84+1792];
	bra.uni 	$L__BB41_126;
$L__BB41_96:
	cvt.u32.u64 	%r510, %rd83;
	sub.s32 	%r63, %r304, %r467;
	setp.ge.s32 	%p63, %r510, %r63;
	@%p63 bra 	$L__BB41_98;
	ld.global.u32 	%r1745, [%rd84];
$L__BB41_98:
	add.s32 	%r514, %r510, 32;
	setp.ge.s32 	%p64, %r514, %r63;
	@%p64 bra 	$L__BB41_100;
	ld.global.u32 	%r1744, [%rd84+128];
$L__BB41_100:
	add.s32 	%r517, %r510, 64;
	setp.ge.s32 	%p65, %r517, %r63;
	@%p65 bra 	$L__BB41_102;
	ld.global.u32 	%r1743, [%rd84+256];
$L__BB41_102:
	add.s32 	%r520, %r510, 96;
	setp.ge.s32 	%p66, %r520, %r63;
	@%p66 bra 	$L__BB41_104;
	ld.global.u32 	%r1742, [%rd84+384];
$L__BB41_104:
	add.s32 	%r523, %r510, 128;
	setp.ge.s32 	%p67, %r523, %r63;
	@%p67 bra 	$L__BB41_106;
	ld.global.u32 	%r1741, [%rd84+512];
$L__BB41_106:
	add.s32 	%r526, %r510, 160;
	setp.ge.s32 	%p68, %r526, %r63;
	@%p68 bra 	$L__BB41_108;
	ld.global.u32 	%r1740, [%rd84+640];
$L__BB41_108:
	add.s32 	%r529, %r510, 192;
	setp.ge.s32 	%p69, %r529, %r63;
	@%p69 bra 	$L__BB41_110;
	ld.global.u32 	%r1739, [%rd84+768];
$L__BB41_110:
	add.s32 	%r532, %r510, 224;
	setp.ge.s32 	%p70, %r532, %r63;
	@%p70 bra 	$L__BB41_112;
	ld.global.u32 	%r1738, [%rd84+896];
$L__BB41_112:
	add.s32 	%r535, %r510, 256;
	setp.ge.s32 	%p71, %r535, %r63;
	@%p71 bra 	$L__BB41_114;
	ld.global.u32 	%r1737, [%rd84+1024];
$L__BB41_114:
	add.s32 	%r538, %r510, 288;
	setp.ge.s32 	%p72, %r538, %r63;
	@%p72 bra 	$L__BB41_116;
	ld.global.u32 	%r1736, [%rd84+1152];
$L__BB41_116:
	add.s32 	%r541, %r510, 320;
	setp.ge.s32 	%p73, %r541, %r63;
	@%p73 bra 	$L__BB41_118;
	ld.global.u32 	%r1735, [%rd84+1280];
$L__BB41_118:
	add.s32 	%r544, %r510, 352;
	setp.ge.s32 	%p74, %r544, %r63;
	@%p74 bra 	$L__BB41_120;
	ld.global.u32 	%r1734, [%rd84+1408];
$L__BB41_120:
	add.s32 	%r547, %r510, 384;
	setp.ge.s32 	%p75, %r547, %r63;
	@%p75 bra 	$L__BB41_122;
	ld.global.u32 	%r1733, [%rd84+1536];
$L__BB41_122:
	add.s32 	%r550, %r510, 416;
	setp.ge.s32 	%p76, %r550, %r63;
	@%p76 bra 	$L__BB41_124;
	ld.global.u32 	%r1732, [%rd84+1664];
$L__BB41_124:
	add.s32 	%r553, %r510, 448;
	setp.ge.s32 	%p77, %r553, %r63;
	@%p77 bra 	$L__BB41_126;
	ld.global.u32 	%r1731, [%rd84+1792];
$L__BB41_126:
	setp.gt.s32 	%p78, %r4, %r304;
	@%p78 bra 	$L__BB41_128;
	add.s64 	%rd212, %rd92, %rd83;
	shl.b64 	%rd213, %rd212, 2;
	add.s64 	%rd214, %rd1, %rd213;
	st.global.u32 	[%rd214], %r1745;
	st.global.u32 	[%rd214+128], %r1744;
	st.global.u32 	[%rd214+256], %r1743;
	st.global.u32 	[%rd214+384], %r1742;
	st.global.u32 	[%rd214+512], %r1741;
	st.global.u32 	[%rd214+640], %r1740;
	st.global.u32 	[%rd214+768], %r1739;
	st.global.u32 	[%rd214+896], %r1738;
	st.global.u32 	[%rd214+1024], %r1737;
	st.global.u32 	[%rd214+1152], %r1736;
	st.global.u32 	[%rd214+1280], %r1735;
	st.global.u32 	[%rd214+1408], %r1734;
	st.global.u32 	[%rd214+1536], %r1733;
	st.global.u32 	[%rd214+1664], %r1732;
	st.global.u32 	[%rd214+1792], %r1731;
	bra.uni 	$L__BB41_158;
$L__BB41_128:
	cvt.u32.u64 	%r554, %rd83;
	mad.lo.s32 	%r108, %r3, -5760, %r304;
	setp.ge.s32 	%p79, %r554, %r108;
	add.s64 	%rd215, %rd92, %rd83;
	shl.b64 	%rd216, %rd215, 2;
	add.s64 	%rd94, %rd1, %rd216;
	@%p79 bra 	$L__BB41_130;
	st.global.u32 	[%rd94], %r1745;
$L__BB41_130:
	add.s32 	%r556, %r554, 32;
	setp.ge.s32 	%p80, %r556, %r108;
	@%p80 bra 	$L__BB41_132;
	st.global.u32 	[%rd94+128], %r1744;
$L__BB41_132:
	add.s32 	%r558, %r554, 64;
	setp.ge.s32 	%p81, %r558, %r108;
	@%p81 bra 	$L__BB41_134;
	st.global.u32 	[%rd94+256], %r1743;
$L__BB41_134:
	add.s32 	%r560, %r554, 96;
	setp.ge.s32 	%p82, %r560, %r108;
	@%p82 bra 	$L__BB41_136;
	st.global.u32 	[%rd94+384], %r1742;
$L__BB41_136:
	add.s32 	%r562, %r554, 128;
	setp.ge.s32 	%p83, %r562, %r108;
	@%p83 bra 	$L__BB41_138;
	st.global.u32 	[%rd94+512], %r1741;
$L__BB41_138:
	add.s32 	%r564, %r554, 160;
	setp.ge.s32 	%p84, %r564, %r108;
	@%p84 bra 	$L__BB41_140;
	st.global.u32 	[%rd94+640], %r1740;
$L__BB41_140:
	add.s32 	%r566, %r554, 192;
	setp.ge.s32 	%p85, %r566, %r108;
	@%p85 bra 	$L__BB41_142;
	st.global.u32 	[%rd94+768], %r1739;
$L__BB41_142:
	add.s32 	%r568, %r554, 224;
	setp.ge.s32 	%p86, %r568, %r108;
	@%p86 bra 	$L__BB41_144;
	st.global.u32 	[%rd94+896], %r1738;
$L__BB41_144:
	add.s32 	%r570, %r554, 256;
	setp.ge.s32 	%p87, %r570, %r108;
	@%p87 bra 	$L__BB41_146;
	st.global.u32 	[%rd94+1024], %r1737;
$L__BB41_146:
	add.s32 	%r572, %r554, 288;
	setp.ge.s32 	%p88, %r572, %r108;
	@%p88 bra 	$L__BB41_148;
	st.global.u32 	[%rd94+1152], %r1736;
$L__BB41_148:
	add.s32 	%r574, %r554, 320;
	setp.ge.s32 	%p89, %r574, %r108;
	@%p89 bra 	$L__BB41_150;
	st.global.u32 	[%rd94+1280], %r1735;
$L__BB41_150:
	add.s32 	%r576, %r554, 352;
	setp.ge.s32 	%p90, %r576, %r108;
	@%p90 bra 	$L__BB41_152;
	st.global.u32 	[%rd94+1408], %r1734;
$L__BB41_152:
	add.s32 	%r578, %r554, 384;
	setp.ge.s32 	%p91, %r578, %r108;
	@%p91 bra 	$L__BB41_154;
	st.global.u32 	[%rd94+1536], %r1733;
$L__BB41_154:
	add.s32 	%r580, %r554, 416;
	setp.ge.s32 	%p92, %r580, %r108;
	@%p92 bra 	$L__BB41_156;
	st.global.u32 	[%rd94+1664], %r1732;
$L__BB41_156:
	add.s32 	%r582, %r554, 448;
	setp.ge.s32 	%p93, %r582, %r108;
	@%p93 bra 	$L__BB41_158;
	st.global.u32 	[%rd94+1792], %r1731;
$L__BB41_158:
	// begin inline asm
	exit;
	// end inline asm
	mov.u64 	%rd633, %rd617;
	mov.u64 	%rd634, %rd618;
	mov.u64 	%rd635, %rd619;
	mov.u64 	%rd636, %rd620;
	mov.u64 	%rd637, %rd621;
	mov.u64 	%rd638, %rd622;
	mov.u64 	%rd639, %rd623;
	mov.u64 	%rd640, %rd624;
	mov.u64 	%rd641, %rd625;
	mov.u64 	%rd642, %rd626;
	mov.u64 	%rd643, %rd627;
	mov.u64 	%rd644, %rd628;
	mov.u64 	%rd645, %rd629;
	mov.u64 	%rd646, %rd630;
	mov.u64 	%rd647, %rd631;
$L__BB41_159:
	mul.hi.u32 	%r583, %r1, 357913942;
	add.s32 	%r584, %r583, %r1;
	shl.b32 	%r585, %r584, 2;
	mov.u32 	%r586, _ZZN3cub18CUB_300001_SM_10006detail10radix_sort29DeviceRadixSortOnesweepKernelINS1_5radix10policy_hubImjyE10Policy1000ELNS0_9SortOrderE1EmjyiiNS1_21identity_decomposer_tEEEvPT5_SB_PT3_PKSC_PT1_PKSG_PT2_PKSK_T4_iiT6_E1s;
	add.s32 	%r587, %r586, %r585;
	add.s32 	%r109, %r587, 13328;
	st.shared.u32 	[%r587+13328], %r1712;
	bar.sync 	0;
	setp.gt.u32 	%p94, %r1, 31;
	@%p94 bra 	$L__BB41_161;
	mad.lo.s32 	%r619, %r1, 52, %r586;
	ld.shared.u32 	%r620, [%r619+13328];
	ld.shared.u32 	%r621, [%r619+13332];
	ld.shared.u32 	%r622, [%r619+13336];
	ld.shared.u32 	%r623, [%r619+13340];
	ld.shared.u32 	%r624, [%r619+13344];
	ld.shared.u32 	%r625, [%r619+13348];
	ld.shared.u32 	%r626, [%r619+13352];
	ld.shared.u32 	%r627, [%r619+13356];
	ld.shared.u32 	%r628, [%r619+13360];
	ld.shared.u32 	%r629, [%r619+13364];
	ld.shared.u32 	%r630, [%r619+13368];
	ld.shared.u32 	%r631, [%r619+13372];
	add.s32 	%r632, %r621, %r620;
	add.s32 	%r633, %r632, %r622;
	add.s32 	%r634, %r633, %r623;
	add.s32 	%r635, %r634, %r624;
	add.s32 	%r636, %r635, %r625;
	add.s32 	%r637, %r636, %r626;
	add.s32 	%r638, %r637, %r627;
	add.s32 	%r639, %r638, %r628;
	add.s32 	%r640, %r639, %r629;
	add.s32 	%r641, %r640, %r630;
	add.s32 	%r592, %r641, %r631;
	mov.b32 	%r590, 1;
	mov.b32 	%r615, 0;
	mov.b32 	%r617, -1;
	// begin inline asm
	{  .reg .s32 r0;  .reg .pred p;  shfl.sync.up.b32 r0|p, %r592, %r590, %r615, %r617;  @p add.s32 r0, r0, %r592;  mov.s32 %r588, r0;}
	// end inline asm
	mov.b32 	%r596, 2;
	// begin inline asm
	{  .reg .s32 r0;  .reg .pred p;  shfl.sync.up.b32 r0|p, %r588, %r596, %r615, %r617;  @p add.s32 r0, r0, %r588;  mov.s32 %r594, r0;}
	// end inline asm
	mov.b32 	%r602, 4;
	// begin inline asm
	{  .reg .s32 r0;  .reg .pred p;  shfl.sync.up.b32 r0|p, %r594, %r602, %r615, %r617;  @p add.s32 r0, r0, %r594;  mov.s32 %r600, r0;}
	// end inline asm
	mov.b32 	%r608, 8;
	// begin inline asm
	{  .reg .s32 r0;  .reg .pred p;  shfl.sync.up.b32 r0|p, %r600, %r608, %r615, %r617;  @p add.s32 r0, r0, %r600;  mov.s32 %r606, r0;}
	// end inline asm
	mov.b32 	%r614, 16;
	// begin inline asm
	{  .reg .s32 r0;  .reg .pred p;  shfl.sync.up.b32 r0|p, %r606, %r614, %r615, %r617;  @p add.s32 r0, r0, %r606;  mov.s32 %r612, r0;}
	// end inline asm
	sub.s32 	%r642, %r612, %r592;
	add.s32 	%r643, %r620, %r642;
	add.s32 	%r644, %r621, %r643;
	add.s32 	%r645, %r622, %r644;
	add.s32 	%r646, %r623, %r645;
	add.s32 	%r647, %r624, %r646;
	add.s32 	%r648, %r625, %r647;
	add.s32 	%r649, %r626, %r648;
	add.s32 	%r650, %r627, %r649;
	add.s32 	%r651, %r628, %r650;
	add.s32 	%r652, %r629, %r651;
	add.s32 	%r653, %r630, %r652;
	st.shared.u32 	[%r619+13328], %r642;
	st.shared.u32 	[%r619+13332], %r643;
	st.shared.u32 	[%r619+13336], %r644;
	st.shared.u32 	[%r619+13340], %r645;
	st.shared.u32 	[%r619+13344], %r646;
	st.shared.u32 	[%r619+13348], %r647;
	st.shared.u32 	[%r619+13352], %r648;
	st.shared.u32 	[%r619+13356], %r649;
	st.shared.u32 	[%r619+13360], %r650;
	st.shared.u32 	[%r619+13364], %r651;
	st.shared.u32 	[%r619+13368], %r652;
	st.shared.u32 	[%r619+13372], %r653;
$L__BB41_161:
	setp.gt.u32 	%p95, %r1, 255;
	bar.sync 	0;
	ld.shared.u32 	%r110, [%r109];
	@%p95 bra 	$L__BB41_163;
	shl.b32 	%r654, %r1, 2;
	add.s32 	%r656, %r586, %r654;
	ld.shared.u32 	%r657, [%r656];
	add.s32 	%r658, %r657, %r110;
	st.shared.u32 	[%r656], %r658;
	ld.shared.u32 	%r659, [%r656+1024];
	add.s32 	%r660, %r659, %r110;
	st.shared.u32 	[%r656+1024], %r660;
	ld.shared.u32 	%r661, [%r656+2048];
	add.s32 	%r662, %r661, %r110;
	st.shared.u32 	[%r656+2048], %r662;
	ld.shared.u32 	%r663, [%r656+3072];
	add.s32 	%r664, %r663, %r110;
	st.shared.u32 	[%r656+3072], %r664;
	ld.shared.u32 	%r665, [%r656+4096];
	add.s32 	%r666, %r665, %r110;
	st.shared.u32 	[%r656+4096], %r666;
	ld.shared.u32 	%r667, [%r656+5120];
	add.s32 	%r668, %r667, %r110;
	st.shared.u32 	[%r656+5120], %r668;
	ld.shared.u32 	%r669, [%r656+6144];
	add.s32 	%r670, %r669, %r110;
	st.shared.u32 	[%r656+6144], %r670;
	ld.shared.u32 	%r671, [%r656+7168];
	add.s32 	%r672, %r671, %r110;
	st.shared.u32 	[%r656+7168], %r672;
	ld.shared.u32 	%r673, [%r656+8192];
	add.s32 	%r674, %r673, %r110;
	st.shared.u32 	[%r656+8192], %r674;
	ld.shared.u32 	%r675, [%r656+9216];
	add.s32 	%r676, %r675, %r110;
	st.shared.u32 	[%r656+9216], %r676;
	ld.shared.u32 	%r677, [%r656+10240];
	add.s32 	%r678, %r677, %r110;
	st.shared.u32 	[%r656+10240], %r678;
	ld.shared.u32 	%r679, [%r656+11264];
	add.s32 	%r680, %r679, %r110;
	st.shared.u32 	[%r656+11264], %r680;
$L__BB41_163:
	bar.sync 	0;
	// begin inline asm
	mov.u32 %r681, %lanemask_le;
	// end inline asm
	cvt.u32.u64 	%r707, %rd65;
	shr.u64 	%rd217, %rd647, %r707;
	cvt.u32.u64 	%r708, %rd217;
	and.b32  	%r704, %r708, %r7;
	mov.b32 	%r684, 1;
	// begin inline asm
	{
    .reg .pred p;
    and.b32 %r682, %r704, %r684;    setp.ne.u32 p, %r682, 0;
    vote.ballot.sync.b32 %r682, p, 0xffffffff;
    @!p not.b32 %r682, %r682;
}

	// end inline asm
	mov.b32 	%r687, 2;
	// begin inline asm
	{
    .reg .pred p;
    and.b32 %r685, %r704, %r687;    setp.ne.u32 p, %r685, 0;
    vote.ballot.sync.b32 %r685, p, 0xffffffff;
    @!p not.b32 %r685, %r685;
}

	// end inline asm
	and.b32  	%r709, %r685, %r682;
	mov.b32 	%r690, 4;
	// begin inline asm
	{
    .reg .pred p;
    and.b32 %r688, %r704, %r690;    setp.ne.u32 p, %r688, 0;
    vote.ballot.sync.b32 %r688, p, 0xffffffff;
    @!p not.b32 %r688, %r688;
}

	// end inline asm
	and.b32  	%r710, %r688, %r709;
	mov.b32 	%r693, 8;
	// begin inline asm
	{
    .reg .pred p;
    and.b32 %r691, %r704, %r693;    setp.ne.u32 p, %r691, 0;
    vote.ballot.sync.b32 %r691, p, 0xffffffff;
    @!p not.b32 %r691, %r691;
}

	// end inline asm
	and.b32  	%r711, %r691, %r710;
	mov.b32 	%r696, 16;
	// begin inline asm
	{
    .reg .pred p;
    and.b32 %r694, %r704, %r696;    setp.ne.u32 p, %r694, 0;
    vote.ballot.sync.b32 %r694, p, 0xffffffff;
    @!p not.b32 %r694, %r694;
}

	// end inline asm
	and.b32  	%r712, %r694, %r711;
	mov.b32 	%r699, 32;
	// begin inline asm
	{
    .reg .pred p;
    and.b32 %r697, %r704, %r699;    setp.ne.u32 p, %r697, 0;
    vote.ballot.sync.b32 %r697, p, 0xffffffff;
    @!p not.b32 %r697, %r697;
}

	// end inline asm
	and.b32  	%r713, %r697, %r712;
	mov.b32 	%r702, 64;
	// begin inline asm
	{
    .reg .pred p;
    and.b32 %r700, %r704, %r702;    setp.ne.u32 p, %r700, 0;
    vote.ballot.sync.b32 %r700, p, 0xffffffff;
    @!p not.b32 %r700, %r700;
}

	// end inline asm
	and.b32  	%r714, %r700, %r713;
	mov.b32 	%r705, 128;
	// begin inline asm
	{
    .reg .pred p;
    and.b32 %r703, %r704, %r705;    setp.ne.u32 p, %r703, 0;
    vote.ballot.sync.b32 %r703, p, 0xffffffff;
    @!p not.b32 %r703, %r703;
}

	// end inline asm
	and.b32  	%r715, %r703, %r714;
	clz.b32 	%r716, %r715;
	sub.s32 	%r113, 31, %r716;
	and.b32  	%r717, %r681, %r715;
	popc.b32 	%r114, %r717;
	setp.ne.s32 	%p96, %r307, %r113;
	mov.b32 	%r1746, 0;
	@%p96 bra 	$L__BB41_165;
	shl.b32 	%r718, %r704, 2;
	add.s32 	%r719, %r9, %r718;
	atom.shared.add.u32 	%r1746, [%r719], %r114;
$L__BB41_165:
	shfl.sync.idx.b32	%r745|%p97, %r1746, %r113, 31, -1;
	add.s32 	%r117, %r114, %r745;
	shr.u64 	%rd218, %rd646, %r707;
	cvt.u32.u64 	%r747, %rd218;
	and.b32  	%r742, %r747, %r7;
	mov.b32 	%r722, 1;
	// begin inline asm
	{
    .reg .pred p;
    and.b32 %r720, %r742, %r722;    setp.ne.u32 p, %r720, 0;
    vote.ballot.sync.b32 %r720, p, 0xffffffff;
    @!p not.b32 %r720, %r720;
}

	// end inline asm
	mov.b32 	%r725, 2;
	// begin inline asm
	{
    .reg .pred p;
    and.b32 %r723, %r742, %r725;    setp.ne.u32 p, %r723, 0;
    vote.ballot.sync.b32 %r723, p, 0xffffffff;
    @!p not.b32 %r723, %r723;
}

	// end inline asm
	and.b32  	%r748, %r723, %r720;
	mov.b32 	%r728, 4;
	// begin inline asm
	{
    .reg .pred p;
    and.b32 %r726, %r742, %r728;    setp.ne.u32 p, %r726, 0;
    vote.ballot.sync.b32 %r726, p, 0xffffffff;
    @!p not.b32 %r726, %r726;
}

	// end inline asm
	and.b32  	%r749, %r726, %r748;
	mov.b32 	%r731, 8;
	// begin inline asm
	{
    .reg .pred p;
    and.b32 %r729, %r742, %r731;    setp.ne.u32 p, %r729, 0;
    vote.ballot.sync.b32 %r729, p, 0xffffffff;
    @!p not.b32 %r729, %r729;
}

	// end inline asm
	and.b32  	%r750, %r729, %r749;
	mov.b32 	%r734, 16;
	// begin inline asm
	{
    .reg .pred p;
    and.b32 %r732, %r742, %r734;    setp.ne.u32 p, %r732, 0;
    vote.ballot.sync.b32 %r732, p, 0xffffffff;
    @!p not.b32 %r732, %r732;
}

	// end inline asm
	and.b32  	%r751, %r732, %r750;
	mov.b32 	%r737, 32;
	// begin inline asm
	{
    .reg .pred p;
    and.b32 %r735, %r742, %r737;    setp.ne.u32 p, %r735, 0;
    vote.ballot.sync.b32 %r735, p, 0xffffffff;
    @!p not.b32 %r735, %r735;
}

	// end inline asm
	and.b32  	%r752, %r735, %r751;
	mov.b32 	%r740, 64;
	// begin inline asm
	{
    .reg .pred p;
    and.b32 %r738, %r742, %r740;    setp.ne.u32 p, %r738, 0;
    vote.ballot.sync.b32 %r738, p, 0xffffffff;
    @!p not.b32 %r738, %r738;
}

	// end inline asm
	and.b32  	%r753, %r738, %r752;
	mov.b32 	%r743, 128;
	// begin inline asm
	{
    .reg .pred p;
    and.b32 %r741, %r742, %r743;    setp.ne.u32 p, %r741, 0;
    vote.ballot.sync.b32 %r741, p, 0xffffffff;
    @!p not.b32 %r741, %r741;
}

	// end inline asm
	and.b32  	%r754, %r741, %r753;
	clz.b32 	%r755, %r754;
	sub.s32 	%r119, 31, %r755;
	and.b32  	%r756, %r681, %r754;
	popc.b32 	%r120, %r756;
	setp.ne.s32 	%p98, %r307, %r119;
	mov.b32 	%r1747, 0;
	@%p98 bra 	$L__BB41_167;
	shl.b32 	%r757, %r742, 2;
	add.s32 	%r758, %r9, %r757;
	atom.shared.add.u32 	%r1747, [%r758], %r120;
$L__BB41_167:
	shfl.sync.idx.b32	%r784|%p99, %r1747, %r119, 31, -1;
	add.s32 	%r123, %r120, %r784;
	shr.u64 	%rd219, %rd645, %r707;
	cvt.u32.u64 	%r786, %rd219;
	and.b32  	%r781, %r786, %r7;
	mov.b32 	%r761, 1;
	// begin inline asm
	{
    .reg .pred p;
    and.b32 %r759, %r781, %r761;    setp.ne.u32 p, %r759, 0;
    vote.ballot.sync.b32 %r759, p, 0xffffffff;
    @!p not.b32 %r759, %r759;
}

	// end inline asm
	mov.b32 	%r764, 2;
	// begin inline asm
	{
    .reg .pred p;
    and.b32 %r762, %r781, %r764;    setp.ne.u32 p, %r762, 0;
    vote.ballot.sync.b32 %r762, p, 0xffffffff;
    @!p not.b32 %r762, %r762;
}

	// end inline asm
	and.b32  	%r787, %r762, %r759;
	mov.b32 	%r767, 4;
	// begin inline asm
	{
    .reg .pred p;
    and.b32 %r765, %r781, %r767;    setp.ne.u32 p, %r765, 0;
    vote.ballot.sync.b32 %r765, p, 0xffffffff;
    @!p not.b32 %r765, %r765;
}

	// end inline asm
	and.b32  	%r788, %r765, %r787;
	mov.b32 	%r770, 8;
	// begin inline asm
	{
    .reg .pred p;
    and.b32 %r768, %r781, %r770;    setp.ne.u32 p, %r768, 0;
    vote.ballot.sync.b32 %r768, p, 0xffffffff;
    @!p not.b32 %r768, %r768;
}

	// end inline asm
	and.b32  	%r789, %r768, %r788;
	mov.b32 	%r773, 16;
	// begin inline asm
	{
    .reg .pred p;
    and.b32 %r771, %r781, %r773;    setp.ne.u32 p, %r771, 0;
    vote.ballot.sync.b32 %r771, p, 0xffffffff;
    @!p not.b32 %r771, %r771;
}

	// end inline asm
	and.b32  	%r790, %r771, %r789;
	mov.b32 	%r776, 32;
	// begin inline asm
	{
    .reg .pred p;
    and.b32 %r774, %r781, %r776;    setp.ne.u32 p, %r774, 0;
    vote.ballot.sync.b32 %r774, p, 0xffffffff;
    @!p not.b32 %r774, %r774;
}

	// end inline asm
	and.b32  	%r791, %r774, %r790;
	mov.b32 	%r779, 64;
	// begin inline asm
	{
    .reg .pred p;
    and.b32 %r777, %r781, %r779;    setp.ne.u32 p, %r777, 0;
    vote.ballot.sync.b32 %r777, p, 0xffffffff;
    @!p not.b32 %r777, %r777;
}

	// end inline asm
	and.b32  	%r792, %r777, %r791;
	mov.b32 	%r782, 128;
	// begin inline asm
	{
    .reg .pred p;
    and.b32 %r780, %r781, %r782;    setp.ne.u32 p, %r780, 0;
    vote.ballot.sync.b32 %r780, p, 0xffffffff;
    @!p not.b32 %r780, %r780;
}

	// end inline asm
	and.b32  	%r793, %r780, %r792;
	clz.b32 	%r794, %r793;
	sub.s32 	%r125, 31, %r794;
	and.b32  	%r795, %r681, %r793;
	popc.b32 	%r126, %r795;
	setp.ne.s32 	%p100, %r307, %r125;
	mov.b32 	%r1748, 0;
	@%p100 bra 	$L__BB41_169;
	shl.b32 	%r796, %r781, 2;
	add.s32 	%r797, %r9, %r796;
	atom.shared.add.u32 	%r1748, [%r797], %r126;
$L__BB41_169:
	shfl.sync.idx.b32	%r823|%p101, %r1748, %r125, 31, -1;
	add.s32 	%r129, %r126, %r823;
	shr.u64 	%rd220, %rd644, %r707;
	cvt.u32.u64 	%r825, %rd220;
	and.b32  	%r820, %r825, %r7;
	mov.b32 	%r800, 1;
	// begin inline asm
	{
    .reg .pred p;
    and.b32 %r798, %r820, %r800;    setp.ne.u32 p, %r798, 0;
    vote.ballot.sync.b32 %r798, p, 0xffffffff;
    @!p not.b32 %r798, %r798;
}

	// end inline asm
	mov.b32 	%r803, 2;
	// begin inline asm
	{
    .reg .pred p;
    and.b32 %r801, %r820, %r803;    setp.ne.u32 p, %r801, 0;
    vote.ballot.sync.b32 %r801, p, 0xffffffff;
    @!p not.b32 %r801, %r801;
}

	// end inline asm
	and.b32  	%r826, %r801, %r798;
	mov.b32 	%r806, 4;
	// begin inline asm
	{
    .reg .pred p;
    and.b32 %r804, %r820, %r806;    setp.ne.u32 p, %r804, 0;
    vote.ballot.sync.b32 %r804, p, 0xffffffff;
    @!p not.b32 %r804, %r804;
}

	// end inline asm
	and.b32  	%r827, %r804, %r826;
	mov.b32 	%r809, 8;
	// begin inline asm
	{
    .reg .pred p;
    and.b32 %r807, %r820, %r809;    setp.ne.u32 p, %r807, 0;
    vote.ballot.sync.b32 %r807, p, 0xffffffff;
    @!p not.b32 %r807, %r807;
}

	// end inline asm
	and.b32  	%r828, %r807, %r827;
	mov.b32 	%r812, 16;
	// begin inline asm
	{
    .reg .pred p;
    and.b32 %r810, %r820, %r812;    setp.ne.u32 p, %r810, 0;
    vote.ballot.sync.b32 %r810, p, 0xffffffff;
    @!p not.b32 %r810, %r810;
}

	// end inline asm
	and.b32  	%r829, %r810, %r828;
	mov.b32 	%r815, 32;
	// begin inline asm
	{
    .reg .pred p;
    and.b32 %r813, %r820, %r815;    setp.ne.u32 p, %r813, 0;
    vote.ballot.sync.b32 %r813, p, 0xffffffff;
    @!p not.b32 %r813, %r813;
}

	// end inline asm
	and.b32  	%r830, %r813, %r829;
	mov.b32 	%r818, 64;
	// begin inline asm
	{
    .reg .pred p;
    and.b32 %r816, %r820, %r818;    setp.ne.u32 p, %r816, 0;
    vote.ballot.sync.b32 %r816, p, 0xffffffff;
    @!p not.b32 %r816, %r816;
}

	// end inline asm
	and.b32  	%r831, %r816, %r830;
	mov.b32 	%r821, 128;
	// begin inline asm
	{
    .reg .pred p;
    and.b32 %r819, %r820, %r821;    setp.ne.u32 p, %r819, 0;
    vote.ballot.sync.b32 %r819, p, 0xffffffff;
    @!p not.b32 %r819, %r819;
}

	// end inline asm
	and.b32  	%r832, %r819, %r831;
	clz.b32 	%r833, %r832;
	sub.s32 	%r131, 31, %r833;
	and.b32  	%r834, %r681, %r832;
	popc.b32 	%r132, %r834;
	setp.ne.s32 	%p102, %r307, %r131;
	mov.b32 	%r1749, 0;
	@%p102 bra 	$L__BB41_171;
	shl.b32 	%r835, %r820, 2;
	add.s32 	%r836, %r9, %r835;
	atom.shared.add.u32 	%r1749, [%r836], %r132;
$L__BB41_171:
	shfl.sync.idx.b32	%r862|%p103, %r1749, %r131, 31, -1;
	add.s32 	%r135, %r132, %r862;
	shr.u64 	%rd221, %rd643, %r707;
	cvt.u32.u64 	%r864, %rd221;
	and.b32  	%r859, %r864, %r7;
	mov.b32 	%r839, 1;
	// begin inline asm
	{
    .reg .pred p;
    and.b32 %r837, %r859, %r839;    setp.ne.u32 p, %r837, 0;
    vote.ballot.sync.b32 %r837, p, 0xffffffff;
    @!p not.b32 %r837, %r837;
}

	// end inline asm
	mov.b32 	%r842, 2;
	// begin inline asm
	{
    .reg .pred p;
    and.b32 %r840, %r859, %r842;    setp.ne.u32 p, %r840, 0;
    vote.ballot.sync.b32 %r840, p, 0xffffffff;
    @!p not.b32 %r840, %r840;
}

	// end inline asm
	and.b32  	%r865, %r840, %r837;
	mov.b32 	%r845, 4;
	// begin inline asm
	{
    .reg .pred p;
    and.b32 %r843, %r859, %r845;    setp.ne.u32 p, %r843, 0;
    vote.ballot.sync.b32 %r843, p, 0xffffffff;
    @!p not.b32 %r843, %r843;
}

	// end inline asm
	and.b32  	%r866, %r843, %r865;
	mov.b32 	%r848, 8;
	// begin inline asm
	{
    .reg .pred p;
    and.b32 %r846, %r859, %r848;    setp.ne.u32 p, %r846, 0;
    vote.ballot.sync.b32 %r846, p, 0xffffffff;
    @!p not.b32 %r846, %r846;
}

	// end inline asm
	and.b32  	%r867, %r846, %r866;
	mov.b32 	%r851, 16;
	// begin inline asm
	{
    .reg .pred p;
    and.b32 %r849, %r859, %r851;    setp.ne.u32 p, %r849, 0;
    vote.ballot.sync.b32 %r849, p, 0xffffffff;
    @!p not.b32 %r849, %r849;
}

	// end inline asm
	and.b32  	%r868, %r849, %r867;
	mov.b32 	%r854, 32;
	// begin inline asm
	{
    .reg .pred p;
    and.b32 %r852, %r859, %r854;    setp.ne.u32 p, %r852, 0;
    vote.ballot.sync.b32 %r852, p, 0xffffffff;
    @!p not.b32 %r852, %r852;
}

	// end inline asm
	and.b32  	%r869, %r852, %r868;
	mov.b32 	%r857, 64;
	// begin inline asm
	{
    .reg .pred p;
    and.b32 %r855, %r859, %r857;    setp.ne.u32 p, %r855, 0;
    vote.ballot.sync.b32 %r855, p, 0xffffffff;
    @!p not.b32 %r855, %r855;
}

	// end inline asm
	and.b32  	%r870, %r855, %r869;
	mov.b32 	%r860, 128;
	// begin inline asm
	{
    .reg .pred p;
    and.b32 %r858, %r859, %r860;    setp.ne.u32 p, %r858, 0;
    vote.ballot.sync.b32 %r858, p, 0xffffffff;
    @!p not.b32 %r858, %r858;
}

	// end inline asm
	and.b32  	%r871, %r858, %r870;
	clz.b32 	%r872, %r871;
	sub.s32 	%r137, 31, %r872;
	and.b32  	%r873, %r681, %r871;
	popc.b32 	%r138, %r873;
	setp.ne.s32 	%p104, %r307, %r137;
	mov.b32 	%r1750, 0;
	@%p104 bra 	$L__BB41_173;
	shl.b32 	%r874, %r859, 2;
	add.s32 	%r875, %r9, %r874;
	atom.shared.add.u32 	%r1750, [%r875], %r138;
$L__BB41_173:
	shfl.sync.idx.b32	%r901|%p105, %r1750, %r137, 31, -1;
	add.s32 	%r141, %r138, %r901;
	shr.u64 	%rd222, %rd642, %r707;
	cvt.u32.u64 	%r903, %rd222;
	and.b32  	%r898, %r903, %r7;
	mov.b32 	%r878, 1;
	// begin inline asm
	{
    .reg .pred p;
    and.b32 %r876, %r898, %r878;    setp.ne.u32 p, %r876, 0;
    vote.ballot.sync.b32 %r876, p, 0xffffffff;
    @!p not.b32 %r876, %r876;
}

	// end inline asm
	mov.b32 	%r881, 2;
	// begin inline asm
	{
    .reg .pred p;
    and.b32 %r879, %r898, %r881;    setp.ne.u32 p, %r879, 0;
    vote.ballot.sync.b32 %r879, p, 0xffffffff;
    @!p not.b32 %r879, %r879;
}

	// end inline asm
	and.b32  	%r904, %r879, %r876;
	mov.b32 	%r884, 4;
	// begin inline asm
	{
    .reg .pred p;
    and.b32 %r882, %r898, %r884;    setp.ne.u32 p, %r882, 0;
    vote.ballot.sync.b32 %r882, p, 0xffffffff;
    @!p not.b32 %r882, %r882;
}

	// end inline asm
	and.b32  	%r905, %r882, %r904;
	mov.b32 	%r887, 8;
	// begin inline asm
	{
    .reg .pred p;
    and.b32 %r885, %r898, %r887;    setp.ne.u32 p, %r885, 0;
    vote.ballot.sync.b32 %r885, p, 0xffffffff;
    @!p not.b32 %r885, %r885;
}

	// end inline asm
	and.b32  	%r906, %r885, %r905;
	mov.b32 	%r890, 16;
	// begin inline asm
	{
    .reg .pred p;
    and.b32 %r888, %r898, %r890;    setp.ne.u32 p, %r888, 0;
    vote.ballot.sync.b32 %r888, p, 0xffffffff;
    @!p not.b32 %r888, %r888;
}

	// end inline asm
	and.b32  	%r907, %r888, %r906;
	mov.b32 	%r893, 32;
	// begin inline asm
	{
    .reg .pred p;
    and.b32 %r891, %r898, %r893;    setp.ne.u32 p, %r891, 0;
    vote.ballot.sync.b32 %r891, p, 0xffffffff;
    @!p not.b32 %r891, %r891;
}

	// end inline asm
	and.b32  	%r908, %r891, %r907;
	mov.b32 	%r896, 64;
	// begin inline asm
	{
    .reg .pred p;
    and.b32 %r894, %r898, %r896;    setp.ne.u32 p, %r894, 0;
    vote.ballot.sync.b32 %r894, p, 0xffffffff;
    @!p not.b32 %r894, %r894;
}

	// end inline asm
	and.b32  	%r909, %r894, %r908;
	mov.b32 	%r899, 128;
	// begin inline asm
	{
    .reg .pred p;
    and.b32 %r897, %r898, %r899;    setp.ne.u32 p, %r897, 0;
    vote.ballot.sync.b32 %r897, p, 0xffffffff;
    @!p not.b32 %r897, %r897;
}

	// end inline asm
	and.b32  	%r910, %r897, %r909;
	clz.b32 	%r911, %r910;
	sub.s32 	%r143, 31, %r911;
	and.b32  	%r912, %r681, %r910;
	popc.b32 	%r144, %r912;
	setp.ne.s32 	%p106, %r307, %r143;
	mov.b32 	%r1751, 0;
	@%p106 bra 	$L__BB41_175;
	shl.b32 	%r913, %r898, 2;
	add.s32 	%r914, %r9, %r913;
	atom.shared.add.u32 	%r1751, [%r914], %r144;
$L__BB41_175:
	shfl.sync.idx.b32	%r940|%p107, %r1751, %r143, 31, -1;
	add.s32 	%r147, %r144, %r940;
	shr.u64 	%rd223, %rd641, %r707;
	cvt.u32.u64 	%r942, %rd223;
	and.b32  	%r937, %r942, %r7;
	mov.b32 	%r917, 1;
	// begin inline asm
	{
    .reg .pred p;
    and.b32 %r915, %r937, %r917;    setp.ne.u32 p, %r915, 0;
    vote.ballot.sync.b32 %r915, p, 0xffffffff;
    @!p not.b32 %r915, %r915;
}

	// end inline asm
	mov.b32 	%r920, 2;
	// begin inline asm
	{
    .reg .pred p;
    and.b32 %r918, %r937, %r920;    setp.ne.u32 p, %r918, 0;
    vote.ballot.sync.b32 %r918, p, 0xffffffff;
    @!p not.b32 %r918, %r918;
}

	// end inline asm
	and.b32  	%r943, %r918, %r915;
	mov.b32 	%r923, 4;
	// begin inline asm
	{
    .reg .pred p;
    and.b32 %r921, %r937, %r923;    setp.ne.u32 p, %r921, 0;
    vote.ballot.sync.b32 %r921, p, 0xffffffff;
    @!p not.b32 %r921, %r921;
}

	// end inline asm
	and.b32  	%r944, %r921, %r943;
	mov.b32 	%r926, 8;
	// begin inline asm
	{
    .reg .pred p;
    and.b32 %r924, %r937, %r926;    setp.ne.u32 p, %r924, 0;
    vote.ballot.sync.b32 %r924, p, 0xffffffff;
    @!p not.b32 %r924, %r924;
}

	// end inline asm
	and.b32  	%r945, %r924, %r944;
	mov.b32 	%r929, 16;
	// begin inline asm
	{
    .reg .pred p;
    and.b32 %r927, %r937, %r929;    setp.ne.u32 p, %r927, 0;
    vote.ballot.sync.b32 %r927, p, 0xffffffff;
    @!p not.b32 %r927, %r927;
}

	// end inline asm
	and.b32  	%r946, %r927, %r945;
	mov.b32 	%r932, 32;
	// begin inline asm
	{
    .reg .pred p;
    and.b32 %r930, %r937, %r932;    setp.ne.u32 p, %r930, 0;
    vote.ballot.sync.b32 %r930, p, 0xffffffff;
    @!p not.b32 %r930, %r930;
}

	// end inline asm
	and.b32  	%r947, %r930, %r946;
	mov.b32 	%r935, 64;
	// begin inline asm
	{
    .reg .pred p;
    and.b32 %r933, %r937, %r935;    setp.ne.u32 p, %r933, 0;
    vote.ballot.sync.b32 %r933, p, 0xffffffff;
    @!p not.b32 %r933, %r933;
}

	// end inline asm
	and.b32  	%r948, %r933, %r947;
	mov.b32 	%r938, 128;
	// begin inline asm
	{
    .reg .pred p;
    and.b32 %r936, %r937, %r938;    setp.ne.u32 p, %r936, 0;
    vote.ballot.sync.b32 %r936, p, 0xffffffff;
    @!p not.b32 %r936, %r936;
}

	// end inline asm
	and.b32  	%r949, %r936, %r948;
	clz.b32 	%r950, %r949;
	sub.s32 	%r149, 31, %r950;
	and.b32  	%r951, %r681, %r949;
	popc.b32 	%r150, %r951;
	setp.ne.s32 	%p108, %r307, %r149;
	mov.b32 	%r1752, 0;
	@%p108 bra 	$L__BB41_177;
	shl.b32 	%r952, %r937, 2;
	add.s32 	%r953, %r9, %r952;
	atom.shared.add.u32 	%r1752, [%r953], %r150;
$L__BB41_177:
	shfl.sync.idx.b32	%r979|%p109, %r1752, %r149, 31, -1;
	add.s32 	%r153, %r150, %r979;
	shr.u64 	%rd224, %rd640, %r707;
	cvt.u32.u64 	%r981, %rd224;
	and.b32  	%r976, %r981, %r7;
	mov.b32 	%r956, 1;
	// begin inline asm
	{
    .reg .pred p;
    and.b32 %r954, %r976, %r956;    setp.ne.u32 p, %r954, 0;
    vote.ballot.sync.b32 %r954, p, 0xffffffff;
    @!p not.b32 %r954, %r954;
}

	// end inline asm
	mov.b32 	%r959, 2;
	// begin inline asm
	{
    .reg .pred p;
    and.b32 %r957, %r976, %r959;    setp.ne.u32 p, %r957, 0;
    vote.ballot.sync.b32 %r957, p, 0xffffffff;
    @!p not.b32 %r957, %r957;
}

	// end inline asm
	and.b32  	%r982, %r957, %r954;
	mov.b32 	%r962, 4;
	// begin inline asm
	{
    .reg .pred p;
    and.b32 %r960, %r976, %r962;    setp.ne.u32 p, %r960, 0;
    vote.ballot.sync.b32 %r960, p, 0xffffffff;
    @!p not.b32 %r960, %r960;
}

	// end inline asm
	and.b32  	%r983, %r960, %r982;
	mov.b32 	%r965, 8;
	// begin inline asm
	{
    .reg .pred p;
    and.b32 %r963, %r976, %r965;    setp.ne.u32 p, %r963, 0;
    vote.ballot.sync.b32 %r963, p, 0xffffffff;
    @!p not.b32 %r963, %r963;
}

	// end inline asm
	and.b32  	%r984, %r963, %r983;
	mov.b32 	%r968, 16;
	// begin inline asm
	{
    .reg .pred p;
    and.b32 %r966, %r976, %r968;    setp.ne.u32 p, %r966, 0;
    vote.ballot.sync.b32 %r966, p, 0xffffffff;
    @!p not.b32 %r966, %r966;
}

	// end inline asm
	and.b32  	%r985, %r966, %r984;
	mov.b32 	%r971, 32;
	// begin inline asm
	{
    .reg .pred p;
    and.b32 %r969, %r976, %r971;    setp.ne.u32 p, %r969, 0;
    vote.ballot.sync.b32 %r969, p, 0xffffffff;
    @!p not.b32 %r969, %r969;
}

	// end inline asm
	and.b32  	%r986, %r969, %r985;
	mov.b32 	%r974, 64;
	// begin inline asm
	{
    .reg .pred p;
    and.b32 %r972, %r976, %r974;    setp.ne.u32 p, %r972, 0;
    vote.ballot.sync.b32 %r972, p, 0xffffffff;
    @!p not.b32 %r972, %r972;
}

	// end inline asm
	and.b32  	%r987, %r972, %r986;
	mov.b32 	%r977, 128;
	// begin inline asm
	{
    .reg .pred p;
    and.b32 %r975, %r976, %r977;    setp.ne.u32 p, %r975, 0;
    vote.ballot.sync.b32 %r975, p, 0xffffffff;
    @!p not.b32 %r975, %r975;
}

	// end inline asm
	and.b32  	%r988, %r975, %r987;
	clz.b32 	%r989, %r988;
	sub.s32 	%r155, 31, %r989;
	and.b32  	%r990, %r681, %r988;
	popc.b32 	%r156, %r990;
	setp.ne.s32 	%p110, %r307, %r155;
	mov.b32 	%r1753, 0;
	@%p110 bra 	$L__BB41_179;
	shl.b32 	%r991, %r976, 2;
	add.s32 	%r992, %r9, %r991;
	atom.shared.add.u32 	%r1753, [%r992], %r156;
$L__BB41_179:
	shfl.sync.idx.b32	%r1018|%p111, %r1753, %r155, 31, -1;
	add.s32 	%r159, %r156, %r1018;
	shr.u64 	%rd225, %rd639, %r707;
	cvt.u32.u64 	%r1020, %rd225;
	and.b32  	%r1015, %r1020, %r7;
	mov.b32 	%r995, 1;
	// begin inline asm
	{
    .reg .pred p;
    and.b32 %r993, %r1015, %r995;    setp.ne.u32 p, %r993, 0;
    vote.ballot.sync.b32 %r993, p, 0xffffffff;
    @!p not.b32 %r993, %r993;
}

	// end inline asm
	mov.b32 	%r998, 2;
	// begin inline asm
	{
    .reg .pred p;
    and.b32 %r996, %r1015, %r998;    setp.ne.u32 p, %r996, 0;
    vote.ballot.sync.b32 %r996, p, 0xffffffff;
    @!p not.b32 %r996, %r996;
}

	// end inline asm
	and.b32  	%r1021, %r996, %r993;
	mov.b32 	%r1001, 4;
	// begin inline asm
	{
    .reg .pred p;
    and.b32 %r999, %r1015, %r1001;    setp.ne.u32 p, %r999, 0;
    vote.ballot.sync.b32 %r999, p, 0xffffffff;
    @!p not.b32 %r999, %r999;
}

	// end inline asm
	and.b32  	%r1022, %r999, %r1021;
	mov.b32 	%r1004, 8;
	// begin inline asm
	{
    .reg .pred p;
    and.b32 %r1002, %r1015, %r1004;    setp.ne.u32 p, %r1002, 0;
    vote.ballot.sync.b32 %r1002, p, 0xffffffff;
    @!p not.b32 %r1002, %r1002;
}

	// end inline asm
	and.b32  	%r1023, %r1002, %r1022;
	mov.b32 	%r1007, 16;
	// begin inline asm
	{
    .reg .pred p;
    and.b32 %r1005, %r1015, %r1007;    setp.ne.u32 p, %r1005, 0;
    vote.ballot.sync.b32 %r1005, p, 0xffffffff;
    @!p not.b32 %r1005, %r1005;
}

	// end inline asm
	and.b32  	%r1024, %r1005, %r1023;
	mov.b32 	%r1010, 32;
	// begin inline asm
	{
    .reg .pred p;
    and.b32 %r1008, %r1015, %r1010;    setp.ne.u32 p, %r1008, 0;
    vote.ballot.sync.b32 %r1008, p, 0xffffffff;
    @!p not.b32 %r1008, %r1008;
}

	// end inline asm
	and.b32  	%r1025, %r1008, %r1024;
	mov.b32 	%r1013, 64;
	// begin inline asm
	{
    .reg .pred p;
    and.b32 %r1011, %r1015, %r1013;    setp.ne.u32 p, %r1011, 0;
    vote.ballot.sync.b32 %r1011, p, 0xffffffff;
    @!p not.b32 %r1011, %r1011;
}

	// end inline asm
	and.b32  	%r1026, %r1011, %r1025;
	mov.b32 	%r1016, 128;
	// begin inline asm
	{
    .reg .pred p;
    and.b32 %r1014, %r1015, %r1016;    setp.ne.u32 p, %r1014, 0;
    vote.ballot.sync.b32 %r1014, p, 0xffffffff;
    @!p not.b32 %r1014, %r1014;
}

	// end inline asm
	and.b32  	%r1027, %r1014, %r1026;
	clz.b32 	%r1028, %r1027;
	sub.s32 	%r161, 31, %r1028;
	and.b32  	%r1029, %r681, %r1027;
	popc.b32 	%r162, %r1029;
	setp.ne.s32 	%p112, %r307, %r161;
	mov.b32 	%r1754, 0;
	@%p112 bra 	$L__BB41_181;
	shl.b32 	%r1030, %r1015, 2;
	add.s32 	%r1031, %r9, %r1030;
	atom.shared.add.u32 	%r1754, [%r1031], %r162;
$L__BB41_181:
	shfl.sync.idx.b32	%r1057|%p113, %r1754, %r161, 31, -1;
	add.s32 	%r165, %r162, %r1057;
	shr.u64 	%rd226, %rd638, %r707;
	cvt.u32.u64 	%r1059, %rd226;
	and.b32  	%r1054, %r1059, %r7;
	mov.b32 	%r1034, 1;
	// begin inline asm
	{
    .reg .pred p;
    and.b32 %r1032, %r1054, %r1034;    setp.ne.u32 p, %r1032, 0;
    vote.ballot.sync.b32 %r1032, p, 0xffffffff;
    @!p not.b32 %r1032, %r1032;
}

	// end inline asm
	mov.b32 	%r1037, 2;
	// begin inline asm
	{
    .reg .pred p;
    and.b32 %r1035, %r1054, %r1037;    setp.ne.u32 p, %r1035, 0;
    vote.ballot.sync.b32 %r1035, p, 0xffffffff;
    @!p not.b32 %r1035, %r1035;
}

	// end inline asm
	and.b32  	%r1060, %r1035, %r1032;
	mov.b32 	%r1040, 4;
	// begin inline asm
	{
    .reg .pred p;
    and.b32 %r1038, %r1054, %r1040;    setp.ne.u32 p, %r1038, 0;
    vote.ballot.sync.b32 %r1038, p, 0xffffffff;
    @!p not.b32 %r1038, %r1038;
}

	// end inline asm
	and.b32  	%r1061, %r1038, %r1060;
	mov.b32 	%r1043, 8;
	// begin inline asm
	{
    .reg .pred p;
    and.b32 %r1041, %r1054, %r1043;    setp.ne.u32 p, %r1041, 0;
    vote.ballot.sync.b32 %r1041, p, 0xffffffff;
    @!p not.b32 %r1041, %r1041;
}

	// end inline asm
	and.b32  	%r1062, %r1041, %r1061;
	mov.b32 	%r1046, 16;
	// begin inline asm
	{
    .reg .pred p;
    and.b32 %r1044, %r1054, %r1046;    setp.ne.u32 p, %r1044, 0;
    vote.ballot.sync.b32 %r1044, p, 0xffffffff;
    @!p not.b32 %r1044, %r1044;
}

	// end inline asm
	and.b32  	%r1063, %r1044, %r1062;
	mov.b32 	%r1049, 32;
	// begin inline asm
	{
    .reg .pred p;
    and.b32 %r1047, %r1054, %r1049;    setp.ne.u32 p, %r1047, 0;
    vote.ballot.sync.b32 %r1047, p, 0xffffffff;
    @!p not.b32 %r1047, %r1047;
}

	// end inline asm
	and.b32  	%r1064, %r1047, %r1063;
	mov.b32 	%r1052, 64;
	// begin inline asm
	{
    .reg .pred p;
    and.b32 %r1050, %r1054, %r1052;    setp.ne.u32 p, %r1050, 0;
    vote.ballot.sync.b32 %r1050, p, 0xffffffff;
    @!p not.b32 %r1050, %r1050;
}

	// end inline asm
	and.b32  	%r1065, %r1050, %r1064;
	mov.b32 	%r1055, 128;
	// begin inline asm
	{
    .reg .pred p;
    and.b32 %r1053, %r1054, %r1055;    setp.ne.u32 p, %r1053, 0;
    vote.ballot.sync.b32 %r1053, p, 0xffffffff;
    @!p not.b32 %r1053, %r1053;
}

	// end inline asm
	and.b32  	%r1066, %r1053, %r1065;
	clz.b32 	%r1067, %r1066;
	sub.s32 	%r167, 31, %r1067;
	and.b32  	%r1068, %r681, %r1066;
	popc.b32 	%r168, %r1068;
	setp.ne.s32 	%p114, %r307, %r167;
	mov.b32 	%r1755, 0;
	@%p114 bra 	$L__BB41_183;
	shl.b32 	%r1069, %r1054, 2;
	add.s32 	%r1070, %r9, %r1069;
	atom.shared.add.u32 	%r1755, [%r1070], %r168;
$L__BB41_183:
	shfl.sync.idx.b32	%r1096|%p115, %r1755, %r167, 31, -1;
	add.s32 	%r171, %r168, %r1096;
	shr.u64 	%rd227, %rd637, %r707;
	cvt.u32.u64 	%r1098, %rd227;
	and.b32  	%r1093, %r1098, %r7;
	mov.b32 	%r1073, 1;
	// begin inline asm
	{
    .reg .pred p;
    and.b32 %r1071, %r1093, %r1073;    setp.ne.u32 p, %r1071, 0;
    vote.ballot.sync.b32 %r1071, p, 0xffffffff;
    @!p not.b32 %r1071, %r1071;
}

	// end inline asm
	mov.b32 	%r1076, 2;
	// begin inline asm
	{
    .reg .pred p;
    and.b32 %r1074, %r1093, %r1076;    setp.ne.u32 p, %r1074, 0;
    vote.ballot.sync.b32 %r1074, p, 0xffffffff;
    @!p not.b32 %r1074, %r1074;
}

	// end inline asm
	and.b32  	%r1099, %r1074, %r1071;
	mov.b32 	%r1079, 4;
	// begin inline asm
	{
    .reg .pred p;
    and.b32 %r1077, %r1093, %r1079;    setp.ne.u32 p, %r1077, 0;
    vote.ballot.sync.b32 %r1077, p, 0xffffffff;
    @!p not.b32 %r1077, %r1077;
}

	// end inline asm
	and.b32  	%r1100, %r1077, %r1099;
	mov.b32 	%r1082, 8;
	// begin inline asm
	{
    .reg .pred p;
    and.b32 %r1080, %r1093, %r1082;    setp.ne.u32 p, %r1080, 0;
    vote.ballot.sync.b32 %r1080, p, 0xffffffff;
    @!p not.b32 %r1080, %r1080;
}

	// end inline asm
	and.b32  	%r1101, %r1080, %r1100;
	mov.b32 	%r1085, 16;
	// begin inline asm
	{
    .reg .pred p;
    and.b32 %r1083, %r1093, %r1085;    setp.ne.u32 p, %r1083, 0;
    vote.ballot.sync.b32 %r1083, p, 0xffffffff;
    @!p not.b32 %r1083, %r1083;
}

	// end inline asm
	and.b32  	%r1102, %r1083, %r1101;
	mov.b32 	%r1088, 32;
	// begin inline asm
	{
    .reg .pred p;
    and.b32 %r1086, %r1093, %r1088;    setp.ne.u32 p, %r1086, 0;
    vote.ballot.sync.b32 %r1086, p, 0xffffffff;
    @!p not.b32 %r1086, %r1086;
}

	// end inline asm
	and.b32  	%r1103, %r1086, %r1102;
	mov.b32 	%r1091, 64;
	// begin inline asm
	{
    .reg .pred p;
    and.b32 %r1089, %r1093, %r1091;    setp.ne.u32 p, %r1089, 0;
    vote.ballot.sync.b32 %r1089, p, 0xffffffff;
    @!p not.b32 %r1089, %r1089;
}

	// end inline asm
	and.b32  	%r1104, %r1089, %r1103;
	mov.b32 	%r1094, 128;
	// begin inline asm
	{
    .reg .pred p;
    and.b32 %r1092, %r1093, %r1094;    setp.ne.u32 p, %r1092, 0;
    vote.ballot.sync.b32 %r1092, p, 0xffffffff;
    @!p not.b32 %r1092, %r1092;
}

	// end inline asm
	and.b32  	%r1105, %r1092, %r1104;
	clz.b32 	%r1106, %r1105;
	sub.s32 	%r173, 31, %r1106;
	and.b32  	%r1107, %r681, %r1105;
	popc.b32 	%r174, %r1107;
	setp.ne.s32 	%p116, %r307, %r173;
	mov.b32 	%r1756, 0;
	@%p116 bra 	$L__BB41_185;
	shl.b32 	%r1108, %r1093, 2;
	add.s32 	%r1109, %r9, %r1108;
	atom.shared.add.u32 	%r1756, [%r1109], %r174;
$L__BB41_185:
	shfl.sync.idx.b32	%r1135|%p117, %r1756, %r173, 31, -1;
	add.s32 	%r177, %r174, %r1135;
	shr.u64 	%rd228, %rd636, %r707;
	cvt.u32.u64 	%r1137, %rd228;
	and.b32  	%r1132, %r1137, %r7;
	mov.b32 	%r1112, 1;
	// begin inline asm
	{
    .reg .pred p;
    and.b32 %r1110, %r1132, %r1112;    setp.ne.u32 p, %r1110, 0;
    vote.ballot.sync.b32 %r1110, p, 0xffffffff;
    @!p not.b32 %r1110, %r1110;
}

	// end inline asm
	mov.b32 	%r1115, 2;
	// begin inline asm
	{
    .reg .pred p;
    and.b32 %r1113, %r1132, %r1115;    setp.ne.u32 p, %r1113, 0;
    vote.ballot.sync.b32 %r1113, p, 0xffffffff;
    @!p not.b32 %r1113, %r1113;
}

	// end inline asm
	and.b32  	%r1138, %r1113, %r1110;
	mov.b32 	%r1118, 4;
	// begin inline asm
	{
    .reg .pred p;
    and.b32 %r1116, %r1132, %r1118;    setp.ne.u32 p, %r1116, 0;
    vote.ballot.sync.b32 %r1116, p, 0xffffffff;
    @!p not.b32 %r1116, %r1116;
}

	// end inline asm
	and.b32  	%r1139, %r1116, %r1138;
	mov.b32 	%r1121, 8;
	// begin inline asm
	{
    .reg .pred p;
    and.b32 %r1119, %r1132, %r1121;    setp.ne.u32 p, %r1119, 0;
    vote.ballot.sync.b32 %r1119, p, 0xffffffff;
    @!p not.b32 %r1119, %r1119;
}

	// end inline asm
	and.b32  	%r1140, %r1119, %r1139;
	mov.b32 	%r1124, 16;
	// begin inline asm
	{
    .reg .pred p;
    and.b32 %r1122, %r1132, %r1124;    setp.ne.u32 p, %r1122, 0;
    vote.ballot.sync.b32 %r1122, p, 0xffffffff;
    @!p not.b32 %r1122, %r1122;
}

	// end inline asm
	and.b32  	%r1141, %r1122, %r1140;
	mov.b32 	%r1127, 32;
	// begin inline asm
	{
    .reg .pred p;
    and.b32 %r1125, %r1132, %r1127;    setp.ne.u32 p, %r1125, 0;
    vote.ballot.sync.b32 %r1125, p, 0xffffffff;
    @!p not.b32 %r1125, %r1125;
}

	// end inline asm
	and.b32  	%r1142, %r1125, %r1141;
	mov.b32 	%r1130, 64;
	// begin inline asm
	{
    .reg .pred p;
    and.b32 %r1128, %r1132, %r1130;    setp.ne.u32 p, %r1128, 0;
    vote.ballot.sync.b32 %r1128, p, 0xffffffff;
    @!p not.b32 %r1128, %r1128;
}

	// end inline asm
	and.b32  	%r1143, %r1128, %r1142;
	mov.b32 	%r1133, 128;
	// begin inline asm
	{
    .reg .pred p;
    and.b32 %r1131, %r1132, %r1133;    setp.ne.u32 p, %r1131, 0;
    vote.ballot.sync.b32 %r1131, p, 0xffffffff;
    @!p not.b32 %r1131, %r1131;
}

	// end inline asm
	and.b32  	%r1144, %r1131, %r1143;
	clz.b32 	%r1145, %r1144;
	sub.s32 	%r179, 31, %r1145;
	and.b32  	%r1146, %r681, %r1144;
	popc.b32 	%r180, %r1146;
	setp.ne.s32 	%p118, %r307, %r179;
	mov.b32 	%r1757, 0;
	@%p118 bra 	$L__BB41_187;
	shl.b32 	%r1147, %r1132, 2;
	add.s32 	%r1148, %r9, %r1147;
	atom.shared.add.u32 	%r1757, [%r1148], %r180;
$L__BB41_187:
	shfl.sync.idx.b32	%r1174|%p119, %r1757, %r179, 31, -1;
	add.s32 	%r183, %r180, %r1174;
	shr.u64 	%rd229, %rd635, %r707;
	cvt.u32.u64 	%r1176, %rd229;
	and.b32  	%r1171, %r1176, %r7;
	mov.b32 	%r1151, 1;
	// begin inline asm
	{
    .reg .pred p;
    and.b32 %r1149, %r1171, %r1151;    setp.ne.u32 p, %r1149, 0;
    vote.ballot.sync.b32 %r1149, p, 0xffffffff;
    @!p not.b32 %r1149, %r1149;
}

	// end inline asm
	mov.b32 	%r1154, 2;
	// begin inline asm
	{
    .reg .pred p;
    and.b32 %r1152, %r1171, %r1154;    setp.ne.u32 p, %r1152, 0;
    vote.ballot.sync.b32 %r1152, p, 0xffffffff;
    @!p not.b32 %r1152, %r1152;
}

	// end inline asm
	and.b32  	%r1177, %r1152, %r1149;
	mov.b32 	%r1157, 4;
	// begin inline asm
	{
    .reg .pred p;
    and.b32 %r1155, %r1171, %r1157;    setp.ne.u32 p, %r1155, 0;
    vote.ballot.sync.b32 %r1155, p, 0xffffffff;
    @!p not.b32 %r1155, %r1155;
}

	// end inline asm
	and.b32  	%r1178, %r1155, %r1177;
	mov.b32 	%r1160, 8;
	// begin inline asm
	{
    .reg .pred p;
    and.b32 %r1158, %r1171, %r1160;    setp.ne.u32 p, %r1158, 0;
    vote.ballot.sync.b32 %r1158, p, 0xffffffff;
    @!p not.b32 %r1158, %r1158;
}

	// end inline asm
	and.b32  	%r1179, %r1158, %r1178;
	mov.b32 	%r1163, 16;
	// begin inline asm
	{
    .reg .pred p;
    and.b32 %r1161, %r1171, %r1163;    setp.ne.u32 p, %r1161, 0;
    vote.ballot.sync.b32 %r1161, p, 0xffffffff;
    @!p not.b32 %r1161, %r1161;
}

	// end inline asm
	and.b32  	%r1180, %r1161, %r1179;
	mov.b32 	%r1166, 32;
	// begin inline asm
	{
    .reg .pred p;
    and.b32 %r1164, %r1171, %r1166;    setp.ne.u32 p, %r1164, 0;
    vote.ballot.sync.b32 %r1164, p, 0xffffffff;
    @!p not.b32 %r1164, %r1164;
}

	// end inline asm
	and.b32  	%r1181, %r1164, %r1180;
	mov.b32 	%r1169, 64;
	// begin inline asm
	{
    .reg .pred p;
    and.b32 %r1167, %r1171, %r1169;    setp.ne.u32 p, %r1167, 0;
    vote.ballot.sync.b32 %r1167, p, 0xffffffff;
    @!p not.b32 %r1167, %r1167;
}

	// end inline asm
	and.b32  	%r1182, %r1167, %r1181;
	mov.b32 	%r1172, 128;
	// begin inline asm
	{
    .reg .pred p;
    and.b32 %r1170, %r1171, %r1172;    setp.ne.u32 p, %r1170, 0;
    vote.ballot.sync.b32 %r1170, p, 0xffffffff;
    @!p not.b32 %r1170, %r1170;
}

	// end inline asm
	and.b32  	%r1183, %r1170, %r1182;
	clz.b32 	%r1184, %r1183;
	sub.s32 	%r185, 31, %r1184;
	and.b32  	%r1185, %r681, %r1183;
	popc.b32 	%r186, %r1185;
	setp.ne.s32 	%p120, %r307, %r185;
	mov.b32 	%r1758, 0;
	@%p120 bra 	$L__BB41_189;
	shl.b32 	%r1186, %r1171, 2;
	add.s32 	%r1187, %r9, %r1186;
	atom.shared.add.u32 	%r1758, [%r1187], %r186;
$L__BB41_189:
	shfl.sync.idx.b32	%r1213|%p121, %r1758, %r185, 31, -1;
	add.s32 	%r189, %r186, %r1213;
	shr.u64 	%rd230, %rd634, %r707;
	cvt.u32.u64 	%r1215, %rd230;
	and.b32  	%r1210, %r1215, %r7;
	mov.b32 	%r1190, 1;
	// begin inline asm
	{
    .reg .pred p;
    and.b32 %r1188, %r1210, %r1190;    setp.ne.u32 p, %r1188, 0;
    vote.ballot.sync.b32 %r1188, p, 0xffffffff;
    @!p not.b32 %r1188, %r1188;
}

	// end inline asm
	mov.b32 	%r1193, 2;
	// begin inline asm
	{
    .reg .pred p;
    and.b32 %r1191, %r1210, %r1193;    setp.ne.u32 p, %r1191, 0;
    vote.ballot.sync.b32 %r1191, p, 0xffffffff;
    @!p not.b32 %r1191, %r1191;
}

	// end inline asm
	and.b32  	%r1216, %r1191, %r1188;
	mov.b32 	%r1196, 4;
	// begin inline asm
	{
    .reg .pred p;
    and.b32 %r1194, %r1210, %r1196;    setp.ne.u32 p, %r1194, 0;
    vote.ballot.sync.b32 %r1194, p, 0xffffffff;
    @!p not.b32 %r1194, %r1194;
}

	// end inline asm
	and.b32  	%r1217, %r1194, %r1216;
	mov.b32 	%r1199, 8;
	// begin inline asm
	{
    .reg .pred p;
    and.b32 %r1197, %r1210, %r1199;    setp.ne.u32 p, %r1197, 0;
    vote.ballot.sync.b32 %r1197, p, 0xffffffff;
    @!p not.b32 %r1197, %r1197;
}

	// end inline asm
	and.b32  	%r1218, %r1197, %r1217;
	mov.b32 	%r1202, 16;
	// begin inline asm
	{
    .reg .pred p;
    and.b32 %r1200, %r1210, %r1202;    setp.ne.u32 p, %r1200, 0;
    vote.ballot.sync.b32 %r1200, p, 0xffffffff;
    @!p not.b32 %r1200, %r1200;
}

	// end inline asm
	and.b32  	%r1219, %r1200, %r1218;
	mov.b32 	%r1205, 32;
	// begin inline asm
	{
    .reg .pred p;
    and.b32 %r1203, %r1210, %r1205;    setp.ne.u32 p, %r1203, 0;
    vote.ballot.sync.b32 %r1203, p, 0xffffffff;
    @!p not.b32 %r1203, %r1203;
}

	// end inline asm
	and.b32  	%r1220, %r1203, %r1219;
	mov.b32 	%r1208, 64;
	// begin inline asm
	{
    .reg .pred p;
    and.b32 %r1206, %r1210, %r1208;    setp.ne.u32 p, %r1206, 0;
    vote.ballot.sync.b32 %r1206, p, 0xffffffff;
    @!p not.b32 %r1206, %r1206;
}

	// end inline asm
	and.b32  	%r1221, %r1206, %r1220;
	mov.b32 	%r1211, 128;
	// begin inline asm
	{
    .reg .pred p;
    and.b32 %r1209, %r1210, %r1211;    setp.ne.u32 p, %r1209, 0;
    vote.ballot.sync.b32 %r1209, p, 0xffffffff;
    @!p not.b32 %r1209, %r1209;
}

	// end inline asm
	and.b32  	%r1222, %r1209, %r1221;
	clz.b32 	%r1223, %r1222;
	sub.s32 	%r191, 31, %r1223;
	and.b32  	%r1224, %r681, %r1222;
	popc.b32 	%r192, %r1224;
	setp.ne.s32 	%p122, %r307, %r191;
	mov.b32 	%r1759, 0;
	@%p122 bra 	$L__BB41_191;
	shl.b32 	%r1225, %r1210, 2;
	add.s32 	%r1226, %r9, %r1225;
	atom.shared.add.u32 	%r1759, [%r1226], %r192;
$L__BB41_191:
	shfl.sync.idx.b32	%r1252|%p123, %r1759, %r191, 31, -1;
	add.s32 	%r195, %r192, %r1252;
	shr.u64 	%rd231, %rd633, %r707;
	cvt.u32.u64 	%r1254, %rd231;
	and.b32  	%r1249, %r1254, %r7;
	mov.b32 	%r1229, 1;
	// begin inline asm
	{
    .reg .pred p;
    and.b32 %r1227, %r1249, %r1229;    setp.ne.u32 p, %r1227, 0;
    vote.ballot.sync.b32 %r1227, p, 0xffffffff;
    @!p not.b32 %r1227, %r1227;
}

	// end inline asm
	mov.b32 	%r1232, 2;
	// begin inline asm
	{
    .reg .pred p;
    and.b32 %r1230, %r1249, %r1232;    setp.ne.u32 p, %r1230, 0;
    vote.ballot.sync.b32 %r1230, p, 0xffffffff;
    @!p not.b32 %r1230, %r1230;
}

	// end inline asm
	and.b32  	%r1255, %r1230, %r1227;
	mov.b32 	%r1235, 4;
	// begin inline asm
	{
    .reg .pred p;
    and.b32 %r1233, %r1249, %r1235;    setp.ne.u32 p, %r1233, 0;
    vote.ballot.sync.b32 %r1233, p, 0xffffffff;
    @!p not.b32 %r1233, %r1233;
}

	// end inline asm
	and.b32  	%r1256, %r1233, %r1255;
	mov.b32 	%r1238, 8;
	// begin inline asm
	{
    .reg .pred p;
    and.b32 %r1236, %r1249, %r1238;    setp.ne.u32 p, %r1236, 0;
    vote.ballot.sync.b32 %r1236, p, 0xffffffff;
    @!p not.b32 %r1236, %r1236;
}

	// end inline asm
	and.b32  	%r1257, %r1236, %r1256;
	mov.b32 	%r1241, 16;
	// begin inline asm
	{
    .reg .pred p;
    and.b32 %r1239, %r1249, %r1241;    setp.ne.u32 p, %r1239, 0;
    vote.ballot.sync.b32 %r1239, p, 0xffffffff;
    @!p not.b32 %r1239, %r1239;
}

	// end inline asm
	and.b32  	%r1258, %r1239, %r1257;
	mov.b32 	%r1244, 32;
	// begin inline asm
	{
    .reg .pred p;
    and.b32 %r1242, %r1249, %r1244;    setp.ne.u32 p, %r1242, 0;
    vote.ballot.sync.b32 %r1242, p, 0xffffffff;
    @!p not.b32 %r1242, %r1242;
}

	// end inline asm
	and.b32  	%r1259, %r1242, %r1258;
	mov.b32 	%r1247, 64;
	// begin inline asm
	{
    .reg .pred p;
    and.b32 %r1245, %r1249, %r1247;    setp.ne.u32 p, %r1245, 0;
    vote.ballot.sync.b32 %r1245, p, 0xffffffff;
    @!p not.b32 %r1245, %r1245;
}

	// end inline asm
	and.b32  	%r1260, %r1245, %r1259;
	mov.b32 	%r1250, 128;
	// begin inline asm
	{
    .reg .pred p;
    and.b32 %r1248, %r1249, %r1250;    setp.ne.u32 p, %r1248, 0;
    vote.ballot.sync.b32 %r1248, p, 0xffffffff;
    @!p not.b32 %r1248, %r1248;
}

	// end inline asm
	and.b32  	%r1261, %r1248, %r1260;
	clz.b32 	%r1262, %r1261;
	sub.s32 	%r197, 31, %r1262;
	and.b32  	%r1263, %r681, %r1261;
	popc.b32 	%r198, %r1263;
	setp.ne.s32 	%p124, %r307, %r197;
	mov.b32 	%r1760, 0;
	@%p124 bra 	$L__BB41_193;
	shl.b32 	%r1264, %r1249, 2;
	add.s32 	%r1265, %r9, %r1264;
	atom.shared.add.u32 	%r1760, [%r1265], %r198;
$L__BB41_193:
	setp.gt.u32 	%p125, %r1, 255;
	shfl.sync.idx.b32	%r1266|%p126, %r1760, %r197, 31, -1;
	add.s32 	%r201, %r198, %r1266;
	bar.sync 	0;
	shl.b32 	%r1267, %r117, 3;
	add.s32 	%r202, %r586, %r1267;
	st.shared.u64 	[%r202+-8], %rd647;
	shl.b32 	%r1269, %r123, 3;
	add.s32 	%r203, %r586, %r1269;
	st.shared.u64 	[%r203+-8], %rd646;
	shl.b32 	%r1270, %r129, 3;
	add.s32 	%r204, %r586, %r1270;
	st.shared.u64 	[%r204+-8], %rd645;
	shl.b32 	%r1271, %r135, 3;
	add.s32 	%r205, %r586, %r1271;
	st.shared.u64 	[%r205+-8], %rd644;
	shl.b32 	%r1272, %r141, 3;
	add.s32 	%r206, %r586, %r1272;
	st.shared.u64 	[%r206+-8], %rd643;
	shl.b32 	%r1273, %r147, 3;
	add.s32 	%r207, %r586, %r1273;
	st.shared.u64 	[%r207+-8], %rd642;
	shl.b32 	%r1274, %r153, 3;
	add.s32 	%r208, %r586, %r1274;
	st.shared.u64 	[%r208+-8], %rd641;
	shl.b32 	%r1275, %r159, 3;
	add.s32 	%r209, %r586, %r1275;
	st.shared.u64 	[%r209+-8], %rd640;
	shl.b32 	%r1276, %r165, 3;
	add.s32 	%r210, %r586, %r1276;
	st.shared.u64 	[%r210+-8], %rd639;
	shl.b32 	%r1277, %r171, 3;
	add.s32 	%r211, %r586, %r1277;
	st.shared.u64 	[%r211+-8], %rd638;
	shl.b32 	%r1278, %r177, 3;
	add.s32 	%r212, %r586, %r1278;
	st.shared.u64 	[%r212+-8], %rd637;
	shl.b32 	%r1279, %r183, 3;
	add.s32 	%r213, %r586, %r1279;
	st.shared.u64 	[%r213+-8], %rd636;
	shl.b32 	%r1280, %r189, 3;
	add.s32 	%r214, %r586, %r1280;
	st.shared.u64 	[%r214+-8], %rd635;
	shl.b32 	%r1281, %r195, 3;
	add.s32 	%r215, %r586, %r1281;
	st.shared.u64 	[%r215+-8], %rd634;
	shl.b32 	%r1282, %r201, 3;
	add.s32 	%r216, %r586, %r1282;
	st.shared.u64 	[%r216+-8], %rd633;
	shl.b32 	%r1283, %r1, 3;
	add.s32 	%r1284, %r586, %r1283;
	add.s32 	%r217, %r1284, 46080;
	@%p125 bra 	$L__BB41_201;
	ld.param.u64 	%rd601, [_ZN3cub18CUB_300001_SM_10006detail10radix_sort29DeviceRadixSortOnesweepKernelINS1_5radix10policy_hubImjyE10Policy1000ELNS0_9SortOrderE1EmjyiiNS1_21identity_decomposer_tEEEvPT5_SB_PT3_PKSC_PT1_PKSG_PT2_PKSK_T4_iiT6__param_3];
	cvta.to.global.u64 	%rd232, %rd601;
	shl.b64 	%rd233, %rd85, 3;
	add.s64 	%rd234, %rd232, %rd233;
	ld.global.u64 	%rd235, [%rd234];
	cvt.s64.s32 	%rd236, %r110;
	sub.s64 	%rd648, %rd235, %rd236;
	st.shared.u64 	[%r217], %rd648;
	setp.lt.s32 	%p127, %r3, 1;
	mov.u32 	%r1764, %r1712;
	@%p127 bra 	$L__BB41_200;
	mov.b32 	%r1762, -1;
	mov.u32 	%r1761, %r3;
	mov.u32 	%r1764, %r1712;
$L__BB41_196:
	ld.param.u64 	%rd595, [_ZN3cub18CUB_300001_SM_10006detail10radix_sort29DeviceRadixSortOnesweepKernelINS1_5radix10policy_hubImjyE10Policy1000ELNS0_9SortOrderE1EmjyiiNS1_21identity_decomposer_tEEEvPT5_SB_PT3_PKSC_PT1_PKSG_PT2_PKSK_T4_iiT6__param_0];
	add.s32 	%r221, %r1761, -1;
	shl.b32 	%r1286, %r221, 8;
	add.s32 	%r1287, %r1286, %r1;
	cvta.to.global.u64 	%rd237, %rd595;
	mul.wide.s32 	%rd238, %r1287, 4;
	add.s64 	%rd111, %rd237, %rd238;
$L__BB41_197:
	membar.cta;
	ld.volatile.global.u32 	%r222, [%rd111];
	setp.eq.s32 	%p128, %r222, 0;
	@%p128 bra 	$L__BB41_197;
	and.b32  	%r1288, %r222, 1073741823;
	add.s32 	%r1764, %r1288, %r1764;
	setp.gt.s32 	%p129, %r222, -1;
	vote.sync.ballot.b32 	%r1762, %p129, %r1762;
	setp.gt.u32 	%p131, %r1761, 1;
	and.pred  	%p132, %p129, %p131;
	mov.u32 	%r1761, %r221;
	@%p132 bra 	$L__BB41_196;
	ld.shared.u64 	%rd648, [%r217];
$L__BB41_200:
	or.b32  	%r1289, %r1764, -2147483648;
	st.volatile.global.u32 	[%rd68], %r1289;
	sub.s32 	%r1290, %r1764, %r1712;
	cvt.s64.s32 	%rd239, %r1290;
	add.s64 	%rd240, %rd648, %rd239;
	st.shared.u64 	[%r217], %rd240;
$L__BB41_201:
	ld.param.u64 	%rd598, [_ZN3cub18CUB_300001_SM_10006detail10radix_sort29DeviceRadixSortOnesweepKernelINS1_5radix10policy_hubImjyE10Policy1000ELNS0_9SortOrderE1EmjyiiNS1_21identity_decomposer_tEEEvPT5_SB_PT3_PKSC_PT1_PKSG_PT2_PKSK_T4_iiT6__param_2];
	setp.gt.u32 	%p133, %r1, 255;
	setp.lt.s32 	%p134, %r4, %r304;
	setp.eq.s64 	%p135, %rd598, 0;
	or.pred  	%p136, %p135, %p134;
	or.pred  	%p137, %p133, %p136;
	@%p137 bra 	$L__BB41_203;
	ld.param.u64 	%rd599, [_ZN3cub18CUB_300001_SM_10006detail10radix_sort29DeviceRadixSortOnesweepKernelINS1_5radix10policy_hubImjyE10Policy1000ELNS0_9SortOrderE1EmjyiiNS1_21identity_decomposer_tEEEvPT5_SB_PT3_PKSC_PT1_PKSG_PT2_PKSK_T4_iiT6__param_2];
	ld.shared.u64 	%rd241, [%r217];
	cvt.s64.s32 	%rd242, %r1712;
	cvt.s64.s32 	%rd243, %r110;
	add.s64 	%rd244, %rd243, %rd242;
	add.s64 	%rd245, %rd244, %rd241;
	cvta.to.global.u64 	%rd246, %rd599;
	shl.b64 	%rd247, %rd85, 3;
	add.s64 	%rd248, %rd246, %rd247;
	st.global.u64 	[%rd248], %rd245;
$L__BB41_203:
	setp.gt.s32 	%p138, %r4, %r304;
	bar.sync 	0;
	add.s32 	%r226, %r217, -46080;
	@%p138 bra 	$L__BB41_205;
	ld.shared.u64 	%rd249, [%r217+-46080];
	shr.u64 	%rd250, %rd249, %r707;
	cvt.u32.u64 	%r1292, %rd250;
	and.b32  	%r1293, %r1292, %r7;
	shl.b32 	%r1294, %r1293, 3;
	add.s32 	%r1296, %r586, 46080;
	add.s32 	%r1297, %r1296, %r1294;
	ld.shared.u64 	%rd251, [%r1297];
	add.s64 	%rd252, %rd251, %rd85;
	not.b64 	%rd253, %rd249;
	shl.b64 	%rd254, %rd252, 3;
	add.s64 	%rd255, %rd2, %rd254;
	st.global.u64 	[%rd255], %rd253;
	bar.warp.sync 	-1;
	ld.shared.u64 	%rd256, [%r217+-43008];
	shr.u64 	%rd257, %rd256, %r707;
	cvt.u32.u64 	%r1298, %rd257;
	and.b32  	%r1299, %r1298, %r7;
	shl.b32 	%r1300, %r1299, 3;
	add.s32 	%r1301, %r1296, %r1300;
	ld.shared.u64 	%rd258, [%r1301];
	add.s64 	%rd259, %rd258, %rd85;
	not.b64 	%rd260, %rd256;
	shl.b64 	%rd261, %rd259, 3;
	add.s64 	%rd262, %rd2, %rd261;
	st.global.u64 	[%rd262+3072], %rd260;
	bar.warp.sync 	-1;
	ld.shared.u64 	%rd263, [%r217+-39936];
	shr.u64 	%rd264, %rd263, %r707;
	cvt.u32.u64 	%r1302, %rd264;
	and.b32  	%r1303, %r1302, %r7;
	shl.b32 	%r1304, %r1303, 3;
	add.s32 	%r1305, %r1296, %r1304;
	ld.shared.u64 	%rd265, [%r1305];
	add.s64 	%rd266, %rd265, %rd85;
	not.b64 	%rd267, %rd263;
	shl.b64 	%rd268, %rd266, 3;
	add.s64 	%rd269, %rd2, %rd268;
	st.global.u64 	[%rd269+6144], %rd267;
	bar.warp.sync 	-1;
	ld.shared.u64 	%rd270, [%r217+-36864];
	shr.u64 	%rd271, %rd270, %r707;
	cvt.u32.u64 	%r1306, %rd271;
	and.b32  	%r1307, %r1306, %r7;
	shl.b32 	%r1308, %r1307, 3;
	add.s32 	%r1309, %r1296, %r1308;
	ld.shared.u64 	%rd272, [%r1309];
	add.s64 	%rd273, %rd272, %rd85;
	not.b64 	%rd274, %rd270;
	shl.b64 	%rd275, %rd273, 3;
	add.s64 	%rd276, %rd2, %rd275;
	st.global.u64 	[%rd276+9216], %rd274;
	bar.warp.sync 	-1;
	ld.shared.u64 	%rd277, [%r217+-33792];
	shr.u64 	%rd278, %rd277, %r707;
	cvt.u32.u64 	%r1310, %rd278;
	and.b32  	%r1311, %r1310, %r7;
	shl.b32 	%r1312, %r1311, 3;
	add.s32 	%r1313, %r1296, %r1312;
	ld.shared.u64 	%rd279, [%r1313];
	add.s64 	%rd280, %rd279, %rd85;
	not.b64 	%rd281, %rd277;
	shl.b64 	%rd282, %rd280, 3;
	add.s64 	%rd283, %rd2, %rd282;
	st.global.u64 	[%rd283+12288], %rd281;
	bar.warp.sync 	-1;
	ld.shared.u64 	%rd284, [%r217+-30720];
	shr.u64 	%rd285, %rd284, %r707;
	cvt.u32.u64 	%r1314, %rd285;
	and.b32  	%r1315, %r1314, %r7;
	shl.b32 	%r1316, %r1315, 3;
	add.s32 	%r1317, %r1296, %r1316;
	ld.shared.u64 	%rd286, [%r1317];
	add.s64 	%rd287, %rd286, %rd85;
	not.b64 	%rd288, %rd284;
	shl.b64 	%rd289, %rd287, 3;
	add.s64 	%rd290, %rd2, %rd289;
	st.global.u64 	[%rd290+15360], %rd288;
	bar.warp.sync 	-1;
	ld.shared.u64 	%rd291, [%r217+-27648];
	shr.u64 	%rd292, %rd291, %r707;
	cvt.u32.u64 	%r1318, %rd292;
	and.b32  	%r1319, %r1318, %r7;
	shl.b32 	%r1320, %r1319, 3;
	add.s32 	%r1321, %r1296, %r1320;
	ld.shared.u64 	%rd293, [%r1321];
	add.s64 	%rd294, %rd293, %rd85;
	not.b64 	%rd295, %rd291;
	shl.b64 	%rd296, %rd294, 3;
	add.s64 	%rd297, %rd2, %rd296;
	st.global.u64 	[%rd297+18432], %rd295;
	bar.warp.sync 	-1;
	ld.shared.u64 	%rd298, [%r217+-24576];
	shr.u64 	%rd299, %rd298, %r707;
	cvt.u32.u64 	%r1322, %rd299;
	and.b32  	%r1323, %r1322, %r7;
	shl.b32 	%r1324, %r1323, 3;
	add.s32 	%r1325, %r1296, %r1324;
	ld.shared.u64 	%rd300, [%r1325];
	add.s64 	%rd301, %rd300, %rd85;
	not.b64 	%rd302, %rd298;
	shl.b64 	%rd303, %rd301, 3;
	add.s64 	%rd304, %rd2, %rd303;
	st.global.u64 	[%rd304+21504], %rd302;
	bar.warp.sync 	-1;
	ld.shared.u64 	%rd305, [%r217+-21504];
	shr.u64 	%rd306, %rd305, %r707;
	cvt.u32.u64 	%r1326, %rd306;
	and.b32  	%r1327, %r1326, %r7;
	shl.b32 	%r1328, %r1327, 3;
	add.s32 	%r1329, %r1296, %r1328;
	ld.shared.u64 	%rd307, [%r1329];
	add.s64 	%rd308, %rd307, %rd85;
	not.b64 	%rd309, %rd305;
	shl.b64 	%rd310, %rd308, 3;
	add.s64 	%rd311, %rd2, %rd310;
	st.global.u64 	[%rd311+24576], %rd309;
	bar.warp.sync 	-1;
	ld.shared.u64 	%rd312, [%r217+-18432];
	shr.u64 	%rd313, %rd312, %r707;
	cvt.u32.u64 	%r1330, %rd313;
	and.b32  	%r1331, %r1330, %r7;
	shl.b32 	%r1332, %r1331, 3;
	add.s32 	%r1333, %r1296, %r1332;
	ld.shared.u64 	%rd314, [%r1333];
	add.s64 	%rd315, %rd314, %rd85;
	not.b64 	%rd316, %rd312;
	shl.b64 	%rd317, %rd315, 3;
	add.s64 	%rd318, %rd2, %rd317;
	st.global.u64 	[%rd318+27648], %rd316;
	bar.warp.sync 	-1;
	ld.shared.u64 	%rd319, [%r217+-15360];
	shr.u64 	%rd320, %rd319, %r707;
	cvt.u32.u64 	%r1334, %rd320;
	and.b32  	%r1335, %r1334, %r7;
	shl.b32 	%r1336, %r1335, 3;
	add.s32 	%r1337, %r1296, %r1336;
	ld.shared.u64 	%rd321, [%r1337];
	add.s64 	%rd322, %rd321, %rd85;
	not.b64 	%rd323, %rd319;
	shl.b64 	%rd324, %rd322, 3;
	add.s64 	%rd325, %rd2, %rd324;
	st.global.u64 	[%rd325+30720], %rd323;
	bar.warp.sync 	-1;
	ld.shared.u64 	%rd326, [%r217+-12288];
	shr.u64 	%rd327, %rd326, %r707;
	cvt.u32.u64 	%r1338, %rd327;
	and.b32  	%r1339, %r1338, %r7;
	shl.b32 	%r1340, %r1339, 3;
	add.s32 	%r1341, %r1296, %r1340;
	ld.shared.u64 	%rd328, [%r1341];
	add.s64 	%rd329, %rd328, %rd85;
	not.b64 	%rd330, %rd326;
	shl.b64 	%rd331, %rd329, 3;
	add.s64 	%rd332, %rd2, %rd331;
	st.global.u64 	[%rd332+33792], %rd330;
	bar.warp.sync 	-1;
	ld.shared.u64 	%rd333, [%r217+-9216];
	shr.u64 	%rd334, %rd333, %r707;
	cvt.u32.u64 	%r1342, %rd334;
	and.b32  	%r1343, %r1342, %r7;
	shl.b32 	%r1344, %r1343, 3;
	add.s32 	%r1345, %r1296, %r1344;
	ld.shared.u64 	%rd335, [%r1345];
	add.s64 	%rd336, %rd335, %rd85;
	not.b64 	%rd337, %rd333;
	shl.b64 	%rd338, %rd336, 3;
	add.s64 	%rd339, %rd2, %rd338;
	st.global.u64 	[%rd339+36864], %rd337;
	bar.warp.sync 	-1;
	ld.shared.u64 	%rd340, [%r217+-6144];
	shr.u64 	%rd341, %rd340, %r707;
	cvt.u32.u64 	%r1346, %rd341;
	and.b32  	%r1347, %r1346, %r7;
	shl.b32 	%r1348, %r1347, 3;
	add.s32 	%r1349, %r1296, %r1348;
	ld.shared.u64 	%rd342, [%r1349];
	add.s64 	%rd343, %rd342, %rd85;
	not.b64 	%rd344, %rd340;
	shl.b64 	%rd345, %rd343, 3;
	add.s64 	%rd346, %rd2, %rd345;
	st.global.u64 	[%rd346+39936], %rd344;
	bar.warp.sync 	-1;
	ld.shared.u64 	%rd347, [%r217+-3072];
	shr.u64 	%rd348, %rd347, %r707;
	cvt.u32.u64 	%r1350, %rd348;
	and.b32  	%r1351, %r1350, %r7;
	shl.b32 	%r1352, %r1351, 3;
	add.s32 	%r1353, %r1296, %r1352;
	ld.shared.u64 	%rd349, [%r1353];
	add.s64 	%rd350, %rd349, %rd85;
	not.b64 	%rd351, %rd347;
	shl.b64 	%rd352, %rd350, 3;
	add.s64 	%rd353, %rd2, %rd352;
	st.global.u64 	[%rd353+43008], %rd351;
	bar.warp.sync 	-1;
	bra.uni 	$L__BB41_236;
$L__BB41_205:
	mad.lo.s32 	%r227, %r3, -5760, %r304;
	setp.ge.s32 	%p139, %r1, %r227;
	@%p139 bra 	$L__BB41_207;
	ld.shared.u64 	%rd354, [%r226];
	shr.u64 	%rd355, %rd354, %r707;
	cvt.u32.u64 	%r1355, %rd355;
	and.b32  	%r1356, %r1355, %r7;
	shl.b32 	%r1357, %r1356, 3;
	add.s32 	%r1359, %r586, %r1357;
	ld.shared.u64 	%rd356, [%r1359+46080];
	not.b64 	%rd357, %rd354;
	add.s64 	%rd358, %rd356, %rd85;
	shl.b64 	%rd359, %rd358, 3;
	add.s64 	%rd360, %rd2, %rd359;
	st.global.u64 	[%rd360], %rd357;
$L__BB41_207:
	bar.warp.sync 	-1;
	add.s32 	%r1360, %r1, 384;
	setp.ge.s32 	%p140, %r1360, %r227;
	@%p140 bra 	$L__BB41_209;
	ld.shared.u64 	%rd361, [%r217+-43008];
	shr.u64 	%rd362, %rd361, %r707;
	cvt.u32.u64 	%r1362, %rd362;
	and.b32  	%r1363, %r1362, %r7;
	shl.b32 	%r1364, %r1363, 3;
	add.s32 	%r1366, %r586, %r1364;
	ld.shared.u64 	%rd363, [%r1366+46080];
	not.b64 	%rd364, %rd361;
	add.s64 	%rd365, %rd363, %rd85;
	shl.b64 	%rd366, %rd365, 3;
	add.s64 	%rd367, %rd2, %rd366;
	st.global.u64 	[%rd367+3072], %rd364;
$L__BB41_209:
	bar.warp.sync 	-1;
	add.s32 	%r1367, %r1, 768;
	setp.ge.s32 	%p141, %r1367, %r227;
	@%p141 bra 	$L__BB41_211;
	ld.shared.u64 	%rd368, [%r217+-39936];
	shr.u64 	%rd369, %rd368, %r707;
	cvt.u32.u64 	%r1369, %rd369;
	and.b32  	%r1370, %r1369, %r7;
	shl.b32 	%r1371, %r1370, 3;
	add.s32 	%r1373, %r586, %r1371;
	ld.shared.u64 	%rd370, [%r1373+46080];
	not.b64 	%rd371, %rd368;
	add.s64 	%rd372, %rd370, %rd85;
	shl.b64 	%rd373, %rd372, 3;
	add.s64 	%rd374, %rd2, %rd373;
	st.global.u64 	[%rd374+6144], %rd371;
$L__BB41_211:
	bar.warp.sync 	-1;
	add.s32 	%r1374, %r1, 1152;
	setp.ge.s32 	%p142, %r1374, %r227;
	@%p142 bra 	$L__BB41_213;
	ld.shared.u64 	%rd375, [%r217+-36864];
	shr.u64 	%rd376, %rd375, %r707;
	cvt.u32.u64 	%r1376, %rd376;
	and.b32  	%r1377, %r1376, %r7;
	shl.b32 	%r1378, %r1377, 3;
	add.s32 	%r1380, %r586, %r1378;
	ld.shared.u64 	%rd377, [%r1380+46080];
	not.b64 	%rd378, %rd375;
	add.s64 	%rd379, %rd377, %rd85;
	shl.b64 	%rd380, %rd379, 3;
	add.s64 	%rd381, %rd2, %rd380;
	st.global.u64 	[%rd381+9216], %rd378;
$L__BB41_213:
	bar.warp.sync 	-1;
	add.s32 	%r1381, %r1, 1536;
	setp.ge.s32 	%p143, %r1381, %r227;
	@%p143 bra 	$L__BB41_215;
	ld.shared.u64 	%rd382, [%r217+-33792];
	shr.u64 	%rd383, %rd382, %r707;
	cvt.u32.u64 	%r1383, %rd383;
	and.b32  	%r1384, %r1383, %r7;
	shl.b32 	%r1385, %r1384, 3;
	add.s32 	%r1387, %r586, %r1385;
	ld.shared.u64 	%rd384, [%r1387+46080];
	not.b64 	%rd385, %rd382;
	add.s64 	%rd386, %rd384, %rd85;
	shl.b64 	%rd387, %rd386, 3;
	add.s64 	%rd388, %rd2, %rd387;
	st.global.u64 	[%rd388+12288], %rd385;
$L__BB41_215:
	bar.warp.sync 	-1;
	add.s32 	%r1388, %r1, 1920;
	setp.ge.s32 	%p144, %r1388, %r227;
	@%p144 bra 	$L__BB41_217;
	ld.shared.u64 	%rd389, [%r217+-30720];
	shr.u64 	%rd390, %rd389, %r707;
	cvt.u32.u64 	%r1390, %rd390;
	and.b32  	%r1391, %r1390, %r7;
	shl.b32 	%r1392, %r1391, 3;
	add.s32 	%r1394, %r586, %r1392;
	ld.shared.u64 	%rd391, [%r1394+46080];
	not.b64 	%rd392, %rd389;
	add.s64 	%rd393, %rd391, %rd85;
	shl.b64 	%rd394, %rd393, 3;
	add.s64 	%rd395, %rd2, %rd394;
	st.global.u64 	[%rd395+15360], %rd392;
$L__BB41_217:
	bar.warp.sync 	-1;
	add.s32 	%r1395, %r1, 2304;
	setp.ge.s32 	%p145, %r1395, %r227;
	@%p145 bra 	$L__BB41_219;
	ld.shared.u64 	%rd396, [%r217+-27648];
	shr.u64 	%rd397, %rd396, %r707;
	cvt.u32.u64 	%r1397, %rd397;
	and.b32  	%r1398, %r1397, %r7;
	shl.b32 	%r1399, %r1398, 3;
	add.s32 	%r1401, %r586, %r1399;
	ld.shared.u64 	%rd398, [%r1401+46080];
	not.b64 	%rd399, %rd396;
	add.s64 	%rd400, %rd398, %rd85;
	shl.b64 	%rd401, %rd400, 3;
	add.s64 	%rd402, %rd2, %rd401;
	st.global.u64 	[%rd402+18432], %rd399;
$L__BB41_219:
	bar.warp.sync 	-1;
	add.s32 	%r1402, %r1, 2688;
	setp.ge.s32 	%p146, %r1402, %r227;
	@%p146 bra 	$L__BB41_221;
	ld.shared.u64 	%rd403, [%r217+-24576];
	shr.u64 	%rd404, %rd403, %r707;
	cvt.u32.u64 	%r1404, %rd404;
	and.b32  	%r1405, %r1404, %r7;
	shl.b32 	%r1406, %r1405, 3;
	add.s32 	%r1408, %r586, %r1406;
	ld.shared.u64 	%rd405, [%r1408+46080];
	not.b64 	%rd406, %rd403;
	add.s64 	%rd407, %rd405, %rd85;
	shl.b64 	%rd408, %rd407, 3;
	add.s64 	%rd409, %rd2, %rd408;
	st.global.u64 	[%rd409+21504], %rd406;
$L__BB41_221:
	bar.warp.sync 	-1;
	or.b32  	%r1409, %r1, 3072;
	setp.ge.s32 	%p147, %r1409, %r227;
	@%p147 bra 	$L__BB41_223;
	ld.shared.u64 	%rd410, [%r217+-21504];
	shr.u64 	%rd411, %rd410, %r707;
	cvt.u32.u64 	%r1411, %rd411;
	and.b32  	%r1412, %r1411, %r7;
	shl.b32 	%r1413, %r1412, 3;
	add.s32 	%r1415, %r586, %r1413;
	ld.shared.u64 	%rd412, [%r1415+46080];
	not.b64 	%rd413, %rd410;
	add.s64 	%rd414, %rd412, %rd85;
	shl.b64 	%rd415, %rd414, 3;
	add.s64 	%rd416, %rd2, %rd415;
	st.global.u64 	[%rd416+24576], %rd413;
$L__BB41_223:
	bar.warp.sync 	-1;
	add.s32 	%r1416, %r1, 3456;
	setp.ge.s32 	%p148, %r1416, %r227;
	@%p148 bra 	$L__BB41_225;
	ld.shared.u64 	%rd417, [%r217+-18432];
	shr.u64 	%rd418, %rd417, %r707;
	cvt.u32.u64 	%r1418, %rd418;
	and.b32  	%r1419, %r1418, %r7;
	shl.b32 	%r1420, %r1419, 3;
	add.s32 	%r1422, %r586, %r1420;
	ld.shared.u64 	%rd419, [%r1422+46080];
	not.b64 	%rd420, %rd417;
	add.s64 	%rd421, %rd419, %rd85;
	shl.b64 	%rd422, %rd421, 3;
	add.s64 	%rd423, %rd2, %rd422;
	st.global.u64 	[%rd423+27648], %rd420;
$L__BB41_225:
	bar.warp.sync 	-1;
	add.s32 	%r1423, %r1, 3840;
	setp.ge.s32 	%p149, %r1423, %r227;
	@%p149 bra 	$L__BB41_227;
	ld.shared.u64 	%rd424, [%r217+-15360];
	shr.u64 	%rd425, %rd424, %r707;
	cvt.u32.u64 	%r1425, %rd425;
	and.b32  	%r1426, %r1425, %r7;
	shl.b32 	%r1427, %r1426, 3;
	add.s32 	%r1429, %r586, %r1427;
	ld.shared.u64 	%rd426, [%r1429+46080];
	not.b64 	%rd427, %rd424;
	add.s64 	%rd428, %rd426, %rd85;
	shl.b64 	%rd429, %rd428, 3;
	add.s64 	%rd430, %rd2, %rd429;
	st.global.u64 	[%rd430+30720], %rd427;
$L__BB41_227:
	bar.warp.sync 	-1;
	add.s32 	%r1430, %r1, 4224;
	setp.ge.s32 	%p150, %r1430, %r227;
	@%p150 bra 	$L__BB41_229;
	ld.shared.u64 	%rd431, [%r217+-12288];
	shr.u64 	%rd432, %rd431, %r707;
	cvt.u32.u64 	%r1432, %rd432;
	and.b32  	%r1433, %r1432, %r7;
	shl.b32 	%r1434, %r1433, 3;
	add.s32 	%r1436, %r586, %r1434;
	ld.shared.u64 	%rd433, [%r1436+46080];
	not.b64 	%rd434, %rd431;
	add.s64 	%rd435, %rd433, %rd85;
	shl.b64 	%rd436, %rd435, 3;
	add.s64 	%rd437, %rd2, %rd436;
	st.global.u64 	[%rd437+33792], %rd434;
$L__BB41_229:
	bar.warp.sync 	-1;
	add.s32 	%r1437, %r1, 4608;
	setp.ge.s32 	%p151, %r1437, %r227;
	@%p151 bra 	$L__BB41_231;
	ld.shared.u64 	%rd438, [%r217+-9216];
	shr.u64 	%rd439, %rd438, %r707;
	cvt.u32.u64 	%r1439, %rd439;
	and.b32  	%r1440, %r1439, %r7;
	shl.b32 	%r1441, %r1440, 3;
	add.s32 	%r1443, %r586, %r1441;
	ld.shared.u64 	%rd440, [%r1443+46080];
	not.b64 	%rd441, %rd438;
	add.s64 	%rd442, %rd440, %rd85;
	shl.b64 	%rd443, %rd442, 3;
	add.s64 	%rd444, %rd2, %rd443;
	st.global.u64 	[%rd444+36864], %rd441;
$L__BB41_231:
	bar.warp.sync 	-1;
	add.s32 	%r1444, %r1, 4992;
	setp.ge.s32 	%p152, %r1444, %r227;
	@%p152 bra 	$L__BB41_233;
	ld.shared.u64 	%rd445, [%r217+-6144];
	shr.u64 	%rd446, %rd445, %r707;
	cvt.u32.u64 	%r1446, %rd446;
	and.b32  	%r1447, %r1446, %r7;
	shl.b32 	%r1448, %r1447, 3;
	add.s32 	%r1450, %r586, %r1448;
	ld.shared.u64 	%rd447, [%r1450+46080];
	not.b64 	%rd448, %rd445;
	add.s64 	%rd449, %rd447, %rd85;
	shl.b64 	%rd450, %rd449, 3;
	add.s64 	%rd451, %rd2, %rd450;
	st.global.u64 	[%rd451+39936], %rd448;
$L__BB41_233:
	bar.warp.sync 	-1;
	add.s32 	%r1451, %r1, 5376;
	setp.ge.s32 	%p153, %r1451, %r227;
	@%p153 bra 	$L__BB41_235;
	ld.shared.u64 	%rd452, [%r217+-3072];
	shr.u64 	%rd453, %rd452, %r707;
	cvt.u32.u64 	%r1453, %rd453;
	and.b32  	%r1454, %r1453, %r7;
	shl.b32 	%r1455, %r1454, 3;
	add.s32 	%r1457, %r586, %r1455;
	ld.shared.u64 	%rd454, [%r1457+46080];
	not.b64 	%rd455, %rd452;
	add.s64 	%rd456, %rd454, %rd85;
	shl.b64 	%rd457, %rd456, 3;
	add.s64 	%rd458, %rd2, %rd457;
	st.global.u64 	[%rd458+43008], %rd455;
$L__BB41_235:
	bar.warp.sync 	-1;
$L__BB41_236:
	setp.gt.s32 	%p154, %r4, %r304;
	ld.shared.u64 	%rd459, [%r217+-46080];
	shr.u64 	%rd460, %rd459, %r707;
	cvt.u32.u64 	%r1459, %rd460;
	and.b32  	%r228, %r1459, %r7;
	ld.shared.u64 	%rd461, [%r217+-43008];
	shr.u64 	%rd462, %rd461, %r707;
	cvt.u32.u64 	%r1460, %rd462;
	and.b32  	%r229, %r1460, %r7;
	ld.shared.u64 	%rd463, [%r217+-39936];
	shr.u64 	%rd464, %rd463, %r707;
	cvt.u32.u64 	%r1461, %rd464;
	and.b32  	%r230, %r1461, %r7;
	ld.shared.u64 	%rd465, [%r217+-36864];
	shr.u64 	%rd466, %rd465, %r707;
	cvt.u32.u64 	%r1462, %rd466;
	and.b32  	%r231, %r1462, %r7;
	ld.shared.u64 	%rd467, [%r217+-33792];
	shr.u64 	%rd468, %rd467, %r707;
	cvt.u32.u64 	%r1463, %rd468;
	and.b32  	%r232, %r1463, %r7;
	ld.shared.u64 	%rd469, [%r217+-30720];
	shr.u64 	%rd470, %rd469, %r707;
	cvt.u32.u64 	%r1464, %rd470;
	and.b32  	%r233, %r1464, %r7;
	ld.shared.u64 	%rd471, [%r217+-27648];
	shr.u64 	%rd472, %rd471, %r707;
	cvt.u32.u64 	%r1465, %rd472;
	and.b32  	%r234, %r1465, %r7;
	ld.shared.u64 	%rd473, [%r217+-24576];
	shr.u64 	%rd474, %rd473, %r707;
	cvt.u32.u64 	%r1466, %rd474;
	and.b32  	%r235, %r1466, %r7;
	ld.shared.u64 	%rd475, [%r217+-21504];
	shr.u64 	%rd476, %rd475, %r707;
	cvt.u32.u64 	%r1467, %rd476;
	and.b32  	%r236, %r1467, %r7;
	ld.shared.u64 	%rd477, [%r217+-18432];
	shr.u64 	%rd478, %rd477, %r707;
	cvt.u32.u64 	%r1468, %rd478;
	and.b32  	%r237, %r1468, %r7;
	ld.shared.u64 	%rd479, [%r217+-15360];
	shr.u64 	%rd480, %rd479, %r707;
	cvt.u32.u64 	%r1469, %rd480;
	and.b32  	%r238, %r1469, %r7;
	ld.shared.u64 	%rd481, [%r217+-12288];
	shr.u64 	%rd482, %rd481, %r707;
	cvt.u32.u64 	%r1470, %rd482;
	and.b32  	%r239, %r1470, %r7;
	ld.shared.u64 	%rd483, [%r217+-9216];
	shr.u64 	%rd484, %rd483, %r707;
	cvt.u32.u64 	%r1471, %rd484;
	and.b32  	%r240, %r1471, %r7;
	ld.shared.u64 	%rd485, [%r217+-6144];
	shr.u64 	%rd486, %rd485, %r707;
	cvt.u32.u64 	%r1472, %rd486;
	and.b32  	%r241, %r1472, %r7;
	ld.shared.u64 	%rd487, [%r217+-3072];
	shr.u64 	%rd488, %rd487, %r707;
	cvt.u32.u64 	%r1473, %rd488;
	and.b32  	%r242, %r1473, %r7;
	@%p154 bra 	$L__BB41_238;
	ld.global.u32 	%r1779, [%rd84];
	ld.global.u32 	%r1780, [%rd84+128];
	ld.global.u32 	%r1781, [%rd84+256];
	ld.global.u32 	%r1782, [%rd84+384];
	ld.global.u32 	%r1783, [%rd84+512];
	ld.global.u32 	%r1784, [%rd84+640];
	ld.global.u32 	%r1785, [%rd84+768];
	ld.global.u32 	%r1786, [%rd84+896];
	ld.global.u32 	%r1787, [%rd84+1024];
	ld.global.u32 	%r1788, [%rd84+1152];
	ld.global.u32 	%r1789, [%rd84+1280];
	ld.global.u32 	%r1790, [%rd84+1408];
	ld.global.u32 	%r1791, [%rd84+1536];
	ld.global.u32 	%r1792, [%rd84+1664];
	ld.global.u32 	%r1793, [%rd84+1792];
	bra.uni 	$L__BB41_268;
$L__BB41_238:
	cvt.u32.u64 	%r1475, %rd83;
	sub.s32 	%r258, %r304, %r467;
	setp.ge.s32 	%p155, %r1475, %r258;
	@%p155 bra 	$L__BB41_240;
	ld.global.u32 	%r1779, [%rd84];
$L__BB41_240:
	add.s32 	%r1479, %r1475, 32;
	setp.ge.s32 	%p156, %r1479, %r258;
	@%p156 bra 	$L__BB41_242;
	ld.global.u32 	%r1780, [%rd84+128];
$L__BB41_242:
	add.s32 	%r1482, %r1475, 64;
	setp.ge.s32 	%p157, %r1482, %r258;
	@%p157 bra 	$L__BB41_244;
	ld.global.u32 	%r1781, [%rd84+256];
$L__BB41_244:
	add.s32 	%r1485, %r1475, 96;
	setp.ge.s32 	%p158, %r1485, %r258;
	@%p158 bra 	$L__BB41_246;
	ld.global.u32 	%r1782, [%rd84+384];
$L__BB41_246:
	add.s32 	%r1488, %r1475, 128;
	setp.ge.s32 	%p159, %r1488, %r258;
	@%p159 bra 	$L__BB41_248;
	ld.global.u32 	%r1783, [%rd84+512];
$L__BB41_248:
	add.s32 	%r1491, %r1475, 160;
	setp.ge.s32 	%p160, %r1491, %r258;
	@%p160 bra 	$L__BB41_250;
	ld.global.u32 	%r1784, [%rd84+640];
$L__BB41_250:
	add.s32 	%r1494, %r1475, 192;
	setp.ge.s32 	%p161, %r1494, %r258;
	@%p161 bra 	$L__BB41_252;
	ld.global.u32 	%r1785, [%rd84+768];
$L__BB41_252:
	add.s32 	%r1497, %r1475, 224;
	setp.ge.s32 	%p162, %r1497, %r258;
	@%p162 bra 	$L__BB41_254;
	ld.global.u32 	%r1786, [%rd84+896];
$L__BB41_254:
	add.s32 	%r1500, %r1475, 256;
	setp.ge.s32 	%p163, %r1500, %r258;
	@%p163 bra 	$L__BB41_256;
	ld.global.u32 	%r1787, [%rd84+1024];
$L__BB41_256:
	add.s32 	%r1503, %r1475, 288;
	setp.ge.s32 	%p164, %r1503, %r258;
	@%p164 bra 	$L__BB41_258;
	ld.global.u32 	%r1788, [%rd84+1152];
$L__BB41_258:
	add.s32 	%r1506, %r1475, 320;
	setp.ge.s32 	%p165, %r1506, %r258;
	@%p165 bra 	$L__BB41_260;
	ld.global.u32 	%r1789, [%rd84+1280];
$L__BB41_260:
	add.s32 	%r1509, %r1475, 352;
	setp.ge.s32 	%p166, %r1509, %r258;
	@%p166 bra 	$L__BB41_262;
	ld.global.u32 	%r1790, [%rd84+1408];
$L__BB41_262:
	add.s32 	%r1512, %r1475, 384;
	setp.ge.s32 	%p167, %r1512, %r258;
	@%p167 bra 	$L__BB41_264;
	ld.global.u32 	%r1791, [%rd84+1536];
$L__BB41_264:
	add.s32 	%r1515, %r1475, 416;
	setp.ge.s32 	%p168, %r1515, %r258;
	@%p168 bra 	$L__BB41_266;
	ld.global.u32 	%r1792, [%rd84+1664];
$L__BB41_266:
	add.s32 	%r1518, %r1475, 448;
	setp.ge.s32 	%p169, %r1518, %r258;
	@%p169 bra 	$L__BB41_268;
	ld.global.u32 	%r1793, [%rd84+1792];
$L__BB41_268:
	setp.gt.s32 	%p170, %r4, %r304;
	bar.sync 	0;
	shl.b32 	%r1519, %r117, 2;
	sub.s32 	%r1520, %r202, %r1519;
	st.shared.u32 	[%r1520+-4], %r1779;
	shl.b32 	%r1521, %r123, 2;
	sub.s32 	%r1522, %r203, %r1521;
	st.shared.u32 	[%r1522+-4], %r1780;
	shl.b32 	%r1523, %r129, 2;
	sub.s32 	%r1524, %r204, %r1523;
	st.shared.u32 	[%r1524+-4], %r1781;
	shl.b32 	%r1525, %r135, 2;
	sub.s32 	%r1526, %r205, %r1525;
	st.shared.u32 	[%r1526+-4], %r1782;
	shl.b32 	%r1527, %r141, 2;
	sub.s32 	%r1528, %r206, %r1527;
	st.shared.u32 	[%r1528+-4], %r1783;
	shl.b32 	%r1529, %r147, 2;
	sub.s32 	%r1530, %r207, %r1529;
	st.shared.u32 	[%r1530+-4], %r1784;
	shl.b32 	%r1531, %r153, 2;
	sub.s32 	%r1532, %r208, %r1531;
	st.shared.u32 	[%r1532+-4], %r1785;
	shl.b32 	%r1533, %r159, 2;
	sub.s32 	%r1534, %r209, %r1533;
	st.shared.u32 	[%r1534+-4], %r1786;
	shl.b32 	%r1535, %r165, 2;
	sub.s32 	%r1536, %r210, %r1535;
	st.shared.u32 	[%r1536+-4], %r1787;
	shl.b32 	%r1537, %r171, 2;
	sub.s32 	%r1538, %r211, %r1537;
	st.shared.u32 	[%r1538+-4], %r1788;
	shl.b32 	%r1539, %r177, 2;
	sub.s32 	%r1540, %r212, %r1539;
	st.shared.u32 	[%r1540+-4], %r1789;
	shl.b32 	%r1541, %r183, 2;
	sub.s32 	%r1542, %r213, %r1541;
	st.shared.u32 	[%r1542+-4], %r1790;
	shl.b32 	%r1543, %r189, 2;
	sub.s32 	%r1544, %r214, %r1543;
	st.shared.u32 	[%r1544+-4], %r1791;
	shl.b32 	%r1545, %r195, 2;
	sub.s32 	%r1546, %r215, %r1545;
	st.shared.u32 	[%r1546+-4], %r1792;
	shl.b32 	%r1547, %r201, 2;
	sub.s32 	%r1548, %r216, %r1547;
	st.shared.u32 	[%r1548+-4], %r1793;
	bar.sync 	0;
	@%p170 bra 	$L__BB41_270;
	shl.b32 	%r1549, %r1, 2;
	sub.s32 	%r1550, %r226, %r1549;
	ld.shared.u32 	%r1551, [%r1550];
	shl.b32 	%r1552, %r228, 3;
	add.s32 	%r1554, %r586, 46080;
	add.s32 	%r1555, %r1554, %r1552;
	ld.shared.u64 	%rd489, [%r1555];
	add.s64 	%rd490, %rd489, %rd85;
	shl.b64 	%rd491, %rd490, 2;
	add.s64 	%rd492, %rd1, %rd491;
	st.global.u32 	[%rd492], %r1551;
	bar.warp.sync 	-1;
	ld.shared.u32 	%r1556, [%r1550+1536];
	shl.b32 	%r1557, %r229, 3;
	add.s32 	%r1558, %r1554, %r1557;
	ld.shared.u64 	%rd493, [%r1558];
	add.s64 	%rd494, %rd493, %rd85;
	shl.b64 	%rd495, %rd494, 2;
	add.s64 	%rd496, %rd1, %rd495;
	st.global.u32 	[%rd496+1536], %r1556;
	bar.warp.sync 	-1;
	ld.shared.u32 	%r1559, [%r1550+3072];
	shl.b32 	%r1560, %r230, 3;
	add.s32 	%r1561, %r1554, %r1560;
	ld.shared.u64 	%rd497, [%r1561];
	add.s64 	%rd498, %rd497, %rd85;
	shl.b64 	%rd499, %rd498, 2;
	add.s64 	%rd500, %rd1, %rd499;
	st.global.u32 	[%rd500+3072], %r1559;
	bar.warp.sync 	-1;
	ld.shared.u32 	%r1562, [%r1550+4608];
	shl.b32 	%r1563, %r231, 3;
	add.s32 	%r1564, %r1554, %r1563;
	ld.shared.u64 	%rd501, [%r1564];
	add.s64 	%rd502, %rd501, %rd85;
	shl.b64 	%rd503, %rd502, 2;
	add.s64 	%rd504, %rd1, %rd503;
	st.global.u32 	[%rd504+4608], %r1562;
	bar.warp.sync 	-1;
	ld.shared.u32 	%r1565, [%r1550+6144];
	shl.b32 	%r1566, %r232, 3;
	add.s32 	%r1567, %r1554, %r1566;
	ld.shared.u64 	%rd505, [%r1567];
	add.s64 	%rd506, %rd505, %rd85;
	shl.b64 	%rd507, %rd506, 2;
	add.s64 	%rd508, %rd1, %rd507;
	st.global.u32 	[%rd508+6144], %r1565;
	bar.warp.sync 	-1;
	ld.shared.u32 	%r1568, [%r1550+7680];
	shl.b32 	%r1569, %r233, 3;
	add.s32 	%r1570, %r1554, %r1569;
	ld.shared.u64 	%rd509, [%r1570];
	add.s64 	%rd510, %rd509, %rd85;
	shl.b64 	%rd511, %rd510, 2;
	add.s64 	%rd512, %rd1, %rd511;
	st.global.u32 	[%rd512+7680], %r1568;
	bar.warp.sync 	-1;
	ld.shared.u32 	%r1571, [%r1550+9216];
	shl.b32 	%r1572, %r234, 3;
	add.s32 	%r1573, %r1554, %r1572;
	ld.shared.u64 	%rd513, [%r1573];
	add.s64 	%rd514, %rd513, %rd85;
	shl.b64 	%rd515, %rd514, 2;
	add.s64 	%rd516, %rd1, %rd515;
	st.global.u32 	[%rd516+9216], %r1571;
	bar.warp.sync 	-1;
	ld.shared.u32 	%r1574, [%r1550+10752];
	shl.b32 	%r1575, %r235, 3;
	add.s32 	%r1576, %r1554, %r1575;
	ld.shared.u64 	%rd517, [%r1576];
	add.s64 	%rd518, %rd517, %rd85;
	shl.b64 	%rd519, %rd518, 2;
	add.s64 	%rd520, %rd1, %rd519;
	st.global.u32 	[%rd520+10752], %r1574;
	bar.warp.sync 	-1;
	ld.shared.u32 	%r1577, [%r1550+12288];
	shl.b32 	%r1578, %r236, 3;
	add.s32 	%r1579, %r1554, %r1578;
	ld.shared.u64 	%rd521, [%r1579];
	add.s64 	%rd522, %rd521, %rd85;
	shl.b64 	%rd523, %rd522, 2;
	add.s64 	%rd524, %rd1, %rd523;
	st.global.u32 	[%rd524+12288], %r1577;
	bar.warp.sync 	-1;
	ld.shared.u32 	%r1580, [%r1550+13824];
	shl.b32 	%r1581, %r237, 3;
	add.s32 	%r1582, %r1554, %r1581;
	ld.shared.u64 	%rd525, [%r1582];
	add.s64 	%rd526, %rd525, %rd85;
	shl.b64 	%rd527, %rd526, 2;
	add.s64 	%rd528, %rd1, %rd527;
	st.global.u32 	[%rd528+13824], %r1580;
	bar.warp.sync 	-1;
	ld.shared.u32 	%r1583, [%r1550+15360];
	shl.b32 	%r1584, %r238, 3;
	add.s32 	%r1585, %r1554, %r1584;
	ld.shared.u64 	%rd529, [%r1585];
	add.s64 	%rd530, %rd529, %rd85;
	shl.b64 	%rd531, %rd530, 2;
	add.s64 	%rd532, %rd1, %rd531;
	st.global.u32 	[%rd532+15360], %r1583;
	bar.warp.sync 	-1;
	ld.shared.u32 	%r1586, [%r1550+16896];
	shl.b32 	%r1587, %r239, 3;
	add.s32 	%r1588, %r1554, %r1587;
	ld.shared.u64 	%rd533, [%r1588];
	add.s64 	%rd534, %rd533, %rd85;
	shl.b64 	%rd535, %rd534, 2;
	add.s64 	%rd536, %rd1, %rd535;
	st.global.u32 	[%rd536+16896], %r1586;
	bar.warp.sync 	-1;
	ld.shared.u32 	%r1589, [%r1550+18432];
	shl.b32 	%r1590, %r240, 3;
	add.s32 	%r1591, %r1554, %r1590;
	ld.shared.u64 	%rd537, [%r1591];
	add.s64 	%rd538, %rd537, %rd85;
	shl.b64 	%rd539, %rd538, 2;
	add.s64 	%rd540, %rd1, %rd539;
	st.global.u32 	[%rd540+18432], %r1589;
	bar.warp.sync 	-1;
	ld.shared.u32 	%r1592, [%r1550+19968];
	shl.b32 	%r1593, %r241, 3;
	add.s32 	%r1594, %r1554, %r1593;
	ld.shared.u64 	%rd541, [%r1594];
	add.s64 	%rd542, %rd541, %rd85;
	shl.b64 	%rd543, %rd542, 2;
	add.s64 	%rd544, %rd1, %rd543;
	st.global.u32 	[%rd544+19968], %r1592;
	bar.warp.sync 	-1;
	ld.shared.u32 	%r1595, [%r1550+21504];
	shl.b32 	%r1596, %r242, 3;
	add.s32 	%r1597, %r1554, %r1596;
	ld.shared.u64 	%rd545, [%r1597];
	add.s64 	%rd546, %rd545, %rd85;
	shl.b64 	%rd547, %rd546, 2;
	add.s64 	%rd548, %rd1, %rd547;
	st.global.u32 	[%rd548+21504], %r1595;
	bar.warp.sync 	-1;
	bra.uni 	$L__BB41_301;
$L__BB41_270:
	mad.lo.s32 	%r303, %r3, -5760, %r304;
	shl.b32 	%r1598, %r228, 3;
	add.s32 	%r1600, %r586, %r1598;
	ld.shared.u64 	%rd114, [%r1600+46080];
	setp.ge.s32 	%p171, %r1, %r303;
	@%p171 bra 	$L__BB41_272;
	shl.b32 	%r1601, %r1, 2;
	sub.s32 	%r1602, %r226, %r1601;
	ld.shared.u32 	%r1603, [%r1602];
	add.s64 	%rd549, %rd114, %rd85;
	shl.b64 	%rd550, %rd549, 2;
	add.s64 	%rd551, %rd1, %rd550;
	st.global.u32 	[%rd551], %r1603;
$L__BB41_272:
	bar.warp.sync 	-1;
	shl.b32 	%r1604, %r229, 3;
	add.s32 	%r1606, %r586, %r1604;
	ld.shared.u64 	%rd115, [%r1606+46080];
	add.s32 	%r1607, %r1, 384;
	setp.ge.s32 	%p172, %r1607, %r303;
	@%p172 bra 	$L__BB41_274;
	shl.b32 	%r1608, %r1, 2;
	sub.s32 	%r1609, %r226, %r1608;
	ld.shared.u32 	%r1610, [%r1609+1536];
	add.s64 	%rd552, %rd115, %rd85;
	shl.b64 	%rd553, %rd552, 2;
	add.s64 	%rd554, %rd1, %rd553;
	st.global.u32 	[%rd554+1536], %r1610;
$L__BB41_274:
	bar.warp.sync 	-1;
	shl.b32 	%r1611, %r230, 3;
	add.s32 	%r1613, %r586, %r1611;
	ld.shared.u64 	%rd116, [%r1613+46080];
	add.s32 	%r1614, %r1, 768;
	setp.ge.s32 	%p173, %r1614, %r303;
	@%p173 bra 	$L__BB41_276;
	shl.b32 	%r1615, %r1, 2;
	sub.s32 	%r1616, %r226, %r1615;
	ld.shared.u32 	%r1617, [%r1616+3072];
	add.s64 	%rd555, %rd116, %rd85;
	shl.b64 	%rd556, %rd555, 2;
	add.s64 	%rd557, %rd1, %rd556;
	st.global.u32 	[%rd557+3072], %r1617;
$L__BB41_276:
	bar.warp.sync 	-1;
	shl.b32 	%r1618, %r231, 3;
	add.s32 	%r1620, %r586, %r1618;
	ld.shared.u64 	%rd117, [%r1620+46080];
	add.s32 	%r1621, %r1, 1152;
	setp.ge.s32 	%p174, %r1621, %r303;
	@%p174 bra 	$L__BB41_278;
	shl.b32 	%r1622, %r1, 2;
	sub.s32 	%r1623, %r226, %r1622;
	ld.shared.u32 	%r1624, [%r1623+4608];
	add.s64 	%rd558, %rd117, %rd85;
	shl.b64 	%rd559, %rd558, 2;
	add.s64 	%rd560, %rd1, %rd559;
	st.global.u32 	[%rd560+4608], %r1624;
$L__BB41_278:
	bar.warp.sync 	-1;
	shl.b32 	%r1625, %r232, 3;
	add.s32 	%r1627, %r586, %r1625;
	ld.shared.u64 	%rd118, [%r1627+46080];
	add.s32 	%r1628, %r1, 1536;
	setp.ge.s32 	%p175, %r1628, %r303;
	@%p175 bra 	$L__BB41_280;
	shl.b32 	%r1629, %r1, 2;
	sub.s32 	%r1630, %r226, %r1629;
	ld.shared.u32 	%r1631, [%r1630+6144];
	add.s64 	%rd561, %rd118, %rd85;
	shl.b64 	%rd562, %rd561, 2;
	add.s64 	%rd563, %rd1, %rd562;
	st.global.u32 	[%rd563+6144], %r1631;
$L__BB41_280:
	bar.warp.sync 	-1;
	shl.b32 	%r1632, %r233, 3;
	add.s32 	%r1634, %r586, %r1632;
	ld.shared.u64 	%rd119, [%r1634+46080];
	add.s32 	%r1635, %r1, 1920;
	setp.ge.s32 	%p176, %r1635, %r303;
	@%p176 bra 	$L__BB41_282;
	shl.b32 	%r1636, %r1, 2;
	sub.s32 	%r1637, %r226, %r1636;
	ld.shared.u32 	%r1638, [%r1637+7680];
	add.s64 	%rd564, %rd119, %rd85;
	shl.b64 	%rd565, %rd564, 2;
	add.s64 	%rd566, %rd1, %rd565;
	st.global.u32 	[%rd566+7680], %r1638;
$L__BB41_282:
	bar.warp.sync 	-1;
	shl.b32 	%r1639, %r234, 3;
	add.s32 	%r1641, %r586, %r1639;
	ld.shared.u64 	%rd120, [%r1641+46080];
	add.s32 	%r1642, %r1, 2304;
	setp.ge.s32 	%p177, %r1642, %r303;
	@%p177 bra 	$L__BB41_284;
	shl.b32 	%r1643, %r1, 2;
	sub.s32 	%r1644, %r226, %r1643;
	ld.shared.u32 	%r1645, [%r1644+9216];
	add.s64 	%rd567, %rd120, %rd85;
	shl.b64 	%rd568, %rd567, 2;
	add.s64 	%rd569, %rd1, %rd568;
	st.global.u32 	[%rd569+9216], %r1645;
$L__BB41_284:
	bar.warp.sync 	-1;
	shl.b32 	%r1646, %r235, 3;
	add.s32 	%r1648, %r586, %r1646;
	ld.shared.u64 	%rd121, [%r1648+46080];
	add.s32 	%r1649, %r1, 2688;
	setp.ge.s32 	%p178, %r1649, %r303;
	@%p178 bra 	$L__BB41_286;
	shl.b32 	%r1650, %r1, 2;
	sub.s32 	%r1651, %r226, %r1650;
	ld.shared.u32 	%r1652, [%r1651+10752];
	add.s64 	%rd570, %rd121, %rd85;
	shl.b64 	%rd571, %rd570, 2;
	add.s64 	%rd572, %rd1, %rd571;
	st.global.u32 	[%rd572+10752], %r1652;
$L__BB41_286:
	bar.warp.sync 	-1;
	shl.b32 	%r1653, %r236, 3;
	add.s32 	%r1655, %r586, %r1653;
	ld.shared.u64 	%rd122, [%r1655+46080];
	or.b32  	%r1656, %r1, 3072;
	setp.ge.s32 	%p179, %r1656, %r303;
	@%p179 bra 	$L__BB41_288;
	shl.b32 	%r1657, %r1, 2;
	sub.s32 	%r1658, %r226, %r1657;
	ld.shared.u32 	%r1659, [%r1658+12288];
	add.s64 	%rd573, %rd122, %rd85;
	shl.b64 	%rd574, %rd573, 2;
	add.s64 	%rd575, %rd1, %rd574;
	st.global.u32 	[%rd575+12288], %r1659;
$L__BB41_288:
	bar.warp.sync 	-1;
	shl.b32 	%r1660, %r237, 3;
	add.s32 	%r1662, %r586, %r1660;
	ld.shared.u64 	%rd123, [%r1662+46080];
	add.s32 	%r1663, %r1, 3456;
	setp.ge.s32 	%p180, %r1663, %r303;
	@%p180 bra 	$L__BB41_290;
	shl.b32 	%r1664, %r1, 2;
	sub.s32 	%r1665, %r226, %r1664;
	ld.shared.u32 	%r1666, [%r1665+13824];
	add.s64 	%rd576, %rd123, %rd85;
	shl.b64 	%rd577, %rd576, 2;
	add.s64 	%rd578, %rd1, %rd577;
	st.global.u32 	[%rd578+13824], %r1666;
$L__BB41_290:
	bar.warp.sync 	-1;
	shl.b32 	%r1667, %r238, 3;
	add.s32 	%r1669, %r586, %r1667;
	ld.shared.u64 	%rd124, [%r1669+46080];
	add.s32 	%r1670, %r1, 3840;
	setp.ge.s32 	%p181, %r1670, %r303;
	@%p181 bra 	$L__BB41_292;
	shl.b32 	%r1671, %r1, 2;
	sub.s32 	%r1672, %r226, %r1671;
	ld.shared.u32 	%r1673, [%r1672+15360];
	add.s64 	%rd579, %rd124, %rd85;
	shl.b64 	%rd580, %rd579, 2;
	add.s64 	%rd581, %rd1, %rd580;
	st.global.u32 	[%rd581+15360], %r1673;
$L__BB41_292:
	bar.warp.sync 	-1;
	shl.b32 	%r1674, %r239, 3;
	add.s32 	%r1676, %r586, %r1674;
	ld.shared.u64 	%rd125, [%r1676+46080];
	add.s32 	%r1677, %r1, 4224;
	setp.ge.s32 	%p182, %r1677, %r303;
	@%p182 bra 	$L__BB41_294;
	shl.b32 	%r1678, %r1, 2;
	sub.s32 	%r1679, %r226, %r1678;
	ld.shared.u32 	%r1680, [%r1679+16896];
	add.s64 	%rd582, %rd125, %rd85;
	shl.b64 	%rd583, %rd582, 2;
	add.s64 	%rd584, %rd1, %rd583;
	st.global.u32 	[%rd584+16896], %r1680;
$L__BB41_294:
	bar.warp.sync 	-1;
	shl.b32 	%r1681, %r240, 3;
	add.s32 	%r1683, %r586, %r1681;
	ld.shared.u64 	%rd126, [%r1683+46080];
	add.s32 	%r1684, %r1, 4608;
	setp.ge.s32 	%p183, %r1684, %r303;
	@%p183 bra 	$L__BB41_296;
	shl.b32 	%r1685, %r1, 2;
	sub.s32 	%r1686, %r226, %r1685;
	ld.shared.u32 	%r1687, [%r1686+18432];
	add.s64 	%rd585, %rd126, %rd85;
	shl.b64 	%rd586, %rd585, 2;
	add.s64 	%rd587, %rd1, %rd586;
	st.global.u32 	[%rd587+18432], %r1687;
$L__BB41_296:
	bar.warp.sync 	-1;
	shl.b32 	%r1688, %r241, 3;
	add.s32 	%r1690, %r586, %r1688;
	ld.shared.u64 	%rd127, [%r1690+46080];
	add.s32 	%r1691, %r1, 4992;
	setp.ge.s32 	%p184, %r1691, %r303;
	@%p184 bra 	$L__BB41_298;
	shl.b32 	%r1692, %r1, 2;
	sub.s32 	%r1693, %r226, %r1692;
	ld.shared.u32 	%r1694, [%r1693+19968];
	add.s64 	%rd588, %rd127, %rd85;
	shl.b64 	%rd589, %rd588, 2;
	add.s64 	%rd590, %rd1, %rd589;
	st.global.u32 	[%rd590+19968], %r1694;
$L__BB41_298:
	bar.warp.sync 	-1;
	shl.b32 	%r1695, %r242, 3;
	add.s32 	%r1697, %r586, %r1695;
	ld.shared.u64 	%rd591, [%r1697+46080];
	add.s64 	%rd128, %rd591, %rd85;
	add.s32 	%r1698, %r1, 5376;
	setp.ge.s32 	%p185, %r1698, %r303;
	@%p185 bra 	$L__BB41_300;
	shl.b32 	%r1699, %r1, 2;
	sub.s32 	%r1700, %r226, %r1699;
	ld.shared.u32 	%r1701, [%r1700+21504];
	shl.b64 	%rd592, %rd128, 2;
	add.s64 	%rd593, %rd1, %rd592;
	st.global.u32 	[%rd593+21504], %r1701;
$L__BB41_300:
	bar.warp.sync 	-1;
$L__BB41_301:
	ret;

}
	// .globl	_ZN3cub18CUB_300001_SM_10006detail10radix_sort31DeviceRadixSortSingleTileKernelINS1_5radix10policy_hubIdjyE10Policy1000ELNS0_9SortOrderE0EdjyNS1_21identity_decomposer_tEEEvPKT1_PSA_PKT2_PSE_T3_iiT4_
.visible .entry _ZN3cub18CUB_300001_SM_10006detail10radix_sort31DeviceRadixSortSingleTileKernelINS1_5radix10policy_hubIdjyE10Policy1000ELNS0_9SortOrderE0EdjyNS1_21identity_decomposer_tEEEvPKT1_PSA_PKT2_PSE_T3_iiT4_(
	.param .u64 .ptr .align 1 _ZN3cub18CUB_300001_SM_10006detail10radix_sort31DeviceRadixSortSingleTileKernelINS1_5radix10policy_hubIdjyE10Policy1000ELNS0_9SortOrderE0EdjyNS1_21identity_decomposer_tEEEvPKT1_PSA_PKT2_PSE_T3_iiT4__param_0,
	.param .u64 .ptr .align 1 _ZN3cub18CUB_300001_SM_10006detail10radix_sort31DeviceRadixSortSingleTileKernelINS1_5radix10policy_hubIdjyE10Policy1000ELNS0_9SortOrderE0EdjyNS1_21identity_decomposer_tEEEvPKT1_PSA_PKT2_PSE_T3_iiT4__param_1,
	.param .u64 .ptr .align 1 _ZN3cub18CUB_300001_SM_10006detail10radix_sort31DeviceRadixSortSingleTileKernelINS1_5radix10policy_hubIdjyE10Policy1000ELNS0_9SortOrderE0EdjyNS1_21identity_decomposer_tEEEvPKT1_PSA_PKT2_PSE_T3_iiT4__param_2,
	.param .u64 .ptr .align 1 _ZN3cub18CUB_300001_SM_10006detail10radix_sort31DeviceRadixSortSingleTileKernelINS1_5radix10policy_hubIdjyE10Policy1000ELNS0_9SortOrderE0EdjyNS1_21identity_decomposer_tEEEvPKT1_PSA_PKT2_PSE_T3_iiT4__param_3,
	.param .u64 _ZN3cub18CUB_300001_SM_10006detail10radix_sort31DeviceRadixSortSingleTileKernelINS1_5radix10policy_hubIdjyE10Policy1000ELNS0_9SortOrderE0EdjyNS1_21identity_decomposer_tEEEvPKT1_PSA_PKT2_PSE_T3_iiT4__param_4,
	.param .u32 _ZN3cub18CUB_300001_SM_10006detail10radix_sort31DeviceRadixSortSingleTileKernelINS1_5radix10policy_hubIdjyE10Policy1000ELNS0_9SortOrderE0EdjyNS1_21identity_decomposer_tEEEvPKT1_PSA_PKT2_PSE_T3_iiT4__param_5,
	.param .u32 _ZN3cub18CUB_300001_SM_10006detail10radix_sort31DeviceRadixSortSingleTileKernelINS1_5radix10policy_hubIdjyE10Policy1000ELNS0_9SortOrderE0EdjyNS1_21identity_decomposer_tEEEvPKT1_PSA_PKT2_PSE_T3_iiT4__param_6,
	.param .align 1 .b8 _ZN3cub18CUB_300001_SM_10006detail10radix_sort31DeviceRadixSortSingleTileKernelINS1_5radix10policy_hubIdjyE10Policy1000ELNS0_9SortOrderE0EdjyNS1_21identity_decomposer_tEEEvPKT1_PSA_PKT2_PSE_T3_iiT4__param_7[1]
)
.maxntid 256
.minnctapersm 1
{
	.reg .pred 	%p<70>;
	.reg .b16 	%rs<19>;
	.reg .b32 	%r<470>;
	.reg .b64 	%rd<158>;
	// demoted variable
	.shared .align 16 .b8 _ZZN3cub18CUB_300001_SM_10006detail10radix_sort31DeviceRadixSortSingleTileKernelINS1_5radix10policy_hubIdjyE10Policy1000ELNS0_9SortOrderE0EdjyNS1_21identity_decomposer_tEEEvPKT1_PSA_PKT2_PSE_T3_iiT4_E12temp_storage[33856];
	ld.param.u64 	%rd65, [_ZN3cub18CUB_300001_SM_10006detail10radix_sort31DeviceRadixSortSingleTileKernelINS1_5radix10policy_hubIdjyE10Policy1000ELNS0_9SortOrderE0EdjyNS1_21identity_decomposer_tEEEvPKT1_PSA_PKT2_PSE_T3_iiT4__param_0];
	ld.param.u64 	%rd60, [_ZN3cub18CUB_300001_SM_10006detail10radix_sort31DeviceRadixSortSingleTileKernelINS1_5radix10policy_hubIdjyE10Policy1000ELNS0_9SortOrderE0EdjyNS1_21identity_decomposer_tEEEvPKT1_PSA_PKT2_PSE_T3_iiT4__param_1];
	ld.param.u64 	%rd61, [_ZN3cub18CUB_300001_SM_10006detail10radix_sort31DeviceRadixSortSingleTileKernelINS1_5radix10policy_hubIdjyE10Policy1000ELNS0_9SortOrderE0EdjyNS1_21identity_decomposer_tEEEvPKT1_PSA_PKT2_PSE_T3_iiT4__param_2];
	ld.param.u64 	%rd62, [_ZN3cub18CUB_300001_SM_10006detail10radix_sort31DeviceRadixSortSingleTileKernelINS1_5radix10policy_hubIdjyE10Policy1000ELNS0_9SortOrderE0EdjyNS1_21identity_decomposer_tEEEvPKT1_PSA_PKT2_PSE_T3_iiT4__param_3];
	ld.param.u64 	%rd63, [_ZN3cub18CUB_300001_SM_10006detail10radix_sort31DeviceRadixSortSingleTileKernelINS1_5radix10policy_hubIdjyE10Policy1000ELNS0_9SortOrderE0EdjyNS1_21identity_decomposer_tEEEvPKT1_PSA_PKT2_PSE_T3_iiT4__param_4];
	ld.param.u32 	%r129, [_ZN3cub18CUB_300001_SM_10006detail10radix_sort31DeviceRadixSortSingleTileKernelINS1_5radix10policy_hubIdjyE10Policy1000ELNS0_9SortOrderE0EdjyNS1_21identity_decomposer_tEEEvPKT1_PSA_PKT2_PSE_T3_iiT4__param_5];
	ld.param.u32 	%r130, [_ZN3cub18CUB_300001_SM_10006detail10radix_sort31DeviceRadixSortSingleTileKernelINS1_5radix10policy_hubIdjyE10Policy1000ELNS0_9SortOrderE0EdjyNS1_21identity_decomposer_tEEEvPKT1_PSA_PKT2_PSE_T3_iiT4__param_6];
	cvta.to.global.u64 	%rd66, %rd65;
	cvt.u32.u64 	%r1, %rd63;
	mov.u32 	%r2, %tid.x;
	mul.lo.s32 	%r3, %r2, 9;
	setp.ge.s32 	%p1, %r3, %r1;
	mul.wide.u32 	%rd67, %r3, 8;
	add.s64 	%rd1, %rd66, %rd67;
	mov.b64 	%rd140, 9223372036854775807;
	@%p1 bra 	$L__BB42_2;
	ld.global.u64 	%rd140, [%rd1];
$L__BB42_2:
	add.s32 	%r4, %r3, 1;
	setp.ge.s32 	%p2, %r4, %r1;
	mov.b64 	%rd141, 9223372036854775807;
	@%p2 bra 	$L__BB42_4;
	ld.global.u64 	%rd141, [%rd1+8];
$L__BB42_4:
	add.s32 	%r5, %r3, 2;
	setp.ge.s32 	%p3, %r5, %r1;
	mov.b64 	%rd142, 9223372036854775807;
	@%p3 bra 	$L__BB42_6;
	ld.global.u64 	%rd142, [%rd1+16];
$L__BB42_6:
	add.s32 	%r6, %r3, 3;
	setp.ge.s32 	%p4, %r6, %r1;
	mov.b64 	%rd143, 9223372036854775807;
	@%p4 bra 	$L__BB42_8;
	ld.global.u64 	%rd143, [%rd1+24];
$L__BB42_8:
	add.s32 	%r7, %r3, 4;
	setp.ge.s32 	%p5, %r7, %r1;
	mov.b64 	%rd144, 9223372036854775807;
	@%p5 bra 	$L__BB42_10;
	ld.global.u64 	%rd144, [%rd1+32];
$L__BB42_10:
	add.s32 	%r8, %r3, 5;
	setp.ge.s32 	%p6, %r8, %r1;
	mov.b64 	%rd145, 9223372036854775807;
	@%p6 bra 	$L__BB42_12;
	ld.global.u64 	%rd145, [%rd1+40];
$L__BB42_12:
	add.s32 	%r9, %r3, 6;
	setp.ge.s32 	%p7, %r9, %r1;
	mov.b64 	%rd146, 9223372036854775807;
	@%p7 bra 	$L__BB42_14;
	ld.global.u64 	%rd146, [%rd1+48];
$L__BB42_14:
	add.s32 	%r10, %r3, 7;
	setp.ge.s32 	%p8, %r10, %r1;
	mov.b64 	%rd147, 9223372036854775807;
	@%p8 bra 	$L__BB42_16;
	ld.global.u64 	%rd147, [%rd1+56];
$L__BB42_16:
	add.s32 	%r11, %r3, 8;
	setp.ge.s32 	%p9, %r11, %r1;
	mov.b64 	%rd148, 9223372036854775807;
	@%p9 bra 	$L__BB42_18;
	ld.global.u64 	%rd148, [%rd1+64];
$L__BB42_18:
	bar.sync 	0;
	mov.b64 	{%r132, %r133}, %rd63;
	shfl.sync.idx.b32	%r12|%p10, %r132, 0, 31, -1;
	shfl.sync.idx.b32	%r134|%p11, %r133, 0, 31, -1;
	mov.b64 	%rd20, {%r12, %r134};
	setp.ge.s32 	%p12, %r3, %r12;
	cvta.to.global.u64 	%rd76, %rd61;
	mul.wide.u32 	%rd77, %r3, 4;
	add.s64 	%rd21, %rd76, %rd77;
	@%p12 bra 	$L__BB42_20;
	ld.global.u32 	%r467, [%rd21];
$L__BB42_20:
	setp.ge.s32 	%p13, %r4, %r12;
	@%p13 bra 	$L__BB42_22;
	ld.global.u32 	%r466, [%rd21+4];
$L__BB42_22:
	setp.ge.s32 	%p14, %r5, %r12;
	@%p14 bra 	$L__BB42_24;
	ld.global.u32 	%r465, [%rd21+8];
$L__BB42_24:
	setp.ge.s32 	%p15, %r6, %r12;
	@%p15 bra 	$L__BB42_26;
	ld.global.u32 	%r464, [%rd21+12];
$L__BB42_26:
	setp.ge.s32 	%p16, %r7, %r12;
	@%p16 bra 	$L__BB42_28;
	ld.global.u32 	%r463, [%rd21+16];
$L__BB42_28:
	setp.ge.s32 	%p17, %r8, %r12;
	@%p17 bra 	$L__BB42_30;
	ld.global.u32 	%r462, [%rd21+20];
$L__BB42_30:
	setp.ge.s32 	%p18, %r9, %r12;
	@%p18 bra 	$L__BB42_32;
	ld.global.u32 	%r461, [%rd21+24];
$L__BB42_32:
	setp.ge.s32 	%p19, %r10, %r12;
	@%p19 bra 	$L__BB42_34;
	ld.global.u32 	%r460, [%rd21+28];
$L__BB42_34:
	setp.ge.s32 	%p20, %r11, %r12;
	@%p20 bra 	$L__BB42_36;
	ld.global.u32 	%r459, [%rd21+32];
$L__BB42_36:
	bar.sync 	0;
	setp.gt.s64 	%p21, %rd140, -1;
	selp.b64 	%rd78, -9223372036854775808, -1, %p21;
	xor.b64  	%rd157, %rd78, %rd140;
	setp.gt.s64 	%p22, %rd141, -1;
	selp.b64 	%rd79, -9223372036854775808, -1, %p22;
	xor.b64  	%rd156, %rd79, %rd141;
	setp.gt.s64 	%p23, %rd142, -1;
	selp.b64 	%rd80, -9223372036854775808, -1, %p23;
	xor.b64  	%rd155, %rd80, %rd142;
	setp.gt.s64 	%p24, %rd143, -1;
	selp.b64 	%rd81, -9223372036854775808, -1, %p24;
	xor.b64  	%rd154, %rd81, %rd143;
	setp.gt.s64 	%p25, %rd144, -1;
	selp.b64 	%rd82, -9223372036854775808, -1, %p25;
	xor.b64  	%rd153, %rd82, %rd144;
	setp.gt.s64 	%p26, %rd145, -1;
	selp.b64 	%rd83, -9223372036854775808, -1, %p26;
	xor.b64  	%rd152, %rd83, %rd145;
	setp.gt.s64 	%p27, %rd146, -1;
	selp.b64 	%rd84, -9223372036854775808, -1, %p27;
	xor.b64  	%rd151, %rd84, %rd146;
	setp.gt.s64 	%p28, %rd147, -1;
	selp.b64 	%rd85, -9223372036854775808, -1, %p28;
	xor.b64  	%rd150, %rd85, %rd147;
	setp.gt.s64 	%p29, %rd148, -1;
	selp.b64 	%rd86, -9223372036854775808, -1, %p29;
	xor.b64  	%rd149, %rd86, %rd148;
	shr.u32 	%r31, %r2, 5;
	shl.b32 	%r144, %r2, 2;
	mov.u32 	%r145, _ZZN3cub18CUB_300001_SM_10006detail10radix_sort31DeviceRadixSortSingleTileKernelINS1_5radix10policy_hubIdjyE10Policy1000ELNS0_9SortOrderE0EdjyNS1_21identity_decomposer_tEEEvPKT1_PSA_PKT2_PSE_T3_iiT4_E12temp_storage;
	add.s32 	%r32, %r145, %r144;
	shl.b32 	%r146, %r2, 7;
	add.s32 	%r33, %r32, %r146;
	shl.b32 	%r147, %r31, 2;
	add.s32 	%r148, %r145, %r147;
	add.s32 	%r34, %r148, 33792;
	mad.lo.s32 	%r35, %r2, -60, %r33;
	mad.lo.s32 	%r36, %r2, -36, %r35;
	add.s32 	%r458, %r129, 6;
	sub.s32 	%r457, %r130, %r129;
$L__BB42_37:
	add.s32 	%r159, %r458, -6;
	min.s32 	%r149, %r457, 6;
	mov.b32 	%r188, 0;
	st.shared.u32 	[%r32], %r188;
	st.shared.u32 	[%r32+1024], %r188;
	st.shared.u32 	[%r32+2048], %r188;
	st.shared.u32 	[%r32+3072], %r188;
	st.shared.u32 	[%r32+4096], %r188;
	st.shared.u32 	[%r32+5120], %r188;
	st.shared.u32 	[%r32+6144], %r188;
	st.shared.u32 	[%r32+7168], %r188;
	st.shared.u32 	[%r32+8192], %r188;
	st.shared.u32 	[%r32+9216], %r188;
	st.shared.u32 	[%r32+10240], %r188;
	st.shared.u32 	[%r32+11264], %r188;
	st.shared.u32 	[%r32+12288], %r188;
	st.shared.u32 	[%r32+13312], %r188;
	st.shared.u32 	[%r32+14336], %r188;
	st.shared.u32 	[%r32+15360], %r188;
	st.shared.u32 	[%r32+16384], %r188;
	st.shared.u32 	[%r32+17408], %r188;
	st.shared.u32 	[%r32+18432], %r188;
	st.shared.u32 	[%r32+19456], %r188;
	st.shared.u32 	[%r32+20480], %r188;
	st.shared.u32 	[%r32+21504], %r188;
	st.shared.u32 	[%r32+22528], %r188;
	st.shared.u32 	[%r32+23552], %r188;
	st.shared.u32 	[%r32+24576], %r188;
	st.shared.u32 	[%r32+25600], %r188;
	st.shared.u32 	[%r32+26624], %r188;
	st.shared.u32 	[%r32+27648], %r188;
	st.shared.u32 	[%r32+28672], %r188;
	st.shared.u32 	[%r32+29696], %r188;
	st.shared.u32 	[%r32+30720], %r188;
	st.shared.u32 	[%r32+31744], %r188;
	st.shared.u32 	[%r32+32768], %r188;
	mov.b64 	%rd88, 1;
	// begin inline asm
	shl.b64 %rd87, %rd88, %r149;
	// end inline asm
	add.s64 	%rd90, %rd87, -1;
	// begin inline asm
	shl.b64 %rd89, %rd90, %r188;
	// end inline asm
	setp.eq.s64 	%p30, %rd157, 9223372036854775807;
	selp.b64 	%rd92, -9223372036854775808, %rd157, %p30;
	// begin inline asm
	shr.b64 %rd91, %rd92, %r159;
	// end inline asm
	cvt.u32.u64 	%r191, %rd91;
	cvt.u32.u64 	%r192, %rd89;
	and.b32  	%r193, %r192, %r191;
	shl.b32 	%r194, %r193, 10;
	and.b32  	%r195, %r194, 31744;
	add.s32 	%r196, %r32, %r195;
	shr.u32 	%r197, %r193, 4;
	and.b32  	%r198, %r197, 268435454;
	add.s32 	%r51, %r196, %r198;
	ld.shared.u16 	%rs1, [%r51];
	add.s16 	%rs10, %rs1, 1;
	st.shared.u16 	[%r51], %rs10;
	setp.eq.s64 	%p31, %rd156, 9223372036854775807;
	selp.b64 	%rd94, -9223372036854775808, %rd156, %p31;
	// begin inline asm
	shr.b64 %rd93, %rd94, %r159;
	// end inline asm
	cvt.u32.u64 	%r199, %rd93;
	and.b32  	%r200, %r192, %r199;
	shl.b32 	%r201, %r200, 10;
	and.b32  	%r202, %r201, 31744;
	add.s32 	%r203, %r32, %r202;
	shr.u32 	%r204, %r200, 4;
	and.b32  	%r205, %r204, 268435454;
	add.s32 	%r52, %r203, %r205;
	ld.shared.u16 	%rs2, [%r52];
	add.s16 	%rs11, %rs2, 1;
	st.shared.u16 	[%r52], %rs11;
	setp.eq.s64 	%p32, %rd155, 9223372036854775807;
	selp.b64 	%rd96, -9223372036854775808, %rd155, %p32;
	// begin inline asm
	shr.b64 %rd95, %rd96, %r159;
	// end inline asm
	cvt.u32.u64 	%r206, %rd95;
	and.b32  	%r207, %r192, %r206;
	shl.b32 	%r208, %r207, 10;
	and.b32  	%r209, %r208, 31744;
	add.s32 	%r210, %r32, %r209;
	shr.u32 	%r211, %r207, 4;
	and.b32  	%r212, %r211, 268435454;
	add.s32 	%r53, %r210, %r212;
	ld.shared.u16 	%rs3, [%r53];
	add.s16 	%rs12, %rs3, 1;
	st.shared.u16 	[%r53], %rs12;
	setp.eq.s64 	%p33, %rd154, 9223372036854775807;
	selp.b64 	%rd98, -9223372036854775808, %rd154, %p33;
	// begin inline asm
	shr.b64 %rd97, %rd98, %r159;
	// end inline asm
	cvt.u32.u64 	%r213, %rd97;
	and.b32  	%r214, %r192, %r213;
	shl.b32 	%r215, %r214, 10;
	and.b32  	%r216, %r215, 31744;
	add.s32 	%r217, %r32, %r216;
	shr.u32 	%r218, %r214, 4;
	and.b32  	%r219, %r218, 268435454;
	add.s32 	%r54, %r217, %r219;
	ld.shared.u16 	%rs4, [%r54];
	add.s16 	%rs13, %rs4, 1;
	st.shared.u16 	[%r54], %rs13;
	setp.eq.s64 	%p34, %rd153, 9223372036854775807;
	selp.b64 	%rd100, -9223372036854775808, %rd153, %p34;
	// begin inline asm
	shr.b64 %rd99, %rd100, %r159;
	// end inline asm
	cvt.u32.u64 	%r220, %rd99;
	and.b32  	%r221, %r192, %r220;
	shl.b32 	%r222, %r221, 10;
	and.b32  	%r223, %r222, 31744;
	add.s32 	%r224, %r32, %r223;
	shr.u32 	%r225, %r221, 4;
	and.b32  	%r226, %r225, 268435454;
	add.s32 	%r55, %r224, %r226;
	ld.shared.u16 	%rs5, [%r55];
	add.s16 	%rs14, %rs5, 1;
	st.shared.u16 	[%r55], %rs14;
	setp.eq.s64 	%p35, %rd152, 9223372036854775807;
	selp.b64 	%rd102, -9223372036854775808, %rd152, %p35;
	// begin inline asm
	shr.b64 %rd101, %rd102, %r159;
	// end inline asm
	cvt.u32.u64 	%r227, %rd101;
	and.b32  	%r228, %r192, %r227;
	shl.b32 	%r229, %r228, 10;
	and.b32  	%r230, %r229, 31744;
	add.s32 	%r231, %r32, %r230;
	shr.u32 	%r232, %r228, 4;
	and.b32  	%r233, %r232, 268435454;
	add.s32 	%r56, %r231, %r233;
	ld.shared.u16 	%rs6, [%r56];
	add.s16 	%rs15, %rs6, 1;
	st.shared.u16 	[%r56], %rs15;
	setp.eq.s64 	%p36, %rd151, 9223372036854775807;
	selp.b64 	%rd104, -9223372036854775808, %rd151, %p36;
	// begin inline asm
	shr.b64 %rd103, %rd104, %r159;
	// end inline asm
	cvt.u32.u64 	%r234, %rd103;
	and.b32  	%r235, %r192, %r234;
	shl.b32 	%r236, %r235, 10;
	and.b32  	%r237, %r236, 31744;
	add.s32 	%r238, %r32, %r237;
	shr.u32 	%r239, %r235, 4;
	and.b32  	%r240, %r239, 268435454;
	add.s32 	%r57, %r238, %r240;
	ld.shared.u16 	%rs7, [%r57];
	add.s16 	%rs16, %rs7, 1;
	st.shared.u16 	[%r57], %rs16;
	setp.eq.s64 	%p37, %rd150, 9223372036854775807;
	selp.b64 	%rd106, -9223372036854775808, %rd150, %p37;
	// begin inline asm
	shr.b64 %rd105, %rd106, %r159;
	// end inline asm
	cvt.u32.u64 	%r241, %rd105;
	and.b32  	%r242, %r192, %r241;
	shl.b32 	%r243, %r242, 10;
	and.b32  	%r244, %r243, 31744;
	add.s32 	%r245, %r32, %r244;
	shr.u32 	%r246, %r242, 4;
	and.b32  	%r247, %r246, 268435454;
	add.s32 	%r58, %r245, %r247;
	ld.shared.u16 	%rs8, [%r58];
	add.s16 	%rs17, %rs8, 1;
	st.shared.u16 	[%r58], %rs17;
	setp.eq.s64 	%p38, %rd149, 9223372036854775807;
	selp.b64 	%rd108, -9223372036854775808, %rd149, %p38;
	// begin inline asm
	shr.b64 %rd107, %rd108, %r159;
	// end inline asm
	cvt.u32.u64 	%r248, %rd107;
	and.b32  	%r249, %r192, %r248;
	shl.b32 	%r250, %r249, 10;
	and.b32  	%r251, %r250, 31744;
	add.s32 	%r252, %r32, %r251;
	shr.u32 	%r253, %r249, 4;
	and.b32  	%r254, %r253, 268435454;
	add.s32 	%r59, %r252, %r254;
	ld.shared.u16 	%rs9, [%r59];
	add.s16 	%rs18, %rs9, 1;
	st.shared.u16 	[%r59], %rs18;
	bar.sync 	0;
	ld.shared.u32 	%r60, [%r33];
	ld.shared.u32 	%r255, [%r33+4];
	ld.shared.u32 	%r256, [%r33+8];
	ld.shared.u32 	%r257, [%r33+12];
	ld.shared.u32 	%r258, [%r33+16];
	ld.shared.u32 	%r259, [%r33+20];
	ld.shared.u32 	%r260, [%r33+24];
	ld.shared.u32 	%r261, [%r33+28];
	ld.shared.u32 	%r262, [%r33+32];
	ld.shared.u32 	%r263, [%r33+36];
	ld.shared.u32 	%r264, [%r33+40];
	ld.shared.u32 	%r265, [%r33+44];
	ld.shared.u32 	%r266, [%r33+48];
	ld.shared.u32 	%r267, [%r33+52];
	ld.shared.u32 	%r268, [%r33+56];
	ld.shared.u32 	%r269, [%r33+60];
	ld.shared.u32 	%r270, [%r33+64];
	ld.shared.u32 	%r271, [%r33+68];
	ld.shared.u32 	%r272, [%r33+72];
	ld.shared.u32 	%r273, [%r33+76];
	ld.shared.u32 	%r274, [%r33+80];
	ld.shared.u32 	%r275, [%r33+84];
	ld.shared.u32 	%r276, [%r33+88];
	ld.shared.u32 	%r277, [%r33+92];
	ld.shared.u32 	%r278, [%r33+96];
	ld.shared.u32 	%r279, [%r33+100];
	ld.shared.u32 	%r280, [%r33+104];
	ld.shared.u32 	%r281, [%r33+108];
	ld.shared.u32 	%r282, [%r33+112];
	ld.shared.u32 	%r283, [%r33+116];
	ld.shared.u32 	%r284, [%r33+120];
	ld.shared.u32 	%r285, [%r33+124];
	ld.shared.u32 	%r286, [%r33+128];
	add.s32 	%r61, %r255, %r60;
	add.s32 	%r62, %r256, %r61;
	add.s32 	%r63, %r257, %r62;
	add.s32 	%r64, %r258, %r63;
	add.s32 	%r65, %r259, %r64;
	add.s32 	%r66, %r260, %r65;
	add.s32 	%r67, %r261, %r66;
	add.s32 	%r68, %r262, %r67;
	add.s32 	%r69, %r263, %r68;
	add.s32 	%r70, %r264, %r69;
	add.s32 	%r71, %r265, %r70;
	add.s32 	%r72, %r266, %r71;
	add.s32 	%r73, %r267, %r72;
	add.s32 	%r74, %r268, %r73;
	add.s32 	%r75, %r269, %r74;
	add.s32 	%r76, %r270, %r75;
	add.s32 	%r77, %r271, %r76;
	add.s32 	%r78, %r272, %r77;
	add.s32 	%r79, %r273, %r78;
	add.s32 	%r80, %r274, %r79;
	add.s32 	%r81, %r275, %r80;
	add.s32 	%r82, %r276, %r81;
	add.s32 	%r83, %r277, %r82;
	add.s32 	%r84, %r278, %r83;
	add.s32 	%r85, %r279, %r84;
	add.s32 	%r86, %r280, %r85;
	add.s32 	%r87, %r281, %r86;
	add.s32 	%r88, %r282, %r87;
	add.s32 	%r89, %r283, %r88;
	add.s32 	%r90, %r284, %r89;
	add.s32 	%r91, %r285, %r90;
	add.s32 	%r165, %r286, %r91;
	// begin inline asm
	mov.u32 %r160, %laneid;
	// end inline asm
	mov.b32 	%r163, 1;
	mov.b32 	%r190, -1;
	// begin inline asm
	{  .reg .u32 r0;  .reg .pred p;  shfl.sync.up.b32 r0|p, %r165, %r163, %r188, %r190;  @p add.u32 r0, r0, %r165;  mov.u32 %r161, r0;}
	// end inline asm
	mov.b32 	%r169, 2;
	// begin inline asm
	{  .reg .u32 r0;  .reg .pred p;  shfl.sync.up.b32 r0|p, %r161, %r169, %r188, %r190;  @p add.u32 r0, r0, %r161;  mov.u32 %r167, r0;}
	// end inline asm
	mov.b32 	%r175, 4;
	// begin inline asm
	{  .reg .u32 r0;  .reg .pred p;  shfl.sync.up.b32 r0|p, %r167, %r175, %r188, %r190;  @p add.u32 r0, r0, %r167;  mov.u32 %r173, r0;}
	// end inline asm
	mov.b32 	%r181, 8;
	// begin inline asm
	{  .reg .u32 r0;  .reg .pred p;  shfl.sync.up.b32 r0|p, %r173, %r181, %r188, %r190;  @p add.u32 r0, r0, %r173;  mov.u32 %r179, r0;}
	// end inline asm
	mov.b32 	%r187, 16;
	// begin inline asm
	{  .reg .u32 r0;  .reg .pred p;  shfl.sync.up.b32 r0|p, %r179, %r187, %r188, %r190;  @p add.u32 r0, r0, %r179;  mov.u32 %r185, r0;}
	// end inline asm
	setp.ne.s32 	%p39, %r160, 31;
	@%p39 bra 	$L__BB42_39;
	st.shared.u32 	[%r34], %r185;
$L__BB42_39:
	sub.s32 	%r287, %r185, %r165;
	setp.gt.u32 	%p40, %r2, 31;
	setp.eq.s32 	%p41, %r31, 7;
	setp.eq.s32 	%p42, %r31, 6;
	setp.eq.s32 	%p43, %r31, 5;
	setp.eq.s32 	%p44, %r31, 4;
	setp.eq.s32 	%p45, %r31, 3;
	setp.eq.s32 	%p46, %r31, 2;
	setp.eq.s32 	%p47, %r31, 1;
	bar.sync 	0;
	ld.shared.v4.u32 	{%r288, %r289, %r290, %r291}, [_ZZN3cub18CUB_300001_SM_10006detail10radix_sort31DeviceRadixSortSingleTileKernelINS1_5radix10policy_hubIdjyE10Policy1000ELNS0_9SortOrderE0EdjyNS1_21identity_decomposer_tEEEvPKT1_PSA_PKT2_PSE_T3_iiT4_E12temp_storage+33792];
	selp.b32 	%r292, %r288, %r468, %p47;
	add.s32 	%r293, %r289, %r288;
	selp.b32 	%r294, %r293, %r292, %p46;
	add.s32 	%r295, %r293, %r290;
	selp.b32 	%r296, %r295, %r294, %p45;
	add.s32 	%r297, %r295, %r291;
	selp.b32 	%r298, %r297, %r296, %p44;
	ld.shared.v4.u32 	{%r299, %r300, %r301, %r302}, [_ZZN3cub18CUB_300001_SM_10006detail10radix_sort31DeviceRadixSortSingleTileKernelINS1_5radix10policy_hubIdjyE10Policy1000ELNS0_9SortOrderE0EdjyNS1_21identity_decomposer_tEEEvPKT1_PSA_PKT2_PSE_T3_iiT4_E12temp_storage+33808];
	add.s32 	%r303, %r297, %r299;
	selp.b32 	%r304, %r303, %r298, %p43;
	add.s32 	%r305, %r303, %r300;
	selp.b32 	%r306, %r305, %r304, %p42;
	add.s32 	%r307, %r305, %r301;
	selp.b32 	%r468, %r307, %r306, %p41;
	add.s32 	%r96, %r307, %r302;
	setp.ne.s32 	%p48, %r160, 0;
	selp.b32 	%r308, %r287, 0, %p48;
	add.s32 	%r309, %r468, %r308;
	or.pred  	%p49, %p40, %p48;
	selp.b32 	%r469, %r309, %r287, %p40;
	@%p49 bra 	$L__BB42_41;
	shl.b32 	%r469, %r96, 16;
	st.shared.u32 	[_ZZN3cub18CUB_300001_SM_10006detail10radix_sort31DeviceRadixSortSingleTileKernelINS1_5radix10policy_hubIdjyE10Policy1000ELNS0_9SortOrderE0EdjyNS1_21identity_decomposer_tEEEvPKT1_PSA_PKT2_PSE_T3_iiT4_E12temp_storage+33832], %r469;
$L__BB42_41:
	setp.eq.s32 	%p50, %r2, 0;
	bar.sync 	0;
	ld.shared.u32 	%r310, [_ZZN3cub18CUB_300001_SM_10006detail10radix_sort31DeviceRadixSortSingleTileKernelINS1_5radix10policy_hubIdjyE10Policy1000ELNS0_9SortOrderE0EdjyNS1_21identity_decomposer_tEEEvPKT1_PSA_PKT2_PSE_T3_iiT4_E12temp_storage+33832];
	selp.b32 	%r311, 0, %r310, %p50;
	add.s32 	%r312, %r469, %r311;
	add.s32 	%r313, %r60, %r312;
	add.s32 	%r314, %r61, %r312;
	add.s32 	%r315, %r62, %r312;
	add.s32 	%r316, %r63, %r312;
	add.s32 	%r317, %r64, %r312;
	add.s32 	%r318, %r65, %r312;
	add.s32 	%r319, %r66, %r312;
	add.s32 	%r320, %r67, %r312;
	add.s32 	%r321, %r68, %r312;
	add.s32 	%r322, %r69, %r312;
	add.s32 	%r323, %r70, %r312;
	add.s32 	%r324, %r71, %r312;
	add.s32 	%r325, %r72, %r312;
	add.s32 	%r326, %r73, %r312;
	add.s32 	%r327, %r74, %r312;
	add.s32 	%r328, %r75, %r312;
	add.s32 	%r329, %r76, %r312;
	add.s32 	%r330, %r77, %r312;
	add.s32 	%r331, %r78, %r312;
	add.s32 	%r332, %r79, %r312;
	add.s32 	%r333, %r80, %r312;
	add.s32 	%r334, %r81, %r312;
	add.s32 	%r335, %r82, %r312;
	add.s32 	%r336, %r83, %r312;
	add.s32 	%r337, %r84, %r312;
	add.s32 	%r338, %r85, %r312;
	add.s32 	%r339, %r86, %r312;
	add.s32 	%r340, %r87, %r312;
	add.s32 	%r341, %r88, %r312;
	add.s32 	%r342, %r89, %r312;
	add.s32 	%r343, %r90, %r312;
	add.s32 	%r344, %r91, %r312;
	st.shared.u32 	[%r33], %r312;
	st.shared.u32 	[%r33+4], %r313;
	st.shared.u32 	[%r33+8], %r314;
	st.shared.u32 	[%r33+12], %r315;
	st.shared.u32 	[%r33+16], %r316;
	st.shared.u32 	[%r33+20], %r317;
	st.shared.u32 	[%r33+24], %r318;
	st.shared.u32 	[%r33+28], %r319;
	st.shared.u32 	[%r33+32], %r320;
	st.shared.u32 	[%r33+36], %r321;
	st.shared.u32 	[%r33+40], %r322;
	st.shared.u32 	[%r33+44], %r323;
	st.shared.u32 	[%r33+48], %r324;
	st.shared.u32 	[%r33+52], %r325;
	st.shared.u32 	[%r33+56], %r326;
	st.shared.u32 	[%r33+60], %r327;
	st.shared.u32 	[%r33+64], %r328;
	st.shared.u32 	[%r33+68], %r329;
	st.shared.u32 	[%r33+72], %r330;
	st.shared.u32 	[%r33+76], %r331;
	st.shared.u32 	[%r33+80], %r332;
	st.shared.u32 	[%r33+84], %r333;
	st.shared.u32 	[%r33+88], %r334;
	st.shared.u32 	[%r33+92], %r335;
	st.shared.u32 	[%r33+96], %r336;
	st.shared.u32 	[%r33+100], %r337;
	st.shared.u32 	[%r33+104], %r338;
	st.shared.u32 	[%r33+108], %r339;
	st.shared.u32 	[%r33+112], %r340;
	st.shared.u32 	[%r33+116], %r341;
	st.shared.u32 	[%r33+120], %r342;
	st.shared.u32 	[%r33+124], %r343;
	st.shared.u32 	[%r33+128], %r344;
	bar.sync 	0;
	cvt.u32.u16 	%r345, %rs1;
	ld.shared.u16 	%r346, [%r51];
	add.s32 	%r100, %r346, %r345;
	cvt.u32.u16 	%r347, %rs2;
	ld.shared.u16 	%r348, [%r52];
	add.s32 	%r101, %r348, %r347;
	cvt.u32.u16 	%r349, %rs3;
	ld.shared.u16 	%r350, [%r53];
	add.s32 	%r102, %r350, %r349;
	cvt.u32.u16 	%r351, %rs4;
	ld.shared.u16 	%r352, [%r54];
	add.s32 	%r103, %r352, %r351;
	cvt.u32.u16 	%r353, %rs5;
	ld.shared.u16 	%r354, [%r55];
	add.s32 	%r104, %r354, %r353;
	cvt.u32.u16 	%r355, %rs6;
	ld.shared.u16 	%r356, [%r56];
	add.s32 	%r105, %r356, %r355;
	cvt.u32.u16 	%r357, %rs7;
	ld.shared.u16 	%r358, [%r57];
	add.s32 	%r106, %r358, %r357;
	cvt.u32.u16 	%r359, %rs8;
	ld.shared.u16 	%r360, [%r58];
	add.s32 	%r107, %r360, %r359;
	cvt.u32.u16 	%r361, %rs9;
	ld.shared.u16 	%r362, [%r59];
	add.s32 	%r108, %r362, %r361;
	bar.sync 	0;
	setp.lt.s32 	%p51, %r458, %r130;
	@%p51 bra 	$L__BB42_61;
	cvt.u64.u32 	%rd109, %r2;
	shl.b32 	%r363, %r100, 3;
	mov.u32 	%r364, _ZZN3cub18CUB_300001_SM_10006detail10radix_sort31DeviceRadixSortSingleTileKernelINS1_5radix10policy_hubIdjyE10Policy1000ELNS0_9SortOrderE0EdjyNS1_21identity_decomposer_tEEEvPKT1_PSA_PKT2_PSE_T3_iiT4_E12temp_storage;
	add.s32 	%r365, %r364, %r363;
	st.shared.u64 	[%r365], %rd157;
	shl.b32 	%r366, %r101, 3;
	add.s32 	%r367, %r364, %r366;
	st.shared.u64 	[%r367], %rd156;
	shl.b32 	%r368, %r102, 3;
	add.s32 	%r369, %r364, %r368;
	st.shared.u64 	[%r369], %rd155;
	shl.b32 	%r370, %r103, 3;
	add.s32 	%r371, %r364, %r370;
	st.shared.u64 	[%r371], %rd154;
	shl.b32 	%r372, %r104, 3;
	add.s32 	%r373, %r364, %r372;
	st.shared.u64 	[%r373], %rd153;
	shl.b32 	%r374, %r105, 3;
	add.s32 	%r375, %r364, %r374;
	st.shared.u64 	[%r375], %rd152;
	shl.b32 	%r376, %r106, 3;
	add.s32 	%r377, %r364, %r376;
	st.shared.u64 	[%r377], %rd151;
	shl.b32 	%r378, %r107, 3;
	add.s32 	%r379, %r364, %r378;
	st.shared.u64 	[%r379], %rd150;
	shl.b32 	%r380, %r108, 3;
	add.s32 	%r381, %r364, %r380;
	st.shared.u64 	[%r381], %rd149;
	bar.sync 	0;
	mad.lo.s32 	%r382, %r2, -28, %r36;
	ld.shared.u64 	%rd40, [%r382];
	ld.shared.u64 	%rd41, [%r382+2048];
	ld.shared.u64 	%rd42, [%r382+4096];
	ld.shared.u64 	%rd43, [%r382+6144];
	ld.shared.u64 	%rd44, [%r382+8192];
	ld.shared.u64 	%rd45, [%r382+10240];
	ld.shared.u64 	%rd46, [%r382+12288];
	ld.shared.u64 	%rd47, [%r382+14336];
	ld.shared.u64 	%rd48, [%r382+16384];
	bar.sync 	0;
	shl.b32 	%r383, %r100, 2;
	sub.s32 	%r384, %r365, %r383;
	st.shared.u32 	[%r384], %r467;
	shl.b32 	%r385, %r101, 2;
	sub.s32 	%r386, %r367, %r385;
	st.shared.u32 	[%r386], %r466;
	shl.b32 	%r387, %r102, 2;
	sub.s32 	%r388, %r369, %r387;
	st.shared.u32 	[%r388], %r465;
	shl.b32 	%r389, %r103, 2;
	sub.s32 	%r390, %r371, %r389;
	st.shared.u32 	[%r390], %r464;
	shl.b32 	%r391, %r104, 2;
	sub.s32 	%r392, %r373, %r391;
	st.shared.u32 	[%r392], %r463;
	shl.b32 	%r393, %r105, 2;
	sub.s32 	%r394, %r375, %r393;
	st.shared.u32 	[%r394], %r462;
	shl.b32 	%r395, %r106, 2;
	sub.s32 	%r396, %r377, %r395;
	st.shared.u32 	[%r396], %r461;
	shl.b32 	%r397, %r107, 2;
	sub.s32 	%r398, %r379, %r397;
	st.shared.u32 	[%r398], %r460;
	shl.b32 	%r399, %r108, 2;
	sub.s32 	%r400, %r381, %r399;
	st.shared.u32 	[%r400], %r459;
	bar.sync 	0;
	shl.b32 	%r401, %r2, 2;
	sub.s32 	%r109, %r382, %r401;
	ld.shared.u32 	%r110, [%r109+1024];
	ld.shared.u32 	%r111, [%r109+2048];
	ld.shared.u32 	%r112, [%r109+3072];
	ld.shared.u32 	%r113, [%r109+4096];
	ld.shared.u32 	%r114, [%r109+5120];
	ld.shared.u32 	%r115, [%r109+6144];
	ld.shared.u32 	%r116, [%r109+7168];
	ld.shared.u32 	%r117, [%r109+8192];
	setp.gt.u64 	%p52, %rd20, %rd109;
	cvta.to.global.u64 	%rd110, %rd60;
	mul.wide.u32 	%rd111, %r2, 8;
	add.s64 	%rd49, %rd110, %rd111;
	cvta.to.global.u64 	%rd112, %rd62;
	mul.wide.u32 	%rd113, %r2, 4;
	add.s64 	%rd50, %rd112, %rd113;
	@%p52 bra 	$L__BB42_43;
	bra.uni 	$L__BB42_44;
$L__BB42_43:
	ld.shared.u32 	%r402, [%r109];
	setp.gt.s64 	%p53, %rd40, -1;
	selp.b64 	%rd114, -1, -9223372036854775808, %p53;
	xor.b64  	%rd115, %rd114, %rd40;
	st.global.u64 	[%rd49], %rd115;
	st.global.u32 	[%rd50], %r402;
$L__BB42_44:
	add.s32 	%r403, %r2, 256;
	cvt.u64.u32 	%rd116, %r403;
	setp.le.u64 	%p54, %rd20, %rd116;
	@%p54 bra 	$L__BB42_46;
	setp.gt.s64 	%p55, %rd41, -1;
	selp.b64 	%rd117, -1, -9223372036854775808, %p55;
	xor.b64  	%rd118, %rd117, %rd41;
	st.global.u64 	[%rd49+2048], %rd118;
	st.global.u32 	[%rd50+1024], %r110;
$L__BB42_46:
	add.s32 	%r404, %r2, 512;
	cvt.u64.u32 	%rd119, %r404;
	setp.le.u64 	%p56, %rd20, %rd119;
	@%p56 bra 	$L__BB42_48;
	setp.gt.s64 	%p57, %rd42, -1;
	selp.b64 	%rd120, -1, -9223372036854775808, %p57;
	xor.b64  	%rd121, %rd120, %rd42;
	st.global.u64 	[%rd49+4096], %rd121;
	st.global.u32 	[%rd50+2048], %r111;
$L__BB42_48:
	add.s32 	%r405, %r2, 768;
	cvt.u64.u32 	%rd122, %r405;
	setp.le.u64 	%p58, %rd20, %rd122;
	@%p58 bra 	$L__BB42_50;
	setp.gt.s64 	%p59, %rd43, -1;
	selp.b64 	%rd123, -1, -9223372036854775808, %p59;
	xor.b64  	%rd124, %rd123, %rd43;
	st.global.u64 	[%rd49+6144], %rd124;
	st.global.u32 	[%rd50+3072], %r112;
$L__BB42_50:
	or.b32  	%r406, %r2, 1024;
	cvt.u64.u32 	%rd125, %r406;
	setp.le.u64 	%p60, %rd20, %rd125;
	@%p60 bra 	$L__BB42_52;
	setp.gt.s64 	%p61, %rd44, -1;
	selp.b64 	%rd126, -1, -9223372036854775808, %p61;
	xor.b64  	%rd127, %rd126, %rd44;
	st.global.u64 	[%rd49+8192], %rd127;
	st.global.u32 	[%rd50+4096], %r113;
$L__BB42_52:
	add.s32 	%r407, %r2, 1280;
	cvt.u64.u32 	%rd128, %r407;
	setp.le.u64 	%p62, %rd20, %rd128;
	@%p62 bra 	$L__BB42_54;
	setp.gt.s64 	%p63, %rd45, -1;
	selp.b64 	%rd129, -1, -9223372036854775808, %p63;
	xor.b64  	%rd130, %rd129, %rd45;
	st.global.u64 	[%rd49+10240], %rd130;
	st.global.u32 	[%rd50+5120], %r114;
$L__BB42_54:
	add.s32 	%r408, %r2, 1536;
	cvt.u64.u32 	%rd131, %r408;
	setp.le.u64 	%p64, %rd20, %rd131;
	@%p64 bra 	$L__BB42_56;
	setp.gt.s64 	%p65, %rd46, -1;
	selp.b64 	%rd132, -1, -9223372036854775808, %p65;
	xor.b64  	%rd133, %rd132, %rd46;
	st.global.u64 	[%rd49+12288], %rd133;
	st.global.u32 	[%rd50+6144], %r115;
$L__BB42_56:
	add.s32 	%r409, %r2, 1792;
	cvt.u64.u32 	%rd134, %r409;
	setp.le.u64 	%p66, %rd20, %rd134;
	@%p66 bra 	$L__BB42_58;
	setp.gt.s64 	%p67, %rd47, -1;
	selp.b64 	%rd135, -1, -9223372036854775808, %p67;
	xor.b64  	%rd136, %rd135, %rd47;
	st.global.u64 	[%rd49+14336], %rd136;
	st.global.u32 	[%rd50+7168], %r116;
$L__BB42_58:
	or.b32  	%r410, %r2, 2048;
	cvt.u64.u32 	%rd137, %r410;
	setp.le.u64 	%p68, %rd20, %rd137;
	@%p68 bra 	$L__BB42_60;
	setp.gt.s64 	%p69, %rd48, -1;
	selp.b64 	%rd138, -1, -9223372036854775808, %p69;
	xor.b64  	%rd139, %rd138, %rd48;
	st.global.u64 	[%rd49+16384], %rd139;
	st.global.u32 	[%rd50+8192], %r117;
$L__BB42_60:
	ret;
$L__BB42_61:
	shl.b32 	%r411, %r100, 3;
	mov.u32 	%r412, _ZZN3cub18CUB_300001_SM_10006detail10radix_sort31DeviceRadixSortSingleTileKernelINS1_5radix10policy_hubIdjyE10Policy1000ELNS0_9SortOrderE0EdjyNS1_21identity_decomposer_tEEEvPKT1_PSA_PKT2_PSE_T3_iiT4_E12temp_storage;
	add.s32 	%r413, %r412, %r411;
	st.shared.u64 	[%r413], %rd157;
	shl.b32 	%r414, %r101, 3;
	add.s32 	%r415, %r412, %r414;
	st.shared.u64 	[%r415], %rd156;
	shl.b32 	%r416, %r102, 3;
	add.s32 	%r417, %r412, %r416;
	st.shared.u64 	[%r417], %rd155;
	shl.b32 	%r418, %r103, 3;
	add.s32 	%r419, %r412, %r418;
	st.shared.u64 	[%r419], %rd154;
	shl.b32 	%r420, %r104, 3;
	add.s32 	%r421, %r412, %r420;
	st.shared.u64 	[%r421], %rd153;
	shl.b32 	%r422, %r105, 3;
	add.s32 	%r423, %r412, %r422;
	st.shared.u64 	[%r423], %rd152;
	shl.b32 	%r424, %r106, 3;
	add.s32 	%r425, %r412, %r424;
	st.shared.u64 	[%r425], %rd151;
	shl.b32 	%r426, %r107, 3;
	add.s32 	%r427, %r412, %r426;
	st.shared.u64 	[%r427], %rd150;
	shl.b32 	%r428, %r108, 3;
	add.s32 	%r429, %r412, %r428;
	st.shared.u64 	[%r429], %rd149;
	bar.sync 	0;
	ld.shared.u64 	%rd157, [%r35];
	ld.shared.u64 	%rd156, [%r35+8];
	ld.shared.u64 	%rd155, [%r35+16];
	ld.shared.u64 	%rd154, [%r35+24];
	ld.shared.u64 	%rd153, [%r35+32];
	ld.shared.u64 	%rd152, [%r35+40];
	ld.shared.u64 	%rd151, [%r35+48];
	ld.shared.u64 	%rd150, [%r35+56];
	ld.shared.u64 	%rd149, [%r35+64];
	bar.sync 	0;
	shl.b32 	%r430, %r100, 2;
	sub.s32 	%r431, %r413, %r430;
	st.shared.u32 	[%r431], %r467;
	shl.b32 	%r432, %r101, 2;
	sub.s32 	%r433, %r415, %r432;
	st.shared.u32 	[%r433], %r466;
	shl.b32 	%r434, %r102, 2;
	sub.s32 	%r435, %r417, %r434;
	st.shared.u32 	[%r435], %r465;
	shl.b32 	%r436, %r103, 2;
	sub.s32 	%r437, %r419, %r436;
	st.shared.u32 	[%r437], %r464;
	shl.b32 	%r438, %r104, 2;
	sub.s32 	%r439, %r421, %r438;
	st.shared.u32 	[%r439], %r463;
	shl.b32 	%r440, %r105, 2;
	sub.s32 	%r441, %r423, %r440;
	st.shared.u32 	[%r441], %r462;
	shl.b32 	%r442, %r106, 2;
	sub.s32 	%r443, %r425, %r442;
	st.shared.u32 	[%r443], %r461;
	shl.b32 	%r444, %r107, 2;
	sub.s32 	%r445, %r427, %r444;
	st.shared.u32 	[%r445], %r460;
	shl.b32 	%r446, %r108, 2;
	sub.s32 	%r447, %r429, %r446;
	st.shared.u32 	[%r447], %r459;
	bar.sync 	0;
	ld.shared.u32 	%r467, [%r36];
	ld.shared.u32 	%r466, [%r36+4];
	ld.shared.u32 	%r465, [%r36+8];
	ld.shared.u32 	%r464, [%r36+12];
	ld.shared.u32 	%r463, [%r36+16];
	ld.shared.u32 	%r462, [%r36+20];
	ld.shared.u32 	%r461, [%r36+24];
	ld.shared.u32 	%r460, [%r36+28];
	ld.shared.u32 	%r459, [%r36+32];
	bar.sync 	0;
	add.s32 	%r458, %r458, 6;
	add.s32 	%r457, %r457, -6;
	bra.uni 	$L__BB42_37;

}
	// .globl	_ZN3cub18CUB_300001_SM_10006detail10radix_sort30DeviceRadixSortHistogramKernelINS1_5radix10policy_hubIdjyE10Policy1000ELNS0_9SortOrderE0EdyNS1_21identity_decomposer_tEEEvPT2_PKT1_SA_iiT3_
.visible .entry _ZN3cub18CUB_300001_SM_10006detail10radix_sort30DeviceRadixSortHistogramKernelINS1_5radix10policy_hubIdjyE10Policy1000ELNS0_9SortOrderE0EdyNS1_21identity_decomposer_tEEEvPT2_PKT1_SA_iiT3_(
	.param .u64 .ptr .align 1 _ZN3cub18CUB_300001_SM_10006detail10radix_sort30DeviceRadixSortHistogramKernelINS1_5radix10policy_hubIdjyE10Policy1000ELNS0_9SortOrderE0EdyNS1_21identity_decomposer_tEEEvPT2_PKT1_SA_iiT3__param_0,
	.param .u64 .ptr .align 1 _ZN3cub18CUB_300001_SM_10006detail10radix_sort30DeviceRadixSortHistogramKernelINS1_5radix10policy_hubIdjyE10Policy1000ELNS0_9SortOrderE0EdyNS1_21identity_decomposer_tEEEvPT2_PKT1_SA_iiT3__param_1,
	.param .u64 _ZN3cub18CUB_300001_SM_10006detail10radix_sort30DeviceRadixSortHistogramKernelINS1_5radix10policy_hubIdjyE10Policy1000ELNS0_9SortOrderE0EdyNS1_21identity_decomposer_tEEEvPT2_PKT1_SA_iiT3__param_2,
	.param .u32 _ZN3cub18CUB_300001_SM_10006detail10radix_sort30DeviceRadixSortHistogramKernelINS1_5radix10policy_hubIdjyE10Policy1000ELNS0_9SortOrderE0EdyNS1_21identity_decomposer_tEEEvPT2_PKT1_SA_iiT3__param_3,
	.param .u32 _ZN3cub18CUB_300001_SM_10006detail10radix_sort30DeviceRadixSortHistogramKernelINS1_5radix10policy_hubIdjyE10Policy1000ELNS0_9SortOrderE0EdyNS1_21identity_decomposer_tEEEvPT2_PKT1_SA_iiT3__param_4,
	.param .align 1 .b8 _ZN3cub18CUB_300001_SM_10006detail10radix_sort30DeviceRadixSortHistogramKernelINS1_5radix10policy_hubIdjyE10Policy1000ELNS0_9SortOrderE0EdyNS1_21identity_decomposer_tEEEvPT2_PKT1_SA_iiT3__param_5[1]
)
.maxntid 128
{
	.reg .pred 	%p<123>;
	.reg .b32 	%r<362>;
	.reg .b64 	%rd<311>;
	// demoted variable
	.shared .align 4 .b8 _ZZN3cub18CUB_300001_SM_10006detail10radix_sort30DeviceRadixSortHistogramKernelINS1_5radix10policy_hubIdjyE10Policy1000ELNS0_9SortOrderE0EdyNS1_21identity_decomposer_tEEEvPT2_PKT1_SA_iiT3_E12temp_storage[8192];
	ld.param.u64 	%rd97, [_ZN3cub18CUB_300001_SM_10006detail10radix_sort30DeviceRadixSortHistogramKernelINS1_5radix10policy_hubIdjyE10Policy1000ELNS0_9SortOrderE0EdyNS1_21identity_decomposer_tEEEvPT2_PKT1_SA_iiT3__param_0];
	ld.param.u64 	%rd98, [_ZN3cub18CUB_300001_SM_10006detail10radix_sort30DeviceRadixSortHistogramKernelINS1_5radix10policy_hubIdjyE10Policy1000ELNS0_9SortOrderE0EdyNS1_21identity_decomposer_tEEEvPT2_PKT1_SA_iiT3__param_1];
	ld.param.u64 	%rd96, [_ZN3cub18CUB_300001_SM_10006detail10radix_sort30DeviceRadixSortHistogramKernelINS1_5radix10policy_hubIdjyE10Policy1000ELNS0_9SortOrderE0EdyNS1_21identity_decomposer_tEEEvPT2_PKT1_SA_iiT3__param_2];
	ld.param.u32 	%r93, [_ZN3cub18CUB_300001_SM_10006detail10radix_sort30DeviceRadixSortHistogramKernelINS1_5radix10policy_hubIdjyE10Policy1000ELNS0_9SortOrderE0EdyNS1_21identity_decomposer_tEEEvPT2_PKT1_SA_iiT3__param_3];
	ld.param.u32 	%r94, [_ZN3cub18CUB_300001_SM_10006detail10radix_sort30DeviceRadixSortHistogramKernelINS1_5radix10policy_hubIdjyE10Policy1000ELNS0_9SortOrderE0EdyNS1_21identity_decomposer_tEEEvPT2_PKT1_SA_iiT3__param_4];
	cvta.to.global.u64 	%rd1, %rd98;
	cvta.to.global.u64 	%rd2, %rd97;
	setp.eq.s64 	%p2, %rd96, 0;
	@%p2 bra 	$L__BB43_153;
	sub.s32 	%r95, %r94, %r93;
	add.s32 	%r96, %r95, 7;
	shr.s32 	%r97, %r96, 31;
	shr.u32 	%r98, %r97, 29;
	add.s32 	%r99, %r96, %r98;
	shr.s32 	%r100, %r99, 3;
	mov.u32 	%r101, %tid.x;
	setp.gt.u32 	%p3, %r101, 255;
	setp.lt.s32 	%p4, %r96, 8;
	mov.u32 	%r102, %ctaid.x;
	shl.b32 	%r103, %r102, 11;
	cvt.u64.u32 	%rd3, %r103;
	mov.u32 	%r104, %nctaid.x;
	shl.b32 	%r105, %r104, 11;
	cvt.u64.u32 	%rd4, %r105;
	add.s32 	%r1, %r100, -1;
	and.b32  	%r2, %r100, 15;
	and.b32  	%r3, %r100, 7;
	add.s32 	%r4, %r3, -1;
	and.b32  	%r5, %r100, 3;
	or.pred  	%p1, %p3, %p4;
	shl.b32 	%r106, %r101, 2;
	mov.u32 	%r107, _ZZN3cub18CUB_300001_SM_10006detail10radix_sort30DeviceRadixSortHistogramKernelINS1_5radix10policy_hubIdjyE10Policy1000ELNS0_9SortOrderE0EdyNS1_21identity_decomposer_tEEEvPT2_PKT1_SA_iiT3_E12temp_storage;
	add.s32 	%r6, %r107, %r106;
	and.b32  	%r7, %r100, 268435440;
	cvt.u64.u32 	%rd5, %r101;
	add.s32 	%r8, %r101, 128;
	add.s32 	%r9, %r101, 256;
	add.s32 	%r10, %r101, 512;
	add.s32 	%r11, %r101, 640;
	add.s32 	%r12, %r101, 768;
	add.s32 	%r13, %r101, 1920;
	and.b32  	%r14, %r100, 268435448;
	and.b32  	%r15, %r100, 1;
	neg.s32 	%r16, %r7;
	add.s32 	%r17, %r6, 8192;
	add.s64 	%rd100, %rd96, -1;
	shr.u64 	%rd101, %rd100, 30;
	add.s64 	%rd102, %rd101, 1;
	min.u64 	%rd6, %rd102, %rd96;
	mov.b64 	%rd278, 0;
$L__BB43_2:
	@%p1 bra 	$L__BB43_30;
	setp.lt.u32 	%p5, %r1, 15;
	mov.b32 	%r346, 0;
	@%p5 bra 	$L__BB43_6;
	mov.u32 	%r343, %r17;
	mov.u32 	%r344, %r16;
$L__BB43_5:
	.pragma "nounroll";
	mov.b32 	%r109, 0;
	st.shared.u32 	[%r343+-8192], %r109;
	st.shared.u32 	[%r343+-7168], %r109;
	st.shared.u32 	[%r343+-6144], %r109;
	st.shared.u32 	[%r343+-5120], %r109;
	st.shared.u32 	[%r343+-4096], %r109;
	st.shared.u32 	[%r343+-3072], %r109;
	st.shared.u32 	[%r343+-2048], %r109;
	st.shared.u32 	[%r343+-1024], %r109;
	st.shared.u32 	[%r343], %r109;
	st.shared.u32 	[%r343+1024], %r109;
	st.shared.u32 	[%r343+2048], %r109;
	st.shared.u32 	[%r343+3072], %r109;
	st.shared.u32 	[%r343+4096], %r109;
	st.shared.u32 	[%r343+5120], %r109;
	st.shared.u32 	[%r343+6144], %r109;
	st.shared.u32 	[%r343+7168], %r109;
	add.s32 	%r344, %r344, 16;
	add.s32 	%r343, %r343, 16384;
	setp.ne.s32 	%p6, %r344, 0;
	mov.u32 	%r346, %r7;
	@%p6 bra 	$L__BB43_5;
$L__BB43_6:
	add.s32 	%r23, %r2, -1;
	setp.eq.s32 	%p7, %r2, 0;
	@%p7 bra 	$L__BB43_16;
	setp.lt.u32 	%p8, %r23, 7;
	@%p8 bra 	$L__BB43_9;
	shl.b32 	%r110, %r346, 10;
	add.s32 	%r111, %r6, %r110;
	mov.b32 	%r112, 0;
	st.shared.u32 	[%r111], %r112;
	st.shared.u32 	[%r111+1024], %r112;
	st.shared.u32 	[%r111+2048], %r112;
	st.shared.u32 	[%r111+3072], %r112;
	st.shared.u32 	[%r111+4096], %r112;
	st.shared.u32 	[%r111+5120], %r112;
	st.shared.u32 	[%r111+6144], %r112;
	st.shared.u32 	[%r111+7168], %r112;
	add.s32 	%r346, %r346, 8;
$L__BB43_9:
	setp.eq.s32 	%p9, %r3, 0;
	@%p9 bra 	$L__BB43_16;
	setp.lt.u32 	%p10, %r4, 3;
	@%p10 bra 	$L__BB43_12;
	shl.b32 	%r113, %r346, 10;
	add.s32 	%r114, %r6, %r113;
	mov.b32 	%r115, 0;
	st.shared.u32 	[%r114], %r115;
	st.shared.u32 	[%r114+1024], %r115;
	st.shared.u32 	[%r114+2048], %r115;
	st.shared.u32 	[%r114+3072], %r115;
	add.s32 	%r346, %r346, 4;
$L__BB43_12:
	setp.eq.s32 	%p11, %r5, 0;
	@%p11 bra 	$L__BB43_16;
	setp.eq.s32 	%p12, %r5, 1;
	shl.b32 	%r116, %r346, 10;
	add.s32 	%r28, %r6, %r116;
	mov.b32 	%r117, 0;
	st.shared.u32 	[%r28], %r117;
	@%p12 bra 	$L__BB43_16;
	setp.eq.s32 	%p13, %r5, 2;
	mov.b32 	%r118, 0;
	st.shared.u32 	[%r28+1024], %r118;
	@%p13 bra 	$L__BB43_16;
	mov.b32 	%r119, 0;
	st.shared.u32 	[%r28+2048], %r119;
$L__BB43_16:
	cvt.u32.u64 	%r120, %rd5;
	setp.gt.u32 	%p14, %r120, 127;
	@%p14 bra 	$L__BB43_30;
	setp.lt.u32 	%p15, %r1, 15;
	mov.b32 	%r350, 0;
	@%p15 bra 	$L__BB43_20;
	mov.b32 	%r348, 0;
$L__BB43_19:
	.pragma "nounroll";
	shl.b32 	%r123, %r348, 10;
	add.s32 	%r124, %r6, %r123;
	mov.b32 	%r125, 0;
	st.shared.u32 	[%r124+512], %r125;
	st.shared.u32 	[%r124+1536], %r125;
	st.shared.u32 	[%r124+2560], %r125;
	st.shared.u32 	[%r124+3584], %r125;
	st.shared.u32 	[%r124+4608], %r125;
	st.shared.u32 	[%r124+5632], %r125;
	st.shared.u32 	[%r124+6656], %r125;
	st.shared.u32 	[%r124+7680], %r125;
	st.shared.u32 	[%r124+8704], %r125;
	st.shared.u32 	[%r124+9728], %r125;
	st.shared.u32 	[%r124+10752], %r125;
	st.shared.u32 	[%r124+11776], %r125;
	st.shared.u32 	[%r124+12800], %r125;
	st.shared.u32 	[%r124+13824], %r125;
	st.shared.u32 	[%r124+14848], %r125;
	st.shared.u32 	[%r124+15872], %r125;
	add.s32 	%r348, %r348, 16;
	setp.ne.s32 	%p16, %r348, %r7;
	mov.u32 	%r350, %r7;
	@%p16 bra 	$L__BB43_19;
$L__BB43_20:
	setp.eq.s32 	%p17, %r2, 0;
	@%p17 bra 	$L__BB43_30;
	setp.lt.u32 	%p18, %r23, 7;
	@%p18 bra 	$L__BB43_23;
	shl.b32 	%r126, %r350, 10;
	add.s32 	%r127, %r6, %r126;
	mov.b32 	%r128, 0;
	st.shared.u32 	[%r127+512], %r128;
	st.shared.u32 	[%r127+1536], %r128;
	st.shared.u32 	[%r127+2560], %r128;
	st.shared.u32 	[%r127+3584], %r128;
	st.shared.u32 	[%r127+4608], %r128;
	st.shared.u32 	[%r127+5632], %r128;
	st.shared.u32 	[%r127+6656], %r128;
	st.shared.u32 	[%r127+7680], %r128;
	add.s32 	%r350, %r350, 8;
$L__BB43_23:
	setp.eq.s32 	%p19, %r3, 0;
	@%p19 bra 	$L__BB43_30;
	setp.lt.u32 	%p20, %r4, 3;
	@%p20 bra 	$L__BB43_26;
	shl.b32 	%r129, %r350, 10;
	add.s32 	%r130, %r6, %r129;
	mov.b32 	%r131, 0;
	st.shared.u32 	[%r130+512], %r131;
	st.shared.u32 	[%r130+1536], %r131;
	st.shared.u32 	[%r130+2560], %r131;
	st.shared.u32 	[%r130+3584], %r131;
	add.s32 	%r350, %r350, 4;
$L__BB43_26:
	setp.eq.s32 	%p21, %r5, 0;
	@%p21 bra 	$L__BB43_30;
	setp.eq.s32 	%p22, %r5, 1;
	shl.b32 	%r132, %r350, 10;
	add.s32 	%r36, %r6, %r132;
	mov.b32 	%r133, 0;
	st.shared.u32 	[%r36+512], %r133;
	@%p22 bra 	$L__BB43_30;
	setp.eq.s32 	%p23, %r5, 2;
	mov.b32 	%r134, 0;
	st.shared.u32 	[%r36+1536], %r134;
	@%p23 bra 	$L__BB43_30;
	mov.b32 	%r135, 0;
	st.shared.u32 	[%r36+2560], %r135;
$L__BB43_30:
	bar.sync 	0;
	bar.sync 	0;
	shl.b64 	%rd8, %rd278, 30;
	sub.s64 	%rd103, %rd96, %rd8;
	min.u64 	%rd9, %rd103, 1073741824;
	setp.le.u64 	%p24, %rd9, %rd3;
	@%p24 bra 	$L__BB43_70;
	mov.u64 	%rd279, %rd3;
$L__BB43_32:
	add.s64 	%rd11, %rd279, %rd8;
	sub.s64 	%rd12, %rd96, %rd11;
	setp.lt.u64 	%p25, %rd12, 2048;
	@%p25 bra 	$L__BB43_34;
	add.s64 	%rd122, %rd11, %rd5;
	shl.b64 	%rd123, %rd122, 3;
	add.s64 	%rd124, %rd1, %rd123;
	ld.global.u64 	%rd310, [%rd124];
	ld.global.u64 	%rd309, [%rd124+1024];
	ld.global.u64 	%rd308, [%rd124+2048];
	ld.global.u64 	%rd307, [%rd124+3072];
	ld.global.u64 	%rd306, [%rd124+4096];
	ld.global.u64 	%rd305, [%rd124+5120];
	ld.global.u64 	%rd304, [%rd124+6144];
	ld.global.u64 	%rd303, [%rd124+7168];
	ld.global.u64 	%rd302, [%rd124+8192];
	ld.global.u64 	%rd301, [%rd124+9216];
	ld.global.u64 	%rd300, [%rd124+10240];
	ld.global.u64 	%rd299, [%rd124+11264];
	ld.global.u64 	%rd298, [%rd124+12288];
	ld.global.u64 	%rd297, [%rd124+13312];
	ld.global.u64 	%rd296, [%rd124+14336];
	ld.global.u64 	%rd295, [%rd124+15360];
	bra.uni 	$L__BB43_66;
$L__BB43_34:
	cvt.u32.u64 	%r136, %rd5;
	cvt.u32.u64 	%r37, %rd12;
	setp.ge.s32 	%p26, %r136, %r37;
	add.s64 	%rd105, %rd11, %rd5;
	shl.b64 	%rd106, %rd105, 3;
	add.s64 	%rd29, %rd1, %rd106;
	mov.b64 	%rd310, 9223372036854775807;
	@%p26 bra 	$L__BB43_36;
	ld.global.u64 	%rd310, [%rd29];
$L__BB43_36:
	setp.ge.s32 	%p27, %r8, %r37;
	mov.b64 	%rd309, 9223372036854775807;
	@%p27 bra 	$L__BB43_38;
	ld.global.u64 	%rd309, [%rd29+1024];
$L__BB43_38:
	setp.ge.s32 	%p28, %r9, %r37;
	mov.b64 	%rd308, 9223372036854775807;
	@%p28 bra 	$L__BB43_40;
	ld.global.u64 	%rd308, [%rd29+2048];
$L__BB43_40:
	mov.u32 	%r137, %tid.x;
	add.s32 	%r138, %r137, 384;
	setp.ge.s32 	%p29, %r138, %r37;
	mov.b64 	%rd307, 9223372036854775807;
	@%p29 bra 	$L__BB43_42;
	ld.global.u64 	%rd307, [%rd29+3072];
$L__BB43_42:
	setp.ge.s32 	%p30, %r10, %r37;
	mov.b64 	%rd306, 9223372036854775807;
	@%p30 bra 	$L__BB43_44;
	ld.global.u64 	%rd306, [%rd29+4096];
$L__BB43_44:
	setp.ge.s32 	%p31, %r11, %r37;
	mov.b64 	%rd305, 9223372036854775807;
	@%p31 bra 	$L__BB43_46;
	ld.global.u64 	%rd305, [%rd29+5120];
$L__BB43_46:
	setp.ge.s32 	%p32, %r12, %r37;
	mov.b64 	%rd304, 9223372036854775807;
	@%p32 bra 	$L__BB43_48;
	ld.global.u64 	%rd304, [%rd29+6144];
$L__BB43_48:
	add.s32 	%r140, %r137, 896;
	setp.ge.s32 	%p33, %r140, %r37;
	mov.b64 	%rd303, 9223372036854775807;
	@%p33 bra 	$L__BB43_50;
	ld.global.u64 	%rd303, [%rd29+7168];
$L__BB43_50:
	or.b32  	%r142, %r137, 1024;
	setp.ge.s32 	%p34, %r142, %r37;
	mov.b64 	%rd302, 9223372036854775807;
	@%p34 bra 	$L__BB43_52;
	ld.global.u64 	%rd302, [%rd29+8192];
$L__BB43_52:
	add.s32 	%r144, %r137, 1152;
	setp.ge.s32 	%p35, %r144, %r37;
	mov.b64 	%rd301, 9223372036854775807;
	@%p35 bra 	$L__BB43_54;
	ld.global.u64 	%rd301, [%rd29+9216];
$L__BB43_54:
	add.s32 	%r146, %r137, 1280;
	setp.ge.s32 	%p36, %r146, %r37;
	mov.b64 	%rd300, 9223372036854775807;
	@%p36 bra 	$L__BB43_56;
	ld.global.u64 	%rd300, [%rd29+10240];
$L__BB43_56:
	add.s32 	%r148, %r137, 1408;
	setp.ge.s32 	%p37, %r148, %r37;
	mov.b64 	%rd299, 9223372036854775807;
	@%p37 bra 	$L__BB43_58;
	ld.global.u64 	%rd299, [%rd29+11264];
$L__BB43_58:
	add.s32 	%r150, %r137, 1536;
	setp.ge.s32 	%p38, %r150, %r37;
	mov.b64 	%rd298, 9223372036854775807;
	@%p38 bra 	$L__BB43_60;
	ld.global.u64 	%rd298, [%rd29+12288];
$L__BB43_60:
	add.s32 	%r152, %r137, 1664;
	setp.ge.s32 	%p39, %r152, %r37;
	mov.b64 	%rd297, 9223372036854775807;
	@%p39 bra 	$L__BB43_62;
	ld.global.u64 	%rd297, [%rd29+13312];
$L__BB43_62:
	add.s32 	%r154, %r137, 1792;
	setp.ge.s32 	%p40, %r154, %r37;
	mov.b64 	%rd296, 9223372036854775807;
	@%p40 bra 	$L__BB43_64;
	ld.global.u64 	%rd296, [%rd29+14336];
$L__BB43_64:
	setp.ge.s32 	%p41, %r13, %r37;
	mov.b64 	%rd295, 9223372036854775807;
	@%p41 bra 	$L__BB43_66;
	ld.global.u64 	%rd295, [%rd29+15360];
$L__BB43_66:
	setp.le.s32 	%p42, %r94, %r93;
	@%p42 bra 	$L__BB43_69;
	setp.gt.s64 	%p43, %rd310, -1;
	selp.b64 	%rd125, -9223372036854775808, -1, %p43;
	xor.b64  	%rd126, %rd125, %rd310;
	setp.gt.s64 	%p44, %rd309, -1;
	selp.b64 	%rd127, -9223372036854775808, -1, %p44;
	xor.b64  	%rd128, %rd127, %rd309;
	setp.gt.s64 	%p45, %rd308, -1;
	selp.b64 	%rd129, -9223372036854775808, -1, %p45;
	xor.b64  	%rd130, %rd129, %rd308;
	setp.gt.s64 	%p46, %rd307, -1;
	selp.b64 	%rd131, -9223372036854775808, -1, %p46;
	xor.b64  	%rd132, %rd131, %rd307;
	setp.gt.s64 	%p47, %rd306, -1;
	selp.b64 	%rd133, -9223372036854775808, -1, %p47;
	xor.b64  	%rd134, %rd133, %rd306;
	setp.gt.s64 	%p48, %rd305, -1;
	selp.b64 	%rd135, -9223372036854775808, -1, %p48;
	xor.b64  	%rd136, %rd135, %rd305;
	setp.gt.s64 	%p49, %rd304, -1;
	selp.b64 	%rd137, -9223372036854775808, -1, %p49;
	xor.b64  	%rd138, %rd137, %rd304;
	setp.gt.s64 	%p50, %rd303, -1;
	selp.b64 	%rd139, -9223372036854775808, -1, %p50;
	xor.b64  	%rd140, %rd139, %rd303;
	setp.gt.s64 	%p51, %rd302, -1;
	selp.b64 	%rd141, -9223372036854775808, -1, %p51;
	xor.b64  	%rd142, %rd141, %rd302;
	setp.gt.s64 	%p52, %rd301, -1;
	selp.b64 	%rd143, -9223372036854775808, -1, %p52;
	xor.b64  	%rd144, %rd143, %rd301;
	setp.gt.s64 	%p53, %rd300, -1;
	selp.b64 	%rd145, -9223372036854775808, -1, %p53;
	xor.b64  	%rd146, %rd145, %rd300;
	setp.gt.s64 	%p54, %rd299, -1;
	selp.b64 	%rd147, -9223372036854775808, -1, %p54;
	xor.b64  	%rd148, %rd147, %rd299;
	setp.gt.s64 	%p55, %rd298, -1;
	selp.b64 	%rd149, -9223372036854775808, -1, %p55;
	xor.b64  	%rd150, %rd149, %rd298;
	setp.gt.s64 	%p56, %rd297, -1;
	selp.b64 	%rd151, -9223372036854775808, -1, %p56;
	xor.b64  	%rd152, %rd151, %rd297;
	setp.gt.s64 	%p57, %rd296, -1;
	selp.b64 	%rd153, -9223372036854775808, -1, %p57;
	xor.b64  	%rd154, %rd153, %rd296;
	setp.gt.s64 	%p58, %rd295, -1;
	selp.b64 	%rd155, -9223372036854775808, -1, %p58;
	xor.b64  	%rd156, %rd155, %rd295;
	setp.eq.s64 	%p59, %rd126, 9223372036854775807;
	selp.b64 	%rd77, -9223372036854775808, %rd126, %p59;
	setp.eq.s64 	%p60, %rd128, 9223372036854775807;
	selp.b64 	%rd78, -9223372036854775808, %rd128, %p60;
	setp.eq.s64 	%p61, %rd130, 9223372036854775807;
	selp.b64 	%rd79, -9223372036854775808, %rd130, %p61;
	setp.eq.s64 	%p62, %rd132, 9223372036854775807;
	selp.b64 	%rd80, -9223372036854775808, %rd132, %p62;
	setp.eq.s64 	%p63, %rd134, 9223372036854775807;
	selp.b64 	%rd81, -9223372036854775808, %rd134, %p63;
	setp.eq.s64 	%p64, %rd136, 9223372036854775807;
	selp.b64 	%rd82, -9223372036854775808, %rd136, %p64;
	setp.eq.s64 	%p65, %rd138, 9223372036854775807;
	selp.b64 	%rd83, -9223372036854775808, %rd138, %p65;
	setp.eq.s64 	%p66, %rd140, 9223372036854775807;
	selp.b64 	%rd84, -9223372036854775808, %rd140, %p66;
	setp.eq.s64 	%p67, %rd142, 9223372036854775807;
	selp.b64 	%rd85, -9223372036854775808, %rd142, %p67;
	setp.eq.s64 	%p68, %rd144, 9223372036854775807;
	selp.b64 	%rd86, -9223372036854775808, %rd144, %p68;
	setp.eq.s64 	%p69, %rd146, 9223372036854775807;
	selp.b64 	%rd87, -9223372036854775808, %rd146, %p69;
	setp.eq.s64 	%p70, %rd148, 9223372036854775807;
	selp.b64 	%rd88, -9223372036854775808, %rd148, %p70;
	setp.eq.s64 	%p71, %rd150, 9223372036854775807;
	selp.b64 	%rd89, -9223372036854775808, %rd150, %p71;
	setp.eq.s64 	%p72, %rd152, 9223372036854775807;
	selp.b64 	%rd90, -9223372036854775808, %rd152, %p72;
	setp.eq.s64 	%p73, %rd154, 9223372036854775807;
	selp.b64 	%rd91, -9223372036854775808, %rd154, %p73;
	setp.eq.s64 	%p74, %rd156, 9223372036854775807;
	selp.b64 	%rd92, -9223372036854775808, %rd156, %p74;
	mov.b32 	%r352, 0;
	mov.u32 	%r353, %r93;
$L__BB43_68:
	sub.s32 	%r156, %r94, %r353;
	shl.b32 	%r157, %r352, 10;
	mov.u32 	%r158, _ZZN3cub18CUB_300001_SM_10006detail10radix_sort30DeviceRadixSortHistogramKernelINS1_5radix10policy_hubIdjyE10Policy1000ELNS0_9SortOrderE0EdyNS1_21identity_decomposer_tEEEvPT2_PKT1_SA_iiT3_E12temp_storage;
	add.s32 	%r159, %r158, %r157;
	min.s32 	%r160, %r156, 8;
	mov.b32 	%r161, -1;
	shl.b32 	%r162, %r161, %r160;
	not.b32 	%r163, %r162;
	shr.u64 	%rd157, %rd77, %r353;
	cvt.u32.u64 	%r164, %rd157;
	and.b32  	%r165, %r164, %r163;
	shl.b32 	%r166, %r165, 2;
	add.s32 	%r167, %r159, %r166;
	atom.shared.add.u32 	%r168, [%r167], 1;
	shr.u64 	%rd158, %rd78, %r353;
	cvt.u32.u64 	%r169, %rd158;
	and.b32  	%r170, %r169, %r163;
	shl.b32 	%r171, %r170, 2;
	add.s32 	%r172, %r159, %r171;
	atom.shared.add.u32 	%r173, [%r172], 1;
	shr.u64 	%rd159, %rd79, %r353;
	cvt.u32.u64 	%r174, %rd159;
	and.b32  	%r175, %r174, %r163;
	shl.b32 	%r176, %r175, 2;
	add.s32 	%r177, %r159, %r176;
	atom.shared.add.u32 	%r178, [%r177], 1;
	shr.u64 	%rd160, %rd80, %r353;
	cvt.u32.u64 	%r179, %rd160;
	and.b32  	%r180, %r179, %r163;
	shl.b32 	%r181, %r180, 2;
	add.s32 	%r182, %r159, %r181;
	atom.shared.add.u32 	%r183, [%r182], 1;
	shr.u64 	%rd161, %rd81, %r353;
	cvt.u32.u64 	%r184, %rd161;
	and.b32  	%r185, %r184, %r163;
	shl.b32 	%r186, %r185, 2;
	add.s32 	%r187, %r159, %r186;
	atom.shared.add.u32 	%r188, [%r187], 1;
	shr.u64 	%rd162, %rd82, %r353;
	cvt.u32.u64 	%r189, %rd162;
	and.b32  	%r190, %r189, %r163;
	shl.b32 	%r191, %r190, 2;
	add.s32 	%r192, %r159, %r191;
	atom.shared.add.u32 	%r193, [%r192], 1;
	shr.u64 	%rd163, %rd83, %r353;
	cvt.u32.u64 	%r194, %rd163;
	and.b32  	%r195, %r194, %r163;
	shl.b32 	%r196, %r195, 2;
	add.s32 	%r197, %r159, %r196;
	atom.shared.add.u32 	%r198, [%r197], 1;
	shr.u64 	%rd164, %rd84, %r353;
	cvt.u32.u64 	%r199, %rd164;
	and.b32  	%r200, %r199, %r163;
	shl.b32 	%r201, %r200, 2;
	add.s32 	%r202, %r159, %r201;
	atom.shared.add.u32 	%r203, [%r202], 1;
	shr.u64 	%rd165, %rd85, %r353;
	cvt.u32.u64 	%r204, %rd165;
	and.b32  	%r205, %r204, %r163;
	shl.b32 	%r206, %r205, 2;
	add.s32 	%r207, %r159, %r206;
	atom.shared.add.u32 	%r208, [%r207], 1;
	shr.u64 	%rd166, %rd86, %r353;
	cvt.u32.u64 	%r209, %rd166;
	and.b32  	%r210, %r209, %r163;
	shl.b32 	%r211, %r210, 2;
	add.s32 	%r212, %r159, %r211;
	atom.shared.add.u32 	%r213, [%r212], 1;
	shr.u64 	%rd167, %rd87, %r353;
	cvt.u32.u64 	%r214, %rd167;
	and.b32  	%r215, %r214, %r163;
	shl.b32 	%r216, %r215, 2;
	add.s32 	%r217, %r159, %r216;
	atom.shared.add.u32 	%r218, [%r217], 1;
	shr.u64 	%rd168, %rd88, %r353;
	cvt.u32.u64 	%r219, %rd168;
	and.b32  	%r220, %r219, %r163;
	shl.b32 	%r221, %r220, 2;
	add.s32 	%r222, %r159, %r221;
	atom.shared.add.u32 	%r223, [%r222], 1;
	shr.u64 	%rd169, %rd89, %r353;
	cvt.u32.u64 	%r224, %rd169;
	and.b32  	%r225, %r224, %r163;
	shl.b32 	%r226, %r225, 2;
	add.s32 	%r227, %r159, %r226;
	atom.shared.add.u32 	%r228, [%r227], 1;
	shr.u64 	%rd170, %rd90, %r353;
	cvt.u32.u64 	%r229, %rd170;
	and.b32  	%r230, %r229, %r163;
	shl.b32 	%r231, %r230, 2;
	add.s32 	%r232, %r159, %r231;
	atom.shared.add.u32 	%r233, [%r232], 1;
	shr.u64 	%rd171, %rd91, %r353;
	cvt.u32.u64 	%r234, %rd171;
	and.b32  	%r235, %r234, %r163;
	shl.b32 	%r236, %r235, 2;
	add.s32 	%r237, %r159, %r236;
	atom.shared.add.u32 	%r238, [%r237], 1;
	shr.u64 	%rd172, %rd92, %r353;
	cvt.u32.u64 	%r239, %rd172;
	and.b32  	%r240, %r239, %r163;
	shl.b32 	%r241, %r240, 2;
	add.s32 	%r242, %r159, %r241;
	atom.shared.add.u32 	%r243, [%r242], 1;
	add.s32 	%r353, %r353, 8;
	add.s32 	%r352, %r352, 1;
	setp.lt.s32 	%p75, %r353, %r94;
	@%p75 bra 	$L__BB43_68;
$L__BB43_69:
	add.s64 	%rd279, %rd279, %rd4;
	setp.lt.u64 	%p76, %rd279, %rd9;
	@%p76 bra 	$L__BB43_32;
$L__BB43_70:
	bar.sync 	0;
	@%p1 bra 	$L__BB43_152;
	setp.lt.u32 	%p77, %r1, 7;
	mov.b32 	%r356, 0;
	@%p77 bra 	$L__BB43_90;
	mov.b32 	%r354, 0;
$L__BB43_73:
	.pragma "nounroll";
	shl.b32 	%r246, %r354, 10;
	add.s32 	%r43, %r6, %r246;
	ld.shared.u32 	%r44, [%r43];
	setp.eq.s32 	%p78, %r44, 0;
	@%p78 bra 	$L__BB43_75;
	cvt.u32.u64 	%r247, %rd5;
	shl.b32 	%r248, %r354, 8;
	add.s32 	%r249, %r248, %r247;
	mul.wide.u32 	%rd173, %r249, 8;
	add.s64 	%rd174, %rd2, %rd173;
	cvt.u64.u32 	%rd175, %r44;
	atom.global.add.u64 	%rd176, [%rd174], %rd175;
$L__BB43_75:
	ld.shared.u32 	%r45, [%r43+1024];
	setp.eq.s32 	%p79, %r45, 0;
	@%p79 bra 	$L__BB43_77;
	cvt.u32.u64 	%r250, %rd5;
	shl.b32 	%r251, %r354, 8;
	add.s32 	%r252, %r251, %r250;
	add.s32 	%r253, %r252, 256;
	mul.wide.u32 	%rd177, %r253, 8;
	add.s64 	%rd178, %rd2, %rd177;
	cvt.u64.u32 	%rd179, %r45;
	atom.global.add.u64 	%rd180, [%rd178], %rd179;
$L__BB43_77:
	ld.shared.u32 	%r46, [%r43+2048];
	setp.eq.s32 	%p80, %r46, 0;
	@%p80 bra 	$L__BB43_79;
	cvt.u32.u64 	%r254, %rd5;
	shl.b32 	%r255, %r354, 8;
	add.s32 	%r256, %r255, %r254;
	add.s32 	%r257, %r256, 512;
	mul.wide.u32 	%rd181, %r257, 8;
	add.s64 	%rd182, %rd2, %rd181;
	cvt.u64.u32 	%rd183, %r46;
	atom.global.add.u64 	%rd184, [%rd182], %rd183;
$L__BB43_79:
	ld.shared.u32 	%r47, [%r43+3072];
	setp.eq.s32 	%p81, %r47, 0;
	@%p81 bra 	$L__BB43_81;
	cvt.u32.u64 	%r258, %rd5;
	shl.b32 	%r259, %r354, 8;
	add.s32 	%r260, %r259, %r258;
	add.s32 	%r261, %r260, 768;
	mul.wide.u32 	%rd185, %r261, 8;
	add.s64 	%rd186, %rd2, %rd185;
	cvt.u64.u32 	%rd187, %r47;
	atom.global.add.u64 	%rd188, [%rd186], %rd187;
$L__BB43_81:
	ld.shared.u32 	%r48, [%r43+4096];
	setp.eq.s32 	%p82, %r48, 0;
	@%p82 bra 	$L__BB43_83;
	cvt.u32.u64 	%r262, %rd5;
	shl.b32 	%r263, %r354, 8;
	add.s32 	%r264, %r263, %r262;
	add.s32 	%r265, %r264, 1024;
	mul.wide.u32 	%rd189, %r265, 8;
	add.s64 	%rd190, %rd2, %rd189;
	cvt.u64.u32 	%rd191, %r48;
	atom.global.add.u64 	%rd192, [%rd190], %rd191;
$L__BB43_83:
	ld.shared.u32 	%r49, [%r43+5120];
	setp.eq.s32 	%p83, %r49, 0;
	@%p83 bra 	$L__BB43_85;
	cvt.u32.u64 	%r266, %rd5;
	shl.b32 	%r267, %r354, 8;
	add.s32 	%r268, %r267, %r266;
	add.s32 	%r269, %r268, 1280;
	mul.wide.u32 	%rd193, %r269, 8;
	add.s64 	%rd194, %rd2, %rd193;
	cvt.u64.u32 	%rd195, %r49;
	atom.global.add.u64 	%rd196, [%rd194], %rd195;
$L__BB43_85:
	ld.shared.u32 	%r50, [%r43+6144];
	setp.eq.s32 	%p84, %r50, 0;
	@%p84 bra 	$L__BB43_87;
	cvt.u32.u64 	%r270, %rd5;
	shl.b32 	%r271, %r354, 8;
	add.s32 	%r272, %r271, %r270;
	add.s32 	%r273, %r272, 1536;
	mul.wide.u32 	%rd197, %r273, 8;
	add.s64 	%rd198, %rd2, %rd197;
	cvt.u64.u32 	%rd199, %r50;
	atom.global.add.u64 	%rd200, [%rd198], %rd199;
$L__BB43_87:
	ld.shared.u32 	%r51, [%r43+7168];
	setp.eq.s32 	%p85, %r51, 0;
	@%p85 bra 	$L__BB43_89;
	cvt.u32.u64 	%r274, %rd5;
	shl.b32 	%r275, %r354, 8;
	add.s32 	%r276, %r275, %r274;
	add.s32 	%r277, %r276, 1792;
	mul.wide.u32 	%rd201, %r277, 8;
	add.s64 	%rd202, %rd2, %rd201;
	cvt.u64.u32 	%rd203, %r51;
	atom.global.add.u64 	%rd204, [%rd202], %rd203;
$L__BB43_89:
	add.s32 	%r354, %r354, 8;
	setp.ne.s32 	%p86, %r354, %r14;
	mov.u32 	%r356, %r14;
	@%p86 bra 	$L__BB43_73;
$L__BB43_90:
	add.s32 	%r54, %r5, -1;
	setp.eq.s32 	%p87, %r3, 0;
	@%p87 bra 	$L__BB43_111;
	setp.lt.u32 	%p88, %r4, 3;
	@%p88 bra 	$L__BB43_101;
	shl.b32 	%r278, %r356, 10;
	add.s32 	%r55, %r6, %r278;
	ld.shared.u32 	%r56, [%r55];
	setp.eq.s32 	%p89, %r56, 0;
	@%p89 bra 	$L__BB43_94;
	cvt.u32.u64 	%r279, %rd5;
	shl.b32 	%r280, %r356, 8;
	add.s32 	%r281, %r280, %r279;
	mul.wide.u32 	%rd205, %r281, 8;
	add.s64 	%rd206, %rd2, %rd205;
	cvt.u64.u32 	%rd207, %r56;
	atom.global.add.u64 	%rd208, [%rd206], %rd207;
$L__BB43_94:
	ld.shared.u32 	%r57, [%r55+1024];
	setp.eq.s32 	%p90, %r57, 0;
	@%p90 bra 	$L__BB43_96;
	cvt.u32.u64 	%r282, %rd5;
	shl.b32 	%r283, %r356, 8;
	add.s32 	%r284, %r283, %r282;
	add.s32 	%r285, %r284, 256;
	mul.wide.u32 	%rd209, %r285, 8;
	add.s64 	%rd210, %rd2, %rd209;
	cvt.u64.u32 	%rd211, %r57;
	atom.global.add.u64 	%rd212, [%rd210], %rd211;
$L__BB43_96:
	ld.shared.u32 	%r58, [%r55+2048];
	setp.eq.s32 	%p91, %r58, 0;
	@%p91 bra 	$L__BB43_98;
	cvt.u32.u64 	%r286, %rd5;
	shl.b32 	%r287, %r356, 8;
	add.s32 	%r288, %r287, %r286;
	add.s32 	%r289, %r288, 512;
	mul.wide.u32 	%rd213, %r289, 8;
	add.s64 	%rd214, %rd2, %rd213;
	cvt.u64.u32 	%rd215, %r58;
	atom.global.add.u64 	%rd216, [%rd214], %rd215;
$L__BB43_98:
	ld.shared.u32 	%r59, [%r55+3072];
	setp.eq.s32 	%p92, %r59, 0;
	@%p92 bra 	$L__BB43_100;
	cvt.u32.u64 	%r290, %rd5;
	shl.b32 	%r291, %r356, 8;
	add.s32 	%r292, %r291, %r290;
	add.s32 	%r293, %r292, 768;
	mul.wide.u32 	%rd217, %r293, 8;
	add.s64 	%rd218, %rd2, %rd217;
	cvt.u64.u32 	%rd219, %r59;
	atom.global.add.u64 	%rd220, [%rd218], %rd219;
$L__BB43_100:
	add.s32 	%r356, %r356, 4;
$L__BB43_101:
	setp.eq.s32 	%p93, %r5, 0;
	@%p93 bra 	$L__BB43_111;
	setp.eq.s32 	%p94, %r54, 0;
	@%p94 bra 	$L__BB43_108;
	shl.b32 	%r294, %r356, 10;
	add.s32 	%r62, %r6, %r294;
	ld.shared.u32 	%r63, [%r62];
	setp.eq.s32 	%p95, %r63, 0;
	@%p95 bra 	$L__BB43_105;
	cvt.u32.u64 	%r295, %rd5;
	shl.b32 	%r296, %r356, 8;
	add.s32 	%r297, %r296, %r295;
	mul.wide.u32 	%rd221, %r297, 8;
	add.s64 	%rd222, %rd2, %rd221;
	cvt.u64.u32 	%rd223, %r63;
	atom.global.add.u64 	%rd224, [%rd222], %rd223;
$L__BB43_105:
	ld.shared.u32 	%r64, [%r62+1024];
	setp.eq.s32 	%p96, %r64, 0;
	@%p96 bra 	$L__BB43_107;
	cvt.u32.u64 	%r298, %rd5;
	shl.b32 	%r299, %r356, 8;
	add.s32 	%r300, %r299, %r298;
	add.s32 	%r301, %r300, 256;
	mul.wide.u32 	%rd225, %r301, 8;
	add.s64 	%rd226, %rd2, %rd225;
	cvt.u64.u32 	%rd227, %r64;
	atom.global.add.u64 	%rd228, [%rd226], %rd227;
$L__BB43_107:
	add.s32 	%r356, %r356, 2;
$L__BB43_108:
	setp.eq.s32 	%p97, %r15, 0;
	@%p97 bra 	$L__BB43_111;
	shl.b32 	%r302, %r356, 10;
	add.s32 	%r303, %r6, %r302;
	ld.shared.u32 	%r67, [%r303];
	setp.eq.s32 	%p98, %r67, 0;
	@%p98 bra 	$L__BB43_111;
	cvt.u32.u64 	%r304, %rd5;
	shl.b32 	%r305, %r356, 8;
	add.s32 	%r306, %r305, %r304;
	mul.wide.u32 	%rd229, %r306, 8;
	add.s64 	%rd230, %rd2, %rd229;
	cvt.u64.u32 	%rd231, %r67;
	atom.global.add.u64 	%rd232, [%rd230], %rd231;
$L__BB43_111:
	cvt.u32.u64 	%r307, %rd5;
	setp.gt.u32 	%p99, %r307, 127;
	@%p99 bra 	$L__BB43_152;
	setp.lt.u32 	%p100, %r1, 7;
	mov.b32 	%r360, 0;
	@%p100 bra 	$L__BB43_131;
	mov.b32 	%r358, 0;
$L__BB43_114:
	.pragma "nounroll";
	shl.b32 	%r311, %r358, 10;
	add.s32 	%r69, %r6, %r311;
	ld.shared.u32 	%r70, [%r69+512];
	setp.eq.s32 	%p101, %r70, 0;
	shl.b32 	%r312, %r358, 8;
	add.s32 	%r313, %r312, %r307;
	mul.wide.u32 	%rd233, %r313, 8;
	add.s64 	%rd94, %rd2, %rd233;
	@%p101 bra 	$L__BB43_116;
	cvt.u64.u32 	%rd234, %r70;
	atom.global.add.u64 	%rd235, [%rd94+1024], %rd234;
$L__BB43_116:
	ld.shared.u32 	%r71, [%r69+1536];
	setp.eq.s32 	%p102, %r71, 0;
	@%p102 bra 	$L__BB43_118;
	cvt.u64.u32 	%rd236, %r71;
	atom.global.add.u64 	%rd237, [%rd94+3072], %rd236;
$L__BB43_118:
	ld.shared.u32 	%r72, [%r69+2560];
	setp.eq.s32 	%p103, %r72, 0;
	@%p103 bra 	$L__BB43_120;
	cvt.u64.u32 	%rd238, %r72;
	atom.global.add.u64 	%rd239, [%rd94+5120], %rd238;
$L__BB43_120:
	ld.shared.u32 	%r73, [%r69+3584];
	setp.eq.s32 	%p104, %r73, 0;
	@%p104 bra 	$L__BB43_122;
	cvt.u64.u32 	%rd240, %r73;
	atom.global.add.u64 	%rd241, [%rd94+7168], %rd240;
$L__BB43_122:
	ld.shared.u32 	%r74, [%r69+4608];
	setp.eq.s32 	%p105, %r74, 0;
	@%p105 bra 	$L__BB43_124;
	cvt.u64.u32 	%rd242, %r74;
	atom.global.add.u64 	%rd243, [%rd94+9216], %rd242;
$L__BB43_124:
	ld.shared.u32 	%r75, [%r69+5632];
	setp.eq.s32 	%p106, %r75, 0;
	@%p106 bra 	$L__BB43_126;
	cvt.u64.u32 	%rd244, %r75;
	atom.global.add.u64 	%rd245, [%rd94+11264], %rd244;
$L__BB43_126:
	ld.shared.u32 	%r76, [%r69+6656];
	setp.eq.s32 	%p107, %r76, 0;
	@%p107 bra 	$L__BB43_128;
	cvt.u64.u32 	%rd246, %r76;
	atom.global.add.u64 	%rd247, [%rd94+13312], %rd246;
$L__BB43_128:
	ld.shared.u32 	%r77, [%r69+7680];
	setp.eq.s32 	%p108, %r77, 0;
	@%p108 bra 	$L__BB43_130;
	cvt.u64.u32 	%rd248, %r77;
	atom.global.add.u64 	%rd249, [%rd94+15360], %rd248;
$L__BB43_130:
	add.s32 	%r358, %r358, 8;
	setp.ne.s32 	%p109, %r358, %r14;
	mov.u32 	%r360, %r14;
	@%p109 bra 	$L__BB43_114;
$L__BB43_131:
	setp.eq.s32 	%p110, %r3, 0;
	@%p110 bra 	$L__BB43_152;
	setp.lt.u32 	%p111, %r4, 3;
	@%p111 bra 	$L__BB43_142;
	shl.b32 	%r314, %r360, 10;
	add.s32 	%r80, %r6, %r314;
	ld.shared.u32 	%r81, [%r80+512];
	setp.eq.s32 	%p112, %r81, 0;
	@%p112 bra 	$L__BB43_135;
	shl.b32 	%r316, %r360, 8;
	add.s32 	%r317, %r316, %r307;
	mul.wide.u32 	%rd250, %r317, 8;
	add.s64 	%rd251, %rd2, %rd250;
	cvt.u64.u32 	%rd252, %r81;
	atom.global.add.u64 	%rd253, [%rd251+1024], %rd252;
$L__BB43_135:
	ld.shared.u32 	%r82, [%r80+1536];
	setp.eq.s32 	%p113, %r82, 0;
	@%p113 bra 	$L__BB43_137;
	shl.b32 	%r319, %r360, 8;
	add.s32 	%r320, %r319, %r307;
	add.s32 	%r321, %r320, 256;
	mul.wide.u32 	%rd254, %r321, 8;
	add.s64 	%rd255, %rd2, %rd254;
	cvt.u64.u32 	%rd256, %r82;
	atom.global.add.u64 	%rd257, [%rd255+1024], %rd256;
$L__BB43_137:
	ld.shared.u32 	%r83, [%r80+2560];
	setp.eq.s32 	%p114, %r83, 0;
	@%p114 bra 	$L__BB43_139;
	shl.b32 	%r323, %r360, 8;
	add.s32 	%r324, %r323, %r307;
	add.s32 	%r325, %r324, 512;
	mul.wide.u32 	%rd258, %r325, 8;
	add.s64 	%rd259, %rd2, %rd258;
	cvt.u64.u32 	%rd260, %r83;
	atom.global.add.u64 	%rd261, [%rd259+1024], %rd260;
$L__BB43_139:
	ld.shared.u32 	%r84, [%r80+3584];
	setp.eq.s32 	%p115, %r84, 0;
	@%p115 bra 	$L__BB43_141;
	shl.b32 	%r327, %r360, 8;
	add.s32 	%r328, %r327, %r307;
	add.s32 	%r329, %r328, 768;
	mul.wide.u32 	%rd262, %r329, 8;
	add.s64 	%rd263, %rd2, %rd262;
	cvt.u64.u32 	%rd264, %r84;
	atom.global.add.u64 	%rd265, [%rd263+1024], %rd264;
$L__BB43_141:
	add.s32 	%r360, %r360, 4;
$L__BB43_142:
	setp.eq.s32 	%p116, %r5, 0;
	@%p116 bra 	$L__BB43_152;
	setp.eq.s32 	%p117, %r54, 0;
	@%p117 bra 	$L__BB43_149;
	shl.b32 	%r330, %r360, 10;
	add.s32 	%r87, %r6, %r330;
	ld.shared.u32 	%r88, [%r87+512];
	setp.eq.s32 	%p118, %r88, 0;
	@%p118 bra 	$L__BB43_146;
	shl.b32 	%r332, %r360, 8;
	add.s32 	%r333, %r332, %r307;
	mul.wide.u32 	%rd266, %r333, 8;
	add.s64 	%rd267, %rd2, %rd266;
	cvt.u64.u32 	%rd268, %r88;
	atom.global.add.u64 	%rd269, [%rd267+1024], %rd268;
$L__BB43_146:
	ld.shared.u32 	%r89, [%r87+1536];
	setp.eq.s32 	%p119, %r89, 0;
	@%p119 bra 	$L__BB43_148;
	shl.b32 	%r335, %r360, 8;
	add.s32 	%r336, %r335, %r307;
	add.s32 	%r337, %r336, 256;
	mul.wide.u32 	%rd270, %r337, 8;
	add.s64 	%rd271, %rd2, %rd270;
	cvt.u64.u32 	%rd272, %r89;
	atom.global.add.u64 	%rd273, [%rd271+1024], %rd272;
$L__BB43_148:
	add.s32 	%r360, %r360, 2;
$L__BB43_149:
	setp.eq.s32 	%p120, %r15, 0;
	@%p120 bra 	$L__BB43_152;
	shl.b32 	%r338, %r360, 10;
	add.s32 	%r339, %r6, %r338;
	ld.shared.u32 	%r92, [%r339+512];
	setp.eq.s32 	%p121, %r92, 0;
	@%p121 bra 	$L__BB43_152;
	shl.b32 	%r341, %r360, 8;
	add.s32 	%r342, %r341, %r307;
	mul.wide.u32 	%rd274, %r342, 8;
	add.s64 	%rd275, %rd2, %rd274;
	cvt.u64.u32 	%rd276, %r92;
	atom.global.add.u64 	%rd277, [%rd275+1024], %rd276;
$L__BB43_152:
	bar.sync 	0;
	add.s64 	%rd278, %rd278, 1;
	setp.ne.s64 	%p122, %rd278, %rd6;
	@%p122 bra 	$L__BB43_2;
$L__BB43_153:
	ret;

}
	// .globl	_ZN3cub18CUB_300001_SM_10006detail10radix_sort33DeviceRadixSortExclusiveSumKernelINS1_5radix10policy_hubIdjyE10Policy1000EyEEvPT0_
.visible .entry _ZN3cub18CUB_300001_SM_10006detail10radix_sort33DeviceRadixSortExclusiveSumKernelINS1_5radix10policy_hubIdjyE10Policy1000EyEEvPT0_(
	.param .u64 .ptr .align 1 _ZN3cub18CUB_300001_SM_10006detail10radix_sort33DeviceRadixSortExclusiveSumKernelINS1_5radix10policy_hubIdjyE10Policy1000EyEEvPT0__param_0
)
{
	.reg .pred 	%p<4>;
	.reg .b32 	%r<28>;
	.reg .b64 	%rd<54>;
	// demoted variable
	.shared .align 16 .b8 _ZZN3cub18CUB_300001_SM_10006detail10radix_sort33DeviceRadixSortExclusiveSumKernelINS1_5radix10policy_hubIdjyE10Policy1000EyEEvPT0_E12temp_storage[2336];
	ld.param.u64 	%rd5, [_ZN3cub18CUB_300001_SM_10006detail10radix_sort33DeviceRadixSortExclusiveSumKernelINS1_5radix10policy_hubIdjyE10Policy1000EyEEvPT0__param_0];
	cvta.to.global.u64 	%rd6, %rd5;
	mov.u32 	%r3, %ctaid.x;
	shl.b32 	%r4, %r3, 8;
	mov.u32 	%r1, %tid.x;
	setp.gt.u32 	%p1, %r1, 255;
	add.s32 	%r5, %r4, %r1;
	mul.wide.s32 	%rd7, %r5, 8;
	add.s64 	%rd1, %rd6, %rd7;
	@%p1 bra 	$L__BB44_2;
	ld.global.u64 	%rd53, [%rd1];
$L__BB44_2:
	shr.u32 	%r6, %r1, 3;
	add.s32 	%r7, %r6, %r1;
	shl.b32 	%r8, %r7, 3;
	mov.u32 	%r9, _ZZN3cub18CUB_300001_SM_10006detail10radix_sort33DeviceRadixSortExclusiveSumKernelINS1_5radix10policy_hubIdjyE10Policy1000EyEEvPT0_E12temp_storage;
	add.s32 	%r10, %r9, %r8;
	add.s32 	%r2, %r10, 16;
	st.shared.u64 	[%r10+16], %rd53;
	bar.sync 	0;
	setp.gt.u32 	%p2, %r1, 31;
	@%p2 bra 	$L__BB44_4;
	mad.lo.s32 	%r27, %r1, 72, %r9;
	ld.shared.u64 	%rd23, [%r27+16];
	ld.shared.u64 	%rd24, [%r27+24];
	ld.shared.u64 	%rd25, [%r27+32];
	ld.shared.u64 	%rd26, [%r27+40];
	ld.shared.u64 	%rd27, [%r27+48];
	ld.shared.u64 	%rd28, [%r27+56];
	ld.shared.u64 	%rd29, [%r27+64];
	ld.shared.u64 	%rd30, [%r27+72];
	add.s64 	%rd31, %rd24, %rd23;
	add.s64 	%rd32, %rd31, %rd25;
	add.s64 	%rd33, %rd32, %rd26;
	add.s64 	%rd34, %rd33, %rd27;
	add.s64 	%rd35, %rd34, %rd28;
	add.s64 	%rd36, %rd35, %rd29;
	add.s64 	%rd10, %rd36, %rd30;
	mov.b32 	%r11, 1;
	mov.b32 	%r24, 0;
	mov.b32 	%r25, -1;
	// begin inline asm
	{  .reg .u64 r0;  .reg .u32 lo;  .reg .u32 hi;  .reg .pred p;  mov.b64 {lo, hi}, %rd10;  shfl.sync.up.b32 lo|p, lo, %r11, %r24, %r25;  shfl.sync.up.b32 hi|p, hi, %r11, %r24, %r25;  mov.b64 r0, {lo, hi};  @p add.u64 r0, r0, %rd10;  mov.u64 %rd8, r0;}
	// end inline asm
	mov.b32 	%r14, 2;
	// begin inline asm
	{  .reg .u64 r0;  .reg .u32 lo;  .reg .u32 hi;  .reg .pred p;  mov.b64 {lo, hi}, %rd8;  shfl.sync.up.b32 lo|p, lo, %r14, %r24, %r25;  shfl.sync.up.b32 hi|p, hi, %r14, %r24, %r25;  mov.b64 r0, {lo, hi};  @p add.u64 r0, r0, %rd8;  mov.u64 %rd11, r0;}
	// end inline asm
	mov.b32 	%r17, 4;
	// begin inline asm
	{  .reg .u64 r0;  .reg .u32 lo;  .reg .u32 hi;  .reg .pred p;  mov.b64 {lo, hi}, %rd11;  shfl.sync.up.b32 lo|p, lo, %r17, %r24, %r25;  shfl.sync.up.b32 hi|p, hi, %r17, %r24, %r25;  mov.b64 r0, {lo, hi};  @p add.u64 r0, r0, %rd11;  mov.u64 %rd14, r0;}
	// end inline asm
	mov.b32 	%r20, 8;
	// begin inline asm
	{  .reg .u64 r0;  .reg .u32 lo;  .reg .u32 hi;  .reg .pred p;  mov.b64 {lo, hi}, %rd14;  shfl.sync.up.b32 lo|p, lo, %r20, %r24, %r25;  shfl.sync.up.b32 hi|p, hi, %r20, %r24, %r25;  mov.b64 r0, {lo, hi};  @p add.u64 r0, r0, %rd14;  mov.u64 %rd17, r0;}
	// end inline asm
	mov.b32 	%r23, 16;
	// begin inline asm
	{  .reg .u64 r0;  .reg .u32 lo;  .reg .u32 hi;  .reg .pred p;  mov.b64 {lo, hi}, %rd17;  shfl.sync.up.b32 lo|p, lo, %r23, %r24, %r25;  shfl.sync.up.b32 hi|p, hi, %r23, %r24, %r25;  mov.b64 r0, {lo, hi};  @p add.u64 r0, r0, %rd17;  mov.u64 %rd20, r0;}
	// end inline asm
	sub.s64 	%rd37, %rd20, %rd10;
	ld.shared.u64 	%rd38, [%r27+16];
	ld.shared.u64 	%rd39, [%r27+24];
	ld.shared.u64 	%rd40, [%r27+32];
	ld.shared.u64 	%rd41, [%r27+40];
	ld.shared.u64 	%rd42, [%r27+48];
	ld.shared.u64 	%rd43, [%r27+56];
	ld.shared.u64 	%rd44, [%r27+64];
	add.s64 	%rd45, %rd38, %rd37;
	add.s64 	%rd46, %rd39, %rd45;
	add.s64 	%rd47, %rd40, %rd46;
	add.s64 	%rd48, %rd41, %rd47;
	add.s64 	%rd49, %rd42, %rd48;
	add.s64 	%rd50, %rd43, %rd49;
	add.s64 	%rd51, %rd44, %rd50;
	st.shared.u64 	[%r27+16], %rd37;
	st.shared.u64 	[%r27+24], %rd45;
	st.shared.u64 	[%r27+32], %rd46;
	st.shared.u64 	[%r27+40], %rd47;
	st.shared.u64 	[%r27+48], %rd48;
	st.shared.u64 	[%r27+56], %rd49;
	st.shared.u64 	[%r27+64], %rd50;
	st.shared.u64 	[%r27+72], %rd51;
$L__BB44_4:
	setp.gt.u32 	%p3, %r1, 255;
	bar.sync 	0;
	@%p3 bra 	$L__BB44_6;
	ld.shared.u64 	%rd52, [%r2];
	st.global.u64 	[%rd1], %rd52;
$L__BB44_6:
	ret;

}
	// .globl	_ZN3cub18CUB_300001_SM_10006detail10radix_sort29DeviceRadixSortOnesweepKernelINS1_5radix10policy_hubIdjyE10Policy1000ELNS0_9SortOrderE0EdjyiiNS1_21identity_decomposer_tEEEvPT5_SB_PT3_PKSC_PT1_PKSG_PT2_PKSK_T4_iiT6_
.visible .entry _ZN3cub18CUB_300001_SM_10006detail10radix_sort29DeviceRadixSortOnesweepKernelINS1_5radix10policy_hubIdjyE10Policy1000ELNS0_9SortOrderE0EdjyiiNS1_21identity_decomposer_tEEEvPT5_SB_PT3_PKSC_PT1_PKSG_PT2_PKSK_T4_iiT6_(
	.param .u64 .ptr .align 1 _ZN3cub18CUB_300001_SM_10006detail10radix_sort29DeviceRadixSortOnesweepKernelINS1_5radix10policy_hubIdjyE10Policy1000ELNS0_9SortOrderE0EdjyiiNS1_21identity_decomposer_tEEEvPT5_SB_PT3_PKSC_PT1_PKSG_PT2_PKSK_T4_iiT6__param_0,
	.param .u64 .ptr .align 1 _ZN3cub18CUB_300001_SM_10006detail10radix_sort29DeviceRadixSortOnesweepKernelINS1_5radix10policy_hubIdjyE10Policy1000ELNS0_9SortOrderE0EdjyiiNS1_21identity_decomposer_tEEEvPT5_SB_PT3_PKSC_PT1_PKSG_PT2_PKSK_T4_iiT6__param_1,
	.param .u64 .ptr .align 1 _ZN3cub18CUB_300001_SM_10006detail10radix_sort29DeviceRadixSortOnesweepKernelINS1_5radix10policy_hubIdjyE10Policy1000ELNS0_9SortOrderE0EdjyiiNS1_21identity_decomposer_tEEEvPT5_SB_PT3_PKSC_PT1_PKSG_PT2_PKSK_T4_iiT6__param_2,
	.param .u64 .ptr .align 1 _ZN3cub18CUB_300001_SM_10006detail10radix_sort29DeviceRadixSortOnesweepKernelINS1_5radix10policy_hubIdjyE10Policy1000ELNS0_9SortOrderE0EdjyiiNS1_21identity_decomposer_tEEEvPT5_SB_PT3_PKSC_PT1_PKSG_PT2_PKSK_T4_iiT6__param_3,
	.param .u64 .ptr .align 1 _ZN3cub18CUB_300001_SM_10006detail10radix_sort29DeviceRadixSortOnesweepKernelINS1_5radix10policy_hubIdjyE10Policy1000ELNS0_9SortOrderE0EdjyiiNS1_21identity_decomposer_tEEEvPT5_SB_PT3_PKSC_PT1_PKSG_PT2_PKSK_T4_iiT6__param_4,
	.param .u64 .ptr .align 1 _ZN3cub18CUB_300001_SM_10006detail10radix_sort29DeviceRadixSortOnesweepKernelINS1_5radix10policy_hubIdjyE10Policy1000ELNS0_9SortOrderE0EdjyiiNS1_21identity_decomposer_tEEEvPT5_SB_PT3_PKSC_PT1_PKSG_PT2_PKSK_T4_iiT6__param_5,
	.param .u64 .ptr .align 1 _ZN3cub18CUB_300001_SM_10006detail10radix_sort29DeviceRadixSortOnesweepKernelINS1_5radix10policy_hubIdjyE10Policy1000ELNS0_9SortOrderE0EdjyiiNS1_21identity_decomposer_tEEEvPT5_SB_PT3_PKSC_PT1_PKSG_PT2_PKSK_T4_iiT6__param_6,
	.param .u64 .ptr .align 1 _ZN3cub18CUB_300001_SM_10006detail10radix_sort29DeviceRadixSortOnesweepKernelINS1_5radix10policy_hubIdjyE10Policy1000ELNS0_9SortOrderE0EdjyiiNS1_21identity_decomposer_tEEEvPT5_SB_PT3_PKSC_PT1_PKSG_PT2_PKSK_T4_iiT6__param_7,
	.param .u32 _ZN3cub18CUB_300001_SM_10006detail10radix_sort29DeviceRadixSortOnesweepKernelINS1_5radix10policy_hubIdjyE10Policy1000ELNS0_9SortOrderE0EdjyiiNS1_21identity_decomposer_tEEEvPT5_SB_PT3_PKSC_PT1_PKSG_PT2_PKSK_T4_iiT6__param_8,
	.param .u32 _ZN3cub18CUB_300001_SM_10006detail10radix_sort29DeviceRadixSortOnesweepKernelINS1_5radix10policy_hubIdjyE10Policy1000ELNS0_9SortOrderE0EdjyiiNS1_21identity_decomposer_tEEEvPT5_SB_PT3_PKSC_PT1_PKSG_PT2_PKSK_T4_iiT6__param_9,
	.param .u32 _ZN3cub18CUB_300001_SM_10006detail10radix_sort29DeviceRadixSortOnesweepKernelINS1_5radix10policy_hubIdjyE10Policy1000ELNS0_9SortOrderE0EdjyiiNS1_21identity_decomposer_tEEEvPT5_SB_PT3_PKSC_PT1_PKSG_PT2_PKSK_T4_iiT6__param_10,
	.param .align 1 .b8 _ZN3cub18CUB_300001_SM_10006detail10radix_sort29DeviceRadixSortOnesweepKernelINS1_5radix10policy_hubIdjyE10Policy1000ELNS0_9SortOrderE0EdjyiiNS1_21identity_decomposer_tEEEvPT5_SB_PT3_PKSC_PT1_PKSG_PT2_PKSK_T4_iiT6__param_11[1]
)
.maxntid 384
{
	.reg .pred 	%p<321>;
	.reg .b32 	%r<1794>;
	.reg .b64 	%rd<785>;
	// demoted variable
	.shared .align 16 .b8 _ZZN3cub18CUB_300001_SM_10006detail10radix_sort29DeviceRadixSortOnesweepKernelINS1_5radix10policy_hubIdjyE10Policy1000ELNS0_9SortOrderE0EdjyiiNS1_21identity_decomposer_tEEEvPT5_SB_PT3_PKSC_PT1_PKSG_PT2_PKSK_T4_iiT6_E1s[48128];
	ld.param.u64 	%rd144, [_ZN3cub18CUB_300001_SM_10006detail10radix_sort29DeviceRadixSortOnesweepKernelINS1_5radix10policy_hubIdjyE10Policy1000ELNS0_9SortOrderE0EdjyiiNS1_21identity_decomposer_tEEEvPT5_SB_PT3_PKSC_PT1_PKSG_PT2_PKSK_T4_iiT6__param_0];
	ld.param.u64 	%rd145, [_ZN3cub18CUB_300001_SM_10006detail10radix_sort29DeviceRadixSortOnesweepKernelINS1_5radix10policy_hubIdjyE10Policy1000ELNS0_9SortOrderE0EdjyiiNS1_21identity_decomposer_tEEEvPT5_SB_PT3_PKSC_PT1_PKSG_PT2_PKSK_T4_iiT6__param_1];
	ld.param.u64 	%rd149, [_ZN3cub18CUB_300001_SM_10006detail10radix_sort29DeviceRadixSortOnesweepKernelINS1_5radix10policy_hubIdjyE10Policy1000ELNS0_9SortOrderE0EdjyiiNS1_21identity_decomposer_tEEEvPT5_SB_PT3_PKSC_PT1_PKSG_PT2_PKSK_T4_iiT6__param_4];
	ld.param.u64 	%rd150, [_ZN3cub18CUB_300001_SM_10006detail10radix_sort29DeviceRadixSortOnesweepKernelINS1_5radix10policy_hubIdjyE10Policy1000ELNS0_9SortOrderE0EdjyiiNS1_21identity_decomposer_tEEEvPT5_SB_PT3_PKSC_PT1_PKSG_PT2_PKSK_T4_iiT6__param_5];
	ld.param.u64 	%rd151, [_ZN3cub18CUB_300001_SM_10006detail10radix_sort29DeviceRadixSortOnesweepKernelINS1_5radix10policy_hubIdjyE10Policy1000ELNS0_9SortOrderE0EdjyiiNS1_21identity_decomposer_tEEEvPT5_SB_PT3_PKSC_PT1_PKSG_PT2_PKSK_T4_iiT6__param_6];
	ld.param.u64 	%rd148, [_ZN3cub18CUB_300001_SM_10006detail10radix_sort29DeviceRadixSortOnesweepKernelINS1_5radix10policy_hubIdjyE10Policy1000ELNS0_9SortOrderE0EdjyiiNS1_21identity_decomposer_tEEEvPT5_SB_PT3_PKSC_PT1_PKSG_PT2_PKSK_T4_iiT6__param_7];
	ld.param.u32 	%r304, [_ZN3cub18CUB_300001_SM_10006detail10radix_sort29DeviceRadixSortOnesweepKernelINS1_5radix10policy_hubIdjyE10Policy1000ELNS0_9SortOrderE0EdjyiiNS1_21identity_decomposer_tEEEvPT5_SB_PT3_PKSC_PT1_PKSG_PT2_PKSK_T4_iiT6__param_8];
	ld.param.u32 	%r305, [_ZN3cub18CUB_300001_SM_10006detail10radix_sort29DeviceRadixSortOnesweepKernelINS1_5radix10policy_hubIdjyE10Policy1000ELNS0_9SortOrderE0EdjyiiNS1_21identity_decomposer_tEEEvPT5_SB_PT3_PKSC_PT1_PKSG_PT2_PKSK_T4_iiT6__param_9];
	ld.param.u32 	%r306, [_ZN3cub18CUB_300001_SM_10006detail10radix_sort29DeviceRadixSortOnesweepKernelINS1_5radix10policy_hubIdjyE10Policy1000ELNS0_9SortOrderE0EdjyiiNS1_21identity_decomposer_tEEEvPT5_SB_PT3_PKSC_PT1_PKSG_PT2_PKSK_T4_iiT6__param_10];
	cvta.to.global.u64 	%rd1, %rd151;
	cvta.to.global.u64 	%rd2, %rd149;
	cvta.to.global.u64 	%rd3, %rd144;
	cvta.to.global.u64 	%rd4, %rd150;
	mov.u32 	%r1, %tid.x;
	shr.u32 	%r2, %r1, 5;
	// begin inline asm
	mov.u32 %r307, %laneid;
	// end inline asm
	setp.ne.s32 	%p1, %r1, 0;
	@%p1 bra 	$L__BB45_2;
	cvta.to.global.u64 	%rd152, %rd145;
	atom.global.add.u32 	%r308, [%rd152], 1;
	st.shared.u32 	[_ZZN3cub18CUB_300001_SM_10006detail10radix_sort29DeviceRadixSortOnesweepKernelINS1_5radix10policy_hubIdjyE10Policy1000ELNS0_9SortOrderE0EdjyiiNS1_21identity_decomposer_tEEEvPT5_SB_PT3_PKSC_PT1_PKSG_PT2_PKSK_T4_iiT6_E1s+46080], %r308;
$L__BB45_2:
	bar.sync 	0;
	ld.shared.u32 	%r4, [_ZZN3cub18CUB_300001_SM_10006detail10radix_sort29DeviceRadixSortOnesweepKernelINS1_5radix10policy_hubIdjyE10Policy1000ELNS0_9SortOrderE0EdjyiiNS1_21identity_decomposer_tEEEvPT5_SB_PT3_PKSC_PT1_PKSG_PT2_PKSK_T4_iiT6_E1s+46080];
	mul.lo.s32 	%r309, %r4, 5760;
	add.s32 	%r5, %r309, 5760;
	setp.gt.s32 	%p2, %r5, %r304;
	cvt.s64.s32 	%rd5, %r309;
	@%p2 bra 	$L__BB45_4;
	and.b32  	%r310, %r1, 31;
	and.b32  	%r311, %r1, 992;
	mul.lo.s32 	%r312, %r311, 15;
	or.b32  	%r313, %r312, %r310;
	cvt.u64.u32 	%rd153, %r313;
	add.s64 	%rd154, %rd153, %rd5;
	shl.b64 	%rd155, %rd154, 3;
	add.s64 	%rd156, %rd4, %rd155;
	ld.global.u64 	%rd767, [%rd156];
	ld.global.u64 	%rd766, [%rd156+256];
	ld.global.u64 	%rd765, [%rd156+512];
	ld.global.u64 	%rd764, [%rd156+768];
	ld.global.u64 	%rd763, [%rd156+1024];
	ld.global.u64 	%rd762, [%rd156+1280];
	ld.global.u64 	%rd761, [%rd156+1536];
	ld.global.u64 	%rd760, [%rd156+1792];
	ld.global.u64 	%rd759, [%rd156+2048];
	ld.global.u64 	%rd758, [%rd156+2304];
	ld.global.u64 	%rd757, [%rd156+2560];
	ld.global.u64 	%rd756, [%rd156+2816];
	ld.global.u64 	%rd755, [%rd156+3072];
	ld.global.u64 	%rd754, [%rd156+3328];
	ld.global.u64 	%rd753, [%rd156+3584];
	bra.uni 	$L__BB45_34;
$L__BB45_4:
	cvt.u32.u64 	%r314, %rd5;
	sub.s32 	%r6, %r304, %r314;
	and.b32  	%r315, %r1, 31;
	and.b32  	%r316, %r1, 992;
	mul.lo.s32 	%r317, %r316, 15;
	or.b32  	%r7, %r317, %r315;
	setp.ge.s32 	%p3, %r7, %r6;
	cvt.u64.u32 	%rd158, %r7;
	add.s64 	%rd159, %rd158, %rd5;
	shl.b64 	%rd160, %rd159, 3;
	add.s64 	%rd21, %rd4, %rd160;
	mov.b64 	%rd767, 9223372036854775807;
	@%p3 bra 	$L__BB45_6;
	ld.global.u64 	%rd767, [%rd21];
$L__BB45_6:
	add.s32 	%r318, %r7, 32;
	setp.ge.s32 	%p4, %r318, %r6;
	mov.b64 	%rd766, 9223372036854775807;
	@%p4 bra 	$L__BB45_8;
	ld.global.u64 	%rd766, [%rd21+256];
$L__BB45_8:
	add.s32 	%r319, %r7, 64;
	setp.ge.s32 	%p5, %r319, %r6;
	mov.b64 	%rd765, 9223372036854775807;
	@%p5 bra 	$L__BB45_10;
	ld.global.u64 	%rd765, [%rd21+512];
$L__BB45_10:
	add.s32 	%r320, %r7, 96;
	setp.ge.s32 	%p6, %r320, %r6;
	mov.b64 	%rd764, 9223372036854775807;
	@%p6 bra 	$L__BB45_12;
	ld.global.u64 	%rd764, [%rd21+768];
$L__BB45_12:
	add.s32 	%r321, %r7, 128;
	setp.ge.s32 	%p7, %r321, %r6;
	mov.b64 	%rd763, 9223372036854775807;
	@%p7 bra 	$L__BB45_14;
	ld.global.u64 	%rd763, [%rd21+1024];
$L__BB45_14:
	add.s32 	%r322, %r7, 160;
	setp.ge.s32 	%p8, %r322, %r6;
	mov.b64 	%rd762, 9223372036854775807;
	@%p8 bra 	$L__BB45_16;
	ld.global.u64 	%rd762, [%rd21+1280];
$L__BB45_16:
	add.s32 	%r323, %r7, 192;
	setp.ge.s32 	%p9, %r323, %r6;
	mov.b64 	%rd761, 9223372036854775807;
	@%p9 bra 	$L__BB45_18;
	ld.global.u64 	%rd761, [%rd21+1536];
$L__BB45_18:
	add.s32 	%r324, %r7, 224;
	setp.ge.s32 	%p10, %r324, %r6;
	mov.b64 	%rd760, 9223372036854775807;
	@%p10 bra 	$L__BB45_20;
	ld.global.u64 	%rd760, [%rd21+1792];
$L__BB45_20:
	add.s32 	%r325, %r7, 256;
	setp.ge.s32 	%p11, %r325, %r6;
	mov.b64 	%rd759, 9223372036854775807;
	@%p11 bra 	$L__BB45_22;
	ld.global.u64 	%rd759, [%rd21+2048];
$L__BB45_22:
	add.s32 	%r326, %r7, 288;
	setp.ge.s32 	%p12, %r326, %r6;
	mov.b64 	%rd758, 9223372036854775807;
	@%p12 bra 	$L__BB45_24;
	ld.global.u64 	%rd758, [%rd21+2304];
$L__BB45_24:
	add.s32 	%r327, %r7, 320;
	setp.ge.s32 	%p13, %r327, %r6;
	mov.b64 	%rd757, 9223372036854775807;
	@%p13 bra 	$L__BB45_26;
	ld.global.u64 	%rd757, [%rd21+2560];
$L__BB45_26:
	add.s32 	%r328, %r7, 352;
	setp.ge.s32 	%p14, %r328, %r6;
	mov.b64 	%rd756, 9223372036854775807;
	@%p14 bra 	$L__BB45_28;
	ld.global.u64 	%rd756, [%rd21+2816];
$L__BB45_28:
	add.s32 	%r329, %r7, 384;
	setp.ge.s32 	%p15, %r329, %r6;
	mov.b64 	%rd755, 9223372036854775807;
	@%p15 bra 	$L__BB45_30;
	ld.global.u64 	%rd755, [%rd21+3072];
$L__BB45_30:
	add.s32 	%r330, %r7, 416;
	setp.ge.s32 	%p16, %r330, %r6;
	mov.b64 	%rd754, 9223372036854775807;
	@%p16 bra 	$L__BB45_32;
	ld.global.u64 	%rd754, [%rd21+3328];
$L__BB45_32:
	add.s32 	%r331, %r7, 448;
	setp.ge.s32 	%p17, %r331, %r6;
	mov.b64 	%rd753, 9223372036854775807;
	@%p17 bra 	$L__BB45_34;
	ld.global.u64 	%rd753, [%rd21+3584];
$L__BB45_34:
	setp.gt.s64 	%p18, %rd767, -1;
	selp.b64 	%rd175, -9223372036854775808, -1, %p18;
	xor.b64  	%rd783, %rd175, %rd767;
	setp.gt.s64 	%p19, %rd766, -1;
	selp.b64 	%rd176, -9223372036854775808, -1, %p19;
	xor.b64  	%rd782, %rd176, %rd766;
	setp.gt.s64 	%p20, %rd765, -1;
	selp.b64 	%rd177, -9223372036854775808, -1, %p20;
	xor.b64  	%rd781, %rd177, %rd765;
	setp.gt.s64 	%p21, %rd764, -1;
	selp.b64 	%rd178, -9223372036854775808, -1, %p21;
	xor.b64  	%rd780, %rd178, %rd764;
	setp.gt.s64 	%p22, %rd763, -1;
	selp.b64 	%rd179, -9223372036854775808, -1, %p22;
	xor.b64  	%rd779, %rd179, %rd763;
	setp.gt.s64 	%p23, %rd762, -1;
	selp.b64 	%rd180, -9223372036854775808, -1, %p23;
	xor.b64  	%rd778, %rd180, %rd762;
	setp.gt.s64 	%p24, %rd761, -1;
	selp.b64 	%rd181, -9223372036854775808, -1, %p24;
	xor.b64  	%rd777, %rd181, %rd761;
	setp.gt.s64 	%p25, %rd760, -1;
	selp.b64 	%rd182, -9223372036854775808, -1, %p25;
	xor.b64  	%rd776, %rd182, %rd760;
	setp.gt.s64 	%p26, %rd759, -1;
	selp.b64 	%rd183, -9223372036854775808, -1, %p26;
	xor.b64  	%rd775, %rd183, %rd759;
	setp.gt.s64 	%p27, %rd758, -1;
	selp.b64 	%rd184, -9223372036854775808, -1, %p27;
	xor.b64  	%rd774, %rd184, %rd758;
	setp.gt.s64 	%p28, %rd757, -1;
	selp.b64 	%rd185, -9223372036854775808, -1, %p28;
	xor.b64  	%rd773, %rd185, %rd757;
	setp.gt.s64 	%p29, %rd756, -1;
	selp.b64 	%rd186, -9223372036854775808, -1, %p29;
	xor.b64  	%rd772, %rd186, %rd756;
	setp.gt.s64 	%p30, %rd755, -1;
	selp.b64 	%rd187, -9223372036854775808, -1, %p30;
	xor.b64  	%rd771, %rd187, %rd755;
	setp.gt.s64 	%p31, %rd754, -1;
	selp.b64 	%rd188, -9223372036854775808, -1, %p31;
	xor.b64  	%rd770, %rd188, %rd754;
	setp.gt.s64 	%p32, %rd753, -1;
	selp.b64 	%rd189, -9223372036854775808, -1, %p32;
	xor.b64  	%rd769, %rd189, %rd753;
	mov.b32 	%r332, -1;
	shl.b32 	%r333, %r332, %r306;
	not.b32 	%r8, %r333;
	shl.b32 	%r334, %r2, 10;
	mov.u32 	%r335, _ZZN3cub18CUB_300001_SM_10006detail10radix_sort29DeviceRadixSortOnesweepKernelINS1_5radix10policy_hubIdjyE10Policy1000ELNS0_9SortOrderE0EdjyiiNS1_21identity_decomposer_tEEEvPT5_SB_PT3_PKSC_PT1_PKSG_PT2_PKSK_T4_iiT6_E1s;
	add.s32 	%r9, %r335, %r334;
	setp.gt.s32 	%p33, %r307, 255;
	@%p33 bra 	$L__BB45_47;
	max.s32 	%r336, %r307, 224;
	sub.s32 	%r337, %r336, %r307;
	add.s32 	%r338, %r337, 31;
	shr.u32 	%r339, %r338, 5;
	add.s32 	%r10, %r339, 1;
	and.b32  	%r11, %r10, 15;
	setp.lt.u32 	%p34, %r338, 480;
	mov.u32 	%r1707, %r307;
	@%p34 bra 	$L__BB45_38;
	and.b32  	%r340, %r10, 268435440;
	neg.s32 	%r1705, %r340;
	shl.b32 	%r342, %r307, 2;
	add.s32 	%r343, %r334, %r342;
	add.s32 	%r345, %r343, %r335;
	add.s32 	%r1704, %r345, 1024;
	mov.u32 	%r1707, %r307;
$L__BB45_37:
	.pragma "nounroll";
	mov.b32 	%r346, 0;
	st.shared.u32 	[%r1704+-1024], %r346;
	st.shared.u32 	[%r1704+-896], %r346;
	st.shared.u32 	[%r1704+-768], %r346;
	st.shared.u32 	[%r1704+-640], %r346;
	st.shared.u32 	[%r1704+-512], %r346;
	st.shared.u32 	[%r1704+-384], %r346;
	st.shared.u32 	[%r1704+-256], %r346;
	st.shared.u32 	[%r1704+-128], %r346;
	st.shared.u32 	[%r1704], %r346;
	st.shared.u32 	[%r1704+128], %r346;
	st.shared.u32 	[%r1704+256], %r346;
	st.shared.u32 	[%r1704+384], %r346;
	st.shared.u32 	[%r1704+512], %r346;
	st.shared.u32 	[%r1704+640], %r346;
	st.shared.u32 	[%r1704+768], %r346;
	st.shared.u32 	[%r1704+896], %r346;
	add.s32 	%r1707, %r1707, 512;
	add.s32 	%r1705, %r1705, 16;
	add.s32 	%r1704, %r1704, 2048;
	setp.ne.s32 	%p35, %r1705, 0;
	@%p35 bra 	$L__BB45_37;
$L__BB45_38:
	setp.eq.s32 	%p36, %r11, 0;
	@%p36 bra 	$L__BB45_47;
	and.b32  	%r21, %r10, 7;
	setp.lt.u32 	%p37, %r11, 8;
	@%p37 bra 	$L__BB45_41;
	shl.b32 	%r347, %r1707, 2;
	add.s32 	%r348, %r9, %r347;
	mov.b32 	%r349, 0;
	st.shared.u32 	[%r348], %r349;
	st.shared.u32 	[%r348+128], %r349;
	st.shared.u32 	[%r348+256], %r349;
	st.shared.u32 	[%r348+384], %r349;
	st.shared.u32 	[%r348+512], %r349;
	st.shared.u32 	[%r348+640], %r349;
	st.shared.u32 	[%r348+768], %r349;
	st.shared.u32 	[%r348+896], %r349;
	add.s32 	%r1707, %r1707, 256;
$L__BB45_41:
	setp.eq.s32 	%p38, %r21, 0;
	@%p38 bra 	$L__BB45_47;
	and.b32  	%r24, %r10, 3;
	setp.lt.u32 	%p39, %r21, 4;
	@%p39 bra 	$L__BB45_44;
	shl.b32 	%r350, %r1707, 2;
	add.s32 	%r351, %r9, %r350;
	mov.b32 	%r352, 0;
	st.shared.u32 	[%r351], %r352;
	st.shared.u32 	[%r351+128], %r352;
	st.shared.u32 	[%r351+256], %r352;
	st.shared.u32 	[%r351+384], %r352;
	add.s32 	%r1707, %r1707, 128;
$L__BB45_44:
	setp.eq.s32 	%p40, %r24, 0;
	@%p40 bra 	$L__BB45_47;
	shl.b32 	%r354, %r1707, 2;
	add.s32 	%r355, %r334, %r354;
	add.s32 	%r1711, %r335, %r355;
	neg.s32 	%r1710, %r24;
$L__BB45_46:
	.pragma "nounroll";
	mov.b32 	%r357, 0;
	st.shared.u32 	[%r1711], %r357;
	add.s32 	%r1711, %r1711, 128;
	add.s32 	%r1710, %r1710, 1;
	setp.ne.s32 	%p41, %r1710, 0;
	@%p41 bra 	$L__BB45_46;
$L__BB45_47:
	bar.warp.sync 	-1;
	cvt.u64.u32 	%rd81, %r305;
	setp.eq.s64 	%p42, %rd783, 9223372036854775807;
	selp.b64 	%rd190, -9223372036854775808, %rd783, %p42;
	shr.u64 	%rd191, %rd190, %r305;
	cvt.u32.u64 	%r359, %rd191;
	and.b32  	%r33, %r359, %r8;
	shl.b32 	%r360, %r33, 2;
	add.s32 	%r361, %r9, %r360;
	atom.shared.add.u32 	%r362, [%r361], 1;
	setp.eq.s64 	%p43, %rd782, 9223372036854775807;
	selp.b64 	%rd192, -9223372036854775808, %rd782, %p43;
	shr.u64 	%rd193, %rd192, %r305;
	cvt.u32.u64 	%r363, %rd193;
	and.b32  	%r364, %r363, %r8;
	shl.b32 	%r365, %r364, 2;
	add.s32 	%r366, %r9, %r365;
	atom.shared.add.u32 	%r367, [%r366], 1;
	setp.eq.s64 	%p44, %rd781, 9223372036854775807;
	selp.b64 	%rd194, -9223372036854775808, %rd781, %p44;
	shr.u64 	%rd195, %rd194, %r305;
	cvt.u32.u64 	%r368, %rd195;
	and.b32  	%r369, %r368, %r8;
	shl.b32 	%r370, %r369, 2;
	add.s32 	%r371, %r9, %r370;
	atom.shared.add.u32 	%r372, [%r371], 1;
	setp.eq.s64 	%p45, %rd780, 9223372036854775807;
	selp.b64 	%rd196, -9223372036854775808, %rd780, %p45;
	shr.u64 	%rd197, %rd196, %r305;
	cvt.u32.u64 	%r373, %rd197;
	and.b32  	%r374, %r373, %r8;
	shl.b32 	%r375, %r374, 2;
	add.s32 	%r376, %r9, %r375;
	atom.shared.add.u32 	%r377, [%r376], 1;
	setp.eq.s64 	%p46, %rd779, 9223372036854775807;
	selp.b64 	%rd198, -9223372036854775808, %rd779, %p46;
	shr.u64 	%rd199, %rd198, %r305;
	cvt.u32.u64 	%r378, %rd199;
	and.b32  	%r379, %r378, %r8;
	shl.b32 	%r380, %r379, 2;
	add.s32 	%r381, %r9, %r380;
	atom.shared.add.u32 	%r382, [%r381], 1;
	setp.eq.s64 	%p47, %rd778, 9223372036854775807;
	selp.b64 	%rd200, -9223372036854775808, %rd778, %p47;
	shr.u64 	%rd201, %rd200, %r305;
	cvt.u32.u64 	%r383, %rd201;
	and.b32  	%r384, %r383, %r8;
	shl.b32 	%r385, %r384, 2;
	add.s32 	%r386, %r9, %r385;
	atom.shared.add.u32 	%r387, [%r386], 1;
	setp.eq.s64 	%p48, %rd777, 9223372036854775807;
	selp.b64 	%rd202, -9223372036854775808, %rd777, %p48;
	shr.u64 	%rd203, %rd202, %r305;
	cvt.u32.u64 	%r388, %rd203;
	and.b32  	%r389, %r388, %r8;
	shl.b32 	%r390, %r389, 2;
	add.s32 	%r391, %r9, %r390;
	atom.shared.add.u32 	%r392, [%r391], 1;
	setp.eq.s64 	%p49, %rd776, 9223372036854775807;
	selp.b64 	%rd204, -9223372036854775808, %rd776, %p49;
	shr.u64 	%rd205, %rd204, %r305;
	cvt.u32.u64 	%r393, %rd205;
	and.b32  	%r394, %r393, %r8;
	shl.b32 	%r395, %r394, 2;
	add.s32 	%r396, %r9, %r395;
	atom.shared.add.u32 	%r397, [%r396], 1;
	setp.eq.s64 	%p50, %rd775, 9223372036854775807;
	selp.b64 	%rd206, -9223372036854775808, %rd775, %p50;
	shr.u64 	%rd207, %rd206, %r305;
	cvt.u32.u64 	%r398, %rd207;
	and.b32  	%r399, %r398, %r8;
	shl.b32 	%r400, %r399, 2;
	add.s32 	%r401, %r9, %r400;
	atom.shared.add.u32 	%r402, [%r401], 1;
	setp.eq.s64 	%p51, %rd774, 9223372036854775807;
	selp.b64 	%rd208, -9223372036854775808, %rd774, %p51;
	shr.u64 	%rd209, %rd208, %r305;
	cvt.u32.u64 	%r403, %rd209;
	and.b32  	%r404, %r403, %r8;
	shl.b32 	%r405, %r404, 2;
	add.s32 	%r406, %r9, %r405;
	atom.shared.add.u32 	%r407, [%r406], 1;
	setp.eq.s64 	%p52, %rd773, 9223372036854775807;
	selp.b64 	%rd210, -9223372036854775808, %rd773, %p52;
	shr.u64 	%rd211, %rd210, %r305;
	cvt.u32.u64 	%r408, %rd211;
	and.b32  	%r409, %r408, %r8;
	shl.b32 	%r410, %r409, 2;
	add.s32 	%r411, %r9, %r410;
	atom.shared.add.u32 	%r412, [%r411], 1;
	setp.eq.s64 	%p53, %rd772, 9223372036854775807;
	selp.b64 	%rd212, -9223372036854775808, %rd772, %p53;
	shr.u64 	%rd213, %rd212, %r305;
	cvt.u32.u64 	%r413, %rd213;
	and.b32  	%r414, %r413, %r8;
	shl.b32 	%r415, %r414, 2;
	add.s32 	%r416, %r9, %r415;
	atom.shared.add.u32 	%r417, [%r416], 1;
	setp.eq.s64 	%p54, %rd771, 9223372036854775807;
	selp.b64 	%rd214, -9223372036854775808, %rd771, %p54;
	shr.u64 	%rd215, %rd214, %r305;
	cvt.u32.u64 	%r418, %rd215;
	and.b32  	%r419, %r418, %r8;
	shl.b32 	%r420, %r419, 2;
	add.s32 	%r421, %r9, %r420;
	atom.shared.add.u32 	%r422, [%r421], 1;
	setp.eq.s64 	%p55, %rd770, 9223372036854775807;
	selp.b64 	%rd216, -9223372036854775808, %rd770, %p55;
	shr.u64 	%rd217, %rd216, %r305;
	cvt.u32.u64 	%r423, %rd217;
	and.b32  	%r424, %r423, %r8;
	shl.b32 	%r425, %r424, 2;
	add.s32 	%r426, %r9, %r425;
	atom.shared.add.u32 	%r427, [%r426], 1;
	setp.eq.s64 	%p56, %rd769, 9223372036854775807;
	selp.b64 	%rd218, -9223372036854775808, %rd769, %p56;
	shr.u64 	%rd219, %rd218, %r305;
	cvt.u32.u64 	%r428, %rd219;
	and.b32  	%r429, %r428, %r8;
	shl.b32 	%r430, %r429, 2;
	add.s32 	%r431, %r9, %r430;
	atom.shared.add.u32 	%r432, [%r431], 1;
	bar.sync 	0;
	setp.gt.u32 	%p57, %r1, 255;
	shl.b32 	%r433, %r1, 2;
	mov.u32 	%r434, _ZZN3cub18CUB_300001_SM_10006detail10radix_sort29DeviceRadixSortOnesweepKernelINS1_5radix10policy_hubIdjyE10Policy1000ELNS0_9SortOrderE0EdjyiiNS1_21identity_decomposer_tEEEvPT5_SB_PT3_PKSC_PT1_PKSG_PT2_PKSK_T4_iiT6_E1s;
	add.s32 	%r34, %r434, %r433;
	mov.b32 	%r1712, 0;
	@%p57 bra 	$L__BB45_49;
	ld.shared.u32 	%r435, [%r34];
	mov.b32 	%r436, 0;
	st.shared.u32 	[%r34], %r436;
	ld.shared.u32 	%r437, [%r34+1024];
	st.shared.u32 	[%r34+1024], %r435;
	add.s32 	%r438, %r437, %r435;
	ld.shared.u32 	%r439, [%r34+2048];
	st.shared.u32 	[%r34+2048], %r438;
	add.s32 	%r440, %r439, %r438;
	ld.shared.u32 	%r441, [%r34+3072];
	st.shared.u32 	[%r34+3072], %r440;
	add.s32 	%r442, %r441, %r440;
	ld.shared.u32 	%r443, [%r34+4096];
	st.shared.u32 	[%r34+4096], %r442;
	add.s32 	%r444, %r443, %r442;
	ld.shared.u32 	%r445, [%r34+5120];
	st.shared.u32 	[%r34+5120], %r444;
	add.s32 	%r446, %r445, %r444;
	ld.shared.u32 	%r447, [%r34+6144];
	st.shared.u32 	[%r34+6144], %r446;
	add.s32 	%r448, %r447, %r446;
	ld.shared.u32 	%r449, [%r34+7168];
	st.shared.u32 	[%r34+7168], %r448;
	add.s32 	%r450, %r449, %r448;
	ld.shared.u32 	%r451, [%r34+8192];
	st.shared.u32 	[%r34+8192], %r450;
	add.s32 	%r452, %r451, %r450;
	ld.shared.u32 	%r453, [%r34+9216];
	st.shared.u32 	[%r34+9216], %r452;
	add.s32 	%r454, %r453, %r452;
	ld.shared.u32 	%r455, [%r34+10240];
	st.shared.u32 	[%r34+10240], %r454;
	add.s32 	%r456, %r455, %r454;
	ld.shared.u32 	%r457, [%r34+11264];
	st.shared.u32 	[%r34+11264], %r456;
	add.s32 	%r1712, %r457, %r456;
$L__BB45_49:
	shl.b32 	%r458, %r4, 8;
	add.s32 	%r459, %r458, %r1;
	mul.wide.s32 	%rd220, %r459, 4;
	add.s64 	%rd82, %rd3, %rd220;
	@%p57 bra 	$L__BB45_51;
	or.b32  	%r460, %r1712, 1073741824;
	st.volatile.global.u32 	[%rd82], %r460;
$L__BB45_51:
	ld.param.u64 	%rd737, [_ZN3cub18CUB_300001_SM_10006detail10radix_sort29DeviceRadixSortOnesweepKernelINS1_5radix10policy_hubIdjyE10Policy1000ELNS0_9SortOrderE0EdjyiiNS1_21identity_decomposer_tEEEvPT5_SB_PT3_PKSC_PT1_PKSG_PT2_PKSK_T4_iiT6__param_3];
	ld.param.u64 	%rd733, [_ZN3cub18CUB_300001_SM_10006detail10radix_sort29DeviceRadixSortOnesweepKernelINS1_5radix10policy_hubIdjyE10Policy1000ELNS0_9SortOrderE0EdjyiiNS1_21identity_decomposer_tEEEvPT5_SB_PT3_PKSC_PT1_PKSG_PT2_PKSK_T4_iiT6__param_2];
	setp.lt.u32 	%p59, %r1, 256;
	setp.eq.s32 	%p60, %r1712, 5760;
	and.pred  	%p61, %p59, %p60;
	selp.u32 	%r461, 1, 0, %p61;
	{ 
	.reg .pred 	%p1; 
	.reg .pred 	%p2; 
	setp.ne.u32 	%p1, %r461, 0; 
	bar.red.or.pred 	%p2, 0, %p1; 
	selp.u32 	%r462, 1, 0, %p2; 
	}
	setp.eq.s32 	%p62, %r462, 0;
	and.b32  	%r463, %r1, 992;
	and.b32  	%r464, %r1, 31;
	mul.lo.s32 	%r465, %r463, 15;
	or.b32  	%r466, %r465, %r464;
	cvt.u64.u32 	%rd83, %r466;
	mul.lo.s32 	%r467, %r4, 5760;
	cvt.s64.s32 	%rd221, %r467;
	add.s64 	%rd222, %rd83, %rd221;
	cvta.to.global.u64 	%rd223, %rd148;
	shl.b64 	%rd224, %rd222, 2;
	add.s64 	%rd84, %rd223, %rd224;
	cvt.u64.u32 	%rd85, %r1;
	cvta.to.global.u64 	%rd225, %rd733;
	mul.wide.u32 	%rd226, %r1, 8;
	add.s64 	%rd86, %rd225, %rd226;
	cvta.to.global.u64 	%rd227, %rd737;
	add.s64 	%rd87, %rd227, %rd226;
	@%p62 bra 	$L__BB45_159;
	setp.gt.u32 	%p64, %r1, %r33;
	selp.b32 	%r37, 5760, 0, %p64;
	shl.b32 	%r468, %r1, 3;
	mov.u32 	%r469, _ZZN3cub18CUB_300001_SM_10006detail10radix_sort29DeviceRadixSortOnesweepKernelINS1_5radix10policy_hubIdjyE10Policy1000ELNS0_9SortOrderE0EdjyiiNS1_21identity_decomposer_tEEEvPT5_SB_PT3_PKSC_PT1_PKSG_PT2_PKSK_T4_iiT6_E1s;
	add.s32 	%r470, %r469, %r468;
	add.s32 	%r38, %r470, 46080;
	@%p57 bra 	$L__BB45_60;
	ld.global.u64 	%rd228, [%rd87];
	cvt.u64.u32 	%rd229, %r37;
	sub.s64 	%rd768, %rd228, %rd229;
	st.shared.u64 	[%r38], %rd768;
	setp.lt.s32 	%p65, %r4, 1;
	mov.u32 	%r1716, %r1712;
	@%p65 bra 	$L__BB45_59;
	mov.b32 	%r1714, -1;
	mov.u32 	%r1713, %r4;
	mov.u32 	%r1716, %r1712;
$L__BB45_55:
	add.s32 	%r42, %r1713, -1;
	shl.b32 	%r472, %r42, 8;
	add.s32 	%r473, %r472, %r1;
	mul.wide.s32 	%rd230, %r473, 4;
	add.s64 	%rd89, %rd3, %rd230;
$L__BB45_56:
	membar.cta;
	ld.volatile.global.u32 	%r43, [%rd89];
	setp.eq.s32 	%p66, %r43, 0;
	@%p66 bra 	$L__BB45_56;
	and.b32  	%r474, %r43, 1073741823;
	add.s32 	%r1716, %r474, %r1716;
	setp.gt.s32 	%p67, %r43, -1;
	vote.sync.ballot.b32 	%r1714, %p67, %r1714;
	setp.gt.u32 	%p69, %r1713, 1;
	and.pred  	%p70, %p67, %p69;
	mov.u32 	%r1713, %r42;
	@%p70 bra 	$L__BB45_55;
	ld.shared.u64 	%rd768, [%r38];
$L__BB45_59:
	or.b32  	%r475, %r1716, -2147483648;
	st.volatile.global.u32 	[%rd82], %r475;
	sub.s32 	%r476, %r1716, %r1712;
	cvt.s64.s32 	%rd231, %r476;
	add.s64 	%rd232, %rd768, %rd231;
	st.shared.u64 	[%r38], %rd232;
$L__BB45_60:
	ld.param.u64 	%rd734, [_ZN3cub18CUB_300001_SM_10006detail10radix_sort29DeviceRadixSortOnesweepKernelINS1_5radix10policy_hubIdjyE10Policy1000ELNS0_9SortOrderE0EdjyiiNS1_21identity_decomposer_tEEEvPT5_SB_PT3_PKSC_PT1_PKSG_PT2_PKSK_T4_iiT6__param_2];
	setp.lt.s32 	%p72, %r5, %r304;
	setp.eq.s64 	%p73, %rd734, 0;
	or.pred  	%p74, %p73, %p72;
	or.pred  	%p75, %p57, %p74;
	@%p75 bra 	$L__BB45_62;
	ld.shared.u64 	%rd233, [%r38];
	cvt.u64.u32 	%rd234, %r37;
	cvt.s64.s32 	%rd235, %r1712;
	add.s64 	%rd236, %rd234, %rd235;
	add.s64 	%rd237, %rd236, %rd233;
	st.global.u64 	[%rd86], %rd237;
$L__BB45_62:
	setp.gt.s32 	%p76, %r5, %r304;
	bar.sync 	0;
	shl.b32 	%r477, %r33, 3;
	mov.u32 	%r478, _ZZN3cub18CUB_300001_SM_10006detail10radix_sort29DeviceRadixSortOnesweepKernelINS1_5radix10policy_hubIdjyE10Policy1000ELNS0_9SortOrderE0EdjyiiNS1_21identity_decomposer_tEEEvPT5_SB_PT3_PKSC_PT1_PKSG_PT2_PKSK_T4_iiT6_E1s;
	add.s32 	%r479, %r478, %r477;
	ld.shared.u64 	%rd92, [%r479+46080];
	setp.gt.s64 	%p77, %rd783, -1;
	selp.b64 	%rd238, -1, -9223372036854775808, %p77;
	xor.b64  	%rd783, %rd238, %rd783;
	setp.gt.s64 	%p78, %rd782, -1;
	selp.b64 	%rd239, -1, -9223372036854775808, %p78;
	xor.b64  	%rd782, %rd239, %rd782;
	setp.gt.s64 	%p79, %rd781, -1;
	selp.b64 	%rd240, -1, -9223372036854775808, %p79;
	xor.b64  	%rd781, %rd240, %rd781;
	setp.gt.s64 	%p80, %rd780, -1;
	selp.b64 	%rd241, -1, -9223372036854775808, %p80;
	xor.b64  	%rd780, %rd241, %rd780;
	setp.gt.s64 	%p81, %rd779, -1;
	selp.b64 	%rd242, -1, -9223372036854775808, %p81;
	xor.b64  	%rd779, %rd242, %rd779;
	setp.gt.s64 	%p82, %rd778, -1;
	selp.b64 	%rd243, -1, -9223372036854775808, %p82;
	xor.b64  	%rd778, %rd243, %rd778;
	setp.gt.s64 	%p83, %rd777, -1;
	selp.b64 	%rd244, -1, -9223372036854775808, %p83;
	xor.b64  	%rd777, %rd244, %rd777;
	setp.gt.s64 	%p84, %rd776, -1;
	selp.b64 	%rd245, -1, -9223372036854775808, %p84;
	xor.b64  	%rd776, %rd245, %rd776;
	setp.gt.s64 	%p85, %rd775, -1;
	selp.b64 	%rd246, -1, -9223372036854775808, %p85;
	xor.b64  	%rd775, %rd246, %rd775;
	setp.gt.s64 	%p86, %rd774, -1;
	selp.b64 	%rd247, -1, -9223372036854775808, %p86;
	xor.b64  	%rd774, %rd247, %rd774;
	setp.gt.s64 	%p87, %rd773, -1;
	selp.b64 	%rd248, -1, -9223372036854775808, %p87;
	xor.b64  	%rd773, %rd248, %rd773;
	setp.gt.s64 	%p88, %rd772, -1;
	selp.b64 	%rd249, -1, -9223372036854775808, %p88;
	xor.b64  	%rd772, %rd249, %rd772;
	setp.gt.s64 	%p89, %rd771, -1;
	selp.b64 	%rd250, -1, -9223372036854775808, %p89;
	xor.b64  	%rd771, %rd250, %rd771;
	setp.gt.s64 	%p90, %rd770, -1;
	selp.b64 	%rd251, -1, -9223372036854775808, %p90;
	xor.b64  	%rd770, %rd251, %rd770;
	setp.gt.s64 	%p91, %rd769, -1;
	selp.b64 	%rd252, -1, -9223372036854775808, %p91;
	xor.b64  	%rd769, %rd252, %rd769;
	@%p76 bra 	$L__BB45_64;
	add.s64 	%rd253, %rd92, %rd83;
	shl.b64 	%rd254, %rd253, 3;
	add.s64 	%rd255, %rd2, %rd254;
	st.global.u64 	[%rd255], %rd783;
	st.global.u64 	[%rd255+256], %rd782;
	st.global.u64 	[%rd255+512], %rd781;
	st.global.u64 	[%rd255+768], %rd780;
	st.global.u64 	[%rd255+1024], %rd779;
	st.global.u64 	[%rd255+1280], %rd778;
	st.global.u64 	[%rd255+1536], %rd777;
	st.global.u64 	[%rd255+1792], %rd776;
	st.global.u64 	[%rd255+2048], %rd775;
	st.global.u64 	[%rd255+2304], %rd774;
	st.global.u64 	[%rd255+2560], %rd773;
	st.global.u64 	[%rd255+2816], %rd772;
	st.global.u64 	[%rd255+3072], %rd771;
	st.global.u64 	[%rd255+3328], %rd770;
	st.global.u64 	[%rd255+3584], %rd769;
	bra.uni 	$L__BB45_94;
$L__BB45_64:
	cvt.u32.u64 	%r480, %rd83;
	mad.lo.s32 	%r47, %r4, -5760, %r304;
	setp.ge.s32 	%p92, %r480, %r47;
	add.s64 	%rd256, %rd92, %rd83;
	shl.b64 	%rd257, %rd256, 3;
	add.s64 	%rd108, %rd2, %rd257;
	@%p92 bra 	$L__BB45_66;
	st.global.u64 	[%rd108], %rd783;
$L__BB45_66:
	cvt.u32.u64 	%r481, %rd83;
	add.s32 	%r482, %r481, 32;
	setp.ge.s32 	%p93, %r482, %r47;
	@%p93 bra 	$L__BB45_68;
	st.global.u64 	[%rd108+256], %rd782;
$L__BB45_68:
	cvt.u32.u64 	%r483, %rd83;
	add.s32 	%r484, %r483, 64;
	setp.ge.s32 	%p94, %r484, %r47;
	@%p94 bra 	$L__BB45_70;
	st.global.u64 	[%rd108+512], %rd781;
$L__BB45_70:
	cvt.u32.u64 	%r485, %rd83;
	add.s32 	%r486, %r485, 96;
	setp.ge.s32 	%p95, %r486, %r47;
	@%p95 bra 	$L__BB45_72;
	st.global.u64 	[%rd108+768], %rd780;
$L__BB45_72:
	cvt.u32.u64 	%r487, %rd83;
	add.s32 	%r488, %r487, 128;
	setp.ge.s32 	%p96, %r488, %r47;
	@%p96 bra 	$L__BB45_74;
	st.global.u64 	[%rd108+1024], %rd779;
$L__BB45_74:
	cvt.u32.u64 	%r489, %rd83;
	add.s32 	%r490, %r489, 160;
	setp.ge.s32 	%p97, %r490, %r47;
	@%p97 bra 	$L__BB45_76;
	st.global.u64 	[%rd108+1280], %rd778;
$L__BB45_76:
	cvt.u32.u64 	%r491, %rd83;
	add.s32 	%r492, %r491, 192;
	setp.ge.s32 	%p98, %r492, %r47;
	@%p98 bra 	$L__BB45_78;
	st.global.u64 	[%rd108+1536], %rd777;
$L__BB45_78:
	cvt.u32.u64 	%r493, %rd83;
	add.s32 	%r494, %r493, 224;
	setp.ge.s32 	%p99, %r494, %r47;
	@%p99 bra 	$L__BB45_80;
	st.global.u64 	[%rd108+1792], %rd776;
$L__BB45_80:
	cvt.u32.u64 	%r495, %rd83;
	add.s32 	%r496, %r495, 256;
	setp.ge.s32 	%p100, %r496, %r47;
	@%p100 bra 	$L__BB45_82;
	st.global.u64 	[%rd108+2048], %rd775;
$L__BB45_82:
	cvt.u32.u64 	%r497, %rd83;
	add.s32 	%r498, %r497, 288;
	setp.ge.s32 	%p101, %r498, %r47;
	@%p101 bra 	$L__BB45_84;
	st.global.u64 	[%rd108+2304], %rd774;
$L__BB45_84:
	cvt.u32.u64 	%r499, %rd83;
	add.s32 	%r500, %r499, 320;
	setp.ge.s32 	%p102, %r500, %r47;
	@%p102 bra 	$L__BB45_86;
	st.global.u64 	[%rd108+2560], %rd773;
$L__BB45_86:
	cvt.u32.u64 	%r501, %rd83;
	add.s32 	%r502, %r501, 352;
	setp.ge.s32 	%p103, %r502, %r47;
	@%p103 bra 	$L__BB45_88;
	st.global.u64 	[%rd108+2816], %rd772;
$L__BB45_88:
	cvt.u32.u64 	%r503, %rd83;
	add.s32 	%r504, %r503, 384;
	setp.ge.s32 	%p104, %r504, %r47;
	@%p104 bra 	$L__BB45_90;
	st.global.u64 	[%rd108+3072], %rd771;
$L__BB45_90:
	cvt.u32.u64 	%r505, %rd83;
	add.s32 	%r506, %r505, 416;
	setp.ge.s32 	%p105, %r506, %r47;
	@%p105 bra 	$L__BB45_92;
	st.global.u64 	[%rd108+3328], %rd770;
$L__BB45_92:
	cvt.u32.u64 	%r507, %rd83;
	add.s32 	%r508, %r507, 448;
	setp.ge.s32 	%p106, %r508, %r47;
	@%p106 bra 	$L__BB45_94;
	st.global.u64 	[%rd108+3584], %rd769;
$L__BB45_94:
	@%p76 bra 	$L__BB45_96;
	ld.global.u32 	%r1745, [%rd84];
	ld.global.u32 	%r1744, [%rd84+128];
	ld.global.u32 	%r1743, [%rd84+256];
	ld.global.u32 	%r1742, [%rd84+384];
	ld.global.u32 	%r1741, [%rd84+512];
	ld.global.u32 	%r1740, [%rd84+640];
	ld.global.u32 	%r1739, [%rd84+768];
	ld.global.u32 	%r1738, [%rd84+896];
	ld.global.u32 	%r1737, [%rd84+1024];
	ld.global.u32 	%r1736, [%rd84+1152];
	ld.global.u32 	%r1735, [%rd84+1280];
	ld.global.u32 	%r1734, [%rd84+1408];
	ld.global.u32 	%r1733, [%rd84+1536];
	ld.global.u32 	%r1732, [%rd84+1664];
	ld.global.u32 	%r1731, [%rd84+1792];
	bra.uni 	$L__BB45_126;
$L__BB45_96:
	cvt.u32.u64 	%r510, %rd83;
	mul.lo.s32 	%r511, %r4, 5760;
	sub.s32 	%r63, %r304, %r511;
	setp.ge.s32 	%p108, %r510, %r63;
	@%p108 bra 	$L__BB45_98;
	ld.global.u32 	%r1745, [%rd84];
$L__BB45_98:
	cvt.u32.u64 	%r513, %rd83;
	add.s32 	%r514, %r513, 32;
	setp.ge.s32 	%p109, %r514, %r63;
	@%p109 bra 	$L__BB45_100;
	ld.global.u32 	%r1744, [%rd84+128];
$L__BB45_100:
	cvt.u32.u64 	%r516, %rd83;
	add.s32 	%r517, %r516, 64;
	setp.ge.s32 	%p110, %r517, %r63;
	@%p110 bra 	$L__BB45_102;
	ld.global.u32 	%r1743, [%rd84+256];
$L__BB45_102:
	cvt.u32.u64 	%r519, %rd83;
	add.s32 	%r520, %r519, 96;
	setp.ge.s32 	%p111, %r520, %r63;
	@%p111 bra 	$L__BB45_104;
	ld.global.u32 	%r1742, [%rd84+384];
$L__BB45_104:
	cvt.u32.u64 	%r522, %rd83;
	add.s32 	%r523, %r522, 128;
	setp.ge.s32 	%p112, %r523, %r63;
	@%p112 bra 	$L__BB45_106;
	ld.global.u32 	%r1741, [%rd84+512];
$L__BB45_106:
	cvt.u32.u64 	%r525, %rd83;
	add.s32 	%r526, %r525, 160;
	setp.ge.s32 	%p113, %r526, %r63;
	@%p113 bra 	$L__BB45_108;
	ld.global.u32 	%r1740, [%rd84+640];
$L__BB45_108:
	cvt.u32.u64 	%r528, %rd83;
	add.s32 	%r529, %r528, 192;
	setp.ge.s32 	%p114, %r529, %r63;
	@%p114 bra 	$L__BB45_110;
	ld.global.u32 	%r1739, [%rd84+768];
$L__BB45_110:
	cvt.u32.u64 	%r531, %rd83;
	add.s32 	%r532, %r531, 224;
	setp.ge.s32 	%p115, %r532, %r63;
	@%p115 bra 	$L__BB45_112;
	ld.global.u32 	%r1738, [%rd84+896];
$L__BB45_112:
	cvt.u32.u64 	%r534, %rd83;
	add.s32 	%r535, %r534, 256;
	setp.ge.s32 	%p116, %r535, %r63;
	@%p116 bra 	$L__BB45_114;
	ld.global.u32 	%r1737, [%rd84+1024];
$L__BB45_114:
	cvt.u32.u64 	%r537, %rd83;
	add.s32 	%r538, %r537, 288;
	setp.ge.s32 	%p117, %r538, %r63;
	@%p117 bra 	$L__BB45_116;
	ld.global.u32 	%r1736, [%rd84+1152];
$L__BB45_116:
	cvt.u32.u64 	%r540, %rd83;
	add.s32 	%r541, %r540, 320;
	setp.ge.s32 	%p118, %r541, %r63;
	@%p118 bra 	$L__BB45_118;
	ld.global.u32 	%r1735, [%rd84+1280];
$L__BB45_118:
	cvt.u32.u64 	%r543, %rd83;
	add.s32 	%r544, %r543, 352;
	setp.ge.s32 	%p119, %r544, %r63;
	@%p119 bra 	$L__BB45_120;
	ld.global.u32 	%r1734, [%rd84+1408];
$L__BB45_120:
	cvt.u32.u64 	%r546, %rd83;
	add.s32 	%r547, %r546, 384;
	setp.ge.s32 	%p120, %r547, %r63;
	@%p120 bra 	$L__BB45_122;
	ld.global.u32 	%r1733, [%rd84+1536];
$L__BB45_122:
	cvt.u32.u64 	%r549, %rd83;
	add.s32 	%r550, %r549, 416;
	setp.ge.s32 	%p121, %r550, %r63;
	@%p121 bra 	$L__BB45_124;
	ld.global.u32 	%r1732, [%rd84+1664];
$L__BB45_124:
	cvt.u32.u64 	%r552, %rd83;
	add.s32 	%r553, %r552, 448;
	setp.ge.s32 	%p122, %r553, %r63;
	@%p122 bra 	$L__BB45_126;
	ld.global.u32 	%r1731, [%rd84+1792];
$L__BB45_126:
	@%p76 bra 	$L__BB45_128;
	add.s64 	%rd258, %rd92, %rd83;
	shl.b64 	%rd259, %rd258, 2;
	add.s64 	%rd260, %rd1, %rd259;
	st.global.u32 	[%rd260], %r1745;
	st.global.u32 	[%rd260+128], %r1744;
	st.global.u32 	[%rd260+256], %r1743;
	st.global.u32 	[%rd260+384], %r1742;
	st.global.u32 	[%rd260+512], %r1741;
	st.global.u32 	[%rd260+640], %r1740;
	st.global.u32 	[%rd260+768], %r1739;
	st.global.u32 	[%rd260+896], %r1738;
	st.global.u32 	[%rd260+1024], %r1737;
	st.global.u32 	[%rd260+1152], %r1736;
	st.global.u32 	[%rd260+1280], %r1735;
	st.global.u32 	[%rd260+1408], %r1734;
	st.global.u32 	[%rd260+1536], %r1733;
	st.global.u32 	[%rd260+1664], %r1732;
	st.global.u32 	[%rd260+1792], %r1731;
	bra.uni 	$L__BB45_158;
$L__BB45_128:
	cvt.u32.u64 	%r554, %rd83;
	mad.lo.s32 	%r108, %r4, -5760, %r304;
	setp.ge.s32 	%p124, %r554, %r108;
	add.s64 	%rd261, %rd92, %rd83;
	shl.b64 	%rd262, %rd261, 2;
	add.s64 	%rd109, %rd1, %rd262;
	@%p124 bra 	$L__BB45_130;
	st.global.u32 	[%rd109], %r1745;
$L__BB45_130:
	cvt.u32.u64 	%r555, %rd83;
	add.s32 	%r556, %r555, 32;
	setp.ge.s32 	%p125, %r556, %r108;
	@%p125 bra 	$L__BB45_132;
	st.global.u32 	[%rd109+128], %r1744;
$L__BB45_132:
	cvt.u32.u64 	%r557, %rd83;
	add.s32 	%r558, %r557, 64;
	setp.ge.s32 	%p126, %r558, %r108;
	@%p126 bra 	$L__BB45_134;
	st.global.u32 	[%rd109+256], %r1743;
$L__BB45_134:
	cvt.u32.u64 	%r559, %rd83;
	add.s32 	%r560, %r559, 96;
	setp.ge.s32 	%p127, %r560, %r108;
	@%p127 bra 	$L__BB45_136;
	st.global.u32 	[%rd109+384], %r1742;
$L__BB45_136:
	cvt.u32.u64 	%r561, %rd83;
	add.s32 	%r562, %r561, 128;
	setp.ge.s32 	%p128, %r562, %r108;
	@%p128 bra 	$L__BB45_138;
	st.global.u32 	[%rd109+512], %r1741;
$L__BB45_138:
	cvt.u32.u64 	%r563, %rd83;
	add.s32 	%r564, %r563, 160;
	setp.ge.s32 	%p129, %r564, %r108;
	@%p129 bra 	$L__BB45_140;
	st.global.u32 	[%rd109+640], %r1740;
$L__BB45_140:
	cvt.u32.u64 	%r565, %rd83;
	add.s32 	%r566, %r565, 192;
	setp.ge.s32 	%p130, %r566, %r108;
	@%p130 bra 	$L__BB45_142;
	st.global.u32 	[%rd109+768], %r1739;
$L__BB45_142:
	cvt.u32.u64 	%r567, %rd83;
	add.s32 	%r568, %r567, 224;
	setp.ge.s32 	%p131, %r568, %r108;
	@%p131 bra 	$L__BB45_144;
	st.global.u32 	[%rd109+896], %r1738;
$L__BB45_144:
	cvt.u32.u64 	%r569, %rd83;
	add.s32 	%r570, %r569, 256;
	setp.ge.s32 	%p132, %r570, %r108;
	@%p132 bra 	$L__BB45_146;
	st.global.u32 	[%rd109+1024], %r1737;
$L__BB45_146:
	cvt.u32.u64 	%r571, %rd83;
	add.s32 	%r572, %r571, 288;
	setp.ge.s32 	%p133, %r572, %r108;
	@%p133 bra 	$L__BB45_148;
	st.global.u32 	[%rd109+1152], %r1736;
$L__BB45_148:
	cvt.u32.u64 	%r573, %rd83;
	add.s32 	%r574, %r573, 320;
	setp.ge.s32 	%p134, %r574, %r108;
	@%p134 bra 	$L__BB45_150;
	st.global.u32 	[%rd109+1280], %r1735;
$L__BB45_150:
	cvt.u32.u64 	%r575, %rd83;
	add.s32 	%r576, %r575, 352;
	setp.ge.s32 	%p135, %r576, %r108;
	@%p135 bra 	$L__BB45_152;
	st.global.u32 	[%rd109+1408], %r1734;
$L__BB45_152:
	cvt.u32.u64 	%r577, %rd83;
	add.s32 	%r578, %r577, 384;
	setp.ge.s32 	%p136, %r578, %r108;
	@%p136 bra 	$L__BB45_154;
	st.global.u32 	[%rd109+1536], %r1733;
$L__BB45_154:
	cvt.u32.u64 	%r579, %rd83;
	add.s32 	%r580, %r579, 416;
	setp.ge.s32 	%p137, %r580, %r108;
	@%p137 bra 	$L__BB45_156;
	st.global.u32 	[%rd109+1664], %r1732;
$L__BB45_156:
	cvt.u32.u64 	%r581, %rd83;
	add.s32 	%r582, %r581, 448;
	setp.ge.s32 	%p138, %r582, %r108;
	@%p138 bra 	$L__BB45_158;
	st.global.u32 	[%rd109+1792], %r1731;
$L__BB45_158:
	// begin inline asm
	exit;
	// end inline asm
$L__BB45_159:
	mul.hi.u32 	%r583, %r1, 357913942;
	add.s32 	%r584, %r583, %r1;
	shl.b32 	%r585, %r584, 2;
	mov.u32 	%r586, _ZZN3cub18CUB_300001_SM_10006detail10radix_sort29DeviceRadixSortOnesweepKernelINS1_5radix10policy_hubIdjyE10Policy1000ELNS0_9SortOrderE0EdjyiiNS1_21identity_decomposer_tEEEvPT5_SB_PT3_PKSC_PT1_PKSG_PT2_PKSK_T4_iiT6_E1s;
	add.s32 	%r587, %r586, %r585;
	add.s32 	%r109, %r587, 13328;
	st.shared.u32 	[%r587+13328], %r1712;
	bar.sync 	0;
	setp.gt.u32 	%p139, %r1, 31;
	@%p139 bra 	$L__BB45_161;
	mov.u32 	%r618, _ZZN3cub18CUB_300001_SM_10006detail10radix_sort29DeviceRadixSortOnesweepKernelINS1_5radix10policy_hubIdjyE10Policy1000ELNS0_9SortOrderE0EdjyiiNS1_21identity_decomposer_tEEEvPT5_SB_PT3_PKSC_PT1_PKSG_PT2_PKSK_T4_iiT6_E1s;
	mad.lo.s32 	%r619, %r1, 52, %r618;
	ld.shared.u32 	%r620, [%r619+13328];
	ld.shared.u32 	%r621, [%r619+13332];
	ld.shared.u32 	%r622, [%r619+13336];
	ld.shared.u32 	%r623, [%r619+13340];
	ld.shared.u32 	%r624, [%r619+13344];
	ld.shared.u32 	%r625, [%r619+13348];
	ld.shared.u32 	%r626, [%r619+13352];
	ld.shared.u32 	%r627, [%r619+13356];
	ld.shared.u32 	%r628, [%r619+13360];
	ld.shared.u32 	%r629, [%r619+13364];
	ld.shared.u32 	%r630, [%r619+13368];
	ld.shared.u32 	%r631, [%r619+13372];
	add.s32 	%r632, %r621, %r620;
	add.s32 	%r633, %r632, %r622;
	add.s32 	%r634, %r633, %r623;
	add.s32 	%r635, %r634, %r624;
	add.s32 	%r636, %r635, %r625;
	add.s32 	%r637, %r636, %r626;
	add.s32 	%r638, %r637, %r627;
	add.s32 	%r639, %r638, %r628;
	add.s32 	%r640, %r639, %r629;
	add.s32 	%r641, %r640, %r630;
	add.s32 	%r592, %r641, %r631;
	mov.b32 	%r590, 1;
	mov.b32 	%r615, 0;
	mov.b32 	%r617, -1;
	// begin inline asm
	{  .reg .s32 r0;  .reg .pred p;  shfl.sync.up.b32 r0|p, %r592, %r590, %r615, %r617;  @p add.s32 r0, r0, %r592;  mov.s32 %r588, r0;}
	// end inline asm
	mov.b32 	%r596, 2;
	// begin inline asm
	{  .reg .s32 r0;  .reg .pred p;  shfl.sync.up.b32 r0|p, %r588, %r596, %r615, %r617;  @p add.s32 r0, r0, %r588;  mov.s32 %r594, r0;}
	// end inline asm
	mov.b32 	%r602, 4;
	// begin inline asm
	{  .reg .s32 r0;  .reg .pred p;  shfl.sync.up.b32 r0|p, %r594, %r602, %r615, %r617;  @p add.s32 r0, r0, %r594;  mov.s32 %r600, r0;}
	// end inline asm
	mov.b32 	%r608, 8;
	// begin inline asm
	{  .reg .s32 r0;  .reg .pred p;  shfl.sync.up.b32 r0|p, %r600, %r608, %r615, %r617;  @p add.s32 r0, r0, %r600;  mov.s32 %r606, r0;}
	// end inline asm
	mov.b32 	%r614, 16;
	// begin inline asm
	{  .reg .s32 r0;  .reg .pred p;  shfl.sync.up.b32 r0|p, %r606, %r614, %r615, %r617;  @p add.s32 r0, r0, %r606;  mov.s32 %r612, r0;}
	// end inline asm
	sub.s32 	%r642, %r612, %r592;
	add.s32 	%r643, %r620, %r642;
	add.s32 	%r644, %r621, %r643;
	add.s32 	%r645, %r622, %r644;
	add.s32 	%r646, %r623, %r645;
	add.s32 	%r647, %r624, %r646;
	add.s32 	%r648, %r625, %r647;
	add.s32 	%r649, %r626, %r648;
	add.s32 	%r650, %r627, %r649;
	add.s32 	%r651, %r628, %r650;
	add.s32 	%r652, %r629, %r651;
	add.s32 	%r653, %r630, %r652;
	st.shared.u32 	[%r619+13328], %r642;
	st.shared.u32 	[%r619+13332], %r643;
	st.shared.u32 	[%r619+13336], %r644;
	st.shared.u32 	[%r619+13340], %r645;
	st.shared.u32 	[%r619+13344], %r646;
	st.shared.u32 	[%r619+13348], %r647;
	st.shared.u32 	[%r619+13352], %r648;
	st.shared.u32 	[%r619+13356], %r649;
	st.shared.u32 	[%r619+13360], %r650;
	st.shared.u32 	[%r619+13364], %r651;
	st.shared.u32 	[%r619+13368], %r652;
	st.shared.u32 	[%r619+13372], %r653;
$L__BB45_161:
	bar.sync 	0;
	ld.shared.u32 	%r110, [%r109];
	@%p57 bra 	$L__BB45_163;
	shl.b32 	%r654, %r1, 2;
	mov.u32 	%r655, _ZZN3cub18CUB_300001_SM_10006detail10radix_sort29DeviceRadixSortOnesweepKernelINS1_5radix10policy_hubIdjyE10Policy1000ELNS0_9SortOrderE0EdjyiiNS1_21identity_decomposer_tEEEvPT5_SB_PT3_PKSC_PT1_PKSG_PT2_PKSK_T4_iiT6_E1s;
	add.s32 	%r656, %r655, %r654;
	ld.shared.u32 	%r657, [%r656];
	add.s32 	%r658, %r657, %r110;
	st.shared.u32 	[%r656], %r658;
	ld.shared.u32 	%r659, [%r656+1024];
	add.s32 	%r660, %r659, %r110;
	st.shared.u32 	[%r656+1024], %r660;
	ld.shared.u32 	%r661, [%r656+2048];
	add.s32 	%r662, %r661, %r110;
	st.shared.u32 	[%r656+2048], %r662;
	ld.shared.u32 	%r663, [%r656+3072];
	add.s32 	%r664, %r663, %r110;
	st.shared.u32 	[%r656+3072], %r664;
	ld.shared.u32 	%r665, [%r656+4096];
	add.s32 	%r666, %r665, %r110;
	st.shared.u32 	[%r656+4096], %r666;
	ld.shared.u32 	%r667, [%r656+5120];
	add.s32 	%r668, %r667, %r110;
	st.shared.u32 	[%r656+5120], %r668;
	ld.shared.u32 	%r669, [%r656+6144];
	add.s32 	%r670, %r669, %r110;
	st.shared.u32 	[%r656+6144], %r670;
	ld.shared.u32 	%r671, [%r656+7168];
	add.s32 	%r672, %r671, %r110;
	st.shared.u32 	[%r656+7168], %r672;
	ld.shared.u32 	%r673, [%r656+8192];
	add.s32 	%r674, %r673, %r110;
	st.shared.u32 	[%r656+8192], %r674;
	ld.shared.u32 	%r675, [%r656+9216];
	add.s32 	%r676, %r675, %r110;
	st.shared.u32 	[%r656+9216], %r676;
	ld.shared.u32 	%r677, [%r656+10240];
	add.s32 	%r678, %r677, %r110;
	st.shared.u32 	[%r656+10240], %r678;
	ld.shared.u32 	%r679, [%r656+11264];
	add.s32 	%r680, %r679, %r110;
	st.shared.u32 	[%r656+11264], %r680;
$L__BB45_163:
	bar.sync 	0;
	// begin inline asm
	mov.u32 %r681, %lanemask_le;
	// end inline asm
	setp.eq.s64 	%p141, %rd783, 9223372036854775807;
	selp.b64 	%rd263, -9223372036854775808, %rd783, %p141;
	cvt.u32.u64 	%r707, %rd81;
	shr.u64 	%rd264, %rd263, %r707;
	cvt.u32.u64 	%r708, %rd264;
	and.b32  	%r704, %r708, %r8;
	mov.b32 	%r684, 1;
	// begin inline asm
	{
    .reg .pred p;
    and.b32 %r682, %r704, %r684;    setp.ne.u32 p, %r682, 0;
    vote.ballot.sync.b32 %r682, p, 0xffffffff;
    @!p not.b32 %r682, %r682;
}

	// end inline asm
	mov.b32 	%r687, 2;
	// begin inline asm
	{
    .reg .pred p;
    and.b32 %r685, %r704, %r687;    setp.ne.u32 p, %r685, 0;
    vote.ballot.sync.b32 %r685, p, 0xffffffff;
    @!p not.b32 %r685, %r685;
}

	// end inline asm
	and.b32  	%r709, %r685, %r682;
	mov.b32 	%r690, 4;
	// begin inline asm
	{
    .reg .pred p;
    and.b32 %r688, %r704, %r690;    setp.ne.u32 p, %r688, 0;
    vote.ballot.sync.b32 %r688, p, 0xffffffff;
    @!p not.b32 %r688, %r688;
}

	// end inline asm
	and.b32  	%r710, %r688, %r709;
	mov.b32 	%r693, 8;
	// begin inline asm
	{
    .reg .pred p;
    and.b32 %r691, %r704, %r693;    setp.ne.u32 p, %r691, 0;
    vote.ballot.sync.b32 %r691, p, 0xffffffff;
    @!p not.b32 %r691, %r691;
}

	// end inline asm
	and.b32  	%r711, %r691, %r710;
	mov.b32 	%r696, 16;
	// begin inline asm
	{
    .reg .pred p;
    and.b32 %r694, %r704, %r696;    setp.ne.u32 p, %r694, 0;
    vote.ballot.sync.b32 %r694, p, 0xffffffff;
    @!p not.b32 %r694, %r694;
}

	// end inline asm
	and.b32  	%r712, %r694, %r711;
	mov.b32 	%r699, 32;
	// begin inline asm
	{
    .reg .pred p;
    and.b32 %r697, %r704, %r699;    setp.ne.u32 p, %r697, 0;
    vote.ballot.sync.b32 %r697, p, 0xffffffff;
    @!p not.b32 %r697, %r697;
}

	// end inline asm
	and.b32  	%r713, %r697, %r712;
	mov.b32 	%r702, 64;
	// begin inline asm
	{
    .reg .pred p;
    and.b32 %r700, %r704, %r702;    setp.ne.u32 p, %r700, 0;
    vote.ballot.sync.b32 %r700, p, 0xffffffff;
    @!p not.b32 %r700, %r700;
}

	// end inline asm
	and.b32  	%r714, %r700, %r713;
	mov.b32 	%r705, 128;
	// begin inline asm
	{
    .reg .pred p;
    and.b32 %r703, %r704, %r705;    setp.ne.u32 p, %r703, 0;
    vote.ballot.sync.b32 %r703, p, 0xffffffff;
    @!p not.b32 %r703, %r703;
}

	// end inline asm
	and.b32  	%r715, %r703, %r714;
	clz.b32 	%r716, %r715;
	sub.s32 	%r113, 31, %r716;
	and.b32  	%r717, %r681, %r715;
	popc.b32 	%r114, %r717;
	setp.ne.s32 	%p142, %r307, %r113;
	mov.b32 	%r1746, 0;
	@%p142 bra 	$L__BB45_165;
	shl.b32 	%r718, %r704, 2;
	add.s32 	%r719, %r9, %r718;
	atom.shared.add.u32 	%r1746, [%r719], %r114;
$L__BB45_165:
	shfl.sync.idx.b32	%r745|%p143, %r1746, %r113, 31, -1;
	add.s32 	%r117, %r114, %r745;
	setp.eq.s64 	%p144, %rd782, 9223372036854775807;
	selp.b64 	%rd265, -9223372036854775808, %rd782, %p144;
	shr.u64 	%rd266, %rd265, %r707;
	cvt.u32.u64 	%r747, %rd266;
	and.b32  	%r742, %r747, %r8;
	mov.b32 	%r722, 1;
	// begin inline asm
	{
    .reg .pred p;
    and.b32 %r720, %r742, %r722;    setp.ne.u32 p, %r720, 0;
    vote.ballot.sync.b32 %r720, p, 0xffffffff;
    @!p not.b32 %r720, %r720;
}

	// end inline asm
	mov.b32 	%r725, 2;
	// begin inline asm
	{
    .reg .pred p;
    and.b32 %r723, %r742, %r725;    setp.ne.u32 p, %r723, 0;
    vote.ballot.sync.b32 %r723, p, 0xffffffff;
    @!p not.b32 %r723, %r723;
}

	// end inline asm
	and.b32  	%r748, %r723, %r720;
	mov.b32 	%r728, 4;
	// begin inline asm
	{
    .reg .pred p;
    and.b32 %r726, %r742, %r728;    setp.ne.u32 p, %r726, 0;
    vote.ballot.sync.b32 %r726, p, 0xffffffff;
    @!p not.b32 %r726, %r726;
}

	// end inline asm
	and.b32  	%r749, %r726, %r748;
	mov.b32 	%r731, 8;
	// begin inline asm
	{
    .reg .pred p;
    and.b32 %r729, %r742, %r731;    setp.ne.u32 p, %r729, 0;
    vote.ballot.sync.b32 %r729, p, 0xffffffff;
    @!p not.b32 %r729, %r729;
}

	// end inline asm
	and.b32  	%r750, %r729, %r749;
	mov.b32 	%r734, 16;
	// begin inline asm
	{
    .reg .pred p;
    and.b32 %r732, %r742, %r734;    setp.ne.u32 p, %r732, 0;
    vote.ballot.sync.b32 %r732, p, 0xffffffff;
    @!p not.b32 %r732, %r732;
}

	// end inline asm
	and.b32  	%r751, %r732, %r750;
	mov.b32 	%r737, 32;
	// begin inline asm
	{
    .reg .pred p;
    and.b32 %r735, %r742, %r737;    setp.ne.u32 p, %r735, 0;
    vote.ballot.sync.b32 %r735, p, 0xffffffff;
    @!p not.b32 %r735, %r735;
}

	// end inline asm
	and.b32  	%r752, %r735, %r751;
	mov.b32 	%r740, 64;
	// begin inline asm
	{
    .reg .pred p;
    and.b32 %r738, %r742, %r740;    setp.ne.u32 p, %r738, 0;
    vote.ballot.sync.b32 %r738, p, 0xffffffff;
    @!p not.b32 %r738, %r738;
}

	// end inline asm
	and.b32  	%r753, %r738, %r752;
	mov.b32 	%r743, 128;
	// begin inline asm
	{
    .reg .pred p;
    and.b32 %r741, %r742, %r743;    setp.ne.u32 p, %r741, 0;
    vote.ballot.sync.b32 %r741, p, 0xffffffff;
    @!p not.b32 %r741, %r741;
}

	// end inline asm
	and.b32  	%r754, %r741, %r753;
	clz.b32 	%r755, %r754;
	sub.s32 	%r119, 31, %r755;
	and.b32  	%r756, %r681, %r754;
	popc.b32 	%r120, %r756;
	setp.ne.s32 	%p145, %r307, %r119;
	mov.b32 	%r1747, 0;
	@%p145 bra 	$L__BB45_167;
	shl.b32 	%r757, %r742, 2;
	add.s32 	%r758, %r9, %r757;
	atom.shared.add.u32 	%r1747, [%r758], %r120;
$L__BB45_167:
	shfl.sync.idx.b32	%r784|%p146, %r1747, %r119, 31, -1;
	add.s32 	%r123, %r120, %r784;
	setp.eq.s64 	%p147, %rd781, 9223372036854775807;
	selp.b64 	%rd267, -9223372036854775808, %rd781, %p147;
	shr.u64 	%rd268, %rd267, %r707;
	cvt.u32.u64 	%r786, %rd268;
	and.b32  	%r781, %r786, %r8;
	mov.b32 	%r761, 1;
	// begin inline asm
	{
    .reg .pred p;
    and.b32 %r759, %r781, %r761;    setp.ne.u32 p, %r759, 0;
    vote.ballot.sync.b32 %r759, p, 0xffffffff;
    @!p not.b32 %r759, %r759;
}

	// end inline asm
	mov.b32 	%r764, 2;
	// begin inline asm
	{
    .reg .pred p;
    and.b32 %r762, %r781, %r764;    setp.ne.u32 p, %r762, 0;
    vote.ballot.sync.b32 %r762, p, 0xffffffff;
    @!p not.b32 %r762, %r762;
}

	// end inline asm
	and.b32  	%r787, %r762, %r759;
	mov.b32 	%r767, 4;
	// begin inline asm
	{
    .reg .pred p;
    and.b32 %r765, %r781, %r767;    setp.ne.u32 p, %r765, 0;
    vote.ballot.sync.b32 %r765, p, 0xffffffff;
    @!p not.b32 %r765, %r765;
}

	// end inline asm
	and.b32  	%r788, %r765, %r787;
	mov.b32 	%r770, 8;
	// begin inline asm
	{
    .reg .pred p;
    and.b32 %r768, %r781, %r770;    setp.ne.u32 p, %r768, 0;
    vote.ballot.sync.b32 %r768, p, 0xffffffff;
    @!p not.b32 %r768, %r768;
}

	// end inline asm
	and.b32  	%r789, %r768, %r788;
	mov.b32 	%r773, 16;
	// begin inline asm
	{
    .reg .pred p;
    and.b32 %r771, %r781, %r773;    setp.ne.u32 p, %r771, 0;
    vote.ballot.sync.b32 %r771, p, 0xffffffff;
    @!p not.b32 %r771, %r771;
}

	// end inline asm
	and.b32  	%r790, %r771, %r789;
	mov.b32 	%r776, 32;
	// begin inline asm
	{
    .reg .pred p;
    and.b32 %r774, %r781, %r776;    setp.ne.u32 p, %r774, 0;
    vote.ballot.sync.b32 %r774, p, 0xffffffff;
    @!p not.b32 %r774, %r774;
}

	// end inline asm
	and.b32  	%r791, %r774, %r790;
	mov.b32 	%r779, 64;
	// begin inline asm
	{
    .reg .pred p;
    and.b32 %r777, %r781, %r779;    setp.ne.u32 p, %r777, 0;
    vote.ballot.sync.b32 %r777, p, 0xffffffff;
    @!p not.b32 %r777, %r777;
}

	// end inline asm
	and.b32  	%r792, %r777, %r791;
	mov.b32 	%r782, 128;
	// begin inline asm
	{
    .reg .pred p;
    and.b32 %r780, %r781, %r782;    setp.ne.u32 p, %r780, 0;
    vote.ballot.sync.b32 %r780, p, 0xffffffff;
    @!p not.b32 %r780, %r780;
}

	// end inline asm
	and.b32  	%r793, %r780, %r792;
	clz.b32 	%r794, %r793;
	sub.s32 	%r125, 31, %r794;
	and.b32  	%r795, %r681, %r793;
	popc.b32 	%r126, %r795;
	setp.ne.s32 	%p148, %r307, %r125;
	mov.b32 	%r1748, 0;
	@%p148 bra 	$L__BB45_169;
	shl.b32 	%r796, %r781, 2;
	add.s32 	%r797, %r9, %r796;
	atom.shared.add.u32 	%r1748, [%r797], %r126;
$L__BB45_169:
	shfl.sync.idx.b32	%r823|%p149, %r1748, %r125, 31, -1;
	add.s32 	%r129, %r126, %r823;
	setp.eq.s64 	%p150, %rd780, 9223372036854775807;
	selp.b64 	%rd269, -9223372036854775808, %rd780, %p150;
	shr.u64 	%rd270, %rd269, %r707;
	cvt.u32.u64 	%r825, %rd270;
	and.b32  	%r820, %r825, %r8;
	mov.b32 	%r800, 1;
	// begin inline asm
	{
    .reg .pred p;
    and.b32 %r798, %r820, %r800;    setp.ne.u32 p, %r798, 0;
    vote.ballot.sync.b32 %r798, p, 0xffffffff;
    @!p not.b32 %r798, %r798;
}

	// end inline asm
	mov.b32 	%r803, 2;
	// begin inline asm
	{
    .reg .pred p;
    and.b32 %r801, %r820, %r803;    setp.ne.u32 p, %r801, 0;
    vote.ballot.sync.b32 %r801, p, 0xffffffff;
    @!p not.b32 %r801, %r801;
}

	// end inline asm
	and.b32  	%r826, %r801, %r798;
	mov.b32 	%r806, 4;
	// begin inline asm
	{
    .reg .pred p;
    and.b32 %r804, %r820, %r806;    setp.ne.u32 p, %r804, 0;
    vote.ballot.sync.b32 %r804, p, 0xffffffff;
    @!p not.b32 %r804, %r804;
}

	// end inline asm
	and.b32  	%r827, %r804, %r826;
	mov.b32 	%r809, 8;
	// begin inline asm
	{
    .reg .pred p;
    and.b32 %r807, %r820, %r809;    setp.ne.u32 p, %r807, 0;
    vote.ballot.sync.b32 %r807, p, 0xffffffff;
    @!p not.b32 %r807, %r807;
}

	// end inline asm
	and.b32  	%r828, %r807, %r827;
	mov.b32 	%r812, 16;
	// begin inline asm
	{
    .reg .pred p;
    and.b32 %r810, %r820, %r812;    setp.ne.u32 p, %r810, 0;
    vote.ballot.sync.b32 %r810, p, 0xffffffff;
    @!p not.b32 %r810, %r810;
}

	// end inline asm
	and.b32  	%r829, %r810, %r828;
	mov.b32 	%r815, 32;
	// begin inline asm
	{
    .reg .pred p;
    and.b32 %r813, %r820, %r815;    setp.ne.u32 p, %r813, 0;
    vote.ballot.sync.b32 %r813, p, 0xffffffff;
    @!p not.b32 %r813, %r813;
}

	// end inline asm
	and.b32  	%r830, %r813, %r829;
	mov.b32 	%r818, 64;
	// begin inline asm
	{
    .reg .pred p;
    and.b32 %r816, %r820, %r818;    setp.ne.u32 p, %r816, 0;
    vote.ballot.sync.b32 %r816, p, 0xffffffff;
    @!p not.b32 %r816, %r816;
}

	// end inline asm
	and.b32  	%r831, %r816, %r830;
	mov.b32 	%r821, 128;
	// begin inline asm
	{
    .reg .pred p;
    and.b32 %r819, %r820, %r821;    setp.ne.u32 p, %r819, 0;
    vote.ballot.sync.b32 %r819, p, 0xffffffff;
    @!p not.b32 %r819, %r819;
}

	// end inline asm
	and.b32  	%r832, %r819, %r831;
	clz.b32 	%r833, %r832;
	sub.s32 	%r131, 31, %r833;
	and.b32  	%r834, %r681, %r832;
	popc.b32 	%r132, %r834;
	setp.ne.s32 	%p151, %r307, %r131;
	mov.b32 	%r1749, 0;
	@%p151 bra 	$L__BB45_171;
	shl.b32 	%r835, %r820, 2;
	add.s32 	%r836, %r9, %r835;
	atom.shared.add.u32 	%r1749, [%r836], %r132;
$L__BB45_171:
	shfl.sync.idx.b32	%r862|%p152, %r1749, %r131, 31, -1;
	add.s32 	%r135, %r132, %r862;
	setp.eq.s64 	%p153, %rd779, 9223372036854775807;
	selp.b64 	%rd271, -9223372036854775808, %rd779, %p153;
	shr.u64 	%rd272, %rd271, %r707;
	cvt.u32.u64 	%r864, %rd272;
	and.b32  	%r859, %r864, %r8;
	mov.b32 	%r839, 1;
	// begin inline asm
	{
    .reg .pred p;
    and.b32 %r837, %r859, %r839;    setp.ne.u32 p, %r837, 0;
    vote.ballot.sync.b32 %r837, p, 0xffffffff;
    @!p not.b32 %r837, %r837;
}

	// end inline asm
	mov.b32 	%r842, 2;
	// begin inline asm
	{
    .reg .pred p;
    and.b32 %r840, %r859, %r842;    setp.ne.u32 p, %r840, 0;
    vote.ballot.sync.b32 %r840, p, 0xffffffff;
    @!p not.b32 %r840, %r840;
}

	// end inline asm
	and.b32  	%r865, %r840, %r837;
	mov.b32 	%r845, 4;
	// begin inline asm
	{
    .reg .pred p;
    and.b32 %r843, %r859, %r845;    setp.ne.u32 p, %r843, 0;
    vote.ballot.sync.b32 %r843, p, 0xffffffff;
    @!p not.b32 %r843, %r843;
}

	// end inline asm
	and.b32  	%r866, %r843, %r865;
	mov.b32 	%r848, 8;
	// begin inline asm
	{
    .reg .pred p;
    and.b32 %r846, %r859, %r848;    setp.ne.u32 p, %r846, 0;
    vote.ballot.sync.b32 %r846, p, 0xffffffff;
    @!p not.b32 %r846, %r846;
}

	// end inline asm
	and.b32  	%r867, %r846, %r866;
	mov.b32 	%r851, 16;
	// begin inline asm
	{
    .reg .pred p;
    and.b32 %r849, %r859, %r851;    setp.ne.u32 p, %r849, 0;
    vote.ballot.sync.b32 %r849, p, 0xffffffff;
    @!p not.b32 %r849, %r849;
}

	// end inline asm
	and.b32  	%r868, %r849, %r867;
	mov.b32 	%r854, 32;
	// begin inline asm
	{
    .reg .pred p;
    and.b32 %r852, %r859, %r854;    setp.ne.u32 p, %r852, 0;
    vote.ballot.sync.b32 %r852, p, 0xffffffff;
    @!p not.b32 %r852, %r852;
}

	// end inline asm
	and.b32  	%r869, %r852, %r868;
	mov.b32 	%r857, 64;
	// begin inline asm
	{
    .reg .pred p;
    and.b32 %r855, %r859, %r857;    setp.ne.u32 p, %r855, 0;
    vote.ballot.sync.b32 %r855, p, 0xffffffff;
    @!p not.b32 %r855, %r855;
}

	// end inline asm
	and.b32  	%r870, %r855, %r869;
	mov.b32 	%r860, 128;
	// begin inline asm
	{
    .reg .pred p;
    and.b32 %r858, %r859, %r860;    setp.ne.u32 p, %r858, 0;
    vote.ballot.sync.b32 %r858, p, 0xffffffff;
    @!p not.b32 %r858, %r858;
}

	// end inline asm
	and.b32  	%r871, %r858, %r870;
	clz.b32 	%r872, %r871;
	sub.s32 	%r137, 31, %r872;
	and.b32  	%r873, %r681, %r871;
	popc.b32 	%r138, %r873;
	setp.ne.s32 	%p154, %r307, %r137;
	mov.b32 	%r1750, 0;
	@%p154 bra 	$L__BB45_173;
	shl.b32 	%r874, %r859, 2;
	add.s32 	%r875, %r9, %r874;
	atom.shared.add.u32 	%r1750, [%r875], %r138;
$L__BB45_173:
	shfl.sync.idx.b32	%r901|%p155, %r1750, %r137, 31, -1;
	add.s32 	%r141, %r138, %r901;
	setp.eq.s64 	%p156, %rd778, 9223372036854775807;
	selp.b64 	%rd273, -9223372036854775808, %rd778, %p156;
	shr.u64 	%rd274, %rd273, %r707;
	cvt.u32.u64 	%r903, %rd274;
	and.b32  	%r898, %r903, %r8;
	mov.b32 	%r878, 1;
	// begin inline asm
	{
    .reg .pred p;
    and.b32 %r876, %r898, %r878;    setp.ne.u32 p, %r876, 0;
    vote.ballot.sync.b32 %r876, p, 0xffffffff;
    @!p not.b32 %r876, %r876;
}

	// end inline asm
	mov.b32 	%r881, 2;
	// begin inline asm
	{
    .reg .pred p;
    and.b32 %r879, %r898, %r881;    setp.ne.u32 p, %r879, 0;
    vote.ballot.sync.b32 %r879, p, 0xffffffff;
    @!p not.b32 %r879, %r879;
}

	// end inline asm
	and.b32  	%r904, %r879, %r876;
	mov.b32 	%r884, 4;
	// begin inline asm
	{
    .reg .pred p;
    and.b32 %r882, %r898, %r884;    setp.ne.u32 p, %r882, 0;
    vote.ballot.sync.b32 %r882, p, 0xffffffff;
    @!p not.b32 %r882, %r882;
}

	// end inline asm
	and.b32  	%r905, %r882, %r904;
	mov.b32 	%r887, 8;
	// begin inline asm
	{
    .reg .pred p;
    and.b32 %r885, %r898, %r887;    setp.ne.u32 p, %r885, 0;
    vote.ballot.sync.b32 %r885, p, 0xffffffff;
    @!p not.b32 %r885, %r885;
}

	// end inline asm
	and.b32  	%r906, %r885, %r905;
	mov.b32 	%r890, 16;
	// begin inline asm
	{
    .reg .pred p;
    and.b32 %r888, %r898, %r890;    setp.ne.u32 p, %r888, 0;
    vote.ballot.sync.b32 %r888, p, 0xffffffff;
    @!p not.b32 %r888, %r888;
}

	// end inline asm
	and.b32  	%r907, %r888, %r906;
	mov.b32 	%r893, 32;
	// begin inline asm
	{
    .reg .pred p;
    and.b32 %r891, %r898, %r893;    setp.ne.u32 p, %r891, 0;
    vote.ballot.sync.b32 %r891, p, 0xffffffff;
    @!p not.b32 %r891, %r891;
}

	// end inline asm
	and.b32  	%r908, %r891, %r907;
	mov.b32 	%r896, 64;
	// begin inline asm
	{
    .reg .pred p;
    and.b32 %r894, %r898, %r896;    setp.ne.u32 p, %r894, 0;
    vote.ballot.sync.b32 %r894, p, 0xffffffff;
    @!p not.b32 %r894, %r894;
}

	// end inline asm
	and.b32  	%r909, %r894, %r908;
	mov.b32 	%r899, 128;
	// begin inline asm
	{
    .reg .pred p;
    and.b32 %r897, %r898, %r899;    setp.ne.u32 p, %r897, 0;
    vote.ballot.sync.b32 %r897, p, 0xffffffff;
    @!p not.b32 %r897, %r897;
}

	// end inline asm
	and.b32  	%r910, %r897, %r909;
	clz.b32 	%r911, %r910;
	sub.s32 	%r143, 31, %r911;
	and.b32  	%r912, %r681, %r910;
	popc.b32 	%r144, %r912;
	setp.ne.s32 	%p157, %r307, %r143;
	mov.b32 	%r1751, 0;
	@%p157 bra 	$L__BB45_175;
	shl.b32 	%r913, %r898, 2;
	add.s32 	%r914, %r9, %r913;
	atom.shared.add.u32 	%r1751, [%r914], %r144;
$L__BB45_175:
	shfl.sync.idx.b32	%r940|%p158, %r1751, %r143, 31, -1;
	add.s32 	%r147, %r144, %r940;
	setp.eq.s64 	%p159, %rd777, 9223372036854775807;
	selp.b64 	%rd275, -9223372036854775808, %rd777, %p159;
	shr.u64 	%rd276, %rd275, %r707;
	cvt.u32.u64 	%r942, %rd276;
	and.b32  	%r937, %r942, %r8;
	mov.b32 	%r917, 1;
	// begin inline asm
	{
    .reg .pred p;
    and.b32 %r915, %r937, %r917;    setp.ne.u32 p, %r915, 0;
    vote.ballot.sync.b32 %r915, p, 0xffffffff;
    @!p not.b32 %r915, %r915;
}

	// end inline asm
	mov.b32 	%r920, 2;
	// begin inline asm
	{
    .reg .pred p;
    and.b32 %r918, %r937, %r920;    setp.ne.u32 p, %r918, 0;
    vote.ballot.sync.b32 %r918, p, 0xffffffff;
    @!p not.b32 %r918, %r918;
}

	// end inline asm
	and.b32  	%r943, %r918, %r915;
	mov.b32 	%r923, 4;
	// begin inline asm
	{
    .reg .pred p;
    and.b32 %r921, %r937, %r923;    setp.ne.u32 p, %r921, 0;
    vote.ballot.sync.b32 %r921, p, 0xffffffff;
    @!p not.b32 %r921, %r921;
}

	// end inline asm
	and.b32  	%r944, %r921, %r943;
	mov.b32 	%r926, 8;
	// begin inline asm
	{
    .reg .pred p;
    and.b32 %r924, %r937, %r926;    setp.ne.u32 p, %r924, 0;
    vote.ballot.sync.b32 %r924, p, 0xffffffff;
    @!p not.b32 %r924, %r924;
}

	// end inline asm
	and.b32  	%r945, %r924, %r944;
	mov.b32 	%r929, 16;
	// begin inline asm
	{
    .reg .pred p;
    and.b32 %r927, %r937, %r929;    setp.ne.u32 p, %r927, 0;
    vote.ballot.sync.b32 %r927, p, 0xffffffff;
    @!p not.b32 %r927, %r927;
}

	// end inline asm
	and.b32  	%r946, %r927, %r945;
	mov.b32 	%r932, 32;
	// begin inline asm
	{
    .reg .pred p;
    and.b32 %r930, %r937, %r932;    setp.ne.u32 p, %r930, 0;
    vote.ballot.sync.b32 %r930, p, 0xffffffff;
    @!p not.b32 %r930, %r930;
}

	// end inline asm
	and.b32  	%r947, %r930, %r946;
	mov.b32 	%r935, 64;
	// begin inline asm
	{
    .reg .pred p;
    and.b32 %r933, %r937, %r935;    setp.ne.u32 p, %r933, 0;
    vote.ballot.sync.b32 %r933, p, 0xffffffff;
    @!p not.b32 %r933, %r933;
}

	// end inline asm
	and.b32  	%r948, %r933, %r947;
	mov.b32 	%r938, 128;
	// begin inline asm
	{
    .reg .pred p;
    and.b32 %r936, %r937, %r938;    setp.ne.u32 p, %r936, 0;
    vote.ballot.sync.b32 %r936, p, 0xffffffff;
    @!p not.b32 %r936, %r936;
}

	// end inline asm
	and.b32  	%r949, %r936, %r948;
	clz.b32 	%r950, %r949;
	sub.s32 	%r149, 31, %r950;
	and.b32  	%r951, %r681, %r949;
	popc.b32 	%r150, %r951;
	setp.ne.s32 	%p160, %r307, %r149;
	mov.b32 	%r1752, 0;
	@%p160 bra 	$L__BB45_177;
	shl.b32 	%r952, %r937, 2;
	add.s32 	%r953, %r9, %r952;
	atom.shared.add.u32 	%r1752, [%r953], %r150;
$L__BB45_177:
	shfl.sync.idx.b32	%r979|%p161, %r1752, %r149, 31, -1;
	add.s32 	%r153, %r150, %r979;
	setp.eq.s64 	%p162, %rd776, 9223372036854775807;
	selp.b64 	%rd277, -9223372036854775808, %rd776, %p162;
	shr.u64 	%rd278, %rd277, %r707;
	cvt.u32.u64 	%r981, %rd278;
	and.b32  	%r976, %r981, %r8;
	mov.b32 	%r956, 1;
	// begin inline asm
	{
    .reg .pred p;
    and.b32 %r954, %r976, %r956;    setp.ne.u32 p, %r954, 0;
    vote.ballot.sync.b32 %r954, p, 0xffffffff;
    @!p not.b32 %r954, %r954;
}

	// end inline asm
	mov.b32 	%r959, 2;
	// begin inline asm
	{
    .reg .pred p;
    and.b32 %r957, %r976, %r959;    setp.ne.u32 p, %r957, 0;
    vote.ballot.sync.b32 %r957, p, 0xffffffff;
    @!p not.b32 %r957, %r957;
}

	// end inline asm
	and.b32  	%r982, %r957, %r954;
	mov.b32 	%r962, 4;
	// begin inline asm
	{
    .reg .pred p;
    and.b32 %r960, %r976, %r962;    setp.ne.u32 p, %r960, 0;
    vote.ballot.sync.b32 %r960, p, 0xffffffff;
    @!p not.b32 %r960, %r960;
}

	// end inline asm
	and.b32  	%r983, %r960, %r982;
	mov.b32 	%r965, 8;
	// begin inline asm
	{
    .reg .pred p;
    and.b32 %r963, %r976, %r965;    setp.ne.u32 p, %r963, 0;
    vote.ballot.sync.b32 %r963, p, 0xffffffff;
    @!p not.b32 %r963, %r963;
}

	// end inline asm
	and.b32  	%r984, %r963, %r983;
	mov.b32 	%r968, 16;
	// begin inline asm
	{
    .reg .pred p;
    and.b32 %r966, %r976, %r968;    setp.ne.u32 p, %r966, 0;
    vote.ballot.sync.b32 %r966, p, 0xffffffff;
    @!p not.b32 %r966, %r966;
}

	// end inline asm
	and.b32  	%r985, %r966, %r984;
	mov.b32 	%r971, 32;
	// begin inline asm
	{
    .reg .pred p;
    and.b32 %r969, %r976, %r971;    setp.ne.u32 p, %r969, 0;
    vote.ballot.sync.b32 %r969, p, 0xffffffff;
    @!p not.b32 %r969, %r969;
}

	// end inline asm
	and.b32  	%r986, %r969, %r985;
	mov.b32 	%r974, 64;
	// begin inline asm
	{
    .reg .pred p;
    and.b32 %r972, %r976, %r974;    setp.ne.u32 p, %r972, 0;
    vote.ballot.sync.b32 %r972, p, 0xffffffff;
    @!p not.b32 %r972, %r972;
}

	// end inline asm
	and.b32  	%r987, %r972, %r986;
	mov.b32 	%r977, 128;
	// begin inline asm
	{
    .reg .pred p;
    and.b32 %r975, %r976, %r977;    setp.ne.u32 p, %r975, 0;
    vote.ballot.sync.b32 %r975, p, 0xffffffff;
    @!p not.b32 %r975, %r975;
}

	// end inline asm
	and.b32  	%r988, %r975, %r987;
	clz.b32 	%r989, %r988;
	sub.s32 	%r155, 31, %r989;
	and.b32  	%r990, %r681, %r988;
	popc.b32 	%r156, %r990;
	setp.ne.s32 	%p163, %r307, %r155;
	mov.b32 	%r1753, 0;
	@%p163 bra 	$L__BB45_179;
	shl.b32 	%r991, %r976, 2;
	add.s32 	%r992, %r9, %r991;
	atom.shared.add.u32 	%r1753, [%r992], %r156;
$L__BB45_179:
	shfl.sync.idx.b32	%r1018|%p164, %r1753, %r155, 31, -1;
	add.s32 	%r159, %r156, %r1018;
	setp.eq.s64 	%p165, %rd775, 9223372036854775807;
	selp.b64 	%rd279, -9223372036854775808, %rd775, %p165;
	shr.u64 	%rd280, %rd279, %r707;
	cvt.u32.u64 	%r1020, %rd280;
	and.b32  	%r1015, %r1020, %r8;
	mov.b32 	%r995, 1;
	// begin inline asm
	{
    .reg .pred p;
    and.b32 %r993, %r1015, %r995;    setp.ne.u32 p, %r993, 0;
    vote.ballot.sync.b32 %r993, p, 0xffffffff;
    @!p not.b32 %r993, %r993;
}

	// end inline asm
	mov.b32 	%r998, 2;
	// begin inline asm
	{
    .reg .pred p;
    and.b32 %r996, %r1015, %r998;    setp.ne.u32 p, %r996, 0;
    vote.ballot.sync.b32 %r996, p, 0xffffffff;
    @!p not.b32 %r996, %r996;
}

	// end inline asm
	and.b32  	%r1021, %r996, %r993;
	mov.b32 	%r1001, 4;
	// begin inline asm
	{
    .reg .pred p;
    and.b32 %r999, %r1015, %r1001;    setp.ne.u32 p, %r999, 0;
    vote.ballot.sync.b32 %r999, p, 0xffffffff;
    @!p not.b32 %r999, %r999;
}

	// end inline asm
	and.b32  	%r1022, %r999, %r1021;
	mov.b32 	%r1004, 8;
	// begin inline asm
	{
    .reg .pred p;
    and.b32 %r1002, %r1015, %r1004;    setp.ne.u32 p, %r1002, 0;
    vote.ballot.sync.b32 %r1002, p, 0xffffffff;
    @!p not.b32 %r1002, %r1002;
}

	// end inline asm
	and.b32  	%r1023, %r1002, %r1022;
	mov.b32 	%r1007, 16;
	// begin inline asm
	{
    .reg .pred p;
    and.b32 %r1005, %r1015, %r1007;    setp.ne.u32 p, %r1005, 0;
    vote.ballot.sync.b32 %r1005, p, 0xffffffff;
    @!p not.b32 %r1005, %r1005;
}

	// end inline asm
	and.b32  	%r1024, %r1005, %r1023;
	mov.b32 	%r1010, 32;
	// begin inline asm
	{
    .reg .pred p;
    and.b32 %r1008, %r1015, %r1010;    setp.ne.u32 p, %r1008, 0;
    vote.ballot.sync.b32 %r1008, p, 0xffffffff;
    @!p not.b32 %r1008, %r1008;
}

	// end inline asm
	and.b32  	%r1025, %r1008, %r1024;
	mov.b32 	%r1013, 64;
	// begin inline asm
	{
    .reg .pred p;
    and.b32 %r1011, %r1015, %r1013;    setp.ne.u32 p, %r1011, 0;
    vote.ballot.sync.b32 %r1011, p, 0xffffffff;
    @!p not.b32 %r1011, %r1011;
}

	// end inline asm
	and.b32  	%r1026, %r1011, %r1025;
	mov.b32 	%r1016, 128;
	// begin inline asm
	{
    .reg .pred p;
    and.b32 %r1014, %r1015, %r1016;    setp.ne.u32 p, %r1014, 0;
    vote.ballot.sync.b32 %r1014, p, 0xffffffff;
    @!p not.b32 %r1014, %r1014;
}

	// end inline asm
	and.b32  	%r1027, %r1014, %r1026;
	clz.b32 	%r1028, %r1027;
	sub.s32 	%r161, 31, %r1028;
	and.b32  	%r1029, %r681, %r1027;
	popc.b32 	%r162, %r1029;
	setp.ne.s32 	%p166, %r307, %r161;
	mov.b32 	%r1754, 0;
	@%p166 bra 	$L__BB45_181;
	shl.b32 	%r1030, %r1015, 2;
	add.s32 	%r1031, %r9, %r1030;
	atom.shared.add.u32 	%r1754, [%r1031], %r162;
$L__BB45_181:
	shfl.sync.idx.b32	%r1057|%p167, %r1754, %r161, 31, -1;
	add.s32 	%r165, %r162, %r1057;
	setp.eq.s64 	%p168, %rd774, 9223372036854775807;
	selp.b64 	%rd281, -9223372036854775808, %rd774, %p168;
	shr.u64 	%rd282, %rd281, %r707;
	cvt.u32.u64 	%r1059, %rd282;
	and.b32  	%r1054, %r1059, %r8;
	mov.b32 	%r1034, 1;
	// begin inline asm
	{
    .reg .pred p;
    and.b32 %r1032, %r1054, %r1034;    setp.ne.u32 p, %r1032, 0;
    vote.ballot.sync.b32 %r1032, p, 0xffffffff;
    @!p not.b32 %r1032, %r1032;
}

	// end inline asm
	mov.b32 	%r1037, 2;
	// begin inline asm
	{
    .reg .pred p;
    and.b32 %r1035, %r1054, %r1037;    setp.ne.u32 p, %r1035, 0;
    vote.ballot.sync.b32 %r1035, p, 0xffffffff;
    @!p not.b32 %r1035, %r1035;
}

	// end inline asm
	and.b32  	%r1060, %r1035, %r1032;
	mov.b32 	%r1040, 4;
	// begin inline asm
	{
    .reg .pred p;
    and.b32 %r1038, %r1054, %r1040;    setp.ne.u32 p, %r1038, 0;
    vote.ballot.sync.b32 %r1038, p, 0xffffffff;
    @!p not.b32 %r1038, %r1038;
}

	// end inline asm
	and.b32  	%r1061, %r1038, %r1060;
	mov.b32 	%r1043, 8;
	// begin inline asm
	{
    .reg .pred p;
    and.b32 %r1041, %r1054, %r1043;    setp.ne.u32 p, %r1041, 0;
    vote.ballot.sync.b32 %r1041, p, 0xffffffff;
    @!p not.b32 %r1041, %r1041;
}

	// end inline asm
	and.b32  	%r1062, %r1041, %r1061;
	mov.b32 	%r1046, 16;
	// begin inline asm
	{
    .reg .pred p;
    and.b32 %r1044, %r1054, %r1046;    setp.ne.u32 p, %r1044, 0;
    vote.ballot.sync.b32 %r1044, p, 0xffffffff;
    @!p not.b32 %r1044, %r1044;
}

	// end inline asm
	and.b32  	%r1063, %r1044, %r1062;
	mov.b32 	%r1049, 32;
	// begin inline asm
	{
    .reg .pred p;
    and.b32 %r1047, %r1054, %r1049;    setp.ne.u32 p, %r1047, 0;
    vote.ballot.sync.b32 %r1047, p, 0xffffffff;
    @!p not.b32 %r1047, %r1047;
}

	// end inline asm
	and.b32  	%r1064, %r1047, %r1063;
	mov.b32 	%r1052, 64;
	// begin inline asm
	{
    .reg .pred p;
    and.b32 %r1050, %r1054, %r1052;    setp.ne.u32 p, %r1050, 0;
    vote.ballot.sync.b32 %r1050, p, 0xffffffff;
    @!p not.b32 %r1050, %r1050;
}

	// end inline asm
	and.b32  	%r1065, %r1050, %r1064;
	mov.b32 	%r1055, 128;
	// begin inline asm
	{
    .reg .pred p;
    and.b32 %r1053, %r1054, %r1055;    setp.ne.u32 p, %r1053, 0;
    vote.ballot.sync.b32 %r1053, p, 0xffffffff;
    @!p not.b32 %r1053, %r1053;
}

	// end inline asm
	and.b32  	%r1066, %r1053, %r1065;
	clz.b32 	%r1067, %r1066;
	sub.s32 	%r167, 31, %r1067;
	and.b32  	%r1068, %r681, %r1066;
	popc.b32 	%r168, %r1068;
	setp.ne.s32 	%p169, %r307, %r167;
	mov.b32 	%r1755, 0;
	@%p169 bra 	$L__BB45_183;
	shl.b32 	%r1069, %r1054, 2;
	add.s32 	%r1070, %r9, %r1069;
	atom.shared.add.u32 	%r1755, [%r1070], %r168;
$L__BB45_183:
	shfl.sync.idx.b32	%r1096|%p170, %r1755, %r167, 31, -1;
	add.s32 	%r171, %r168, %r1096;
	setp.eq.s64 	%p171, %rd773, 9223372036854775807;
	selp.b64 	%rd283, -9223372036854775808, %rd773, %p171;
	shr.u64 	%rd284, %rd283, %r707;
	cvt.u32.u64 	%r1098, %rd284;
	and.b32  	%r1093, %r1098, %r8;
	mov.b32 	%r1073, 1;
	// begin inline asm
	{
    .reg .pred p;
    and.b32 %r1071, %r1093, %r1073;    setp.ne.u32 p, %r1071, 0;
    vote.ballot.sync.b32 %r1071, p, 0xffffffff;
    @!p not.b32 %r1071, %r1071;
}

	// end inline asm
	mov.b32 	%r1076, 2;
	// begin inline asm
	{
    .reg .pred p;
    and.b32 %r1074, %r1093, %r1076;    setp.ne.u32 p, %r1074, 0;
    vote.ballot.sync.b32 %r1074, p, 0xffffffff;
    @!p not.b32 %r1074, %r1074;
}

	// end inline asm
	and.b32  	%r1099, %r1074, %r1071;
	mov.b32 	%r1079, 4;
	// begin inline asm
	{
    .reg .pred p;
    and.b32 %r1077, %r1093, %r1079;    setp.ne.u32 p, %r1077, 0;
    vote.ballot.sync.b32 %r1077, p, 0xffffffff;
    @!p not.b32 %r1077, %r1077;
}

	// end inline asm
	and.b32  	%r1100, %r1077, %r1099;
	mov.b32 	%r1082, 8;
	// begin inline asm
	{
    .reg .pred p;
    and.b32 %r1080, %r1093, %r1082;    setp.ne.u32 p, %r1080, 0;
    vote.ballot.sync.b32 %r1080, p, 0xffffffff;
    @!p not.b32 %r1080, %r1080;
}

	// end inline asm
	and.b32  	%r1101, %r1080, %r1100;
	mov.b32 	%r1085, 16;
	// begin inline asm
	{
    .reg .pred p;
    and.b32 %r1083, %r1093, %r1085;    setp.ne.u32 p, %r1083, 0;
    vote.ballot.sync.b32 %r1083, p, 0xffffffff;
    @!p not.b32 %r1083, %r1083;
}

	// end inline asm
	and.b32  	%r1102, %r1083, %r1101;
	mov.b32 	%r1088, 32;
	// begin inline asm
	{
    .reg .pred p;
    and.b32 %r1086, %r1093, %r1088;    setp.ne.u32 p, %r1086, 0;
    vote.ballot.sync.b32 %r1086, p, 0xffffffff;
    @!p not.b32 %r1086, %r1086;
}

	// end inline asm
	and.b32  	%r1103, %r1086, %r1102;
	mov.b32 	%r1091, 64;
	// begin inline asm
	{
    .reg .pred p;
    and.b32 %r1089, %r1093, %r1091;    setp.ne.u32 p, %r1089, 0;
    vote.ballot.sync.b32 %r1089, p, 0xffffffff;
    @!p not.b32 %r1089, %r1089;
}

	// end inline asm
	and.b32  	%r1104, %r1089, %r1103;
	mov.b32 	%r1094, 128;
	// begin inline asm
	{
    .reg .pred p;
    and.b32 %r1092, %r1093, %r1094;    setp.ne.u32 p, %r1092, 0;
    vote.ballot.sync.b32 %r1092, p, 0xffffffff;
    @!p not.b32 %r1092, %r1092;
}

	// end inline asm
	and.b32  	%r1105, %r1092, %r1104;
	clz.b32 	%r1106, %r1105;
	sub.s32 	%r173, 31, %r1106;
	and.b32  	%r1107, %r681, %r1105;
	popc.b32 	%r174, %r1107;
	setp.ne.s32 	%p172, %r307, %r173;
	mov.b32 	%r1756, 0;
	@%p172 bra 	$L__BB45_185;
	shl.b32 	%r1108, %r1093, 2;
	add.s32 	%r1109, %r9, %r1108;
	atom.shared.add.u32 	%r1756, [%r1109], %r174;
$L__BB45_185:
	shfl.sync.idx.b32	%r1135|%p173, %r1756, %r173, 31, -1;
	add.s32 	%r177, %r174, %r1135;
	setp.eq.s64 	%p174, %rd772, 9223372036854775807;
	selp.b64 	%rd285, -9223372036854775808, %rd772, %p174;
	shr.u64 	%rd286, %rd285, %r707;
	cvt.u32.u64 	%r1137, %rd286;
	and.b32  	%r1132, %r1137, %r8;
	mov.b32 	%r1112, 1;
	// begin inline asm
	{
    .reg .pred p;
    and.b32 %r1110, %r1132, %r1112;    setp.ne.u32 p, %r1110, 0;
    vote.ballot.sync.b32 %r1110, p, 0xffffffff;
    @!p not.b32 %r1110, %r1110;
}

	// end inline asm
	mov.b32 	%r1115, 2;
	// begin inline asm
	{
    .reg .pred p;
    and.b32 %r1113, %r1132, %r1115;    setp.ne.u32 p, %r1113, 0;
    vote.ballot.sync.b32 %r1113, p, 0xffffffff;
    @!p not.b32 %r1113, %r1113;
}

	// end inline asm
	and.b32  	%r1138, %r1113, %r1110;
	mov.b32 	%r1118, 4;
	// begin inline asm
	{
    .reg .pred p;
    and.b32 %r1116, %r1132, %r1118;    setp.ne.u32 p, %r1116, 0;
    vote.ballot.sync.b32 %r1116, p, 0xffffffff;
    @!p not.b32 %r1116, %r1116;
}

	// end inline asm
	and.b32  	%r1139, %r1116, %r1138;
	mov.b32 	%r1121, 8;
	// begin inline asm
	{
    .reg .pred p;
    and.b32 %r1119, %r1132, %r1121;    setp.ne.u32 p, %r1119, 0;
    vote.ballot.sync.b32 %r1119, p, 0xffffffff;
    @!p not.b32 %r1119, %r1119;
}

	// end inline asm
	and.b32  	%r1140, %r1119, %r1139;
	mov.b32 	%r1124, 16;
	// begin inline asm
	{
    .reg .pred p;
    and.b32 %r1122, %r1132, %r1124;    setp.ne.u32 p, %r1122, 0;
    vote.ballot.sync.b32 %r1122, p, 0xffffffff;
    @!p not.b32 %r1122, %r1122;
}

	// end inline asm
	and.b32  	%r1141, %r1122, %r1140;
	mov.b32 	%r1127, 32;
	// begin inline asm
	{
    .reg .pred p;
    and.b32 %r1125, %r1132, %r1127;    setp.ne.u32 p, %r1125, 0;
    vote.ballot.sync.b32 %r1125, p, 0xffffffff;
    @!p not.b32 %r1125, %r1125;
}

	// end inline asm
	and.b32  	%r1142, %r1125, %r1141;
	mov.b32 	%r1130, 64;
	// begin inline asm
	{
    .reg .pred p;
    and.b32 %r1128, %r1132, %r1130;    setp.ne.u32 p, %r1128, 0;
    vote.ballot.sync.b32 %r1128, p, 0xffffffff;
    @!p not.b32 %r1128, %r1128;
}

	// end inline asm
	and.b32  	%r1143, %r1128, %r1142;
	mov.b32 	%r1133, 128;
	// begin inline asm
	{
    .reg .pred p;
    and.b32 %r1131, %r1132, %r1133;    setp.ne.u32 p, %r1131, 0;
    vote.ballot.sync.b32 %r1131, p, 0xffffffff;
    @!p not.b32 %r1131, %r1131;
}

	// end inline asm
	and.b32  	%r1144, %r1131, %r1143;
	clz.b32 	%r1145, %r1144;
	sub.s32 	%r179, 31, %r1145;
	and.b32  	%r1146, %r681, %r1144;
	popc.b32 	%r180, %r1146;
	setp.ne.s32 	%p175, %r307, %r179;
	mov.b32 	%r1757, 0;
	@%p175 bra 	$L__BB45_187;
	shl.b32 	%r1147, %r1132, 2;
	add.s32 	%r1148, %r9, %r1147;
	atom.shared.add.u32 	%r1757, [%r1148], %r180;
$L__BB45_187:
	shfl.sync.idx.b32	%r1174|%p176, %r1757, %r179, 31, -1;
	add.s32 	%r183, %r180, %r1174;
	setp.eq.s64 	%p177, %rd771, 9223372036854775807;
	selp.b64 	%rd287, -9223372036854775808, %rd771, %p177;
	shr.u64 	%rd288, %rd287, %r707;
	cvt.u32.u64 	%r1176, %rd288;
	and.b32  	%r1171, %r1176, %r8;
	mov.b32 	%r1151, 1;
	// begin inline asm
	{
    .reg .pred p;
    and.b32 %r1149, %r1171, %r1151;    setp.ne.u32 p, %r1149, 0;
    vote.ballot.sync.b32 %r1149, p, 0xffffffff;
    @!p not.b32 %r1149, %r1149;
}

	// end inline asm
	mov.b32 	%r1154, 2;
	// begin inline asm
	{
    .reg .pred p;
    and.b32 %r1152, %r1171, %r1154;    setp.ne.u32 p, %r1152, 0;
    vote.ballot.sync.b32 %r1152, p, 0xffffffff;
    @!p not.b32 %r1152, %r1152;
}

	// end inline asm
	and.b32  	%r1177, %r1152, %r1149;
	mov.b32 	%r1157, 4;
	// begin inline asm
	{
    .reg .pred p;
    and.b32 %r1155, %r1171, %r1157;    setp.ne.u32 p, %r1155, 0;
    vote.ballot.sync.b32 %r1155, p, 0xffffffff;
    @!p not.b32 %r1155, %r1155;
}

	// end inline asm
	and.b32  	%r1178, %r1155, %r1177;
	mov.b32 	%r1160, 8;
	// begin inline asm
	{
    .reg .pred p;
    and.b32 %r1158, %r1171, %r1160;    setp.ne.u32 p, %r1158, 0;
    vote.ballot.sync.b32 %r1158, p, 0xffffffff;
    @!p not.b32 %r1158, %r1158;
}

	// end inline asm
	and.b32  	%r1179, %r1158, %r1178;
	mov.b32 	%r1163, 16;
	// begin inline asm
	{
    .reg .pred p;
    and.b32 %r1161, %r1171, %r1163;    setp.ne.u32 p, %r1161, 0;
    vote.ballot.sync.b32 %r1161, p, 0xffffffff;
    @!p not.b32 %r1161, %r1161;
}

	// end inline asm
	and.b32  	%r1180, %r1161, %r1179;
	mov.b32 	%r1166, 32;
	// begin inline asm
	{
    .reg .pred p;
    and.b32 %r1164, %r1171, %r1166;    setp.ne.u32 p, %r1164, 0;
    vote.ballot.sync.b32 %r1164, p, 0xffffffff;
    @!p not.b32 %r1164, %r1164;
}

	// end inline asm
	and.b32  	%r1181, %r1164, %r1180;
	mov.b32 	%r1169, 64;
	// begin inline asm
	{
    .reg .pred p;
    and.b32 %r1167, %r1171, %r1169;    setp.ne.u32 p, %r1167, 0;
    vote.ballot.sync.b32 %r1167, p, 0xffffffff;
    @!p not.b32 %r1167, %r1167;
}

	// end inline asm
	and.b32  	%r1182, %r1167, %r1181;
	mov.b32 	%r1172, 128;
	// begin inline asm
	{
    .reg .pred p;
    and.b32 %r1170, %r1171, %r1172;    setp.ne.u32 p, %r1170, 0;
    vote.ballot.sync.b32 %r1170, p, 0xffffffff;
    @!p not.b32 %r1170, %r1170;
}

	// end inline asm
	and.b32  	%r1183, %r1170, %r1182;
	clz.b32 	%r1184, %r1183;
	sub.s32 	%r185, 31, %r1184;
	and.b32  	%r1185, %r681, %r1183;
	popc.b32 	%r186, %r1185;
	setp.ne.s32 	%p178, %r307, %r185;
	mov.b32 	%r1758, 0;
	@%p178 bra 	$L__BB45_189;
	shl.b32 	%r1186, %r1171, 2;
	add.s32 	%r1187, %r9, %r1186;
	atom.shared.add.u32 	%r1758, [%r1187], %r186;
$L__BB45_189:
	shfl.sync.idx.b32	%r1213|%p179, %r1758, %r185, 31, -1;
	add.s32 	%r189, %r186, %r1213;
	setp.eq.s64 	%p180, %rd770, 9223372036854775807;
	selp.b64 	%rd289, -9223372036854775808, %rd770, %p180;
	shr.u64 	%rd290, %rd289, %r707;
	cvt.u32.u64 	%r1215, %rd290;
	and.b32  	%r1210, %r1215, %r8;
	mov.b32 	%r1190, 1;
	// begin inline asm
	{
    .reg .pred p;
    and.b32 %r1188, %r1210, %r1190;    setp.ne.u32 p, %r1188, 0;
    vote.ballot.sync.b32 %r1188, p, 0xffffffff;
    @!p not.b32 %r1188, %r1188;
}

	// end inline asm
	mov.b32 	%r1193, 2;
	// begin inline asm
	{
    .reg .pred p;
    and.b32 %r1191, %r1210, %r1193;    setp.ne.u32 p, %r1191, 0;
    vote.ballot.sync.b32 %r1191, p, 0xffffffff;
    @!p not.b32 %r1191, %r1191;
}

	// end inline asm
	and.b32  	%r1216, %r1191, %r1188;
	mov.b32 	%r1196, 4;
	// begin inline asm
	{
    .reg .pred p;
    and.b32 %r1194, %r1210, %r1196;    setp.ne.u32 p, %r1194, 0;
    vote.ballot.sync.b32 %r1194, p, 0xffffffff;
    @!p not.b32 %r1194, %r1194;
}

	// end inline asm
	and.b32  	%r1217, %r1194, %r1216;
	mov.b32 	%r1199, 8;
	// begin inline asm
	{
    .reg .pred p;
    and.b32 %r1197, %r1210, %r1199;    setp.ne.u32 p, %r1197, 0;
    vote.ballot.sync.b32 %r1197, p, 0xffffffff;
    @!p not.b32 %r1197, %r1197;
}

	// end inline asm
	and.b32  	%r1218, %r1197, %r1217;
	mov.b32 	%r1202, 16;
	// begin inline asm
	{
    .reg .pred p;
    and.b32 %r1200, %r1210, %r1202;    setp.ne.u32 p, %r1200, 0;
    vote.ballot.sync.b32 %r1200, p, 0xffffffff;
    @!p not.b32 %r1200, %r1200;
}

	// end inline asm
	and.b32  	%r1219, %r1200, %r1218;
	mov.b32 	%r1205, 32;
	// begin inline asm
	{
    .reg .pred p;
    and.b32 %r1203, %r1210, %r1205;    setp.ne.u32 p, %r1203, 0;
    vote.ballot.sync.b32 %r1203, p, 0xffffffff;
    @!p not.b32 %r1203, %r1203;
}

	// end inline asm
	and.b32  	%r1220, %r1203, %r1219;
	mov.b32 	%r1208, 64;
	// begin inline asm
	{
    .reg .pred p;
    and.b32 %r1206, %r1210, %r1208;    setp.ne.u32 p, %r1206, 0;
    vote.ballot.sync.b32 %r1206, p, 0xffffffff;
    @!p not.b32 %r1206, %r1206;
}

	// end inline asm
	and.b32  	%r1221, %r1206, %r1220;
	mov.b32 	%r1211, 128;
	// begin inline asm
	{
    .reg .pred p;
    and.b32 %r1209, %r1210, %r1211;    setp.ne.u32 p, %r1209, 0;
    vote.ballot.sync.b32 %r1209, p, 0xffffffff;
    @!p not.b32 %r1209, %r1209;
}

	// end inline asm
	and.b32  	%r1222, %r1209, %r1221;
	clz.b32 	%r1223, %r1222;
	sub.s32 	%r191, 31, %r1223;
	and.b32  	%r1224, %r681, %r1222;
	popc.b32 	%r192, %r1224;
	setp.ne.s32 	%p181, %r307, %r191;
	mov.b32 	%r1759, 0;
	@%p181 bra 	$L__BB45_191;
	shl.b32 	%r1225, %r1210, 2;
	add.s32 	%r1226, %r9, %r1225;
	atom.shared.add.u32 	%r1759, [%r1226], %r192;
$L__BB45_191:
	shfl.sync.idx.b32	%r1252|%p182, %r1759, %r191, 31, -1;
	add.s32 	%r195, %r192, %r1252;
	setp.eq.s64 	%p183, %rd769, 9223372036854775807;
	selp.b64 	%rd291, -9223372036854775808, %rd769, %p183;
	shr.u64 	%rd292, %rd291, %r707;
	cvt.u32.u64 	%r1254, %rd292;
	and.b32  	%r1249, %r1254, %r8;
	mov.b32 	%r1229, 1;
	// begin inline asm
	{
    .reg .pred p;
    and.b32 %r1227, %r1249, %r1229;    setp.ne.u32 p, %r1227, 0;
    vote.ballot.sync.b32 %r1227, p, 0xffffffff;
    @!p not.b32 %r1227, %r1227;
}

	// end inline asm
	mov.b32 	%r1232, 2;
	// begin inline asm
	{
    .reg .pred p;
    and.b32 %r1230, %r1249, %r1232;    setp.ne.u32 p, %r1230, 0;
    vote.ballot.sync.b32 %r1230, p, 0xffffffff;
    @!p not.b32 %r1230, %r1230;
}

	// end inline asm
	and.b32  	%r1255, %r1230, %r1227;
	mov.b32 	%r1235, 4;
	// begin inline asm
	{
    .reg .pred p;
    and.b32 %r1233, %r1249, %r1235;    setp.ne.u32 p, %r1233, 0;
    vote.ballot.sync.b32 %r1233, p, 0xffffffff;
    @!p not.b32 %r1233, %r1233;
}

	// end inline asm
	and.b32  	%r1256, %r1233, %r1255;
	mov.b32 	%r1238, 8;
	// begin inline asm
	{
    .reg .pred p;
    and.b32 %r1236, %r1249, %r1238;    setp.ne.u32 p, %r1236, 0;
    vote.ballot.sync.b32 %r1236, p, 0xffffffff;
    @!p not.b32 %r1236, %r1236;
}

	// end inline asm
	and.b32  	%r1257, %r1236, %r1256;
	mov.b32 	%r1241, 16;
	// begin inline asm
	{
    .reg .pred p;
    and.b32 %r1239, %r1249, %r1241;    setp.ne.u32 p, %r1239, 0;
    vote.ballot.sync.b32 %r1239, p, 0xffffffff;
    @!p not.b32 %r1239, %r1239;
}

	// end inline asm
	and.b32  	%r1258, %r1239, %r1257;
	mov.b32 	%r1244, 32;
	// begin inline asm
	{
    .reg .pred p;
    and.b32 %r1242, %r1249, %r1244;    setp.ne.u32 p, %r1242, 0;
    vote.ballot.sync.b32 %r1242, p, 0xffffffff;
    @!p not.b32 %r1242, %r1242;
}

	// end inline asm
	and.b32  	%r1259, %r1242, %r1258;
	mov.b32 	%r1247, 64;
	// begin inline asm
	{
    .reg .pred p;
    and.b32 %r1245, %r1249, %r1247;    setp.ne.u32 p, %r1245, 0;
    vote.ballot.sync.b32 %r1245, p, 0xffffffff;
    @!p not.b32 %r1245, %r1245;
}

	// end inline asm
	and.b32  	%r1260, %r1245, %r1259;
	mov.b32 	%r1250, 128;
	// begin inline asm
	{
    .reg .pred p;
    and.b32 %r1248, %r1249, %r1250;    setp.ne.u32 p, %r1248, 0;
    vote.ballot.sync.b32 %r1248, p, 0xffffffff;
    @!p not.b32 %r1248, %r1248;
}

	// end inline asm
	and.b32  	%r1261, %r1248, %r1260;
	clz.b32 	%r1262, %r1261;
	sub.s32 	%r197, 31, %r1262;
	and.b32  	%r1263, %r681, %r1261;
	popc.b32 	%r198, %r1263;
	setp.ne.s32 	%p184, %r307, %r197;
	mov.b32 	%r1760, 0;
	@%p184 bra 	$L__BB45_193;
	shl.b32 	%r1264, %r1249, 2;
	add.s32 	%r1265, %r9, %r1264;
	atom.shared.add.u32 	%r1760, [%r1265], %r198;
$L__BB45_193:
	shfl.sync.idx.b32	%r1266|%p186, %r1760, %r197, 31, -1;
	add.s32 	%r201, %r198, %r1266;
	bar.sync 	0;
	shl.b32 	%r1267, %r117, 3;
	mov.u32 	%r1268, _ZZN3cub18CUB_300001_SM_10006detail10radix_sort29DeviceRadixSortOnesweepKernelINS1_5radix10policy_hubIdjyE10Policy1000ELNS0_9SortOrderE0EdjyiiNS1_21identity_decomposer_tEEEvPT5_SB_PT3_PKSC_PT1_PKSG_PT2_PKSK_T4_iiT6_E1s;
	add.s32 	%r202, %r1268, %r1267;
	st.shared.u64 	[%r202+-8], %rd783;
	shl.b32 	%r1269, %r123, 3;
	add.s32 	%r203, %r1268, %r1269;
	st.shared.u64 	[%r203+-8], %rd782;
	shl.b32 	%r1270, %r129, 3;
	add.s32 	%r204, %r1268, %r1270;
	st.shared.u64 	[%r204+-8], %rd781;
	shl.b32 	%r1271, %r135, 3;
	add.s32 	%r205, %r1268, %r1271;
	st.shared.u64 	[%r205+-8], %rd780;
	shl.b32 	%r1272, %r141, 3;
	add.s32 	%r206, %r1268, %r1272;
	st.shared.u64 	[%r206+-8], %rd779;
	shl.b32 	%r1273, %r147, 3;
	add.s32 	%r207, %r1268, %r1273;
	st.shared.u64 	[%r207+-8], %rd778;
	shl.b32 	%r1274, %r153, 3;
	add.s32 	%r208, %r1268, %r1274;
	st.shared.u64 	[%r208+-8], %rd777;
	shl.b32 	%r1275, %r159, 3;
	add.s32 	%r209, %r1268, %r1275;
	st.shared.u64 	[%r209+-8], %rd776;
	shl.b32 	%r1276, %r165, 3;
	add.s32 	%r210, %r1268, %r1276;
	st.shared.u64 	[%r210+-8], %rd775;
	shl.b32 	%r1277, %r171, 3;
	add.s32 	%r211, %r1268, %r1277;
	st.shared.u64 	[%r211+-8], %rd774;
	shl.b32 	%r1278, %r177, 3;
	add.s32 	%r212, %r1268, %r1278;
	st.shared.u64 	[%r212+-8], %rd773;
	shl.b32 	%r1279, %r183, 3;
	add.s32 	%r213, %r1268, %r1279;
	st.shared.u64 	[%r213+-8], %rd772;
	shl.b32 	%r1280, %r189, 3;
	add.s32 	%r214, %r1268, %r1280;
	st.shared.u64 	[%r214+-8], %rd771;
	shl.b32 	%r1281, %r195, 3;
	add.s32 	%r215, %r1268, %r1281;
	st.shared.u64 	[%r215+-8], %rd770;
	shl.b32 	%r1282, %r201, 3;
	add.s32 	%r216, %r1268, %r1282;
	st.shared.u64 	[%r216+-8], %rd769;
	shl.b32 	%r1283, %r1, 3;
	add.s32 	%r1284, %r1268, %r1283;
	add.s32 	%r217, %r1284, 46080;
	@%p57 bra 	$L__BB45_201;
	ld.param.u64 	%rd738, [_ZN3cub18CUB_300001_SM_10006detail10radix_sort29DeviceRadixSortOnesweepKernelINS1_5radix10policy_hubIdjyE10Policy1000ELNS0_9SortOrderE0EdjyiiNS1_21identity_decomposer_tEEEvPT5_SB_PT3_PKSC_PT1_PKSG_PT2_PKSK_T4_iiT6__param_3];
	cvta.to.global.u64 	%rd293, %rd738;
	shl.b64 	%rd294, %rd85, 3;
	add.s64 	%rd295, %rd293, %rd294;
	ld.global.u64 	%rd296, [%rd295];
	cvt.s64.s32 	%rd297, %r110;
	sub.s64 	%rd784, %rd296, %rd297;
	st.shared.u64 	[%r217], %rd784;
	setp.lt.s32 	%p187, %r4, 1;
	mov.u32 	%r1764, %r1712;
	@%p187 bra 	$L__BB45_200;
	mov.b32 	%r1762, -1;
	mov.u32 	%r1761, %r4;
	mov.u32 	%r1764, %r1712;
$L__BB45_196:
	add.s32 	%r221, %r1761, -1;
	shl.b32 	%r1286, %r221, 8;
	add.s32 	%r1287, %r1286, %r1;
	mul.wide.s32 	%rd298, %r1287, 4;
	add.s64 	%rd126, %rd3, %rd298;
$L__BB45_197:
	membar.cta;
	ld.volatile.global.u32 	%r222, [%rd126];
	setp.eq.s32 	%p188, %r222, 0;
	@%p188 bra 	$L__BB45_197;
	and.b32  	%r1288, %r222, 1073741823;
	add.s32 	%r1764, %r1288, %r1764;
	setp.gt.s32 	%p189, %r222, -1;
	vote.sync.ballot.b32 	%r1762, %p189, %r1762;
	setp.gt.u32 	%p191, %r1761, 1;
	and.pred  	%p192, %p189, %p191;
	mov.u32 	%r1761, %r221;
	@%p192 bra 	$L__BB45_196;
	ld.shared.u64 	%rd784, [%r217];
$L__BB45_200:
	ld.param.u64 	%rd732, [_ZN3cub18CUB_300001_SM_10006detail10radix_sort29DeviceRadixSortOnesweepKernelINS1_5radix10policy_hubIdjyE10Policy1000ELNS0_9SortOrderE0EdjyiiNS1_21identity_decomposer_tEEEvPT5_SB_PT3_PKSC_PT1_PKSG_PT2_PKSK_T4_iiT6__param_0];
	or.b32  	%r1289, %r1764, -2147483648;
	cvta.to.global.u64 	%rd299, %rd732;
	shl.b32 	%r1290, %r4, 8;
	add.s32 	%r1291, %r1290, %r1;
	mul.wide.s32 	%rd300, %r1291, 4;
	add.s64 	%rd301, %rd299, %rd300;
	st.volatile.global.u32 	[%rd301], %r1289;
	sub.s32 	%r1292, %r1764, %r1712;
	cvt.s64.s32 	%rd302, %r1292;
	add.s64 	%rd303, %rd784, %rd302;
	st.shared.u64 	[%r217], %rd303;
$L__BB45_201:
	ld.param.u64 	%rd735, [_ZN3cub18CUB_300001_SM_10006detail10radix_sort29DeviceRadixSortOnesweepKernelINS1_5radix10policy_hubIdjyE10Policy1000ELNS0_9SortOrderE0EdjyiiNS1_21identity_decomposer_tEEEvPT5_SB_PT3_PKSC_PT1_PKSG_PT2_PKSK_T4_iiT6__param_2];
	setp.lt.s32 	%p194, %r5, %r304;
	setp.eq.s64 	%p195, %rd735, 0;
	or.pred  	%p196, %p195, %p194;
	or.pred  	%p197, %p57, %p196;
	@%p197 bra 	$L__BB45_203;
	ld.param.u64 	%rd736, [_ZN3cub18CUB_300001_SM_10006detail10radix_sort29DeviceRadixSortOnesweepKernelINS1_5radix10policy_hubIdjyE10Policy1000ELNS0_9SortOrderE0EdjyiiNS1_21identity_decomposer_tEEEvPT5_SB_PT3_PKSC_PT1_PKSG_PT2_PKSK_T4_iiT6__param_2];
	ld.shared.u64 	%rd304, [%r217];
	cvt.s64.s32 	%rd305, %r1712;
	cvt.s64.s32 	%rd306, %r110;
	add.s64 	%rd307, %rd306, %rd305;
	add.s64 	%rd308, %rd307, %rd304;
	cvta.to.global.u64 	%rd309, %rd736;
	shl.b64 	%rd310, %rd85, 3;
	add.s64 	%rd311, %rd309, %rd310;
	st.global.u64 	[%rd311], %rd308;
$L__BB45_203:
	setp.gt.s32 	%p198, %r5, %r304;
	bar.sync 	0;
	add.s32 	%r226, %r217, -46080;
	@%p198 bra 	$L__BB45_205;
	ld.shared.u64 	%rd312, [%r217+-46080];
	setp.eq.s64 	%p199, %rd312, 9223372036854775807;
	selp.b64 	%rd313, -9223372036854775808, %rd312, %p199;
	shr.u64 	%rd314, %rd313, %r707;
	cvt.u32.u64 	%r1294, %rd314;
	and.b32  	%r1295, %r1294, %r8;
	shl.b32 	%r1296, %r1295, 3;
	mov.u32 	%r1297, _ZZN3cub18CUB_300001_SM_10006detail10radix_sort29DeviceRadixSortOnesweepKernelINS1_5radix10policy_hubIdjyE10Policy1000ELNS0_9SortOrderE0EdjyiiNS1_21identity_decomposer_tEEEvPT5_SB_PT3_PKSC_PT1_PKSG_PT2_PKSK_T4_iiT6_E1s;
	add.s32 	%r1298, %r1297, 46080;
	add.s32 	%r1299, %r1298, %r1296;
	ld.shared.u64 	%rd315, [%r1299];
	add.s64 	%rd316, %rd315, %rd85;
	setp.gt.s64 	%p200, %rd312, -1;
	selp.b64 	%rd317, -1, -9223372036854775808, %p200;
	xor.b64  	%rd318, %rd317, %rd312;
	shl.b64 	%rd319, %rd316, 3;
	add.s64 	%rd320, %rd2, %rd319;
	st.global.u64 	[%rd320], %rd318;
	bar.warp.sync 	-1;
	ld.shared.u64 	%rd321, [%r217+-43008];
	setp.eq.s64 	%p201, %rd321, 9223372036854775807;
	selp.b64 	%rd322, -9223372036854775808, %rd321, %p201;
	shr.u64 	%rd323, %rd322, %r707;
	cvt.u32.u64 	%r1300, %rd323;
	and.b32  	%r1301, %r1300, %r8;
	shl.b32 	%r1302, %r1301, 3;
	add.s32 	%r1303, %r1298, %r1302;
	ld.shared.u64 	%rd324, [%r1303];
	add.s64 	%rd325, %rd324, %rd85;
	setp.gt.s64 	%p202, %rd321, -1;
	selp.b64 	%rd326, -1, -9223372036854775808, %p202;
	xor.b64  	%rd327, %rd326, %rd321;
	shl.b64 	%rd328, %rd325, 3;
	add.s64 	%rd329, %rd2, %rd328;
	st.global.u64 	[%rd329+3072], %rd327;
	bar.warp.sync 	-1;
	ld.shared.u64 	%rd330, [%r217+-39936];
	setp.eq.s64 	%p203, %rd330, 9223372036854775807;
	selp.b64 	%rd331, -9223372036854775808, %rd330, %p203;
	shr.u64 	%rd332, %rd331, %r707;
	cvt.u32.u64 	%r1304, %rd332;
	and.b32  	%r1305, %r1304, %r8;
	shl.b32 	%r1306, %r1305, 3;
	add.s32 	%r1307, %r1298, %r1306;
	ld.shared.u64 	%rd333, [%r1307];
	add.s64 	%rd334, %rd333, %rd85;
	setp.gt.s64 	%p204, %rd330, -1;
	selp.b64 	%rd335, -1, -9223372036854775808, %p204;
	xor.b64  	%rd336, %rd335, %rd330;
	shl.b64 	%rd337, %rd334, 3;
	add.s64 	%rd338, %rd2, %rd337;
	st.global.u64 	[%rd338+6144], %rd336;
	bar.warp.sync 	-1;
	ld.shared.u64 	%rd339, [%r217+-36864];
	setp.eq.s64 	%p205, %rd339, 9223372036854775807;
	selp.b64 	%rd340, -9223372036854775808, %rd339, %p205;
	shr.u64 	%rd341, %rd340, %r707;
	cvt.u32.u64 	%r1308, %rd341;
	and.b32  	%r1309, %r1308, %r8;
	shl.b32 	%r1310, %r1309, 3;
	add.s32 	%r1311, %r1298, %r1310;
	ld.shared.u64 	%rd342, [%r1311];
	add.s64 	%rd343, %rd342, %rd85;
	setp.gt.s64 	%p206, %rd339, -1;
	selp.b64 	%rd344, -1, -9223372036854775808, %p206;
	xor.b64  	%rd345, %rd344, %rd339;
	shl.b64 	%rd346, %rd343, 3;
	add.s64 	%rd347, %rd2, %rd346;
	st.global.u64 	[%rd347+9216], %rd345;
	bar.warp.sync 	-1;
	ld.shared.u64 	%rd348, [%r217+-33792];
	setp.eq.s64 	%p207, %rd348, 9223372036854775807;
	selp.b64 	%rd349, -9223372036854775808, %rd348, %p207;
	shr.u64 	%rd350, %rd349, %r707;
	cvt.u32.u64 	%r1312, %rd350;
	and.b32  	%r1313, %r1312, %r8;
	shl.b32 	%r1314, %r1313, 3;
	add.s32 	%r1315, %r1298, %r1314;
	ld.shared.u64 	%rd351, [%r1315];
	add.s64 	%rd352, %rd351, %rd85;
	setp.gt.s64 	%p208, %rd348, -1;
	selp.b64 	%rd353, -1, -9223372036854775808, %p208;
	xor.b64  	%rd354, %rd353, %rd348;
	shl.b64 	%rd355, %rd352, 3;
	add.s64 	%rd356, %rd2, %rd355;
	st.global.u64 	[%rd356+12288], %rd354;
	bar.warp.sync 	-1;
	ld.shared.u64 	%rd357, [%r217+-30720];
	setp.eq.s64 	%p209, %rd357, 9223372036854775807;
	selp.b64 	%rd358, -9223372036854775808, %rd357, %p209;
	shr.u64 	%rd359, %rd358, %r707;
	cvt.u32.u64 	%r1316, %rd359;
	and.b32  	%r1317, %r1316, %r8;
	shl.b32 	%r1318, %r1317, 3;
	add.s32 	%r1319, %r1298, %r1318;
	ld.shared.u64 	%rd360, [%r1319];
	add.s64 	%rd361, %rd360, %rd85;
	setp.gt.s64 	%p210, %rd357, -1;
	selp.b64 	%rd362, -1, -9223372036854775808, %p210;
	xor.b64  	%rd363, %rd362, %rd357;
	shl.b64 	%rd364, %rd361, 3;
	add.s64 	%rd365, %rd2, %rd364;
	st.global.u64 	[%rd365+15360], %rd363;
	bar.warp.sync 	-1;
	ld.shared.u64 	%rd366, [%r217+-27648];
	setp.eq.s64 	%p211, %rd366, 9223372036854775807;
	selp.b64 	%rd367, -9223372036854775808, %rd366, %p211;
	shr.u64 	%rd368, %rd367, %r707;
	cvt.u32.u64 	%r1320, %rd368;
	and.b32  	%r1321, %r1320, %r8;
	shl.b32 	%r1322, %r1321, 3;
	add.s32 	%r1323, %r1298, %r1322;
	ld.shared.u64 	%rd369, [%r1323];
	add.s64 	%rd370, %rd369, %rd85;
	setp.gt.s64 	%p212, %rd366, -1;
	selp.b64 	%rd371, -1, -9223372036854775808, %p212;
	xor.b64  	%rd372, %rd371, %rd366;
	shl.b64 	%rd373, %rd370, 3;
	add.s64 	%rd374, %rd2, %rd373;
	st.global.u64 	[%rd374+18432], %rd372;
	bar.warp.sync 	-1;
	ld.shared.u64 	%rd375, [%r217+-24576];
	setp.eq.s64 	%p213, %rd375, 9223372036854775807;
	selp.b64 	%rd376, -9223372036854775808, %rd375, %p213;
	shr.u64 	%rd377, %rd376, %r707;
	cvt.u32.u64 	%r1324, %rd377;
	and.b32  	%r1325, %r1324, %r8;
	shl.b32 	%r1326, %r1325, 3;
	add.s32 	%r1327, %r1298, %r1326;
	ld.shared.u64 	%rd378, [%r1327];
	add.s64 	%rd379, %rd378, %rd85;
	setp.gt.s64 	%p214, %rd375, -1;
	selp.b64 	%rd380, -1, -9223372036854775808, %p214;
	xor.b64  	%rd381, %rd380, %rd375;
	shl.b64 	%rd382, %rd379, 3;
	add.s64 	%rd383, %rd2, %rd382;
	st.global.u64 	[%rd383+21504], %rd381;
	bar.warp.sync 	-1;
	ld.shared.u64 	%rd384, [%r217+-21504];
	setp.eq.s64 	%p215, %rd384, 9223372036854775807;
	selp.b64 	%rd385, -9223372036854775808, %rd384, %p215;
	shr.u64 	%rd386, %rd385, %r707;
	cvt.u32.u64 	%r1328, %rd386;
	and.b32  	%r1329, %r1328, %r8;
	shl.b32 	%r1330, %r1329, 3;
	add.s32 	%r1331, %r1298, %r1330;
	ld.shared.u64 	%rd387, [%r1331];
	add.s64 	%rd388, %rd387, %rd85;
	setp.gt.s64 	%p216, %rd384, -1;
	selp.b64 	%rd389, -1, -9223372036854775808, %p216;
	xor.b64  	%rd390, %rd389, %rd384;
	shl.b64 	%rd391, %rd388, 3;
	add.s64 	%rd392, %rd2, %rd391;
	st.global.u64 	[%rd392+24576], %rd390;
	bar.warp.sync 	-1;
	ld.shared.u64 	%rd393, [%r217+-18432];
	setp.eq.s64 	%p217, %rd393, 9223372036854775807;
	selp.b64 	%rd394, -9223372036854775808, %rd393, %p217;
	shr.u64 	%rd395, %rd394, %r707;
	cvt.u32.u64 	%r1332, %rd395;
	and.b32  	%r1333, %r1332, %r8;
	shl.b32 	%r1334, %r1333, 3;
	add.s32 	%r1335, %r1298, %r1334;
	ld.shared.u64 	%rd396, [%r1335];
	add.s64 	%rd397, %rd396, %rd85;
	setp.gt.s64 	%p218, %rd393, -1;
	selp.b64 	%rd398, -1, -9223372036854775808, %p218;
	xor.b64  	%rd399, %rd398, %rd393;
	shl.b64 	%rd400, %rd397, 3;
	add.s64 	%rd401, %rd2, %rd400;
	st.global.u64 	[%rd401+27648], %rd399;
	bar.warp.sync 	-1;
	ld.shared.u64 	%rd402, [%r217+-15360];
	setp.eq.s64 	%p219, %rd402, 9223372036854775807;
	selp.b64 	%rd403, -9223372036854775808, %rd402, %p219;
	shr.u64 	%rd404, %rd403, %r707;
	cvt.u32.u64 	%r1336, %rd404;
	and.b32  	%r1337, %r1336, %r8;
	shl.b32 	%r1338, %r1337, 3;
	add.s32 	%r1339, %r1298, %r1338;
	ld.shared.u64 	%rd405, [%r1339];
	add.s64 	%rd406, %rd405, %rd85;
	setp.gt.s64 	%p220, %rd402, -1;
	selp.b64 	%rd407, -1, -9223372036854775808, %p220;
	xor.b64  	%rd408, %rd407, %rd402;
	shl.b64 	%rd409, %rd406, 3;
	add.s64 	%rd410, %rd2, %rd409;
	st.global.u64 	[%rd410+30720], %rd408;
	bar.warp.sync 	-1;
	ld.shared.u64 	%rd411, [%r217+-12288];
	setp.eq.s64 	%p221, %rd411, 9223372036854775807;
	selp.b64 	%rd412, -9223372036854775808, %rd411, %p221;
	shr.u64 	%rd413, %rd412, %r707;
	cvt.u32.u64 	%r1340, %rd413;
	and.b32  	%r1341, %r1340, %r8;
	shl.b32 	%r1342, %r1341, 3;
	add.s32 	%r1343, %r1298, %r1342;
	ld.shared.u64 	%rd414, [%r1343];
	add.s64 	%rd415, %rd414, %rd85;
	setp.gt.s64 	%p222, %rd411, -1;
	selp.b64 	%rd416, -1, -9223372036854775808, %p222;
	xor.b64  	%rd417, %rd416, %rd411;
	shl.b64 	%rd418, %rd415, 3;
	add.s64 	%rd419, %rd2, %rd418;
	st.global.u64 	[%rd419+33792], %rd417;
	bar.warp.sync 	-1;
	ld.shared.u64 	%rd420, [%r217+-9216];
	setp.eq.s64 	%p223, %rd420, 9223372036854775807;
	selp.b64 	%rd421, -9223372036854775808, %rd420, %p223;
	shr.u64 	%rd422, %rd421, %r707;
	cvt.u32.u64 	%r1344, %rd422;
	and.b32  	%r1345, %r1344, %r8;
	shl.b32 	%r1346, %r1345, 3;
	add.s32 	%r1347, %r1298, %r1346;
	ld.shared.u64 	%rd423, [%r1347];
	add.s64 	%rd424, %rd423, %rd85;
	setp.gt.s64 	%p224, %rd420, -1;
	selp.b64 	%rd425, -1, -9223372036854775808, %p224;
	xor.b64  	%rd426, %rd425, %rd420;
	shl.b64 	%rd427, %rd424, 3;
	add.s64 	%rd428, %rd2, %rd427;
	st.global.u64 	[%rd428+36864], %rd426;
	bar.warp.sync 	-1;
	ld.shared.u64 	%rd429, [%r217+-6144];
	setp.eq.s64 	%p225, %rd429, 9223372036854775807;
	selp.b64 	%rd430, -9223372036854775808, %rd429, %p225;
	shr.u64 	%rd431, %rd430, %r707;
	cvt.u32.u64 	%r1348, %rd431;
	and.b32  	%r1349, %r1348, %r8;
	shl.b32 	%r1350, %r1349, 3;
	add.s32 	%r1351, %r1298, %r1350;
	ld.shared.u64 	%rd432, [%r1351];
	add.s64 	%rd433, %rd432, %rd85;
	setp.gt.s64 	%p226, %rd429, -1;
	selp.b64 	%rd434, -1, -9223372036854775808, %p226;
	xor.b64  	%rd435, %rd434, %rd429;
	shl.b64 	%rd436, %rd433, 3;
	add.s64 	%rd437, %rd2, %rd436;
	st.global.u64 	[%rd437+39936], %rd435;
	bar.warp.sync 	-1;
	ld.shared.u64 	%rd438, [%r217+-3072];
	setp.eq.s64 	%p227, %rd438, 9223372036854775807;
	selp.b64 	%rd439, -9223372036854775808, %rd438, %p227;
	shr.u64 	%rd440, %rd439, %r707;
	cvt.u32.u64 	%r1352, %rd440;
	and.b32  	%r1353, %r1352, %r8;
	shl.b32 	%r1354, %r1353, 3;
	add.s32 	%r1355, %r1298, %r1354;
	ld.shared.u64 	%rd441, [%r1355];
	add.s64 	%rd442, %rd441, %rd85;
	setp.gt.s64 	%p228, %rd438, -1;
	selp.b64 	%rd443, -1, -9223372036854775808, %p228;
	xor.b64  	%rd444, %rd443, %rd438;
	shl.b64 	%rd445, %rd442, 3;
	add.s64 	%rd446, %rd2, %rd445;
	st.global.u64 	[%rd446+43008], %rd444;
	bar.warp.sync 	-1;
	bra.uni 	$L__BB45_236;
$L__BB45_205:
	mad.lo.s32 	%r227, %r4, -5760, %r304;
	setp.ge.s32 	%p229, %r1, %r227;
	@%p229 bra 	$L__BB45_207;
	ld.shared.u64 	%rd447, [%r226];
	setp.eq.s64 	%p230, %rd447, 9223372036854775807;
	selp.b64 	%rd448, -9223372036854775808, %rd447, %p230;
	shr.u64 	%rd449, %rd448, %r707;
	cvt.u32.u64 	%r1357, %rd449;
	and.b32  	%r1358, %r1357, %r8;
	shl.b32 	%r1359, %r1358, 3;
	mov.u32 	%r1360, _ZZN3cub18CUB_300001_SM_10006detail10radix_sort29DeviceRadixSortOnesweepKernelINS1_5radix10policy_hubIdjyE10Policy1000ELNS0_9SortOrderE0EdjyiiNS1_21identity_decomposer_tEEEvPT5_SB_PT3_PKSC_PT1_PKSG_PT2_PKSK_T4_iiT6_E1s;
	add.s32 	%r1361, %r1360, %r1359;
	ld.shared.u64 	%rd450, [%r1361+46080];
	setp.gt.s64 	%p231, %rd447, -1;
	selp.b64 	%rd451, -1, -9223372036854775808, %p231;
	xor.b64  	%rd452, %rd451, %rd447;
	add.s64 	%rd453, %rd450, %rd85;
	shl.b64 	%rd454, %rd453, 3;
	add.s64 	%rd455, %rd2, %rd454;
	st.global.u64 	[%rd455], %rd452;
$L__BB45_207:
	bar.warp.sync 	-1;
	add.s32 	%r1362, %r1, 384;
	setp.ge.s32 	%p232, %r1362, %r227;
	@%p232 bra 	$L__BB45_209;
	ld.shared.u64 	%rd456, [%r217+-43008];
	setp.eq.s64 	%p233, %rd456, 9223372036854775807;
	selp.b64 	%rd457, -9223372036854775808, %rd456, %p233;
	shr.u64 	%rd458, %rd457, %r707;
	cvt.u32.u64 	%r1364, %rd458;
	and.b32  	%r1365, %r1364, %r8;
	shl.b32 	%r1366, %r1365, 3;
	mov.u32 	%r1367, _ZZN3cub18CUB_300001_SM_10006detail10radix_sort29DeviceRadixSortOnesweepKernelINS1_5radix10policy_hubIdjyE10Policy1000ELNS0_9SortOrderE0EdjyiiNS1_21identity_decomposer_tEEEvPT5_SB_PT3_PKSC_PT1_PKSG_PT2_PKSK_T4_iiT6_E1s;
	add.s32 	%r1368, %r1367, %r1366;
	ld.shared.u64 	%rd459, [%r1368+46080];
	setp.gt.s64 	%p234, %rd456, -1;
	selp.b64 	%rd460, -1, -9223372036854775808, %p234;
	xor.b64  	%rd461, %rd460, %rd456;
	add.s64 	%rd462, %rd459, %rd85;
	shl.b64 	%rd463, %rd462, 3;
	add.s64 	%rd464, %rd2, %rd463;
	st.global.u64 	[%rd464+3072], %rd461;
$L__BB45_209:
	bar.warp.sync 	-1;
	add.s32 	%r1369, %r1, 768;
	setp.ge.s32 	%p235, %r1369, %r227;
	@%p235 bra 	$L__BB45_211;
	ld.shared.u64 	%rd465, [%r217+-39936];
	setp.eq.s64 	%p236, %rd465, 9223372036854775807;
	selp.b64 	%rd466, -9223372036854775808, %rd465, %p236;
	shr.u64 	%rd467, %rd466, %r707;
	cvt.u32.u64 	%r1371, %rd467;
	and.b32  	%r1372, %r1371, %r8;
	shl.b32 	%r1373, %r1372, 3;
	mov.u32 	%r1374, _ZZN3cub18CUB_300001_SM_10006detail10radix_sort29DeviceRadixSortOnesweepKernelINS1_5radix10policy_hubIdjyE10Policy1000ELNS0_9SortOrderE0EdjyiiNS1_21identity_decomposer_tEEEvPT5_SB_PT3_PKSC_PT1_PKSG_PT2_PKSK_T4_iiT6_E1s;
	add.s32 	%r1375, %r1374, %r1373;
	ld.shared.u64 	%rd468, [%r1375+46080];
	setp.gt.s64 	%p237, %rd465, -1;
	selp.b64 	%rd469, -1, -9223372036854775808, %p237;
	xor.b64  	%rd470, %rd469, %rd465;
	add.s64 	%rd471, %rd468, %rd85;
	shl.b64 	%rd472, %rd471, 3;
	add.s64 	%rd473, %rd2, %rd472;
	st.global.u64 	[%rd473+6144], %rd470;
$L__BB45_211:
	bar.warp.sync 	-1;
	add.s32 	%r1376, %r1, 1152;
	setp.ge.s32 	%p238, %r1376, %r227;
	@%p238 bra 	$L__BB45_213;
	ld.shared.u64 	%rd474, [%r217+-36864];
	setp.eq.s64 	%p239, %rd474, 9223372036854775807;
	selp.b64 	%rd475, -9223372036854775808, %rd474, %p239;
	shr.u64 	%rd476, %rd475, %r707;
	cvt.u32.u64 	%r1378, %rd476;
	and.b32  	%r1379, %r1378, %r8;
	shl.b32 	%r1380, %r1379, 3;
	mov.u32 	%r1381, _ZZN3cub18CUB_300001_SM_10006detail10radix_sort29DeviceRadixSortOnesweepKernelINS1_5radix10policy_hubIdjyE10Policy1000ELNS0_9SortOrderE0EdjyiiNS1_21identity_decomposer_tEEEvPT5_SB_PT3_PKSC_PT1_PKSG_PT2_PKSK_T4_iiT6_E1s;
	add.s32 	%r1382, %r1381, %r1380;
	ld.shared.u64 	%rd477, [%r1382+46080];
	setp.gt.s64 	%p240, %rd474, -1;
	selp.b64 	%rd478, -1, -9223372036854775808, %p240;
	xor.b64  	%rd479, %rd478, %rd474;
	add.s64 	%rd480, %rd477, %rd85;
	shl.b64 	%rd481, %rd480, 3;
	add.s64 	%rd482, %rd2, %rd481;
	st.global.u64 	[%rd482+9216], %rd479;
$L__BB45_213:
	bar.warp.sync 	-1;
	add.s32 	%r1383, %r1, 1536;
	setp.ge.s32 	%p241, %r1383, %r227;
	@%p241 bra 	$L__BB45_215;
	ld.shared.u64 	%rd483, [%r217+-33792];
	setp.eq.s64 	%p242, %rd483, 9223372036854775807;
	selp.b64 	%rd484, -9223372036854775808, %rd483, %p242;
	shr.u64 	%rd485, %rd484, %r707;
	cvt.u32.u64 	%r1385, %rd485;
	and.b32  	%r1386, %r1385, %r8;
	shl.b32 	%r1387, %r1386, 3;
	mov.u32 	%r1388, _ZZN3cub18CUB_300001_SM_10006detail10radix_sort29DeviceRadixSortOnesweepKernelINS1_5radix10policy_hubIdjyE10Policy1000ELNS0_9SortOrderE0EdjyiiNS1_21identity_decomposer_tEEEvPT5_SB_PT3_PKSC_PT1_PKSG_PT2_PKSK_T4_iiT6_E1s;
	add.s32 	%r1389, %r1388, %r1387;
	ld.shared.u64 	%rd486, [%r1389+46080];
	setp.gt.s64 	%p243, %rd483, -1;
	selp.b64 	%rd487, -1, -9223372036854775808, %p243;
	xor.b64  	%rd488, %rd487, %rd483;
	add.s64 	%rd489, %rd486, %rd85;
	shl.b64 	%rd490, %rd489, 3;
	add.s64 	%rd491, %rd2, %rd490;
	st.global.u64 	[%rd491+12288], %rd488;
$L__BB45_215:
	bar.warp.sync 	-1;
	add.s32 	%r1390, %r1, 1920;
	setp.ge.s32 	%p244, %r1390, %r227;
	@%p244 bra 	$L__BB45_217;
	ld.shared.u64 	%rd492, [%r217+-30720];
	setp.eq.s64 	%p245, %rd492, 9223372036854775807;
	selp.b64 	%rd493, -9223372036854775808, %rd492, %p245;
	shr.u64 	%rd494, %rd493, %r707;
	cvt.u32.u64 	%r1392, %rd494;
	and.b32  	%r1393, %r1392, %r8;
	shl.b32 	%r1394, %r1393, 3;
	mov.u32 	%r1395, _ZZN3cub18CUB_300001_SM_10006detail10radix_sort29DeviceRadixSortOnesweepKernelINS1_5radix10policy_hubIdjyE10Policy1000ELNS0_9SortOrderE0EdjyiiNS1_21identity_decomposer_tEEEvPT5_SB_PT3_PKSC_PT1_PKSG_PT2_PKSK_T4_iiT6_E1s;
	add.s32 	%r1396, %r1395, %r1394;
	ld.shared.u64 	%rd495, [%r1396+46080];
	setp.gt.s64 	%p246, %rd492, -1;
	selp.b64 	%rd496, -1, -9223372036854775808, %p246;
	xor.b64  	%rd497, %rd496, %rd492;
	add.s64 	%rd498, %rd495, %rd85;
	shl.b64 	%rd499, %rd498, 3;
	add.s64 	%rd500, %rd2, %rd499;
	st.global.u64 	[%rd500+15360], %rd497;
$L__BB45_217:
	bar.warp.sync 	-1;
	add.s32 	%r1397, %r1, 2304;
	setp.ge.s32 	%p247, %r1397, %r227;
	@%p247 bra 	$L__BB45_219;
	ld.shared.u64 	%rd501, [%r217+-27648];
	setp.eq.s64 	%p248, %rd501, 9223372036854775807;
	selp.b64 	%rd502, -9223372036854775808, %rd501, %p248;
	shr.u64 	%rd503, %rd502, %r707;
	cvt.u32.u64 	%r1399, %rd503;
	and.b32  	%r1400, %r1399, %r8;
	shl.b32 	%r1401, %r1400, 3;
	mov.u32 	%r1402, _ZZN3cub18CUB_300001_SM_10006detail10radix_sort29DeviceRadixSortOnesweepKernelINS1_5radix10policy_hubIdjyE10Policy1000ELNS0_9SortOrderE0EdjyiiNS1_21identity_decomposer_tEEEvPT5_SB_PT3_PKSC_PT1_PKSG_PT2_PKSK_T4_iiT6_E1s;
	add.s32 	%r1403, %r1402, %r1401;
	ld.shared.u64 	%rd504, [%r1403+46080];
	setp.gt.s64 	%p249, %rd501, -1;
	selp.b64 	%rd505, -1, -9223372036854775808, %p249;
	xor.b64  	%rd506, %rd505, %rd501;
	add.s64 	%rd507, %rd504, %rd85;
	shl.b64 	%rd508, %rd507, 3;
	add.s64 	%rd509, %rd2, %rd508;
	st.global.u64 	[%rd509+18432], %rd506;
$L__BB45_219:
	bar.warp.sync 	-1;
	add.s32 	%r1404, %r1, 2688;
	setp.ge.s32 	%p250, %r1404, %r227;
	@%p250 bra 	$L__BB45_221;
	ld.shared.u64 	%rd510, [%r217+-24576];
	setp.eq.s64 	%p251, %rd510, 9223372036854775807;
	selp.b64 	%rd511, -9223372036854775808, %rd510, %p251;
	shr.u64 	%rd512, %rd511, %r707;
	cvt.u32.u64 	%r1406, %rd512;
	and.b32  	%r1407, %r1406, %r8;
	shl.b32 	%r1408, %r1407, 3;
	mov.u32 	%r1409, _ZZN3cub18CUB_300001_SM_10006detail10radix_sort29DeviceRadixSortOnesweepKernelINS1_5radix10policy_hubIdjyE10Policy1000ELNS0_9SortOrderE0EdjyiiNS1_21identity_decomposer_tEEEvPT5_SB_PT3_PKSC_PT1_PKSG_PT2_PKSK_T4_iiT6_E1s;
	add.s32 	%r1410, %r1409, %r1408;
	ld.shared.u64 	%rd513, [%r1410+46080];
	setp.gt.s64 	%p252, %rd510, -1;
	selp.b64 	%rd514, -1, -9223372036854775808, %p252;
	xor.b64  	%rd515, %rd514, %rd510;
	add.s64 	%rd516, %rd513, %rd85;
	shl.b64 	%rd517, %rd516, 3;
	add.s64 	%rd518, %rd2, %rd517;
	st.global.u64 	[%rd518+21504], %rd515;
$L__BB45_221:
	bar.warp.sync 	-1;
	or.b32  	%r1411, %r1, 3072;
	setp.ge.s32 	%p253, %r1411, %r227;
	@%p253 bra 	$L__BB45_223;
	ld.shared.u64 	%rd519, [%r217+-21504];
	setp.eq.s64 	%p254, %rd519, 9223372036854775807;
	selp.b64 	%rd520, -9223372036854775808, %rd519, %p254;
	shr.u64 	%rd521, %rd520, %r707;
	cvt.u32.u64 	%r1413, %rd521;
	and.b32  	%r1414, %r1413, %r8;
	shl.b32 	%r1415, %r1414, 3;
	mov.u32 	%r1416, _ZZN3cub18CUB_300001_SM_10006detail10radix_sort29DeviceRadixSortOnesweepKernelINS1_5radix10policy_hubIdjyE10Policy1000ELNS0_9SortOrderE0EdjyiiNS1_21identity_decomposer_tEEEvPT5_SB_PT3_PKSC_PT1_PKSG_PT2_PKSK_T4_iiT6_E1s;
	add.s32 	%r1417, %r1416, %r1415;
	ld.shared.u64 	%rd522, [%r1417+46080];
	setp.gt.s64 	%p255, %rd519, -1;
	selp.b64 	%rd523, -1, -9223372036854775808, %p255;
	xor.b64  	%rd524, %rd523, %rd519;
	add.s64 	%rd525, %rd522, %rd85;
	shl.b64 	%rd526, %rd525, 3;
	add.s64 	%rd527, %rd2, %rd526;
	st.global.u64 	[%rd527+24576], %rd524;
$L__BB45_223:
	bar.warp.sync 	-1;
	add.s32 	%r1418, %r1, 3456;
	setp.ge.s32 	%p256, %r1418, %r227;
	@%p256 bra 	$L__BB45_225;
	ld.shared.u64 	%rd528, [%r217+-18432];
	setp.eq.s64 	%p257, %rd528, 9223372036854775807;
	selp.b64 	%rd529, -9223372036854775808, %rd528, %p257;
	shr.u64 	%rd530, %rd529, %r707;
	cvt.u32.u64 	%r1420, %rd530;
	and.b32  	%r1421, %r1420, %r8;
	shl.b32 	%r1422, %r1421, 3;
	mov.u32 	%r1423, _ZZN3cub18CUB_300001_SM_10006detail10radix_sort29DeviceRadixSortOnesweepKernelINS1_5radix10policy_hubIdjyE10Policy1000ELNS0_9SortOrderE0EdjyiiNS1_21identity_decomposer_tEEEvPT5_SB_PT3_PKSC_PT1_PKSG_PT2_PKSK_T4_iiT6_E1s;
	add.s32 	%r1424, %r1423, %r1422;
	ld.shared.u64 	%rd531, [%r1424+46080];
	setp.gt.s64 	%p258, %rd528, -1;
	selp.b64 	%rd532, -1, -9223372036854775808, %p258;
	xor.b64  	%rd533, %rd532, %rd528;
	add.s64 	%rd534, %rd531, %rd85;
	shl.b64 	%rd535, %rd534, 3;
	add.s64 	%rd536, %rd2, %rd535;
	st.global.u64 	[%rd536+27648], %rd533;
$L__BB45_225:
	bar.warp.sync 	-1;
	add.s32 	%r1425, %r1, 3840;
	setp.ge.s32 	%p259, %r1425, %r227;
	@%p259 bra 	$L__BB45_227;
	ld.shared.u64 	%rd537, [%r217+-15360];
	setp.eq.s64 	%p260, %rd537, 9223372036854775807;
	selp.b64 	%rd538, -9223372036854775808, %rd537, %p260;
	shr.u64 	%rd539, %rd538, %r707;
	cvt.u32.u64 	%r1427, %rd539;
	and.b32  	%r1428, %r1427, %r8;
	shl.b32 	%r1429, %r1428, 3;
	mov.u32 	%r1430, _ZZN3cub18CUB_300001_SM_10006detail10radix_sort29DeviceRadixSortOnesweepKernelINS1_5radix10policy_hubIdjyE10Policy1000ELNS0_9SortOrderE0EdjyiiNS1_21identity_decomposer_tEEEvPT5_SB_PT3_PKSC_PT1_PKSG_PT2_PKSK_T4_iiT6_E1s;
	add.s32 	%r1431, %r1430, %r1429;
	ld.shared.u64 	%rd540, [%r1431+46080];
	setp.gt.s64 	%p261, %rd537, -1;
	selp.b64 	%rd541, -1, -9223372036854775808, %p261;
	xor.b64  	%rd542, %rd541, %rd537;
	add.s64 	%rd543, %rd540, %rd85;
	shl.b64 	%rd544, %rd543, 3;
	add.s64 	%rd545, %rd2, %rd544;
	st.global.u64 	[%rd545+30720], %rd542;
$L__BB45_227:
	bar.warp.sync 	-1;
	add.s32 	%r1432, %r1, 4224;
	setp.ge.s32 	%p262, %r1432, %r227;
	@%p262 bra 	$L__BB45_229;
	ld.shared.u64 	%rd546, [%r217+-12288];
	setp.eq.s64 	%p263, %rd546, 9223372036854775807;
	selp.b64 	%rd547, -9223372036854775808, %rd546, %p263;
	shr.u64 	%rd548, %rd547, %r707;
	cvt.u32.u64 	%r1434, %rd548;
	and.b32  	%r1435, %r1434, %r8;
	shl.b32 	%r1436, %r1435, 3;
	mov.u32 	%r1437, _ZZN3cub18CUB_300001_SM_10006detail10radix_sort29DeviceRadixSortOnesweepKernelINS1_5radix10policy_hubIdjyE10Policy1000ELNS0_9SortOrderE0EdjyiiNS1_21identity_decomposer_tEEEvPT5_SB_PT3_PKSC_PT1_PKSG_PT2_PKSK_T4_iiT6_E1s;
	add.s32 	%r1438, %r1437, %r1436;
	ld.shared.u64 	%rd549, [%r1438+46080];
	setp.gt.s64 	%p264, %rd546, -1;
	selp.b64 	%rd550, -1, -9223372036854775808, %p264;
	xor.b64  	%rd551, %rd550, %rd546;
	add.s64 	%rd552, %rd549, %rd85;
	shl.b64 	%rd553, %rd552, 3;
	add.s64 	%rd554, %rd2, %rd553;
	st.global.u64 	[%rd554+33792], %rd551;
$L__BB45_229:
	bar.warp.sync 	-1;
	add.s32 	%r1439, %r1, 4608;
	setp.ge.s32 	%p265, %r1439, %r227;
	@%p265 bra 	$L__BB45_231;
	ld.shared.u64 	%rd555, [%r217+-9216];
	setp.eq.s64 	%p266, %rd555, 9223372036854775807;
	selp.b64 	%rd556, -9223372036854775808, %rd555, %p266;
	shr.u64 	%rd557, %rd556, %r707;
	cvt.u32.u64 	%r1441, %rd557;
	and.b32  	%r1442, %r1441, %r8;
	shl.b32 	%r1443, %r1442, 3;
	mov.u32 	%r1444, _ZZN3cub18CUB_300001_SM_10006detail10radix_sort29DeviceRadixSortOnesweepKernelINS1_5radix10policy_hubIdjyE10Policy1000ELNS0_9SortOrderE0EdjyiiNS1_21identity_decomposer_tEEEvPT5_SB_PT3_PKSC_PT1_PKSG_PT2_PKSK_T4_iiT6_E1s;
	add.s32 	%r1445, %r1444, %r1443;
	ld.shared.u64 	%rd558, [%r1445+46080];
	setp.gt.s64 	%p267, %rd555, -1;
	selp.b64 	%rd559, -1, -9223372036854775808, %p267;
	xor.b64  	%rd560, %rd559, %rd555;
	add.s64 	%rd561, %rd558, %rd85;
	shl.b64 	%rd562, %rd561, 3;
	add.s64 	%rd563, %rd2, %rd562;
	st.global.u64 	[%rd563+36864], %rd560;
$L__BB45_231:
	bar.warp.sync 	-1;
	add.s32 	%r1446, %r1, 4992;
	setp.ge.s32 	%p268, %r1446, %r227;
	@%p268 bra 	$L__BB45_233;
	ld.shared.u64 	%rd564, [%r217+-6144];
	setp.eq.s64 	%p269, %rd564, 9223372036854775807;
	selp.b64 	%rd565, -9223372036854775808, %rd564, %p269;
	shr.u64 	%rd566, %rd565, %r707;
	cvt.u32.u64 	%r1448, %rd566;
	and.b32  	%r1449, %r1448, %r8;
	shl.b32 	%r1450, %r1449, 3;
	mov.u32 	%r1451, _ZZN3cub18CUB_300001_SM_10006detail10radix_sort29DeviceRadixSortOnesweepKernelINS1_5radix10policy_hubIdjyE10Policy1000ELNS0_9SortOrderE0EdjyiiNS1_21identity_decomposer_tEEEvPT5_SB_PT3_PKSC_PT1_PKSG_PT2_PKSK_T4_iiT6_E1s;
	add.s32 	%r1452, %r1451, %r1450;
	ld.shared.u64 	%rd567, [%r1452+46080];
	setp.gt.s64 	%p270, %rd564, -1;
	selp.b64 	%rd568, -1, -9223372036854775808, %p270;
	xor.b64  	%rd569, %rd568, %rd564;
	add.s64 	%rd570, %rd567, %rd85;
	shl.b64 	%rd571, %rd570, 3;
	add.s64 	%rd572, %rd2, %rd571;
	st.global.u64 	[%rd572+39936], %rd569;
$L__BB45_233:
	bar.warp.sync 	-1;
	add.s32 	%r1453, %r1, 5376;
	setp.ge.s32 	%p271, %r1453, %r227;
	@%p271 bra 	$L__BB45_235;
	ld.shared.u64 	%rd573, [%r217+-3072];
	setp.eq.s64 	%p272, %rd573, 9223372036854775807;
	selp.b64 	%rd574, -9223372036854775808, %rd573, %p272;
	shr.u64 	%rd575, %rd574, %r707;
	cvt.u32.u64 	%r1455, %rd575;
	and.b32  	%r1456, %r1455, %r8;
	shl.b32 	%r1457, %r1456, 3;
	mov.u32 	%r1458, _ZZN3cub18CUB_300001_SM_10006detail10radix_sort29DeviceRadixSortOnesweepKernelINS1_5radix10policy_hubIdjyE10Policy1000ELNS0_9SortOrderE0EdjyiiNS1_21identity_decomposer_tEEEvPT5_SB_PT3_PKSC_PT1_PKSG_PT2_PKSK_T4_iiT6_E1s;
	add.s32 	%r1459, %r1458, %r1457;
	ld.shared.u64 	%rd576, [%r1459+46080];
	setp.gt.s64 	%p273, %rd573, -1;
	selp.b64 	%rd577, -1, -9223372036854775808, %p273;
	xor.b64  	%rd578, %rd577, %rd573;
	add.s64 	%rd579, %rd576, %rd85;
	shl.b64 	%rd580, %rd579, 3;
	add.s64 	%rd581, %rd2, %rd580;
	st.global.u64 	[%rd581+43008], %rd578;
$L__BB45_235:
	bar.warp.sync 	-1;
$L__BB45_236:
	ld.shared.u64 	%rd582, [%r217+-46080];
	setp.eq.s64 	%p275, %rd582, 9223372036854775807;
	selp.b64 	%rd583, -9223372036854775808, %rd582, %p275;
	shr.u64 	%rd584, %rd583, %r707;
	cvt.u32.u64 	%r1461, %rd584;
	and.b32  	%r228, %r1461, %r8;
	ld.shared.u64 	%rd585, [%r217+-43008];
	setp.eq.s64 	%p276, %rd585, 9223372036854775807;
	selp.b64 	%rd586, -9223372036854775808, %rd585, %p276;
	shr.u64 	%rd587, %rd586, %r707;
	cvt.u32.u64 	%r1462, %rd587;
	and.b32  	%r229, %r1462, %r8;
	ld.shared.u64 	%rd588, [%r217+-39936];
	setp.eq.s64 	%p277, %rd588, 9223372036854775807;
	selp.b64 	%rd589, -9223372036854775808, %rd588, %p277;
	shr.u64 	%rd590, %rd589, %r707;
	cvt.u32.u64 	%r1463, %rd590;
	and.b32  	%r230, %r1463, %r8;
	ld.shared.u64 	%rd591, [%r217+-36864];
	setp.eq.s64 	%p278, %rd591, 9223372036854775807;
	selp.b64 	%rd592, -9223372036854775808, %rd591, %p278;
	shr.u64 	%rd593, %rd592, %r707;
	cvt.u32.u64 	%r1464, %rd593;
	and.b32  	%r231, %r1464, %r8;
	ld.shared.u64 	%rd594, [%r217+-33792];
	setp.eq.s64 	%p279, %rd594, 9223372036854775807;
	selp.b64 	%rd595, -9223372036854775808, %rd594, %p279;
	shr.u64 	%rd596, %rd595, %r707;
	cvt.u32.u64 	%r1465, %rd596;
	and.b32  	%r232, %r1465, %r8;
	ld.shared.u64 	%rd597, [%r217+-30720];
	setp.eq.s64 	%p280, %rd597, 9223372036854775807;
	selp.b64 	%rd598, -9223372036854775808, %rd597, %p280;
	shr.u64 	%rd599, %rd598, %r707;
	cvt.u32.u64 	%r1466, %rd599;
	and.b32  	%r233, %r1466, %r8;
	ld.shared.u64 	%rd600, [%r217+-27648];
	setp.eq.s64 	%p281, %rd600, 9223372036854775807;
	selp.b64 	%rd601, -9223372036854775808, %rd600, %p281;
	shr.u64 	%rd602, %rd601, %r707;
	cvt.u32.u64 	%r1467, %rd602;
	and.b32  	%r234, %r1467, %r8;
	ld.shared.u64 	%rd603, [%r217+-24576];
	setp.eq.s64 	%p282, %rd603, 9223372036854775807;
	selp.b64 	%rd604, -9223372036854775808, %rd603, %p282;
	shr.u64 	%rd605, %rd604, %r707;
	cvt.u32.u64 	%r1468, %rd605;
	and.b32  	%r235, %r1468, %r8;
	ld.shared.u64 	%rd606, [%r217+-21504];
	setp.eq.s64 	%p283, %rd606, 9223372036854775807;
	selp.b64 	%rd607, -9223372036854775808, %rd606, %p283;
	shr.u64 	%rd608, %rd607, %r707;
	cvt.u32.u64 	%r1469, %rd608;
	and.b32  	%r236, %r1469, %r8;
	ld.shared.u64 	%rd609, [%r217+-18432];
	setp.eq.s64 	%p284, %rd609, 9223372036854775807;
	selp.b64 	%rd610, -9223372036854775808, %rd609, %p284;
	shr.u64 	%rd611, %rd610, %r707;
	cvt.u32.u64 	%r1470, %rd611;
	and.b32  	%r237, %r1470, %r8;
	ld.shared.u64 	%rd612, [%r217+-15360];
	setp.eq.s64 	%p285, %rd612, 9223372036854775807;
	selp.b64 	%rd613, -9223372036854775808, %rd612, %p285;
	shr.u64 	%rd614, %rd613, %r707;
	cvt.u32.u64 	%r1471, %rd614;
	and.b32  	%r238, %r1471, %r8;
	ld.shared.u64 	%rd615, [%r217+-12288];
	setp.eq.s64 	%p286, %rd615, 9223372036854775807;
	selp.b64 	%rd616, -9223372036854775808, %rd615, %p286;
	shr.u64 	%rd617, %rd616, %r707;
	cvt.u32.u64 	%r1472, %rd617;
	and.b32  	%r239, %r1472, %r8;
	ld.shared.u64 	%rd618, [%r217+-9216];
	setp.eq.s64 	%p287, %rd618, 9223372036854775807;
	selp.b64 	%rd619, -9223372036854775808, %rd618, %p287;
	shr.u64 	%rd620, %rd619, %r707;
	cvt.u32.u64 	%r1473, %rd620;
	and.b32  	%r240, %r1473, %r8;
	ld.shared.u64 	%rd621, [%r217+-6144];
	setp.eq.s64 	%p288, %rd621, 9223372036854775807;
	selp.b64 	%rd622, -9223372036854775808, %rd621, %p288;
	shr.u64 	%rd623, %rd622, %r707;
	cvt.u32.u64 	%r1474, %rd623;
	and.b32  	%r241, %r1474, %r8;
	ld.shared.u64 	%rd624, [%r217+-3072];
	setp.eq.s64 	%p289, %rd624, 9223372036854775807;
	selp.b64 	%rd625, -9223372036854775808, %rd624, %p289;
	shr.u64 	%rd626, %rd625, %r707;
	cvt.u32.u64 	%r1475, %rd626;
	and.b32  	%r242, %r1475, %r8;
	@%p198 bra 	$L__BB45_238;
	ld.global.u32 	%r1779, [%rd84];
	ld.global.u32 	%r1780, [%rd84+128];
	ld.global.u32 	%r1781, [%rd84+256];
	ld.global.u32 	%r1782, [%rd84+384];
	ld.global.u32 	%r1783, [%rd84+512];
	ld.global.u32 	%r1784, [%rd84+640];
	ld.global.u32 	%r1785, [%rd84+768];
	ld.global.u32 	%r1786, [%rd84+896];
	ld.global.u32 	%r1787, [%rd84+1024];
	ld.global.u32 	%r1788, [%rd84+1152];
	ld.global.u32 	%r1789, [%rd84+1280];
	ld.global.u32 	%r1790, [%rd84+1408];
	ld.global.u32 	%r1791, [%rd84+1536];
	ld.global.u32 	%r1792, [%rd84+1664];
	ld.global.u32 	%r1793, [%rd84+1792];
	bra.uni 	$L__BB45_268;
$L__BB45_238:
	cvt.u32.u64 	%r1477, %rd83;
	mul.lo.s32 	%r1478, %r4, 5760;
	sub.s32 	%r258, %r304, %r1478;
	setp.ge.s32 	%p290, %r1477, %r258;
	@%p290 bra 	$L__BB45_240;
	ld.global.u32 	%r1779, [%rd84];
$L__BB45_240:
	cvt.u32.u64 	%r1480, %rd83;
	add.s32 	%r1481, %r1480, 32;
	setp.ge.s32 	%p291, %r1481, %r258;
	@%p291 bra 	$L__BB45_242;
	ld.global.u32 	%r1780, [%rd84+128];
$L__BB45_242:
	cvt.u32.u64 	%r1483, %rd83;
	add.s32 	%r1484, %r1483, 64;
	setp.ge.s32 	%p292, %r1484, %r258;
	@%p292 bra 	$L__BB45_244;
	ld.global.u32 	%r1781, [%rd84+256];
$L__BB45_244:
	cvt.u32.u64 	%r1486, %rd83;
	add.s32 	%r1487, %r1486, 96;
	setp.ge.s32 	%p293, %r1487, %r258;
	@%p293 bra 	$L__BB45_246;
	ld.global.u32 	%r1782, [%rd84+384];
$L__BB45_246:
	cvt.u32.u64 	%r1489, %rd83;
	add.s32 	%r1490, %r1489, 128;
	setp.ge.s32 	%p294, %r1490, %r258;
	@%p294 bra 	$L__BB45_248;
	ld.global.u32 	%r1783, [%rd84+512];
$L__BB45_248:
	cvt.u32.u64 	%r1492, %rd83;
	add.s32 	%r1493, %r1492, 160;
	setp.ge.s32 	%p295, %r1493, %r258;
	@%p295 bra 	$L__BB45_250;
	ld.global.u32 	%r1784, [%rd84+640];
$L__BB45_250:
	cvt.u32.u64 	%r1495, %rd83;
	add.s32 	%r1496, %r1495, 192;
	setp.ge.s32 	%p296, %r1496, %r258;
	@%p296 bra 	$L__BB45_252;
	ld.global.u32 	%r1785, [%rd84+768];
$L__BB45_252:
	cvt.u32.u64 	%r1498, %rd83;
	add.s32 	%r1499, %r1498, 224;
	setp.ge.s32 	%p297, %r1499, %r258;
	@%p297 bra 	$L__BB45_254;
	ld.global.u32 	%r1786, [%rd84+896];
$L__BB45_254:
	cvt.u32.u64 	%r1501, %rd83;
	add.s32 	%r1502, %r1501, 256;
	setp.ge.s32 	%p298, %r1502, %r258;
	@%p298 bra 	$L__BB45_256;
	ld.global.u32 	%r1787, [%rd84+1024];
$L__BB45_256:
	cvt.u32.u64 	%r1504, %rd83;
	add.s32 	%r1505, %r1504, 288;
	setp.ge.s32 	%p299, %r1505, %r258;
	@%p299 bra 	$L__BB45_258;
	ld.global.u32 	%r1788, [%rd84+1152];
$L__BB45_258:
	cvt.u32.u64 	%r1507, %rd83;
	add.s32 	%r1508, %r1507, 320;
	setp.ge.s32 	%p300, %r1508, %r258;
	@%p300 bra 	$L__BB45_260;
	ld.global.u32 	%r1789, [%rd84+1280];
$L__BB45_260:
	cvt.u32.u64 	%r1510, %rd83;
	add.s32 	%r1511, %r1510, 352;
	setp.ge.s32 	%p301, %r1511, %r258;
	@%p301 bra 	$L__BB45_262;
	ld.global.u32 	%r1790, [%rd84+1408];
$L__BB45_262:
	cvt.u32.u64 	%r1513, %rd83;
	add.s32 	%r1514, %r1513, 384;
	setp.ge.s32 	%p302, %r1514, %r258;
	@%p302 bra 	$L__BB45_264;
	ld.global.u32 	%r1791, [%rd84+1536];
$L__BB45_264:
	cvt.u32.u64 	%r1516, %rd83;
	add.s32 	%r1517, %r1516, 416;
	setp.ge.s32 	%p303, %r1517, %r258;
	@%p303 bra 	$L__BB45_266;
	ld.global.u32 	%r1792, [%rd84+1664];
$L__BB45_266:
	cvt.u32.u64 	%r1519, %rd83;
	add.s32 	%r1520, %r1519, 448;
	setp.ge.s32 	%p304, %r1520, %r258;
	@%p304 bra 	$L__BB45_268;
	ld.global.u32 	%r1793, [%rd84+1792];
$L__BB45_268:
	bar.sync 	0;
	shl.b32 	%r1521, %r117, 2;
	sub.s32 	%r1522, %r202, %r1521;
	st.shared.u32 	[%r1522+-4], %r1779;
	shl.b32 	%r1523, %r123, 2;
	sub.s32 	%r1524, %r203, %r1523;
	st.shared.u32 	[%r1524+-4], %r1780;
	shl.b32 	%r1525, %r129, 2;
	sub.s32 	%r1526, %r204, %r1525;
	st.shared.u32 	[%r1526+-4], %r1781;
	shl.b32 	%r1527, %r135, 2;
	sub.s32 	%r1528, %r205, %r1527;
	st.shared.u32 	[%r1528+-4], %r1782;
	shl.b32 	%r1529, %r141, 2;
	sub.s32 	%r1530, %r206, %r1529;
	st.shared.u32 	[%r1530+-4], %r1783;
	shl.b32 	%r1531, %r147, 2;
	sub.s32 	%r1532, %r207, %r1531;
	st.shared.u32 	[%r1532+-4], %r1784;
	shl.b32 	%r1533, %r153, 2;
	sub.s32 	%r1534, %r208, %r1533;
	st.shared.u32 	[%r1534+-4], %r1785;
	shl.b32 	%r1535, %r159, 2;
	sub.s32 	%r1536, %r209, %r1535;
	st.shared.u32 	[%r1536+-4], %r1786;
	shl.b32 	%r1537, %r165, 2;
	sub.s32 	%r1538, %r210, %r1537;
	st.shared.u32 	[%r1538+-4], %r1787;
	shl.b32 	%r1539, %r171, 2;
	sub.s32 	%r1540, %r211, %r1539;
	st.shared.u32 	[%r1540+-4], %r1788;
	shl.b32 	%r1541, %r177, 2;
	sub.s32 	%r1542, %r212, %r1541;
	st.shared.u32 	[%r1542+-4], %r1789;
	shl.b32 	%r1543, %r183, 2;
	sub.s32 	%r1544, %r213, %r1543;
	st.shared.u32 	[%r1544+-4], %r1790;
	shl.b32 	%r1545, %r189, 2;
	sub.s32 	%r1546, %r214, %r1545;
	st.shared.u32 	[%r1546+-4], %r1791;
	shl.b32 	%r1547, %r195, 2;
	sub.s32 	%r1548, %r215, %r1547;
	st.shared.u32 	[%r1548+-4], %r1792;
	shl.b32 	%r1549, %r201, 2;
	sub.s32 	%r1550, %r216, %r1549;
	st.shared.u32 	[%r1550+-4], %r1793;
	bar.sync 	0;
	@%p198 bra 	$L__BB45_270;
	shl.b32 	%r1551, %r1, 2;
	sub.s32 	%r1552, %r226, %r1551;
	ld.shared.u32 	%r1553, [%r1552];
	shl.b32 	%r1554, %r228, 3;
	mov.u32 	%r1555, _ZZN3cub18CUB_300001_SM_10006detail10radix_sort29DeviceRadixSortOnesweepKernelINS1_5radix10policy_hubIdjyE10Policy1000ELNS0_9SortOrderE0EdjyiiNS1_21identity_decomposer_tEEEvPT5_SB_PT3_PKSC_PT1_PKSG_PT2_PKSK_T4_iiT6_E1s;
	add.s32 	%r1556, %r1555, 46080;
	add.s32 	%r1557, %r1556, %r1554;
	ld.shared.u64 	%rd627, [%r1557];
	add.s64 	%rd628, %rd627, %rd85;
	shl.b64 	%rd629, %rd628, 2;
	add.s64 	%rd630, %rd1, %rd629;
	st.global.u32 	[%rd630], %r1553;
	bar.warp.sync 	-1;
	ld.shared.u32 	%r1558, [%r1552+1536];
	shl.b32 	%r1559, %r229, 3;
	add.s32 	%r1560, %r1556, %r1559;
	ld.shared.u64 	%rd631, [%r1560];
	add.s64 	%rd632, %rd631, %rd85;
	shl.b64 	%rd633, %rd632, 2;
	add.s64 	%rd634, %rd1, %rd633;
	st.global.u32 	[%rd634+1536], %r1558;
	bar.warp.sync 	-1;
	ld.shared.u32 	%r1561, [%r1552+3072];
	shl.b32 	%r1562, %r230, 3;
	add.s32 	%r1563, %r1556, %r1562;
	ld.shared.u64 	%rd635, [%r1563];
	add.s64 	%rd636, %rd635, %rd85;
	shl.b64 	%rd637, %rd636, 2;
	add.s64 	%rd638, %rd1, %rd637;
	st.global.u32 	[%rd638+3072], %r1561;
	bar.warp.sync 	-1;
	ld.shared.u32 	%r1564, [%r1552+4608];
	shl.b32 	%r1565, %r231, 3;
	add.s32 	%r1566, %r1556, %r1565;
	ld.shared.u64 	%rd639, [%r1566];
	add.s64 	%rd640, %rd639, %rd85;
	shl.b64 	%rd641, %rd640, 2;
	add.s64 	%rd642, %rd1, %rd641;
	st.global.u32 	[%rd642+4608], %r1564;
	bar.warp.sync 	-1;
	ld.shared.u32 	%r1567, [%r1552+6144];
	shl.b32 	%r1568, %r232, 3;
	add.s32 	%r1569, %r1556, %r1568;
	ld.shared.u64 	%rd643, [%r1569];
	add.s64 	%rd644, %rd643, %rd85;
	shl.b64 	%rd645, %rd644, 2;
	add.s64 	%rd646, %rd1, %rd645;
	st.global.u32 	[%rd646+6144], %r1567;
	bar.warp.sync 	-1;
	ld.shared.u32 	%r1570, [%r1552+7680];
	shl.b32 	%r1571, %r233, 3;
	add.s32 	%r1572, %r1556, %r1571;
	ld.shared.u64 	%rd647, [%r1572];
	add.s64 	%rd648, %rd647, %rd85;
	shl.b64 	%rd649, %rd648, 2;
	add.s64 	%rd650, %rd1, %rd649;
	st.global.u32 	[%rd650+7680], %r1570;
	bar.warp.sync 	-1;
	ld.shared.u32 	%r1573, [%r1552+9216];
	shl.b32 	%r1574, %r234, 3;
	add.s32 	%r1575, %r1556, %r1574;
	ld.shared.u64 	%rd651, [%r1575];
	add.s64 	%rd652, %rd651, %rd85;
	shl.b64 	%rd653, %rd652, 2;
	add.s64 	%rd654, %rd1, %rd653;
	st.global.u32 	[%rd654+9216], %r1573;
	bar.warp.sync 	-1;
	ld.shared.u32 	%r1576, [%r1552+10752];
	shl.b32 	%r1577, %r235, 3;
	add.s32 	%r1578, %r1556, %r1577;
	ld.shared.u64 	%rd655, [%r1578];
	add.s64 	%rd656, %rd655, %rd85;
	shl.b64 	%rd657, %rd656, 2;
	add.s64 	%rd658, %rd1, %rd657;
	st.global.u32 	[%rd658+10752], %r1576;
	bar.warp.sync 	-1;
	ld.shared.u32 	%r1579, [%r1552+12288];
	shl.b32 	%r1580, %r236, 3;
	add.s32 	%r1581, %r1556, %r1580;
	ld.shared.u64 	%rd659, [%r1581];
	add.s64 	%rd660, %rd659, %rd85;
	shl.b64 	%rd661, %rd660, 2;
	add.s64 	%rd662, %rd1, %rd661;
	st.global.u32 	[%rd662+12288], %r1579;
	bar.warp.sync 	-1;
	ld.shared.u32 	%r1582, [%r1552+13824];
	shl.b32 	%r1583, %r237, 3;
	add.s32 	%r1584, %r1556, %r1583;
	ld.shared.u64 	%rd663, [%r1584];
	add.s64 	%rd664, %rd663, %rd85;
	shl.b64 	%rd665, %rd664, 2;
	add.s64 	%rd666, %rd1, %rd665;
	st.global.u32 	[%rd666+13824], %r1582;
	bar.warp.sync 	-1;
	ld.shared.u32 	%r1585, [%r1552+15360];
	shl.b32 	%r1586, %r238, 3;
	add.s32 	%r1587, %r1556, %r1586;
	ld.shared.u64 	%rd667, [%r1587];
	add.s64 	%rd668, %rd667, %rd85;
	shl.b64 	%rd669, %rd668, 2;
	add.s64 	%rd670, %rd1, %rd669;
	st.global.u32 	[%rd670+15360], %r1585;
	bar.warp.sync 	-1;
	ld.shared.u32 	%r1588, [%r1552+16896];
	shl.b32 	%r1589, %r239, 3;
	add.s32 	%r1590, %r1556, %r1589;
	ld.shared.u64 	%rd671, [%r1590];
	add.s64 	%rd672, %rd671, %rd85;
	shl.b64 	%rd673, %rd672, 2;
	add.s64 	%rd674, %rd1, %rd673;
	st.global.u32 	[%rd674+16896], %r1588;
	bar.warp.sync 	-1;
	ld.shared.u32 	%r1591, [%r1552+18432];
	shl.b32 	%r1592, %r240, 3;
	add.s32 	%r1593, %r1556, %r1592;
	ld.shared.u64 	%rd675, [%r1593];
	add.s64 	%rd676, %rd675, %rd85;
	shl.b64 	%rd677, %rd676, 2;
	add.s64 	%rd678, %rd1, %rd677;
	st.global.u32 	[%rd678+18432], %r1591;
	bar.warp.sync 	-1;
	ld.shared.u32 	%r1594, [%r1552+19968];
	shl.b32 	%r1595, %r241, 3;
	add.s32 	%r1596, %r1556, %r1595;
	ld.shared.u64 	%rd679, [%r1596];
	add.s64 	%rd680, %rd679, %rd85;
	shl.b64 	%rd681, %rd680, 2;
	add.s64 	%rd682, %rd1, %rd681;
	st.global.u32 	[%rd682+19968], %r1594;
	bar.warp.sync 	-1;
	ld.shared.u32 	%r1597, [%r1552+21504];
	shl.b32 	%r1598, %r242, 3;
	add.s32 	%r1599, %r1556, %r1598;
	ld.shared.u64 	%rd683, [%r1599];
	add.s64 	%rd684, %rd683, %rd85;
	shl.b64 	%rd685, %rd684, 2;
	add.s64 	%rd686, %rd1, %rd685;
	st.global.u32 	[%rd686+21504], %r1597;
	bar.warp.sync 	-1;
	bra.uni 	$L__BB45_301;
$L__BB45_270:
	mad.lo.s32 	%r303, %r4, -5760, %r304;
	shl.b32 	%r1600, %r228, 3;
	mov.u32 	%r1601, _ZZN3cub18CUB_300001_SM_10006detail10radix_sort29DeviceRadixSortOnesweepKernelINS1_5radix10policy_hubIdjyE10Policy1000ELNS0_9SortOrderE0EdjyiiNS1_21identity_decomposer_tEEEvPT5_SB_PT3_PKSC_PT1_PKSG_PT2_PKSK_T4_iiT6_E1s;
	add.s32 	%r1602, %r1601, %r1600;
	ld.shared.u64 	%rd129, [%r1602+46080];
	setp.ge.s32 	%p306, %r1, %r303;
	@%p306 bra 	$L__BB45_272;
	shl.b32 	%r1603, %r1, 2;
	sub.s32 	%r1604, %r226, %r1603;
	ld.shared.u32 	%r1605, [%r1604];
	add.s64 	%rd687, %rd129, %rd85;
	shl.b64 	%rd688, %rd687, 2;
	add.s64 	%rd689, %rd1, %rd688;
	st.global.u32 	[%rd689], %r1605;
$L__BB45_272:
	bar.warp.sync 	-1;
	shl.b32 	%r1606, %r229, 3;
	add.s32 	%r1608, %r1601, %r1606;
	ld.shared.u64 	%rd130, [%r1608+46080];
	add.s32 	%r1609, %r1, 384;
	setp.ge.s32 	%p307, %r1609, %r303;
	@%p307 bra 	$L__BB45_274;
	shl.b32 	%r1610, %r1, 2;
	sub.s32 	%r1611, %r226, %r1610;
	ld.shared.u32 	%r1612, [%r1611+1536];
	add.s64 	%rd690, %rd130, %rd85;
	shl.b64 	%rd691, %rd690, 2;
	add.s64 	%rd692, %rd1, %rd691;
	st.global.u32 	[%rd692+1536], %r1612;
$L__BB45_274:
	bar.warp.sync 	-1;
	shl.b32 	%r1613, %r230, 3;
	add.s32 	%r1615, %r1601, %r1613;
	ld.shared.u64 	%rd131, [%r1615+46080];
	add.s32 	%r1616, %r1, 768;
	setp.ge.s32 	%p308, %r1616, %r303;
	@%p308 bra 	$L__BB45_276;
	shl.b32 	%r1617, %r1, 2;
	sub.s32 	%r1618, %r226, %r1617;
	ld.shared.u32 	%r1619, [%r1618+3072];
	add.s64 	%rd693, %rd131, %rd85;
	shl.b64 	%rd694, %rd693, 2;
	add.s64 	%rd695, %rd1, %rd694;
	st.global.u32 	[%rd695+3072], %r1619;
$L__BB45_276:
	bar.warp.sync 	-1;
	shl.b32 	%r1620, %r231, 3;
	add.s32 	%r1622, %r1601, %r1620;
	ld.shared.u64 	%rd132, [%r1622+46080];
	add.s32 	%r1623, %r1, 1152;
	setp.ge.s32 	%p309, %r1623, %r303;
	@%p309 bra 	$L__BB45_278;
	shl.b32 	%r1624, %r1, 2;
	sub.s32 	%r1625, %r226, %r1624;
	ld.shared.u32 	%r1626, [%r1625+4608];
	add.s64 	%rd696, %rd132, %rd85;
	shl.b64 	%rd697, %rd696, 2;
	add.s64 	%rd698, %rd1, %rd697;
	st.global.u32 	[%rd698+4608], %r1626;
$L__BB45_278:
	bar.warp.sync 	-1;
	shl.b32 	%r1627, %r232, 3;
	add.s32 	%r1629, %r1601, %r1627;
	ld.shared.u64 	%rd133, [%r1629+46080];
	add.s32 	%r1630, %r1, 1536;
	setp.ge.s32 	%p310, %r1630, %r303;
	@%p310 bra 	$L__BB45_280;
	shl.b32 	%r1631, %r1, 2;
	sub.s32 	%r1632, %r226, %r1631;
	ld.shared.u32 	%r1633, [%r1632+6144];
	add.s64 	%rd699, %rd133, %rd85;
	shl.b64 	%rd700, %rd699, 2;
	add.s64 	%rd701, %rd1, %rd700;
	st.global.u32 	[%rd701+6144], %r1633;
$L__BB45_280:
	bar.warp.sync 	-1;
	shl.b32 	%r1634, %r233, 3;
	add.s32 	%r1636, %r1601, %r1634;
	ld.shared.u64 	%rd134, [%r1636+46080];
	add.s32 	%r1637, %r1, 1920;
	setp.ge.s32 	%p311, %r1637, %r303;
	@%p311 bra 	$L__BB45_282;
	shl.b32 	%r1638, %r1, 2;
	sub.s32 	%r1639, %r226, %r1638;
	ld.shared.u32 	%r1640, [%r1639+7680];
	add.s64 	%rd702, %rd134, %rd85;
	shl.b64 	%rd703, %rd702, 2;
	add.s64 	%rd704, %rd1, %rd703;
	st.global.u32 	[%rd704+7680], %r1640;
$L__BB45_282:
	bar.warp.sync 	-1;
	shl.b32 	%r1641, %r234, 3;
	add.s32 	%r1643, %r1601, %r1641;
	ld.shared.u64 	%rd135, [%r1643+46080];
	add.s32 	%r1644, %r1, 2304;
	setp.ge.s32 	%p312, %r1644, %r303;
	@%p312 bra 	$L__BB45_284;
	shl.b32 	%r1645, %r1, 2;
	sub.s32 	%r1646, %r226, %r1645;
	ld.shared.u32 	%r1647, [%r1646+9216];
	add.s64 	%rd705, %rd135, %rd85;
	shl.b64 	%rd706, %rd705, 2;
	add.s64 	%rd707, %rd1, %rd706;
	st.global.u32 	[%rd707+9216], %r1647;
$L__BB45_284:
	bar.warp.sync 	-1;
	shl.b32 	%r1648, %r235, 3;
	add.s32 	%r1650, %r1601, %r1648;
	ld.shared.u64 	%rd136, [%r1650+46080];
	add.s32 	%r1651, %r1, 2688;
	setp.ge.s32 	%p313, %r1651, %r303;
	@%p313 bra 	$L__BB45_286;
	shl.b32 	%r1652, %r1, 2;
	sub.s32 	%r1653, %r226, %r1652;
	ld.shared.u32 	%r1654, [%r1653+10752];
	add.s64 	%rd708, %rd136, %rd85;
	shl.b64 	%rd709, %rd708, 2;
	add.s64 	%rd710, %rd1, %rd709;
	st.global.u32 	[%rd710+10752], %r1654;
$L__BB45_286:
	bar.warp.sync 	-1;
	shl.b32 	%r1655, %r236, 3;
	add.s32 	%r1657, %r1601, %r1655;
	ld.shared.u64 	%rd137, [%r1657+46080];
	or.b32  	%r1658, %r1, 3072;
	setp.ge.s32 	%p314, %r1658, %r303;
	@%p314 bra 	$L__BB45_288;
	shl.b32 	%r1659, %r1, 2;
	sub.s32 	%r1660, %r226, %r1659;
	ld.shared.u32 	%r1661, [%r1660+12288];
	add.s64 	%rd711, %rd137, %rd85;
	shl.b64 	%rd712, %rd711, 2;
	add.s64 	%rd713, %rd1, %rd712;
	st.global.u32 	[%rd713+12288], %r1661;
$L__BB45_288:
	bar.warp.sync 	-1;
	shl.b32 	%r1662, %r237, 3;
	add.s32 	%r1664, %r1601, %r1662;
	ld.shared.u64 	%rd138, [%r1664+46080];
	add.s32 	%r1665, %r1, 3456;
	setp.ge.s32 	%p315, %r1665, %r303;
	@%p315 bra 	$L__BB45_290;
	shl.b32 	%r1666, %r1, 2;
	sub.s32 	%r1667, %r226, %r1666;
	ld.shared.u32 	%r1668, [%r1667+13824];
	add.s64 	%rd714, %rd138, %rd85;
	shl.b64 	%rd715, %rd714, 2;
	add.s64 	%rd716, %rd1, %rd715;
	st.global.u32 	[%rd716+13824], %r1668;
$L__BB45_290:
	bar.warp.sync 	-1;
	shl.b32 	%r1669, %r238, 3;
	add.s32 	%r1671, %r1601, %r1669;
	ld.shared.u64 	%rd139, [%r1671+46080];
	add.s32 	%r1672, %r1, 3840;
	setp.ge.s32 	%p316, %r1672, %r303;
	@%p316 bra 	$L__BB45_292;
	shl.b32 	%r1673, %r1, 2;
	sub.s32 	%r1674, %r226, %r1673;
	ld.shared.u32 	%r1675, [%r1674+15360];
	add.s64 	%rd717, %rd139, %rd85;
	shl.b64 	%rd718, %rd717, 2;
	add.s64 	%rd719, %rd1, %rd718;
	st.global.u32 	[%rd719+15360], %r1675;
$L__BB45_292:
	bar.warp.sync 	-1;
	shl.b32 	%r1676, %r239, 3;
	add.s32 	%r1678, %r1601, %r1676;
	ld.shared.u64 	%rd140, [%r1678+46080];
	add.s32 	%r1679, %r1, 4224;
	setp.ge.s32 	%p317, %r1679, %r303;
	@%p317 bra 	$L__BB45_294;
	shl.b32 	%r1680, %r1, 2;
	sub.s32 	%r1681, %r226, %r1680;
	ld.shared.u32 	%r1682, [%r1681+16896];
	add.s64 	%rd720, %rd140, %rd85;
	shl.b64 	%rd721, %rd720, 2;
	add.s64 	%rd722, %rd1, %rd721;
	st.global.u32 	[%rd722+16896], %r1682;
$L__BB45_294:
	bar.warp.sync 	-1;
	shl.b32 	%r1683, %r240, 3;
	add.s32 	%r1685, %r1601, %r1683;
	ld.shared.u64 	%rd141, [%r1685+46080];
	add.s32 	%r1686, %r1, 4608;
	setp.ge.s32 	%p318, %r1686, %r303;
	@%p318 bra 	$L__BB45_296;
	shl.b32 	%r1687, %r1, 2;
	sub.s32 	%r1688, %r226, %r1687;
	ld.shared.u32 	%r1689, [%r1688+18432];
	add.s64 	%rd723, %rd141, %rd85;
	shl.b64 	%rd724, %rd723, 2;
	add.s64 	%rd725, %rd1, %rd724;
	st.global.u32 	[%rd725+18432], %r1689;
$L__BB45_296:
	bar.warp.sync 	-1;
	shl.b32 	%r1690, %r241, 3;
	add.s32 	%r1692, %r1601, %r1690;
	ld.shared.u64 	%rd142, [%r1692+46080];
	add.s32 	%r1693, %r1, 4992;
	setp.ge.s32 	%p319, %r1693, %r303;
	@%p319 bra 	$L__BB45_298;
	shl.b32 	%r1694, %r1, 2;
	sub.s32 	%r1695, %r226, %r1694;
	ld.shared.u32 	%r1696, [%r1695+19968];
	add.s64 	%rd726, %rd142, %rd85;
	shl.b64 	%rd727, %rd726, 2;
	add.s64 	%rd728, %rd1, %rd727;
	st.global.u32 	[%rd728+19968], %r1696;
$L__BB45_298:
	bar.warp.sync 	-1;
	shl.b32 	%r1697, %r242, 3;
	add.s32 	%r1699, %r1601, %r1697;
	ld.shared.u64 	%rd729, [%r1699+46080];
	add.s64 	%rd143, %rd729, %rd85;
	add.s32 	%r1700, %r1, 5376;
	setp.ge.s32 	%p320, %r1700, %r303;
	@%p320 bra 	$L__BB45_300;
	shl.b32 	%r1701, %r1, 2;
	sub.s32 	%r1702, %r226, %r1701;
	ld.shared.u32 	%r1703, [%r1702+21504];
	shl.b64 	%rd730, %rd143, 2;
	add.s64 	%rd731, %rd1, %rd730;
	st.global.u32 	[%rd731+21504], %r1703;
$L__BB45_300:
	bar.warp.sync 	-1;
$L__BB45_301:
	ret;

}
	// .globl	_ZN3cub18CUB_300001_SM_10006detail10radix_sort31DeviceRadixSortSingleTileKernelINS1_5radix10policy_hubIdjyE10Policy1000ELNS0_9SortOrderE1EdjyNS1_21identity_decomposer_tEEEvPKT1_PSA_PKT2_PSE_T3_iiT4_
.visible .entry _ZN3cub18CUB_300001_SM_10006detail10radix_sort31DeviceRadixSortSingleTileKernelINS1_5radix10policy_hubIdjyE10Policy1000ELNS0_9SortOrderE1EdjyNS1_21identity_decomposer_tEEEvPKT1_PSA_PKT2_PSE_T3_iiT4_(
	.param .u64 .ptr .align 1 _ZN3cub18CUB_300001_SM_10006detail10radix_sort31DeviceRadixSortSingleTileKernelINS1_5radix10policy_hubIdjyE10Policy1000ELNS0_9SortOrderE1EdjyNS1_21identity_decomposer_tEEEvPKT1_PSA_PKT2_PSE_T3_iiT4__param_0,
	.param .u64 .ptr .align 1 _ZN3cub18CUB_300001_SM_10006detail10radix_sort31DeviceRadixSortSingleTileKernelINS1_5radix10policy_hubIdjyE10Policy1000ELNS0_9SortOrderE1EdjyNS1_21identity_decomposer_tEEEvPKT1_PSA_PKT2_PSE_T3_iiT4__param_1,
	.param .u64 .ptr .align 1 _ZN3cub18CUB_300001_SM_10006detail10radix_sort31DeviceRadixSortSingleTileKernelINS1_5radix10policy_hubIdjyE10Policy1000ELNS0_9SortOrderE1EdjyNS1_21identity_decomposer_tEEEvPKT1_PSA_PKT2_PSE_T3_iiT4__param_2,
	.param .u64 .ptr .align 1 _ZN3cub18CUB_300001_SM_10006detail10radix_sort31DeviceRadixSortSingleTileKernelINS1_5radix10policy_hubIdjyE10Policy1000ELNS0_9SortOrderE1EdjyNS1_21identity_decomposer_tEEEvPKT1_PSA_PKT2_PSE_T3_iiT4__param_3,
	.param .u64 _ZN3cub18CUB_300001_SM_10006detail10radix_sort31DeviceRadixSortSingleTileKernelINS1_5radix10policy_hubIdjyE10Policy1000ELNS0_9SortOrderE1EdjyNS1_21identity_decomposer_tEEEvPKT1_PSA_PKT2_PSE_T3_iiT4__param_4,
	.param .u32 _ZN3cub18CUB_300001_SM_10006detail10radix_sort31DeviceRadixSortSingleTileKernelINS1_5radix10policy_hubIdjyE10Policy1000ELNS0_9SortOrderE1EdjyNS1_21identity_decomposer_tEEEvPKT1_PSA_PKT2_PSE_T3_iiT4__param_5,
	.param .u32 _ZN3cub18CUB_300001_SM_10006detail10radix_sort31DeviceRadixSortSingleTileKernelINS1_5radix10policy_hubIdjyE10Policy1000ELNS0_9SortOrderE1EdjyNS1_21identity_decomposer_tEEEvPKT1_PSA_PKT2_PSE_T3_iiT4__param_6,
	.param .align 1 .b8 _ZN3cub18CUB_300001_SM_10006detail10radix_sort31DeviceRadixSortSingleTileKernelINS1_5radix10policy_hubIdjyE10Policy1000ELNS0_9SortOrderE1EdjyNS1_21identity_decomposer_tEEEvPKT1_PSA_PKT2_PSE_T3_iiT4__param_7[1]
)
.maxntid 256
.minnctapersm 1
{
	.reg .pred 	%p<70>;
	.reg .b16 	%rs<19>;
	.reg .b32 	%r<479>;
	.reg .b64 	%rd<158>;
	// demoted variable
	.shared .align 16 .b8 _ZZN3cub18CUB_300001_SM_10006detail10radix_sort31DeviceRadixSortSingleTileKernelINS1_5radix10policy_hubIdjyE10Policy1000ELNS0_9SortOrderE1EdjyNS1_21identity_decomposer_tEEEvPKT1_PSA_PKT2_PSE_T3_iiT4_E12temp_storage[33856];
	ld.param.u64 	%rd65, [_ZN3cub18CUB_300001_SM_10006detail10radix_sort31DeviceRadixSortSingleTileKernelINS1_5radix10policy_hubIdjyE10Policy1000ELNS0_9SortOrderE1EdjyNS1_21identity_decomposer_tEEEvPKT1_PSA_PKT2_PSE_T3_iiT4__param_0];
	ld.param.u64 	%rd60, [_ZN3cub18CUB_300001_SM_10006detail10radix_sort31DeviceRadixSortSingleTileKernelINS1_5radix10policy_hubIdjyE10Policy1000ELNS0_9SortOrderE1EdjyNS1_21identity_decomposer_tEEEvPKT1_PSA_PKT2_PSE_T3_iiT4__param_1];
	ld.param.u64 	%rd61, [_ZN3cub18CUB_300001_SM_10006detail10radix_sort31DeviceRadixSortSingleTileKernelINS1_5radix10policy_hubIdjyE10Policy1000ELNS0_9SortOrderE1EdjyNS1_21identity_decomposer_tEEEvPKT1_PSA_PKT2_PSE_T3_iiT4__param_2];
	ld.param.u64 	%rd62, [_ZN3cub18CUB_300001_SM_10006detail10radix_sort31DeviceRadixSortSingleTileKernelINS1_5radix10policy_hubIdjyE10Policy1000ELNS0_9SortOrderE1EdjyNS1_21identity_decomposer_tEEEvPKT1_PSA_PKT2_PSE_T3_iiT4__param_3];
	ld.param.u64 	%rd63, [_ZN3cub18CUB_300001_SM_10006detail10radix_sort31DeviceRadixSortSingleTileKernelINS1_5radix10policy_hubIdjyE10Policy1000ELNS0_9SortOrderE1EdjyNS1_21identity_decomposer_tEEEvPKT1_PSA_PKT2_PSE_T3_iiT4__param_4];
	ld.param.u32 	%r129, [_ZN3cub18CUB_300001_SM_10006detail10radix_sort31DeviceRadixSortSingleTileKernelINS1_5radix10policy_hubIdjyE10Policy1000ELNS0_9SortOrderE1EdjyNS1_21identity_decomposer_tEEEvPKT1_PSA_PKT2_PSE_T3_iiT4__param_5];
	ld.param.u32 	%r130, [_ZN3cub18CUB_300001_SM_10006detail10radix_sort31DeviceRadixSortSingleTileKernelINS1_5radix10policy_hubIdjyE10Policy1000ELNS0_9SortOrderE1EdjyNS1_21identity_decomposer_tEEEvPKT1_PSA_PKT2_PSE_T3_iiT4__param_6];
	cvta.to.global.u64 	%rd66, %rd65;
	cvt.u32.u64 	%r1, %rd63;
	mov.u32 	%r2, %tid.x;
	mul.lo.s32 	%r3, %r2, 9;
	setp.ge.s32 	%p1, %r3, %r1;
	mul.wide.u32 	%rd67, %r3, 8;
	add.s64 	%rd1, %rd66, %rd67;
	mov.b64 	%rd140, -1;
	@%p1 bra 	$L__BB46_2;
	ld.global.u64 	%rd140, [%rd1];
$L__BB46_2:
	add.s32 	%r4, %r3, 1;
	setp.ge.s32 	%p2, %r4, %r1;
	mov.b64 	%rd141, -1;
	@%p2 bra 	$L__BB46_4;
	ld.global.u64 	%rd141, [%rd1+8];
$L__BB46_4:
	add.s32 	%r5, %r3, 2;
	setp.ge.s32 	%p3, %r5, %r1;
	mov.b64 	%rd142, -1;
	@%p3 bra 	$L__BB46_6;
	ld.global.u64 	%rd142, [%rd1+16];
$L__BB46_6:
	add.s32 	%r6, %r3, 3;
	setp.ge.s32 	%p4, %r6, %r1;
	mov.b64 	%rd143, -1;
	@%p4 bra 	$L__BB46_8;
	ld.global.u64 	%rd143, [%rd1+24];
$L__BB46_8:
	add.s32 	%r7, %r3, 4;
	setp.ge.s32 	%p5, %r7, %r1;
	mov.b64 	%rd144, -1;
	@%p5 bra 	$L__BB46_10;
	ld.global.u64 	%rd144, [%rd1+32];
$L__BB46_10:
	add.s32 	%r8, %r3, 5;
	setp.ge.s32 	%p6, %r8, %r1;
	mov.b64 	%rd145, -1;
	@%p6 bra 	$L__BB46_12;
	ld.global.u64 	%rd145, [%rd1+40];
$L__BB46_12:
	add.s32 	%r9, %r3, 6;
	setp.ge.s32 	%p7, %r9, %r1;
	mov.b64 	%rd146, -1;
	@%p7 bra 	$L__BB46_14;
	ld.global.u64 	%rd146, [%rd1+48];
$L__BB46_14:
	add.s32 	%r10, %r3, 7;
	setp.ge.s32 	%p8, %r10, %r1;
	mov.b64 	%rd147, -1;
	@%p8 bra 	$L__BB46_16;
	ld.global.u64 	%rd147, [%rd1+56];
$L__BB46_16:
	add.s32 	%r11, %r3, 8;
	setp.ge.s32 	%p9, %r11, %r1;
	mov.b64 	%rd148, -1;
	@%p9 bra 	$L__BB46_18;
	ld.global.u64 	%rd148, [%rd1+64];
$L__BB46_18:
	bar.sync 	0;
	mov.b64 	{%r132, %r133}, %rd63;
	shfl.sync.idx.b32	%r12|%p10, %r132, 0, 31, -1;
	shfl.sync.idx.b32	%r134|%p11, %r133, 0, 31, -1;
	mov.b64 	%rd20, {%r12, %r134};
	setp.ge.s32 	%p12, %r3, %r12;
	cvta.to.global.u64 	%rd76, %rd61;
	mul.wide.u32 	%rd77, %r3, 4;
	add.s64 	%rd21, %rd76, %rd77;
	@%p12 bra 	$L__BB46_20;
	ld.global.u32 	%r476, [%rd21];
$L__BB46_20:
	setp.ge.s32 	%p13, %r4, %r12;
	@%p13 bra 	$L__BB46_22;
	ld.global.u32 	%r475, [%rd21+4];
$L__BB46_22:
	setp.ge.s32 	%p14, %r5, %r12;
	@%p14 bra 	$L__BB46_24;
	ld.global.u32 	%r474, [%rd21+8];
$L__BB46_24:
	setp.ge.s32 	%p15, %r6, %r12;
	@%p15 bra 	$L__BB46_26;
	ld.global.u32 	%r473, [%rd21+12];
$L__BB46_26:
	setp.ge.s32 	%p16, %r7, %r12;
	@%p16 bra 	$L__BB46_28;
	ld.global.u32 	%r472, [%rd21+16];
$L__BB46_28:
	setp.ge.s32 	%p17, %r8, %r12;
	@%p17 bra 	$L__BB46_30;
	ld.global.u32 	%r471, [%rd21+20];
$L__BB46_30:
	setp.ge.s32 	%p18, %r9, %r12;
	@%p18 bra 	$L__BB46_32;
	ld.global.u32 	%r470, [%rd21+24];
$L__BB46_32:
	setp.ge.s32 	%p19, %r10, %r12;
	@%p19 bra 	$L__BB46_34;
	ld.global.u32 	%r469, [%rd21+28];
$L__BB46_34:
	setp.ge.s32 	%p20, %r11, %r12;
	@%p20 bra 	$L__BB46_36;
	ld.global.u32 	%r468, [%rd21+32];
$L__BB46_36:
	bar.sync 	0;
	setp.gt.s64 	%p21, %rd140, -1;
	selp.b64 	%rd78, -9223372036854775808, -1, %p21;
	xor.b64  	%rd157, %rd78, %rd140;
	setp.gt.s64 	%p22, %rd141, -1;
	selp.b64 	%rd79, -9223372036854775808, -1, %p22;
	xor.b64  	%rd156, %rd79, %rd141;
	setp.gt.s64 	%p23, %rd142, -1;
	selp.b64 	%rd80, -9223372036854775808, -1, %p23;
	xor.b64  	%rd155, %rd80, %rd142;
	setp.gt.s64 	%p24, %rd143, -1;
	selp.b64 	%rd81, -9223372036854775808, -1, %p24;
	xor.b64  	%rd154, %rd81, %rd143;
	setp.gt.s64 	%p25, %rd144, -1;
	selp.b64 	%rd82, -9223372036854775808, -1, %p25;
	xor.b64  	%rd153, %rd82, %rd144;
	setp.gt.s64 	%p26, %rd145, -1;
	selp.b64 	%rd83, -9223372036854775808, -1, %p26;
	xor.b64  	%rd152, %rd83, %rd145;
	setp.gt.s64 	%p27, %rd146, -1;
	selp.b64 	%rd84, -9223372036854775808, -1, %p27;
	xor.b64  	%rd151, %rd84, %rd146;
	setp.gt.s64 	%p28, %rd147, -1;
	selp.b64 	%rd85, -9223372036854775808, -1, %p28;
	xor.b64  	%rd150, %rd85, %rd147;
	setp.gt.s64 	%p29, %rd148, -1;
	selp.b64 	%rd86, -9223372036854775808, -1, %p29;
	xor.b64  	%rd149, %rd86, %rd148;
	shr.u32 	%r31, %r2, 5;
	shl.b32 	%r144, %r2, 2;
	mov.u32 	%r145, _ZZN3cub18CUB_300001_SM_10006detail10radix_sort31DeviceRadixSortSingleTileKernelINS1_5radix10policy_hubIdjyE10Policy1000ELNS0_9SortOrderE1EdjyNS1_21identity_decomposer_tEEEvPKT1_PSA_PKT2_PSE_T3_iiT4_E12temp_storage;
	add.s32 	%r32, %r145, %r144;
	shl.b32 	%r146, %r2, 7;
	add.s32 	%r33, %r32, %r146;
	shl.b32 	%r147, %r31, 2;
	add.s32 	%r148, %r145, %r147;
	add.s32 	%r34, %r148, 33792;
	mad.lo.s32 	%r35, %r2, -60, %r33;
	mad.lo.s32 	%r36, %r2, -36, %r35;
	add.s32 	%r467, %r129, 6;
	sub.s32 	%r466, %r130, %r129;
$L__BB46_37:
	add.s32 	%r159, %r467, -6;
	min.s32 	%r149, %r466, 6;
	mov.b32 	%r188, 0;
	st.shared.u32 	[%r32], %r188;
	st.shared.u32 	[%r32+1024], %r188;
	st.shared.u32 	[%r32+2048], %r188;
	st.shared.u32 	[%r32+3072], %r188;
	st.shared.u32 	[%r32+4096], %r188;
	st.shared.u32 	[%r32+5120], %r188;
	st.shared.u32 	[%r32+6144], %r188;
	st.shared.u32 	[%r32+7168], %r188;
	st.shared.u32 	[%r32+8192], %r188;
	st.shared.u32 	[%r32+9216], %r188;
	st.shared.u32 	[%r32+10240], %r188;
	st.shared.u32 	[%r32+11264], %r188;
	st.shared.u32 	[%r32+12288], %r188;
	st.shared.u32 	[%r32+13312], %r188;
	st.shared.u32 	[%r32+14336], %r188;
	st.shared.u32 	[%r32+15360], %r188;
	st.shared.u32 	[%r32+16384], %r188;
	st.shared.u32 	[%r32+17408], %r188;
	st.shared.u32 	[%r32+18432], %r188;
	st.shared.u32 	[%r32+19456], %r188;
	st.shared.u32 	[%r32+20480], %r188;
	st.shared.u32 	[%r32+21504], %r188;
	st.shared.u32 	[%r32+22528], %r188;
	st.shared.u32 	[%r32+23552], %r188;
	st.shared.u32 	[%r32+24576], %r188;
	st.shared.u32 	[%r32+25600], %r188;
	st.shared.u32 	[%r32+26624], %r188;
	st.shared.u32 	[%r32+27648], %r188;
	st.shared.u32 	[%r32+28672], %r188;
	st.shared.u32 	[%r32+29696], %r188;
	st.shared.u32 	[%r32+30720], %r188;
	st.shared.u32 	[%r32+31744], %r188;
	st.shared.u32 	[%r32+32768], %r188;
	mov.b64 	%rd88, 1;
	// begin inline asm
	shl.b64 %rd87, %rd88, %r149;
	// end inline asm
	add.s64 	%rd90, %rd87, -1;
	// begin inline asm
	shl.b64 %rd89, %rd90, %r188;
	// end inline asm
	setp.eq.s64 	%p30, %rd157, 9223372036854775807;
	selp.b64 	%rd92, -9223372036854775808, %rd157, %p30;
	// begin inline asm
	shr.b64 %rd91, %rd92, %r159;
	// end inline asm
	cvt.u32.u64 	%r191, %rd91;
	cvt.u32.u64 	%r192, %rd89;
	and.b32  	%r193, %r192, %r191;
	shl.b32 	%r194, %r193, 10;
	not.b32 	%r195, %r194;
	and.b32  	%r196, %r195, 31744;
	add.s32 	%r197, %r32, %r196;
	shr.u32 	%r198, %r193, 4;
	and.b32  	%r199, %r198, 268435454;
	sub.s32 	%r51, %r197, %r199;
	ld.shared.u16 	%rs1, [%r51+2];
	add.s16 	%rs10, %rs1, 1;
	st.shared.u16 	[%r51+2], %rs10;
	setp.eq.s64 	%p31, %rd156, 9223372036854775807;
	selp.b64 	%rd94, -9223372036854775808, %rd156, %p31;
	// begin inline asm
	shr.b64 %rd93, %rd94, %r159;
	// end inline asm
	cvt.u32.u64 	%r200, %rd93;
	and.b32  	%r201, %r192, %r200;
	shl.b32 	%r202, %r201, 10;
	not.b32 	%r203, %r202;
	and.b32  	%r204, %r203, 31744;
	add.s32 	%r205, %r32, %r204;
	shr.u32 	%r206, %r201, 4;
	and.b32  	%r207, %r206, 268435454;
	sub.s32 	%r52, %r205, %r207;
	ld.shared.u16 	%rs2, [%r52+2];
	add.s16 	%rs11, %rs2, 1;
	st.shared.u16 	[%r52+2], %rs11;
	setp.eq.s64 	%p32, %rd155, 9223372036854775807;
	selp.b64 	%rd96, -9223372036854775808, %rd155, %p32;
	// begin inline asm
	shr.b64 %rd95, %rd96, %r159;
	// end inline asm
	cvt.u32.u64 	%r208, %rd95;
	and.b32  	%r209, %r192, %r208;
	shl.b32 	%r210, %r209, 10;
	not.b32 	%r211, %r210;
	and.b32  	%r212, %r211, 31744;
	add.s32 	%r213, %r32, %r212;
	shr.u32 	%r214, %r209, 4;
	and.b32  	%r215, %r214, 268435454;
	sub.s32 	%r53, %r213, %r215;
	ld.shared.u16 	%rs3, [%r53+2];
	add.s16 	%rs12, %rs3, 1;
	st.shared.u16 	[%r53+2], %rs12;
	setp.eq.s64 	%p33, %rd154, 9223372036854775807;
	selp.b64 	%rd98, -9223372036854775808, %rd154, %p33;
	// begin inline asm
	shr.b64 %rd97, %rd98, %r159;
	// end inline asm
	cvt.u32.u64 	%r216, %rd97;
	and.b32  	%r217, %r192, %r216;
	shl.b32 	%r218, %r217, 10;
	not.b32 	%r219, %r218;
	and.b32  	%r220, %r219, 31744;
	add.s32 	%r221, %r32, %r220;
	shr.u32 	%r222, %r217, 4;
	and.b32  	%r223, %r222, 268435454;
	sub.s32 	%r54, %r221, %r223;
	ld.shared.u16 	%rs4, [%r54+2];
	add.s16 	%rs13, %rs4, 1;
	st.shared.u16 	[%r54+2], %rs13;
	setp.eq.s64 	%p34, %rd153, 9223372036854775807;
	selp.b64 	%rd100, -9223372036854775808, %rd153, %p34;
	// begin inline asm
	shr.b64 %rd99, %rd100, %r159;
	// end inline asm
	cvt.u32.u64 	%r224, %rd99;
	and.b32  	%r225, %r192, %r224;
	shl.b32 	%r226, %r225, 10;
	not.b32 	%r227, %r226;
	and.b32  	%r228, %r227, 31744;
	add.s32 	%r229, %r32, %r228;
	shr.u32 	%r230, %r225, 4;
	and.b32  	%r231, %r230, 268435454;
	sub.s32 	%r55, %r229, %r231;
	ld.shared.u16 	%rs5, [%r55+2];
	add.s16 	%rs14, %rs5, 1;
	st.shared.u16 	[%r55+2], %rs14;
	setp.eq.s64 	%p35, %rd152, 9223372036854775807;
	selp.b64 	%rd102, -9223372036854775808, %rd152, %p35;
	// begin inline asm
	shr.b64 %rd101, %rd102, %r159;
	// end inline asm
	cvt.u32.u64 	%r232, %rd101;
	and.b32  	%r233, %r192, %r232;
	shl.b32 	%r234, %r233, 10;
	not.b32 	%r235, %r234;
	and.b32  	%r236, %r235, 31744;
	add.s32 	%r237, %r32, %r236;
	shr.u32 	%r238, %r233, 4;
	and.b32  	%r239, %r238, 268435454;
	sub.s32 	%r56, %r237, %r239;
	ld.shared.u16 	%rs6, [%r56+2];
	add.s16 	%rs15, %rs6, 1;
	st.shared.u16 	[%r56+2], %rs15;
	setp.eq.s64 	%p36, %rd151, 9223372036854775807;
	selp.b64 	%rd104, -9223372036854775808, %rd151, %p36;
	// begin inline asm
	shr.b64 %rd103, %rd104, %r159;
	// end inline asm
	cvt.u32.u64 	%r240, %rd103;
	and.b32  	%r241, %r192, %r240;
	shl.b32 	%r242, %r241, 10;
	not.b32 	%r243, %r242;
	and.b32  	%r244, %r243, 31744;
	add.s32 	%r245, %r32, %r244;
	shr.u32 	%r246, %r241, 4;
	and.b32  	%r247, %r246, 268435454;
	sub.s32 	%r57, %r245, %r247;
	ld.shared.u16 	%rs7, [%r57+2];
	add.s16 	%rs16, %rs7, 1;
	st.shared.u16 	[%r57+2], %rs16;
	setp.eq.s64 	%p37, %rd150, 9223372036854775807;
	selp.b64 	%rd106, -9223372036854775808, %rd150, %p37;
	// begin inline asm
	shr.b64 %rd105, %rd106, %r159;
	// end inline asm
	cvt.u32.u64 	%r248, %rd105;
	and.b32  	%r249, %r192, %r248;
	shl.b32 	%r250, %r249, 10;
	not.b32 	%r251, %r250;
	and.b32  	%r252, %r251, 31744;
	add.s32 	%r253, %r32, %r252;
	shr.u32 	%r254, %r249, 4;
	and.b32  	%r255, %r254, 268435454;
	sub.s32 	%r58, %r253, %r255;
	ld.shared.u16 	%rs8, [%r58+2];
	add.s16 	%rs17, %rs8, 1;
	st.shared.u16 	[%r58+2], %rs17;
	setp.eq.s64 	%p38, %rd149, 9223372036854775807;
	selp.b64 	%rd108, -9223372036854775808, %rd149, %p38;
	// begin inline asm
	shr.b64 %rd107, %rd108, %r159;
	// end inline asm
	cvt.u32.u64 	%r256, %rd107;
	and.b32  	%r257, %r192, %r256;
	shl.b32 	%r258, %r257, 10;
	not.b32 	%r259, %r258;
	and.b32  	%r260, %r259, 31744;
	add.s32 	%r261, %r32, %r260;
	shr.u32 	%r262, %r257, 4;
	and.b32  	%r263, %r262, 268435454;
	sub.s32 	%r59, %r261, %r263;
	ld.shared.u16 	%rs9, [%r59+2];
	add.s16 	%rs18, %rs9, 1;
	st.shared.u16 	[%r59+2], %rs18;
	bar.sync 	0;
	ld.shared.u32 	%r60, [%r33];
	ld.shared.u32 	%r264, [%r33+4];
	ld.shared.u32 	%r265, [%r33+8];
	ld.shared.u32 	%r266, [%r33+12];
	ld.shared.u32 	%r267, [%r33+16];
	ld.shared.u32 	%r268, [%r33+20];
	ld.shared.u32 	%r269, [%r33+24];
	ld.shared.u32 	%r270, [%r33+28];
	ld.shared.u32 	%r271, [%r33+32];
	ld.shared.u32 	%r272, [%r33+36];
	ld.shared.u32 	%r273, [%r33+40];
	ld.shared.u32 	%r274, [%r33+44];
	ld.shared.u32 	%r275, [%r33+48];
	ld.shared.u32 	%r276, [%r33+52];
	ld.shared.u32 	%r277, [%r33+56];
	ld.shared.u32 	%r278, [%r33+60];
	ld.shared.u32 	%r279, [%r33+64];
	ld.shared.u32 	%r280, [%r33+68];
	ld.shared.u32 	%r281, [%r33+72];
	ld.shared.u32 	%r282, [%r33+76];
	ld.shared.u32 	%r283, [%r33+80];
	ld.shared.u32 	%r284, [%r33+84];
	ld.shared.u32 	%r285, [%r33+88];
	ld.shared.u32 	%r286, [%r33+92];
	ld.shared.u32 	%r287, [%r33+96];
	ld.shared.u32 	%r288, [%r33+100];
	ld.shared.u32 	%r289, [%r33+104];
	ld.shared.u32 	%r290, [%r33+108];
	ld.shared.u32 	%r291, [%r33+112];
	ld.shared.u32 	%r292, [%r33+116];
	ld.shared.u32 	%r293, [%r33+120];
	ld.shared.u32 	%r294, [%r33+124];
	ld.shared.u32 	%r295, [%r33+128];
	add.s32 	%r61, %r264, %r60;
	add.s32 	%r62, %r265, %r61;
	add.s32 	%r63, %r266, %r62;
	add.s32 	%r64, %r267, %r63;
	add.s32 	%r65, %r268, %r64;
	add.s32 	%r66, %r269, %r65;
	add.s32 	%r67, %r270, %r66;
	add.s32 	%r68, %r271, %r67;
	add.s32 	%r69, %r272, %r68;
	add.s32 	%r70, %r273, %r69;
	add.s32 	%r71, %r274, %r70;
	add.s32 	%r72, %r275, %r71;
	add.s32 	%r73, %r276, %r72;
	add.s32 	%r74, %r277, %r73;
	add.s32 	%r75, %r278, %r74;
	add.s32 	%r76, %r279, %r75;
	add.s32 	%r77, %r280, %r76;
	add.s32 	%r78, %r281, %r77;
	add.s32 	%r79, %r282, %r78;
	add.s32 	%r80, %r283, %r79;
	add.s32 	%r81, %r284, %r80;
	add.s32 	%r82, %r285, %r81;
	add.s32 	%r83, %r286, %r82;
	add.s32 	%r84, %r287, %r83;
	add.s32 	%r85, %r288, %r84;
	add.s32 	%r86, %r289, %r85;
	add.s32 	%r87, %r290, %r86;
	add.s32 	%r88, %r291, %r87;
	add.s32 	%r89, %r292, %r88;
	add.s32 	%r90, %r293, %r89;
	add.s32 	%r91, %r294, %r90;
	add.s32 	%r165, %r295, %r91;
	// begin inline asm
	mov.u32 %r160, %laneid;
	// end inline asm
	mov.b32 	%r163, 1;
	mov.b32 	%r190, -1;
	// begin inline asm
	{  .reg .u32 r0;  .reg .pred p;  shfl.sync.up.b32 r0|p, %r165, %r163, %r188, %r190;  @p add.u32 r0, r0, %r165;  mov.u32 %r161, r0;}
	// end inline asm
	mov.b32 	%r169, 2;
	// begin inline asm
	{  .reg .u32 r0;  .reg .pred p;  shfl.sync.up.b32 r0|p, %r161, %r169, %r188, %r190;  @p add.u32 r0, r0, %r161;  mov.u32 %r167, r0;}
	// end inline asm
	mov.b32 	%r175, 4;
	// begin inline asm
	{  .reg .u32 r0;  .reg .pred p;  shfl.sync.up.b32 r0|p, %r167, %r175, %r188, %r190;  @p add.u32 r0, r0, %r167;  mov.u32 %r173, r0;}
	// end inline asm
	mov.b32 	%r181, 8;
	// begin inline asm
	{  .reg .u32 r0;  .reg .pred p;  shfl.sync.up.b32 r0|p, %r173, %r181, %r188, %r190;  @p add.u32 r0, r0, %r173;  mov.u32 %r179, r0;}
	// end inline asm
	mov.b32 	%r187, 16;
	// begin inline asm
	{  .reg .u32 r0;  .reg .pred p;  shfl.sync.up.b32 r0|p, %r179, %r187, %r188, %r190;  @p add.u32 r0, r0, %r179;  mov.u32 %r185, r0;}
	// end inline asm
	setp.ne.s32 	%p39, %r160, 31;
	@%p39 bra 	$L__BB46_39;
	st.shared.u32 	[%r34], %r185;
$L__BB46_39:
	sub.s32 	%r296, %r185, %r165;
	setp.gt.u32 	%p40, %r2, 31;
	setp.eq.s32 	%p41, %r31, 7;
	setp.eq.s32 	%p42, %r31, 6;
	setp.eq.s32 	%p43, %r31, 5;
	setp.eq.s32 	%p44, %r31, 4;
	setp.eq.s32 	%p45, %r31, 3;
	setp.eq.s32 	%p46, %r31, 2;
	setp.eq.s32 	%p47, %r31, 1;
	bar.sync 	0;
	ld.shared.v4.u32 	{%r297, %r298, %r299, %r300}, [_ZZN3cub18CUB_300001_SM_10006detail10radix_sort31DeviceRadixSortSingleTileKernelINS1_5radix10policy_hubIdjyE10Policy1000ELNS0_9SortOrderE1EdjyNS1_21identity_decomposer_tEEEvPKT1_PSA_PKT2_PSE_T3_iiT4_E12temp_storage+33792];
	selp.b32 	%r301, %r297, %r477, %p47;
	add.s32 	%r302, %r298, %r297;
	selp.b32 	%r303, %r302, %r301, %p46;
	add.s32 	%r304, %r302, %r299;
	selp.b32 	%r305, %r304, %r303, %p45;
	add.s32 	%r306, %r304, %r300;
	selp.b32 	%r307, %r306, %r305, %p44;
	ld.shared.v4.u32 	{%r308, %r309, %r310, %r311}, [_ZZN3cub18CUB_300001_SM_10006detail10radix_sort31DeviceRadixSortSingleTileKernelINS1_5radix10policy_hubIdjyE10Policy1000ELNS0_9SortOrderE1EdjyNS1_21identity_decomposer_tEEEvPKT1_PSA_PKT2_PSE_T3_iiT4_E12temp_storage+33808];
	add.s32 	%r312, %r306, %r308;
	selp.b32 	%r313, %r312, %r307, %p43;
	add.s32 	%r314, %r312, %r309;
	selp.b32 	%r315, %r314, %r313, %p42;
	add.s32 	%r316, %r314, %r310;
	selp.b32 	%r477, %r316, %r315, %p41;
	add.s32 	%r96, %r316, %r311;
	setp.ne.s32 	%p48, %r160, 0;
	selp.b32 	%r317, %r296, 0, %p48;
	add.s32 	%r318, %r477, %r317;
	or.pred  	%p49, %p40, %p48;
	selp.b32 	%r478, %r318, %r296, %p40;
	@%p49 bra 	$L__BB46_41;
	shl.b32 	%r478, %r96, 16;
	st.shared.u32 	[_ZZN3cub18CUB_300001_SM_10006detail10radix_sort31DeviceRadixSortSingleTileKernelINS1_5radix10policy_hubIdjyE10Policy1000ELNS0_9SortOrderE1EdjyNS1_21identity_decomposer_tEEEvPKT1_PSA_PKT2_PSE_T3_iiT4_E12temp_storage+33832], %r478;
$L__BB46_41:
	setp.eq.s32 	%p50, %r2, 0;
	bar.sync 	0;
	ld.shared.u32 	%r319, [_ZZN3cub18CUB_300001_SM_10006detail10radix_sort31DeviceRadixSortSingleTileKernelINS1_5radix10policy_hubIdjyE10Policy1000ELNS0_9SortOrderE1EdjyNS1_21identity_decomposer_tEEEvPKT1_PSA_PKT2_PSE_T3_iiT4_E12temp_storage+33832];
	selp.b32 	%r320, 0, %r319, %p50;
	add.s32 	%r321, %r478, %r320;
	add.s32 	%r322, %r60, %r321;
	add.s32 	%r323, %r61, %r321;
	add.s32 	%r324, %r62, %r321;
	add.s32 	%r325, %r63, %r321;
	add.s32 	%r326, %r64, %r321;
	add.s32 	%r327, %r65, %r321;
	add.s32 	%r328, %r66, %r321;
	add.s32 	%r329, %r67, %r321;
	add.s32 	%r330, %r68, %r321;
	add.s32 	%r331, %r69, %r321;
	add.s32 	%r332, %r70, %r321;
	add.s32 	%r333, %r71, %r321;
	add.s32 	%r334, %r72, %r321;
	add.s32 	%r335, %r73, %r321;
	add.s32 	%r336, %r74, %r321;
	add.s32 	%r337, %r75, %r321;
	add.s32 	%r338, %r76, %r321;
	add.s32 	%r339, %r77, %r321;
	add.s32 	%r340, %r78, %r321;
	add.s32 	%r341, %r79, %r321;
	add.s32 	%r342, %r80, %r321;
	add.s32 	%r343, %r81, %r321;
	add.s32 	%r344, %r82, %r321;
	add.s32 	%r345, %r83, %r321;
	add.s32 	%r346, %r84, %r321;
	add.s32 	%r347, %r85, %r321;
	add.s32 	%r348, %r86, %r321;
	add.s32 	%r349, %r87, %r321;
	add.s32 	%r350, %r88, %r321;
	add.s32 	%r351, %r89, %r321;
	add.s32 	%r352, %r90, %r321;
	add.s32 	%r353, %r91, %r321;
	st.shared.u32 	[%r33], %r321;
	st.shared.u32 	[%r33+4], %r322;
	st.shared.u32 	[%r33+8], %r323;
	st.shared.u32 	[%r33+12], %r324;
	st.shared.u32 	[%r33+16], %r325;
	st.shared.u32 	[%r33+20], %r326;
	st.shared.u32 	[%r33+24], %r327;
	st.shared.u32 	[%r33+28], %r328;
	st.shared.u32 	[%r33+32], %r329;
	st.shared.u32 	[%r33+36], %r330;
	st.shared.u32 	[%r33+40], %r331;
	st.shared.u32 	[%r33+44], %r332;
	st.shared.u32 	[%r33+48], %r333;
	st.shared.u32 	[%r33+52], %r334;
	st.shared.u32 	[%r33+56], %r335;
	st.shared.u32 	[%r33+60], %r336;
	st.shared.u32 	[%r33+64], %r337;
	st.shared.u32 	[%r33+68], %r338;
	st.shared.u32 	[%r33+72], %r339;
	st.shared.u32 	[%r33+76], %r340;
	st.shared.u32 	[%r33+80], %r341;
	st.shared.u32 	[%r33+84], %r342;
	st.shared.u32 	[%r33+88], %r343;
	st.shared.u32 	[%r33+92], %r344;
	st.shared.u32 	[%r33+96], %r345;
	st.shared.u32 	[%r33+100], %r346;
	st.shared.u32 	[%r33+104], %r347;
	st.shared.u32 	[%r33+108], %r348;
	st.shared.u32 	[%r33+112], %r349;
	st.shared.u32 	[%r33+116], %r350;
	st.shared.u32 	[%r33+120], %r351;
	st.shared.u32 	[%r33+124], %r352;
	st.shared.u32 	[%r33+128], %r353;
	bar.sync 	0;
	cvt.u32.u16 	%r354, %rs1;
	ld.shared.u16 	%r355, [%r51+2];
	add.s32 	%r100, %r355, %r354;
	cvt.u32.u16 	%r356, %rs2;
	ld.shared.u16 	%r357, [%r52+2];
	add.s32 	%r101, %r357, %r356;
	cvt.u32.u16 	%r358, %rs3;
	ld.shared.u16 	%r359, [%r53+2];
	add.s32 	%r102, %r359, %r358;
	cvt.u32.u16 	%r360, %rs4;
	ld.shared.u16 	%r361, [%r54+2];
	add.s32 	%r103, %r361, %r360;
	cvt.u32.u16 	%r362, %rs5;
	ld.shared.u16 	%r363, [%r55+2];
	add.s32 	%r104, %r363, %r362;
	cvt.u32.u16 	%r364, %rs6;
	ld.shared.u16 	%r365, [%r56+2];
	add.s32 	%r105, %r365, %r364;
	cvt.u32.u16 	%r366, %rs7;
	ld.shared.u16 	%r367, [%r57+2];
	add.s32 	%r106, %r367, %r366;
	cvt.u32.u16 	%r368, %rs8;
	ld.shared.u16 	%r369, [%r58+2];
	add.s32 	%r107, %r369, %r368;
	cvt.u32.u16 	%r370, %rs9;
	ld.shared.u16 	%r371, [%r59+2];
	add.s32 	%r108, %r371, %r370;
	bar.sync 	0;
	setp.lt.s32 	%p51, %r467, %r130;
	@%p51 bra 	$L__BB46_61;
	cvt.u64.u32 	%rd109, %r2;
	shl.b32 	%r372, %r100, 3;
	mov.u32 	%r373, _ZZN3cub18CUB_300001_SM_10006detail10radix_sort31DeviceRadixSortSingleTileKernelINS1_5radix10policy_hubIdjyE10Policy1000ELNS0_9SortOrderE1EdjyNS1_21identity_decomposer_tEEEvPKT1_PSA_PKT2_PSE_T3_iiT4_E12temp_storage;
	add.s32 	%r374, %r373, %r372;
	st.shared.u64 	[%r374], %rd157;
	shl.b32 	%r375, %r101, 3;
	add.s32 	%r376, %r373, %r375;
	st.shared.u64 	[%r376], %rd156;
	shl.b32 	%r377, %r102, 3;
	add.s32 	%r378, %r373, %r377;
	st.shared.u64 	[%r378], %rd155;
	shl.b32 	%r379, %r103, 3;
	add.s32 	%r380, %r373, %r379;
	st.shared.u64 	[%r380], %rd154;
	shl.b32 	%r381, %r104, 3;
	add.s32 	%r382, %r373, %r381;
	st.shared.u64 	[%r382], %rd153;
	shl.b32 	%r383, %r105, 3;
	add.s32 	%r384, %r373, %r383;
	st.shared.u64 	[%r384], %rd152;
	shl.b32 	%r385, %r106, 3;
	add.s32 	%r386, %r373, %r385;
	st.shared.u64 	[%r386], %rd151;
	shl.b32 	%r387, %r107, 3;
	add.s32 	%r388, %r373, %r387;
	st.shared.u64 	[%r388], %rd150;
	shl.b32 	%r389, %r108, 3;
	add.s32 	%r390, %r373, %r389;
	st.shared.u64 	[%r390], %rd149;
	bar.sync 	0;
	mad.lo.s32 	%r391, %r2, -28, %r36;
	ld.shared.u64 	%rd40, [%r391];
	ld.shared.u64 	%rd41, [%r391+2048];
	ld.shared.u64 	%rd42, [%r391+4096];
	ld.shared.u64 	%rd43, [%r391+6144];
	ld.shared.u64 	%rd44, [%r391+8192];
	ld.shared.u64 	%rd45, [%r391+10240];
	ld.shared.u64 	%rd46, [%r391+12288];
	ld.shared.u64 	%rd47, [%r391+14336];
	ld.shared.u64 	%rd48, [%r391+16384];
	bar.sync 	0;
	shl.b32 	%r392, %r100, 2;
	sub.s32 	%r393, %r374, %r392;
	st.shared.u32 	[%r393], %r476;
	shl.b32 	%r394, %r101, 2;
	sub.s32 	%r395, %r376, %r394;
	st.shared.u32 	[%r395], %r475;
	shl.b32 	%r396, %r102, 2;
	sub.s32 	%r397, %r378, %r396;
	st.shared.u32 	[%r397], %r474;
	shl.b32 	%r398, %r103, 2;
	sub.s32 	%r399, %r380, %r398;
	st.shared.u32 	[%r399], %r473;
	shl.b32 	%r400, %r104, 2;
	sub.s32 	%r401, %r382, %r400;
	st.shared.u32 	[%r401], %r472;
	shl.b32 	%r402, %r105, 2;
	sub.s32 	%r403, %r384, %r402;
	st.shared.u32 	[%r403], %r471;
	shl.b32 	%r404, %r106, 2;
	sub.s32 	%r405, %r386, %r404;
	st.shared.u32 	[%r405], %r470;
	shl.b32 	%r406, %r107, 2;
	sub.s32 	%r407, %r388, %r406;
	st.shared.u32 	[%r407], %r469;
	shl.b32 	%r408, %r108, 2;
	sub.s32 	%r409, %r390, %r408;
	st.shared.u32 	[%r409], %r468;
	bar.sync 	0;
	shl.b32 	%r410, %r2, 2;
	sub.s32 	%r109, %r391, %r410;
	ld.shared.u32 	%r110, [%r109+1024];
	ld.shared.u32 	%r111, [%r109+2048];
	ld.shared.u32 	%r112, [%r109+3072];
	ld.shared.u32 	%r113, [%r109+4096];
	ld.shared.u32 	%r114, [%r109+5120];
	ld.shared.u32 	%r115, [%r109+6144];
	ld.shared.u32 	%r116, [%r109+7168];
	ld.shared.u32 	%r117, [%r109+8192];
	setp.gt.u64 	%p52, %rd20, %rd109;
	cvta.to.global.u64 	%rd110, %rd60;
	mul.wide.u32 	%rd111, %r2, 8;
	add.s64 	%rd49, %rd110, %rd111;
	cvta.to.global.u64 	%rd112, %rd62;
	mul.wide.u32 	%rd113, %r2, 4;
	add.s64 	%rd50, %rd112, %rd113;
	@%p52 bra 	$L__BB46_43;
	bra.uni 	$L__BB46_44;
$L__BB46_43:
	ld.shared.u32 	%r411, [%r109];
	setp.gt.s64 	%p53, %rd40, -1;
	selp.b64 	%rd114, -1, -9223372036854775808, %p53;
	xor.b64  	%rd115, %rd114, %rd40;
	st.global.u64 	[%rd49], %rd115;
	st.global.u32 	[%rd50], %r411;
$L__BB46_44:
	add.s32 	%r412, %r2, 256;
	cvt.u64.u32 	%rd116, %r412;
	setp.le.u64 	%p54, %rd20, %rd116;
	@%p54 bra 	$L__BB46_46;
	setp.gt.s64 	%p55, %rd41, -1;
	selp.b64 	%rd117, -1, -9223372036854775808, %p55;
	xor.b64  	%rd118, %rd117, %rd41;
	st.global.u64 	[%rd49+2048], %rd118;
	st.global.u32 	[%rd50+1024], %r110;
$L__BB46_46:
	add.s32 	%r413, %r2, 512;
	cvt.u64.u32 	%rd119, %r413;
	setp.le.u64 	%p56, %rd20, %rd119;
	@%p56 bra 	$L__BB46_48;
	setp.gt.s64 	%p57, %rd42, -1;
	selp.b64 	%rd120, -1, -9223372036854775808, %p57;
	xor.b64  	%rd121, %rd120, %rd42;
	st.global.u64 	[%rd49+4096], %rd121;
	st.global.u32 	[%rd50+2048], %r111;
$L__BB46_48:
	add.s32 	%r414, %r2, 768;
	cvt.u64.u32 	%rd122, %r414;
	setp.le.u64 	%p58, %rd20, %rd122;
	@%p58 bra 	$L__BB46_50;
	setp.gt.s64 	%p59, %rd43, -1;
	selp.b64 	%rd123, -1, -9223372036854775808, %p59;
	xor.b64  	%rd124, %rd123, %rd43;
	st.global.u64 	[%rd49+6144], %rd124;
	st.global.u32 	[%rd50+3072], %r112;
$L__BB46_50:
	or.b32  	%r415, %r2, 1024;
	cvt.u64.u32 	%rd125, %r415;
	setp.le.u64 	%p60, %rd20, %rd125;
	@%p60 bra 	$L__BB46_52;
	setp.gt.s64 	%p61, %rd44, -1;
	selp.b64 	%rd126, -1, -9223372036854775808, %p61;
	xor.b64  	%rd127, %rd126, %rd44;
	st.global.u64 	[%rd49+8192], %rd127;
	st.global.u32 	[%rd50+4096], %r113;
$L__BB46_52:
	add.s32 	%r416, %r2, 1280;
	cvt.u64.u32 	%rd128, %r416;
	setp.le.u64 	%p62, %rd20, %rd128;
	@%p62 bra 	$L__BB46_54;
	setp.gt.s64 	%p63, %rd45, -1;
	selp.b64 	%rd129, -1, -9223372036854775808, %p63;
	xor.b64  	%rd130, %rd129, %rd45;
	st.global.u64 	[%rd49+10240], %rd130;
	st.global.u32 	[%rd50+5120], %r114;
$L__BB46_54:
	add.s32 	%r417, %r2, 1536;
	cvt.u64.u32 	%rd131, %r417;
	setp.le.u64 	%p64, %rd20, %rd131;
	@%p64 bra 	$L__BB46_56;
	setp.gt.s64 	%p65, %rd46, -1;
	selp.b64 	%rd132, -1, -9223372036854775808, %p65;
	xor.b64  	%rd133, %rd132, %rd46;
	st.global.u64 	[%rd49+12288], %rd133;
	st.global.u32 	[%rd50+6144], %r115;
$L__BB46_56:
	add.s32 	%r418, %r2, 1792;
	cvt.u64.u32 	%rd134, %r418;
	setp.le.u64 	%p66, %rd20, %rd134;
	@%p66 bra 	$L__BB46_58;
	setp.gt.s64 	%p67, %rd47, -1;
	selp.b64 	%rd135, -1, -9223372036854775808, %p67;
	xor.b64  	%rd136, %rd135, %rd47;
	st.global.u64 	[%rd49+14336], %rd136;
	st.global.u32 	[%rd50+7168], %r116;
$L__BB46_58:
	or.b32  	%r419, %r2, 2048;
	cvt.u64.u32 	%rd137, %r419;
	setp.le.u64 	%p68, %rd20, %rd137;
	@%p68 bra 	$L__BB46_60;
	setp.gt.s64 	%p69, %rd48, -1;
	selp.b64 	%rd138, -1, -9223372036854775808, %p69;
	xor.b64  	%rd139, %rd138, %rd48;
	st.global.u64 	[%rd49+16384], %rd139;
	st.global.u32 	[%rd50+8192], %r117;
$L__BB46_60:
	ret;
$L__BB46_61:
	shl.b32 	%r420, %r100, 3;
	mov.u32 	%r421, _ZZN3cub18CUB_300001_SM_10006detail10radix_sort31DeviceRadixSortSingleTileKernelINS1_5radix10policy_hubIdjyE10Policy1000ELNS0_9SortOrderE1EdjyNS1_21identity_decomposer_tEEEvPKT1_PSA_PKT2_PSE_T3_iiT4_E12temp_storage;
	add.s32 	%r422, %r421, %r420;
	st.shared.u64 	[%r422], %rd157;
	shl.b32 	%r423, %r101, 3;
	add.s32 	%r424, %r421, %r423;
	st.shared.u64 	[%r424], %rd156;
	shl.b32 	%r425, %r102, 3;
	add.s32 	%r426, %r421, %r425;
	st.shared.u64 	[%r426], %rd155;
	shl.b32 	%r427, %r103, 3;
	add.s32 	%r428, %r421, %r427;
	st.shared.u64 	[%r428], %rd154;
	shl.b32 	%r429, %r104, 3;
	add.s32 	%r430, %r421, %r429;
	st.shared.u64 	[%r430], %rd153;
	shl.b32 	%r431, %r105, 3;
	add.s32 	%r432, %r421, %r431;
	st.shared.u64 	[%r432], %rd152;
	shl.b32 	%r433, %r106, 3;
	add.s32 	%r434, %r421, %r433;
	st.shared.u64 	[%r434], %rd151;
	shl.b32 	%r435, %r107, 3;
	add.s32 	%r436, %r421, %r435;
	st.shared.u64 	[%r436], %rd150;
	shl.b32 	%r437, %r108, 3;
	add.s32 	%r438, %r421, %r437;
	st.shared.u64 	[%r438], %rd149;
	bar.sync 	0;
	ld.shared.u64 	%rd157, [%r35];
	ld.shared.u64 	%rd156, [%r35+8];
	ld.shared.u64 	%rd155, [%r35+16];
	ld.shared.u64 	%rd154, [%r35+24];
	ld.shared.u64 	%rd153, [%r35+32];
	ld.shared.u64 	%rd152, [%r35+40];
	ld.shared.u64 	%rd151, [%r35+48];
	ld.shared.u64 	%rd150, [%r35+56];
	ld.shared.u64 	%rd149, [%r35+64];
	bar.sync 	0;
	shl.b32 	%r439, %r100, 2;
	sub.s32 	%r440, %r422, %r439;
	st.shared.u32 	[%r440], %r476;
	shl.b32 	%r441, %r101, 2;
	sub.s32 	%r442, %r424, %r441;
	st.shared.u32 	[%r442], %r475;
	shl.b32 	%r443, %r102, 2;
	sub.s32 	%r444, %r426, %r443;
	st.shared.u32 	[%r444], %r474;
	shl.b32 	%r445, %r103, 2;
	sub.s32 	%r446, %r428, %r445;
	st.shared.u32 	[%r446], %r473;
	shl.b32 	%r447, %r104, 2;
	sub.s32 	%r448, %r430, %r447;
	st.shared.u32 	[%r448], %r472;
	shl.b32 	%r449, %r105, 2;
	sub.s32 	%r450, %r432, %r449;
	st.shared.u32 	[%r450], %r471;
	shl.b32 	%r451, %r106, 2;
	sub.s32 	%r452, %r434, %r451;
	st.shared.u32 	[%r452], %r470;
	shl.b32 	%r453, %r107, 2;
	sub.s32 	%r454, %r436, %r453;
	st.shared.u32 	[%r454], %r469;
	shl.b32 	%r455, %r108, 2;
	sub.s32 	%r456, %r438, %r455;
	st.shared.u32 	[%r456], %r468;
	bar.sync 	0;
	ld.shared.u32 	%r476, [%r36];
	ld.shared.u32 	%r475, [%r36+4];
	ld.shared.u32 	%r474, [%r36+8];
	ld.shared.u32 	%r473, [%r36+12];
	ld.shared.u32 	%r472, [%r36+16];
	ld.shared.u32 	%r471, [%r36+20];
	ld.shared.u32 	%r470, [%r36+24];
	ld.shared.u32 	%r469, [%r36+28];
	ld.shared.u32 	%r468, [%r36+32];
	bar.sync 	0;
	add.s32 	%r467, %r467, 6;
	add.s32 	%r466, %r466, -6;
	bra.uni 	$L__BB46_37;

}
	// .globl	_ZN3cub18CUB_300001_SM_10006detail10radix_sort30DeviceRadixSortHistogramKernelINS1_5radix10policy_hubIdjyE10Policy1000ELNS0_9SortOrderE1EdyNS1_21identity_decomposer_tEEEvPT2_PKT1_SA_iiT3_
.visible .entry _ZN3cub18CUB_300001_SM_10006detail10radix_sort30DeviceRadixSortHistogramKernelINS1_5radix10policy_hubIdjyE10Policy1000ELNS0_9SortOrderE1EdyNS1_21identity_decomposer_tEEEvPT2_PKT1_SA_iiT3_(
	.param .u64 .ptr .align 1 _ZN3cub18CUB_300001_SM_10006detail10radix_sort30DeviceRadixSortHistogramKernelINS1_5radix10policy_hubIdjyE10Policy1000ELNS0_9SortOrderE1EdyNS1_21identity_decomposer_tEEEvPT2_PKT1_SA_iiT3__param_0,
	.param .u64 .ptr .align 1 _ZN3cub18CUB_300001_SM_10006detail10radix_sort30DeviceRadixSortHistogramKernelINS1_5radix10policy_hubIdjyE10Policy1000ELNS0_9SortOrderE1EdyNS1_21identity_decomposer_tEEEvPT2_PKT1_SA_iiT3__param_1,
	.param .u64 _ZN3cub18CUB_300001_SM_10006detail10radix_sort30DeviceRadixSortHistogramKernelINS1_5radix10policy_hubIdjyE10Policy1000ELNS0_9SortOrderE1EdyNS1_21identity_decomposer_tEEEvPT2_PKT1_SA_iiT3__param_2,
	.param .u32 _ZN3cub18CUB_300001_SM_10006detail10radix_sort30DeviceRadixSortHistogramKernelINS1_5radix10policy_hubIdjyE10Policy1000ELNS0_9SortOrderE1EdyNS1_21identity_decomposer_tEEEvPT2_PKT1_SA_iiT3__param_3,
	.param .u32 _ZN3cub18CUB_300001_SM_10006detail10radix_sort30DeviceRadixSortHistogramKernelINS1_5radix10policy_hubIdjyE10Policy1000ELNS0_9SortOrderE1EdyNS1_21identity_decomposer_tEEEvPT2_PKT1_SA_iiT3__param_4,
	.param .align 1 .b8 _ZN3cub18CUB_300001_SM_10006detail10radix_sort30DeviceRadixSortHistogramKernelINS1_5radix10policy_hubIdjyE10Policy1000ELNS0_9SortOrderE1EdyNS1_21identity_decomposer_tEEEvPT2_PKT1_SA_iiT3__param_5[1]
)
.maxntid 128
{
	.reg .pred 	%p<123>;
	.reg .b32 	%r<362>;
	.reg .b64 	%rd<311>;
	// demoted variable
	.shared .align 4 .b8 _ZZN3cub18CUB_300001_SM_10006detail10radix_sort30DeviceRadixSortHistogramKernelINS1_5radix10policy_hubIdjyE10Policy1000ELNS0_9SortOrderE1EdyNS1_21identity_decomposer_tEEEvPT2_PKT1_SA_iiT3_E12temp_storage[8192];
	ld.param.u64 	%rd97, [_ZN3cub18CUB_300001_SM_10006detail10radix_sort30DeviceRadixSortHistogramKernelINS1_5radix10policy_hubIdjyE10Policy1000ELNS0_9SortOrderE1EdyNS1_21identity_decomposer_tEEEvPT2_PKT1_SA_iiT3__param_0];
	ld.param.u64 	%rd98, [_ZN3cub18CUB_300001_SM_10006detail10radix_sort30DeviceRadixSortHistogramKernelINS1_5radix10policy_hubIdjyE10Policy1000ELNS0_9SortOrderE1EdyNS1_21identity_decomposer_tEEEvPT2_PKT1_SA_iiT3__param_1];
	ld.param.u64 	%rd96, [_ZN3cub18CUB_300001_SM_10006detail10radix_sort30DeviceRadixSortHistogramKernelINS1_5radix10policy_hubIdjyE10Policy1000ELNS0_9SortOrderE1EdyNS1_21identity_decomposer_tEEEvPT2_PKT1_SA_iiT3__param_2];
	ld.param.u32 	%r93, [_ZN3cub18CUB_300001_SM_10006detail10radix_sort30DeviceRadixSortHistogramKernelINS1_5radix10policy_hubIdjyE10Policy1000ELNS0_9SortOrderE1EdyNS1_21identity_decomposer_tEEEvPT2_PKT1_SA_iiT3__param_3];
	ld.param.u32 	%r94, [_ZN3cub18CUB_300001_SM_10006detail10radix_sort30DeviceRadixSortHistogramKernelINS1_5radix10policy_hubIdjyE10Policy1000ELNS0_9SortOrderE1EdyNS1_21identity_decomposer_tEEEvPT2_PKT1_SA_iiT3__param_4];
	cvta.to.global.u64 	%rd1, %rd98;
	cvta.to.global.u64 	%rd2, %rd97;
	setp.eq.s64 	%p2, %rd96, 0;
	@%p2 bra 	$L__BB47_153;
	sub.s32 	%r95, %r94, %r93;
	add.s32 	%r96, %r95, 7;
	shr.s32 	%r97, %r96, 31;
	shr.u32 	%r98, %r97, 29;
	add.s32 	%r99, %r96, %r98;
	shr.s32 	%r100, %r99, 3;
	mov.u32 	%r101, %tid.x;
	setp.gt.u32 	%p3, %r101, 255;
	setp.lt.s32 	%p4, %r96, 8;
	mov.u32 	%r102, %ctaid.x;
	shl.b32 	%r103, %r102, 11;
	cvt.u64.u32 	%rd3, %r103;
	mov.u32 	%r104, %nctaid.x;
	shl.b32 	%r105, %r104, 11;
	cvt.u64.u32 	%rd4, %r105;
	add.s32 	%r1, %r100, -1;
	and.b32  	%r2, %r100, 15;
	and.b32  	%r3, %r100, 7;
	add.s32 	%r4, %r3, -1;
	and.b32  	%r5, %r100, 3;
	or.pred  	%p1, %p3, %p4;
	shl.b32 	%r106, %r101, 2;
	mov.u32 	%r107, _ZZN3cub18CUB_300001_SM_10006detail10radix_sort30DeviceRadixSortHistogramKernelINS1_5radix10policy_hubIdjyE10Policy1000ELNS0_9SortOrderE1EdyNS1_21identity_decomposer_tEEEvPT2_PKT1_SA_iiT3_E12temp_storage;
	add.s32 	%r6, %r107, %r106;
	and.b32  	%r7, %r100, 268435440;
	cvt.u64.u32 	%rd5, %r101;
	add.s32 	%r8, %r101, 128;
	add.s32 	%r9, %r101, 256;
	add.s32 	%r10, %r101, 512;
	add.s32 	%r11, %r101, 640;
	add.s32 	%r12, %r101, 768;
	add.s32 	%r13, %r101, 1920;
	and.b32  	%r14, %r100, 268435448;
	and.b32  	%r15, %r100, 1;
	neg.s32 	%r16, %r7;
	add.s32 	%r17, %r6, 8192;
	add.s64 	%rd100, %rd96, -1;
	shr.u64 	%rd101, %rd100, 30;
	add.s64 	%rd102, %rd101, 1;
	min.u64 	%rd6, %rd102, %rd96;
	mov.b64 	%rd278, 0;
$L__BB47_2:
	@%p1 bra 	$L__BB47_30;
	setp.lt.u32 	%p5, %r1, 15;
	mov.b32 	%r346, 0;
	@%p5 bra 	$L__BB47_6;
	mov.u32 	%r343, %r17;
	mov.u32 	%r344, %r16;
$L__BB47_5:
	.pragma "nounroll";
	mov.b32 	%r109, 0;
	st.shared.u32 	[%r343+-8192], %r109;
	st.shared.u32 	[%r343+-7168], %r109;
	st.shared.u32 	[%r343+-6144], %r109;
	st.shared.u32 	[%r343+-5120], %r109;
	st.shared.u32 	[%r343+-4096], %r109;
	st.shared.u32 	[%r343+-3072], %r109;
	st.shared.u32 	[%r343+-2048], %r109;
	st.shared.u32 	[%r343+-1024], %r109;
	st.shared.u32 	[%r343], %r109;
	st.shared.u32 	[%r343+1024], %r109;
	st.shared.u32 	[%r343+2048], %r109;
	st.shared.u32 	[%r343+3072], %r109;
	st.shared.u32 	[%r343+4096], %r109;
	st.shared.u32 	[%r343+5120], %r109;
	st.shared.u32 	[%r343+6144], %r109;
	st.shared.u32 	[%r343+7168], %r109;
	add.s32 	%r344, %r344, 16;
	add.s32 	%r343, %r343, 16384;
	setp.ne.s32 	%p6, %r344, 0;
	mov.u32 	%r346, %r7;
	@%p6 bra 	$L__BB47_5;
$L__BB47_6:
	add.s32 	%r23, %r2, -1;
	setp.eq.s32 	%p7, %r2, 0;
	@%p7 bra 	$L__BB47_16;
	setp.lt.u32 	%p8, %r23, 7;
	@%p8 bra 	$L__BB47_9;
	shl.b32 	%r110, %r346, 10;
	add.s32 	%r111, %r6, %r110;
	mov.b32 	%r112, 0;
	st.shared.u32 	[%r111], %r112;
	st.shared.u32 	[%r111+1024], %r112;
	st.shared.u32 	[%r111+2048], %r112;
	st.shared.u32 	[%r111+3072], %r112;
	st.shared.u32 	[%r111+4096], %r112;
	st.shared.u32 	[%r111+5120], %r112;
	st.shared.u32 	[%r111+6144], %r112;
	st.shared.u32 	[%r111+7168], %r112;
	add.s32 	%r346, %r346, 8;
$L__BB47_9:
	setp.eq.s32 	%p9, %r3, 0;
	@%p9 bra 	$L__BB47_16;
	setp.lt.u32 	%p10, %r4, 3;
	@%p10 bra 	$L__BB47_12;
	shl.b32 	%r113, %r346, 10;
	add.s32 	%r114, %r6, %r113;
	mov.b32 	%r115, 0;
	st.shared.u32 	[%r114], %r115;
	st.shared.u32 	[%r114+1024], %r115;
	st.shared.u32 	[%r114+2048], %r115;
	st.shared.u32 	[%r114+3072], %r115;
	add.s32 	%r346, %r346, 4;
$L__BB47_12:
	setp.eq.s32 	%p11, %r5, 0;
	@%p11 bra 	$L__BB47_16;
	setp.eq.s32 	%p12, %r5, 1;
	shl.b32 	%r116, %r346, 10;
	add.s32 	%r28, %r6, %r116;
	mov.b32 	%r117, 0;
	st.shared.u32 	[%r28], %r117;
	@%p12 bra 	$L__BB47_16;
	setp.eq.s32 	%p13, %r5, 2;
	mov.b32 	%r118, 0;
	st.shared.u32 	[%r28+1024], %r118;
	@%p13 bra 	$L__BB47_16;
	mov.b32 	%r119, 0;
	st.shared.u32 	[%r28+2048], %r119;
$L__BB47_16:
	cvt.u32.u64 	%r120, %rd5;
	setp.gt.u32 	%p14, %r120, 127;
	@%p14 bra 	$L__BB47_30;
	setp.lt.u32 	%p15, %r1, 15;
	mov.b32 	%r350, 0;
	@%p15 bra 	$L__BB47_20;
	mov.b32 	%r348, 0;
$L__BB47_19:
	.pragma "nounroll";
	shl.b32 	%r123, %r348, 10;
	add.s32 	%r124, %r6, %r123;
	mov.b32 	%r125, 0;
	st.shared.u32 	[%r124+512], %r125;
	st.shared.u32 	[%r124+1536], %r125;
	st.shared.u32 	[%r124+2560], %r125;
	st.shared.u32 	[%r124+3584], %r125;
	st.shared.u32 	[%r124+4608], %r125;
	st.shared.u32 	[%r124+5632], %r125;
	st.shared.u32 	[%r124+6656], %r125;
	st.shared.u32 	[%r124+7680], %r125;
	st.shared.u32 	[%r124+8704], %r125;
	st.shared.u32 	[%r124+9728], %r125;
	st.shared.u32 	[%r124+10752], %r125;
	st.shared.u32 	[%r124+11776], %r125;
	st.shared.u32 	[%r124+12800], %r125;
	st.shared.u32 	[%r124+13824], %r125;
	st.shared.u32 	[%r124+14848], %r125;
	st.shared.u32 	[%r124+15872], %r125;
	add.s32 	%r348, %r348, 16;
	setp.ne.s32 	%p16, %r348, %r7;
	mov.u32 	%r350, %r7;
	@%p16 bra 	$L__BB47_19;
$L__BB47_20:
	setp.eq.s32 	%p17, %r2, 0;
	@%p17 bra 	$L__BB47_30;
	setp.lt.u32 	%p18, %r23, 7;
	@%p18 bra 	$L__BB47_23;
	shl.b32 	%r126, %r350, 10;
	add.s32 	%r127, %r6, %r126;
	mov.b32 	%r128, 0;
	st.shared.u32 	[%r127+512], %r128;
	st.shared.u32 	[%r127+1536], %r128;
	st.shared.u32 	[%r127+2560], %r128;
	st.shared.u32 	[%r127+3584], %r128;
	st.shared.u32 	[%r127+4608], %r128;
	st.shared.u32 	[%r127+5632], %r128;
	st.shared.u32 	[%r127+6656], %r128;
	st.shared.u32 	[%r127+7680], %r128;
	add.s32 	%r350, %r350, 8;
$L__BB47_23:
	setp.eq.s32 	%p19, %r3, 0;
	@%p19 bra 	$L__BB47_30;
	setp.lt.u32 	%p20, %r4, 3;
	@%p20 bra 	$L__BB47_26;
	shl.b32 	%r129, %r350, 10;
	add.s32 	%r130, %r6, %r129;
	mov.b32 	%r131, 0;
	st.shared.u32 	[%r130+512], %r131;
	st.shared.u32 	[%r130+1536], %r131;
	st.shared.u32 	[%r130+2560], %r131;
	st.shared.u32 	[%r130+3584], %r131;
	add.s32 	%r350, %r350, 4;
$L__BB47_26:
	setp.eq.s32 	%p21, %r5, 0;
	@%p21 bra 	$L__BB47_30;
	setp.eq.s32 	%p22, %r5, 1;
	shl.b32 	%r132, %r350, 10;
	add.s32 	%r36, %r6, %r132;
	mov.b32 	%r133, 0;
	st.shared.u32 	[%r36+512], %r133;
	@%p22 bra 	$L__BB47_30;
	setp.eq.s32 	%p23, %r5, 2;
	mov.b32 	%r134, 0;
	st.shared.u32 	[%r36+1536], %r134;
	@%p23 bra 	$L__BB47_30;
	mov.b32 	%r135, 0;
	st.shared.u32 	[%r36+2560], %r135;
$L__BB47_30:
	bar.sync 	0;
	bar.sync 	0;
	shl.b64 	%rd8, %rd278, 30;
	sub.s64 	%rd103, %rd96, %rd8;
	min.u64 	%rd9, %rd103, 1073741824;
	setp.le.u64 	%p24, %rd9, %rd3;
	@%p24 bra 	$L__BB47_70;
	mov.u64 	%rd279, %rd3;
$L__BB47_32:
	add.s64 	%rd11, %rd279, %rd8;
	sub.s64 	%rd12, %rd96, %rd11;
	setp.lt.u64 	%p25, %rd12, 2048;
	@%p25 bra 	$L__BB47_34;
	add.s64 	%rd122, %rd11, %rd5;
	shl.b64 	%rd123, %rd122, 3;
	add.s64 	%rd124, %rd1, %rd123;
	ld.global.u64 	%rd310, [%rd124];
	ld.global.u64 	%rd309, [%rd124+1024];
	ld.global.u64 	%rd308, [%rd124+2048];
	ld.global.u64 	%rd307, [%rd124+3072];
	ld.global.u64 	%rd306, [%rd124+4096];
	ld.global.u64 	%rd305, [%rd124+5120];
	ld.global.u64 	%rd304, [%rd124+6144];
	ld.global.u64 	%rd303, [%rd124+7168];
	ld.global.u64 	%rd302, [%rd124+8192];
	ld.global.u64 	%rd301, [%rd124+9216];
	ld.global.u64 	%rd300, [%rd124+10240];
	ld.global.u64 	%rd299, [%rd124+11264];
	ld.global.u64 	%rd298, [%rd124+12288];
	ld.global.u64 	%rd297, [%rd124+13312];
	ld.global.u64 	%rd296, [%rd124+14336];
	ld.global.u64 	%rd295, [%rd124+15360];
	bra.uni 	$L__BB47_66;
$L__BB47_34:
	cvt.u32.u64 	%r136, %rd5;
	cvt.u32.u64 	%r37, %rd12;
	setp.ge.s32 	%p26, %r136, %r37;
	add.s64 	%rd105, %rd11, %rd5;
	shl.b64 	%rd106, %rd105, 3;
	add.s64 	%rd29, %rd1, %rd106;
	mov.b64 	%rd310, -1;
	@%p26 bra 	$L__BB47_36;
	ld.global.u64 	%rd310, [%rd29];
$L__BB47_36:
	setp.ge.s32 	%p27, %r8, %r37;
	mov.b64 	%rd309, -1;
	@%p27 bra 	$L__BB47_38;
	ld.global.u64 	%rd309, [%rd29+1024];
$L__BB47_38:
	setp.ge.s32 	%p28, %r9, %r37;
	mov.b64 	%rd308, -1;
	@%p28 bra 	$L__BB47_40;
	ld.global.u64 	%rd308, [%rd29+2048];
$L__BB47_40:
	mov.u32 	%r137, %tid.x;
	add.s32 	%r138, %r137, 384;
	setp.ge.s32 	%p29, %r138, %r37;
	mov.b64 	%rd307, -1;
	@%p29 bra 	$L__BB47_42;
	ld.global.u64 	%rd307, [%rd29+3072];
$L__BB47_42:
	setp.ge.s32 	%p30, %r10, %r37;
	mov.b64 	%rd306, -1;
	@%p30 bra 	$L__BB47_44;
	ld.global.u64 	%rd306, [%rd29+4096];
$L__BB47_44:
	setp.ge.s32 	%p31, %r11, %r37;
	mov.b64 	%rd305, -1;
	@%p31 bra 	$L__BB47_46;
	ld.global.u64 	%rd305, [%rd29+5120];
$L__BB47_46:
	setp.ge.s32 	%p32, %r12, %r37;
	mov.b64 	%rd304, -1;
	@%p32 bra 	$L__BB47_48;
	ld.global.u64 	%rd304, [%rd29+6144];
$L__BB47_48:
	add.s32 	%r140, %r137, 896;
	setp.ge.s32 	%p33, %r140, %r37;
	mov.b64 	%rd303, -1;
	@%p33 bra 	$L__BB47_50;
	ld.global.u64 	%rd303, [%rd29+7168];
$L__BB47_50:
	or.b32  	%r142, %r137, 1024;
	setp.ge.s32 	%p34, %r142, %r37;
	mov.b64 	%rd302, -1;
	@%p34 bra 	$L__BB47_52;
	ld.global.u64 	%rd302, [%rd29+8192];
$L__BB47_52:
	add.s32 	%r144, %r137, 1152;
	setp.ge.s32 	%p35, %r144, %r37;
	mov.b64 	%rd301, -1;
	@%p35 bra 	$L__BB47_54;
	ld.global.u64 	%rd301, [%rd29+9216];
$L__BB47_54:
	add.s32 	%r146, %r137, 1280;
	setp.ge.s32 	%p36, %r146, %r37;
	mov.b64 	%rd300, -1;
	@%p36 bra 	$L__BB47_56;
	ld.global.u64 	%rd300, [%rd29+10240];
$L__BB47_56:
	add.s32 	%r148, %r137, 1408;
	setp.ge.s32 	%p37, %r148, %r37;
	mov.b64 	%rd299, -1;
	@%p37 bra 	$L__BB47_58;
	ld.global.u64 	%rd299, [%rd29+11264];
$L__BB47_58:
	add.s32 	%r150, %r137, 1536;
	setp.ge.s32 	%p38, %r150, %r37;
	mov.b64 	%rd298, -1;
	@%p38 bra 	$L__BB47_60;
	ld.global.u64 	%rd298, [%rd29+12288];
$L__BB47_60:
	add.s32 	%r152, %r137, 1664;
	setp.ge.s32 	%p39, %r152, %r37;
	mov.b64 	%rd297, -1;
	@%p39 bra 	$L__BB47_62;
	ld.global.u64 	%rd297, [%rd29+13312];
$L__BB47_62:
	add.s32 	%r154, %r137, 1792;
	setp.ge.s32 	%p40, %r154, %r37;
	mov.b64 	%rd296, -1;
	@%p40 bra 	$L__BB47_64;
	ld.global.u64 	%rd296, [%rd29+14336];
$L__BB47_64:
	setp.ge.s32 	%p41, %r13, %r37;
	mov.b64 	%rd295, -1;
	@%p41 bra 	$L__BB47_66;
	ld.global.u64 	%rd295, [%rd29+15360];
$L__BB47_66:
	setp.le.s32 	%p42, %r94, %r93;
	@%p42 bra 	$L__BB47_69;
	setp.lt.s64 	%p43, %rd310, 0;
	selp.b64 	%rd125, 0, 9223372036854775807, %p43;
	xor.b64  	%rd126, %rd125, %rd310;
	setp.lt.s64 	%p44, %rd309, 0;
	selp.b64 	%rd127, 0, 9223372036854775807, %p44;
	xor.b64  	%rd128, %rd127, %rd309;
	setp.lt.s64 	%p45, %rd308, 0;
	selp.b64 	%rd129, 0, 9223372036854775807, %p45;
	xor.b64  	%rd130, %rd129, %rd308;
	setp.lt.s64 	%p46, %rd307, 0;
	selp.b64 	%rd131, 0, 9223372036854775807, %p46;
	xor.b64  	%rd132, %rd131, %rd307;
	setp.lt.s64 	%p47, %rd306, 0;
	selp.b64 	%rd133, 0, 9223372036854775807, %p47;
	xor.b64  	%rd134, %rd133, %rd306;
	setp.lt.s64 	%p48, %rd305, 0;
	selp.b64 	%rd135, 0, 9223372036854775807, %p48;
	xor.b64  	%rd136, %rd135, %rd305;
	setp.lt.s64 	%p49, %rd304, 0;
	selp.b64 	%rd137, 0, 9223372036854775807, %p49;
	xor.b64  	%rd138, %rd137, %rd304;
	setp.lt.s64 	%p50, %rd303, 0;
	selp.b64 	%rd139, 0, 9223372036854775807, %p50;
	xor.b64  	%rd140, %rd139, %rd303;
	setp.lt.s64 	%p51, %rd302, 0;
	selp.b64 	%rd141, 0, 9223372036854775807, %p51;
	xor.b64  	%rd142, %rd141, %rd302;
	setp.lt.s64 	%p52, %rd301, 0;
	selp.b64 	%rd143, 0, 9223372036854775807, %p52;
	xor.b64  	%rd144, %rd143, %rd301;
	setp.lt.s64 	%p53, %rd300, 0;
	selp.b64 	%rd145, 0, 9223372036854775807, %p53;
	xor.b64  	%rd146, %rd145, %rd300;
	setp.lt.s64 	%p54, %rd299, 0;
	selp.b64 	%rd147, 0, 9223372036854775807, %p54;
	xor.b64  	%rd148, %rd147, %rd299;
	setp.lt.s64 	%p55, %rd298, 0;
	selp.b64 	%rd149, 0, 9223372036854775807, %p55;
	xor.b64  	%rd150, %rd149, %rd298;
	setp.lt.s64 	%p56, %rd297, 0;
	selp.b64 	%rd151, 0, 9223372036854775807, %p56;
	xor.b64  	%rd152, %rd151, %rd297;
	setp.lt.s64 	%p57, %rd296, 0;
	selp.b64 	%rd153, 0, 9223372036854775807, %p57;
	xor.b64  	%rd154, %rd153, %rd296;
	setp.lt.s64 	%p58, %rd295, 0;
	selp.b64 	%rd155, 0, 9223372036854775807, %p58;
	xor.b64  	%rd156, %rd155, %rd295;
	setp.eq.s64 	%p59, %rd126, 9223372036854775807;
	selp.b64 	%rd77, -9223372036854775808, %rd126, %p59;
	setp.eq.s64 	%p60, %rd128, 9223372036854775807;
	selp.b64 	%rd78, -9223372036854775808, %rd128, %p60;
	setp.eq.s64 	%p61, %rd130, 9223372036854775807;
	selp.b64 	%rd79, -9223372036854775808, %rd130, %p61;
	setp.eq.s64 	%p62, %rd132, 9223372036854775807;
	selp.b64 	%rd80, -9223372036854775808, %rd132, %p62;
	setp.eq.s64 	%p63, %rd134, 9223372036854775807;
	selp.b64 	%rd81, -9223372036854775808, %rd134, %p63;
	setp.eq.s64 	%p64, %rd136, 9223372036854775807;
	selp.b64 	%rd82, -9223372036854775808, %rd136, %p64;
	setp.eq.s64 	%p65, %rd138, 9223372036854775807;
	selp.b64 	%rd83, -9223372036854775808, %rd138, %p65;
	setp.eq.s64 	%p66, %rd140, 9223372036854775807;
	selp.b64 	%rd84, -9223372036854775808, %rd140, %p66;
	setp.eq.s64 	%p67, %rd142, 9223372036854775807;
	selp.b64 	%rd85, -9223372036854775808, %rd142, %p67;
	setp.eq.s64 	%p68, %rd144, 9223372036854775807;
	selp.b64 	%rd86, -9223372036854775808, %rd144, %p68;
	setp.eq.s64 	%p69, %rd146, 9223372036854775807;
	selp.b64 	%rd87, -9223372036854775808, %rd146, %p69;
	setp.eq.s64 	%p70, %rd148, 9223372036854775807;
	selp.b64 	%rd88, -9223372036854775808, %rd148, %p70;
	setp.eq.s64 	%p71, %rd150, 9223372036854775807;
	selp.b64 	%rd89, -9223372036854775808, %rd150, %p71;
	setp.eq.s64 	%p72, %rd152, 9223372036854775807;
	selp.b64 	%rd90, -9223372036854775808, %rd152, %p72;
	setp.eq.s64 	%p73, %rd154, 9223372036854775807;
	selp.b64 	%rd91, -9223372036854775808, %rd154, %p73;
	setp.eq.s64 	%p74, %rd156, 9223372036854775807;
	selp.b64 	%rd92, -9223372036854775808, %rd156, %p74;
	mov.b32 	%r352, 0;
	mov.u32 	%r353, %r93;
$L__BB47_68:
	sub.s32 	%r156, %r94, %r353;
	shl.b32 	%r157, %r352, 10;
	mov.u32 	%r158, _ZZN3cub18CUB_300001_SM_10006detail10radix_sort30DeviceRadixSortHistogramKernelINS1_5radix10policy_hubIdjyE10Policy1000ELNS0_9SortOrderE1EdyNS1_21identity_decomposer_tEEEvPT2_PKT1_SA_iiT3_E12temp_storage;
	add.s32 	%r159, %r158, %r157;
	min.s32 	%r160, %r156, 8;
	mov.b32 	%r161, -1;
	shl.b32 	%r162, %r161, %r160;
	not.b32 	%r163, %r162;
	shr.u64 	%rd157, %rd77, %r353;
	cvt.u32.u64 	%r164, %rd157;
	and.b32  	%r165, %r164, %r163;
	shl.b32 	%r166, %r165, 2;
	add.s32 	%r167, %r159, %r166;
	atom.shared.add.u32 	%r168, [%r167], 1;
	shr.u64 	%rd158, %rd78, %r353;
	cvt.u32.u64 	%r169, %rd158;
	and.b32  	%r170, %r169, %r163;
	shl.b32 	%r171, %r170, 2;
	add.s32 	%r172, %r159, %r171;
	atom.shared.add.u32 	%r173, [%r172], 1;
	shr.u64 	%rd159, %rd79, %r353;
	cvt.u32.u64 	%r174, %rd159;
	and.b32  	%r175, %r174, %r163;
	shl.b32 	%r176, %r175, 2;
	add.s32 	%r177, %r159, %r176;
	atom.shared.add.u32 	%r178, [%r177], 1;
	shr.u64 	%rd160, %rd80, %r353;
	cvt.u32.u64 	%r179, %rd160;
	and.b32  	%r180, %r179, %r163;
	shl.b32 	%r181, %r180, 2;
	add.s32 	%r182, %r159, %r181;
	atom.shared.add.u32 	%r183, [%r182], 1;
	shr.u64 	%rd161, %rd81, %r353;
	cvt.u32.u64 	%r184, %rd161;
	and.b32  	%r185, %r184, %r163;
	shl.b32 	%r186, %r185, 2;
	add.s32 	%r187, %r159, %r186;
	atom.shared.add.u32 	%r188, [%r187], 1;
	shr.u64 	%rd162, %rd82, %r353;
	cvt.u32.u64 	%r189, %rd162;
	and.b32  	%r190, %r189, %r163;
	shl.b32 	%r191, %r190, 2;
	add.s32 	%r192, %r159, %r191;
	atom.shared.add.u32 	%r193, [%r192], 1;
	shr.u64 	%rd163, %rd83, %r353;
	cvt.u32.u64 	%r194, %rd163;
	and.b32  	%r195, %r194, %r163;
	shl.b32 	%r196, %r195, 2;
	add.s32 	%r197, %r159, %r196;
	atom.shared.add.u32 	%r198, [%r197], 1;
	shr.u64 	%rd164, %rd84, %r353;
	cvt.u32.u64 	%r199, %rd164;
	and.b32  	%r200, %r199, %r163;
	shl.b32 	%r201, %r200, 2;
	add.s32 	%r202, %r159, %r201;
	atom.shared.add.u32 	%r203, [%r202], 1;
	shr.u64 	%rd165, %rd85, %r353;
	cvt.u32.u64 	%r204, %rd165;
	and.b32  	%r205, %r204, %r163;
	shl.b32 	%r206, %r205, 2;
	add.s32 	%r207, %r159, %r206;
	atom.shared.add.u32 	%r208, [%r207], 1;
	shr.u64 	%rd166, %rd86, %r353;
	cvt.u32.u64 	%r209, %rd166;
	and.b32  	%r210, %r209, %r163;
	shl.b32 	%r211, %r210, 2;
	add.s32 	%r212, %r159, %r211;
	atom.shared.add.u32 	%r213, [%r212], 1;
	shr.u64 	%rd167, %rd87, %r353;
	cvt.u32.u64 	%r214, %rd167;
	and.b32  	%r215, %r214, %r163;
	shl.b32 	%r216, %r215, 2;
	add.s32 	%r217, %r159, %r216;
	atom.shared.add.u32 	%r218, [%r217], 1;
	shr.u64 	%rd168, %rd88, %r353;
	cvt.u32.u64 	%r219, %rd168;
	and.b32  	%r220, %r219, %r163;
	shl.b32 	%r221, %r220, 2;
	add.s32 	%r222, %r159, %r221;
	atom.shared.add.u32 	%r223, [%r222], 1;
	shr.u64 	%rd169, %rd89, %r353;
	cvt.u32.u64 	%r224, %rd169;
	and.b32  	%r225, %r224, %r163;
	shl.b32 	%r226, %r225, 2;
	add.s32 	%r227, %r159, %r226;
	atom.shared.add.u32 	%r228, [%r227], 1;
	shr.u64 	%rd170, %rd90, %r353;
	cvt.u32.u64 	%r229, %rd170;
	and.b32  	%r230, %r229, %r163;
	shl.b32 	%r231, %r230, 2;
	add.s32 	%r232, %r159, %r231;
	atom.shared.add.u32 	%r233, [%r232], 1;
	shr.u64 	%rd171, %rd91, %r353;
	cvt.u32.u64 	%r234, %rd171;
	and.b32  	%r235, %r234, %r163;
	shl.b32 	%r236, %r235, 2;
	add.s32 	%r237, %r159, %r236;
	atom.shared.add.u32 	%r238, [%r237], 1;
	shr.u64 	%rd172, %rd92, %r353;
	cvt.u32.u64 	%r239, %rd172;
	and.b32  	%r240, %r239, %r163;
	shl.b32 	%r241, %r240, 2;
	add.s32 	%r242, %r159, %r241;
	atom.shared.add.u32 	%r243, [%r242], 1;
	add.s32 	%r353, %r353, 8;
	add.s32 	%r352, %r352, 1;
	setp.lt.s32 	%p75, %r353, %r94;
	@%p75 bra 	$L__BB47_68;
$L__BB47_69:
	add.s64 	%rd279, %rd279, %rd4;
	setp.lt.u64 	%p76, %rd279, %rd9;
	@%p76 bra 	$L__BB47_32;
$L__BB47_70:
	bar.sync 	0;
	@%p1 bra 	$L__BB47_152;
	setp.lt.u32 	%p77, %r1, 7;
	mov.b32 	%r356, 0;
	@%p77 bra 	$L__BB47_90;
	mov.b32 	%r354, 0;
$L__BB47_73:
	.pragma "nounroll";
	shl.b32 	%r246, %r354, 10;
	add.s32 	%r43, %r6, %r246;
	ld.shared.u32 	%r44, [%r43];
	setp.eq.s32 	%p78, %r44, 0;
	@%p78 bra 	$L__BB47_75;
	cvt.u32.u64 	%r247, %rd5;
	shl.b32 	%r248, %r354, 8;
	add.s32 	%r249, %r248, %r247;
	mul.wide.u32 	%rd173, %r249, 8;
	add.s64 	%rd174, %rd2, %rd173;
	cvt.u64.u32 	%rd175, %r44;
	atom.global.add.u64 	%rd176, [%rd174], %rd175;
$L__BB47_75:
	ld.shared.u32 	%r45, [%r43+1024];
	setp.eq.s32 	%p79, %r45, 0;
	@%p79 bra 	$L__BB47_77;
	cvt.u32.u64 	%r250, %rd5;
	shl.b32 	%r251, %r354, 8;
	add.s32 	%r252, %r251, %r250;
	add.s32 	%r253, %r252, 256;
	mul.wide.u32 	%rd177, %r253, 8;
	add.s64 	%rd178, %rd2, %rd177;
	cvt.u64.u32 	%rd179, %r45;
	atom.global.add.u64 	%rd180, [%rd178], %rd179;
$L__BB47_77:
	ld.shared.u32 	%r46, [%r43+2048];
	setp.eq.s32 	%p80, %r46, 0;
	@%p80 bra 	$L__BB47_79;
	cvt.u32.u64 	%r254, %rd5;
	shl.b32 	%r255, %r354, 8;
	add.s32 	%r256, %r255, %r254;
	add.s32 	%r257, %r256, 512;
	mul.wide.u32 	%rd181, %r257, 8;
	add.s64 	%rd182, %rd2, %rd181;
	cvt.u64.u32 	%rd183, %r46;
	atom.global.add.u64 	%rd184, [%rd182], %rd183;
$L__BB47_79:
	ld.shared.u32 	%r47, [%r43+3072];
	setp.eq.s32 	%p81, %r47, 0;
	@%p81 bra 	$L__BB47_81;
	cvt.u32.u64 	%r258, %rd5;
	shl.b32 	%r259, %r354, 8;
	add.s32 	%r260, %r259, %r258;
	add.s32 	%r261, %r260, 768;
	mul.wide.u32 	%rd185, %r261, 8;
	add.s64 	%rd186, %rd2, %rd185;
	cvt.u64.u32 	%rd187, %r47;
	atom.global.add.u64 	%rd188, [%rd186], %rd187;
$L__BB47_81:
	ld.shared.u32 	%r48, [%r43+4096];
	setp.eq.s32 	%p82, %r48, 0;
	@%p82 bra 	$L__BB47_83;
	cvt.u32.u64 	%r262, %rd5;
	shl.b32 	%r263, %r354, 8;
	add.s32 	%r264, %r263, %r262;
	add.s32 	%r265, %r264, 1024;
	mul.wide.u32 	%rd189, %r265, 8;
	add.s64 	%rd190, %rd2, %rd189;
	cvt.u64.u32 	%rd191, %r48;
	atom.global.add.u64 	%rd192, [%rd190], %rd191;
$L__BB47_83:
	ld.shared.u32 	%r49, [%r43+5120];
	setp.eq.s32 	%p83, %r49, 0;
	@%p83 bra 	$L__BB47_85;
	cvt.u32.u64 	%r266, %rd5;
	shl.b32 	%r267, %r354, 8;
	add.s32 	%r268, %r267, %r266;
	add.s32 	%r269, %r268, 1280;
	mul.wide.u32 	%rd193, %r269, 8;
	add.s64 	%rd194, %rd2, %rd193;
	cvt.u64.u32 	%rd195, %r49;
	atom.global.add.u64 	%rd196, [%rd194], %rd195;
$L__BB47_85:
	ld.shared.u32 	%r50, [%r43+6144];
	setp.eq.s32 	%p84, %r50, 0;
	@%p84 bra 	$L__BB47_87;
	cvt.u32.u64 	%r270, %rd5;
	shl.b32 	%r271, %r354, 8;
	add.s32 	%r272, %r271, %r270;
	add.s32 	%r273, %r272, 1536;
	mul.wide.u32 	%rd197, %r273, 8;
	add.s64 	%rd198, %rd2, %rd197;
	cvt.u64.u32 	%rd199, %r50;
	atom.global.add.u64 	%rd200, [%rd198], %rd199;
$L__BB47_87:
	ld.shared.u32 	%r51, [%r43+7168];
	setp.eq.s32 	%p85, %r51, 0;
	@%p85 bra 	$L__BB47_89;
	cvt.u32.u64 	%r274, %rd5;
	shl.b32 	%r275, %r354, 8;
	add.s32 	%r276, %r275, %r274;
	add.s32 	%r277, %r276, 1792;
	mul.wide.u32 	%rd201, %r277, 8;
	add.s64 	%rd202, %rd2, %rd201;
	cvt.u64.u32 	%rd203, %r51;
	atom.global.add.u64 	%rd204, [%rd202], %rd203;
$L__BB47_89:
	add.s32 	%r354, %r354, 8;
	setp.ne.s32 	%p86, %r354, %r14;
	mov.u32 	%r356, %r14;
	@%p86 bra 	$L__BB47_73;
$L__BB47_90:
	add.s32 	%r54, %r5, -1;
	setp.eq.s32 	%p87, %r3, 0;
	@%p87 bra 	$L__BB47_111;
	setp.lt.u32 	%p88, %r4, 3;
	@%p88 bra 	$L__BB47_101;
	shl.b32 	%r278, %r356, 10;
	add.s32 	%r55, %r6, %r278;
	ld.shared.u32 	%r56, [%r55];
	setp.eq.s32 	%p89, %r56, 0;
	@%p89 bra 	$L__BB47_94;
	cvt.u32.u64 	%r279, %rd5;
	shl.b32 	%r280, %r356, 8;
	add.s32 	%r281, %r280, %r279;
	mul.wide.u32 	%rd205, %r281, 8;
	add.s64 	%rd206, %rd2, %rd205;
	cvt.u64.u32 	%rd207, %r56;
	atom.global.add.u64 	%rd208, [%rd206], %rd207;
$L__BB47_94:
	ld.shared.u32 	%r57, [%r55+1024];
	setp.eq.s32 	%p90, %r57, 0;
	@%p90 bra 	$L__BB47_96;
	cvt.u32.u64 	%r282, %rd5;
	shl.b32 	%r283, %r356, 8;
	add.s32 	%r284, %r283, %r282;
	add.s32 	%r285, %r284, 256;
	mul.wide.u32 	%rd209, %r285, 8;
	add.s64 	%rd210, %rd2, %rd209;
	cvt.u64.u32 	%rd211, %r57;
	atom.global.add.u64 	%rd212, [%rd210], %rd211;
$L__BB47_96:
	ld.shared.u32 	%r58, [%r55+2048];
	setp.eq.s32 	%p91, %r58, 0;
	@%p91 bra 	$L__BB47_98;
	cvt.u32.u64 	%r286, %rd5;
	shl.b32 	%r287, %r356, 8;
	add.s32 	%r288, %r287, %r286;
	add.s32 	%r289, %r288, 512;
	mul.wide.u32 	%rd213, %r289, 8;
	add.s64 	%rd214, %rd2, %rd213;
	cvt.u64.u32 	%rd215, %r58;
	atom.global.add.u64 	%rd216, [%rd214], %rd215;
$L__BB47_98:
	ld.shared.u32 	%r59, [%r55+3072];
	setp.eq.s32 	%p92, %r59, 0;
	@%p92 bra 	$L__BB47_100;
	cvt.u32.u64 	%r290, %rd5;
	shl.b32 	%r291, %r356, 8;
	add.s32 	%r292, %r291, %r290;
	add.s32 	%r293, %r292, 768;
	mul.wide.u32 	%rd217, %r293, 8;
	add.s64 	%rd218, %rd2, %rd217;
	cvt.u64.u32 	%rd219, %r59;
	atom.global.add.u64 	%rd220, [%rd218], %rd219;
$L__BB47_100:
	add.s32 	%r356, %r356, 4;
$L__BB47_101:
	setp.eq.s32 	%p93, %r5, 0;
	@%p93 bra 	$L__BB47_111;
	setp.eq.s32 	%p94, %r54, 0;
	@%p94 bra 	$L__BB47_108;
	shl.b32 	%r294, %r356, 10;
	add.s32 	%r62, %r6, %r294;
	ld.shared.u32 	%r63, [%r62];
	setp.eq.s32 	%p95, %r63, 0;
	@%p95 bra 	$L__BB47_105;
	cvt.u32.u64 	%r295, %rd5;
	shl.b32 	%r296, %r356, 8;
	add.s32 	%r297, %r296, %r295;
	mul.wide.u32 	%rd221, %r297, 8;
	add.s64 	%rd222, %rd2, %rd221;
	cvt.u64.u32 	%rd223, %r63;
	atom.global.add.u64 	%rd224, [%rd222], %rd223;
$L__BB47_105:
	ld.shared.u32 	%r64, [%r62+1024];
	setp.eq.s32 	%p96, %r64, 0;
	@%p96 bra 	$L__BB47_107;
	cvt.u32.u64 	%r298, %rd5;
	shl.b32 	%r299, %r356, 8;
	add.s32 	%r300, %r299, %r298;
	add.s32 	%r301, %r300, 256;
	mul.wide.u32 	%rd225, %r301, 8;
	add.s64 	%rd226, %rd2, %rd225;
	cvt.u64.u32 	%rd227, %r64;
	atom.global.add.u64 	%rd228, [%rd226], %rd227;
$L__BB47_107:
	add.s32 	%r356, %r356, 2;
$L__BB47_108:
	setp.eq.s32 	%p97, %r15, 0;
	@%p97 bra 	$L__BB47_111;
	shl.b32 	%r302, %r356, 10;
	add.s32 	%r303, %r6, %r302;
	ld.shared.u32 	%r67, [%r303];
	setp.eq.s32 	%p98, %r67, 0;
	@%p98 bra 	$L__BB47_111;
	cvt.u32.u64 	%r304, %rd5;
	shl.b32 	%r305, %r356, 8;
	add.s32 	%r306, %r305, %r304;
	mul.wide.u32 	%rd229, %r306, 8;
	add.s64 	%rd230, %rd2, %rd229;
	cvt.u64.u32 	%rd231, %r67;
	atom.global.add.u64 	%rd232, [%rd230], %rd231;
$L__BB47_111:
	cvt.u32.u64 	%r307, %rd5;
	setp.gt.u32 	%p99, %r307, 127;
	@%p99 bra 	$L__BB47_152;
	setp.lt.u32 	%p100, %r1, 7;
	mov.b32 	%r360, 0;
	@%p100 bra 	$L__BB47_131;
	mov.b32 	%r358, 0;
$L__BB47_114:
	.pragma "nounroll";
	shl.b32 	%r311, %r358, 10;
	add.s32 	%r69, %r6, %r311;
	ld.shared.u32 	%r70, [%r69+512];
	setp.eq.s32 	%p101, %r70, 0;
	shl.b32 	%r312, %r358, 8;
	add.s32 	%r313, %r312, %r307;
	mul.wide.u32 	%rd233, %r313, 8;
	add.s64 	%rd94, %rd2, %rd233;
	@%p101 bra 	$L__BB47_116;
	cvt.u64.u32 	%rd234, %r70;
	atom.global.add.u64 	%rd235, [%rd94+1024], %rd234;
$L__BB47_116:
	ld.shared.u32 	%r71, [%r69+1536];
	setp.eq.s32 	%p102, %r71, 0;
	@%p102 bra 	$L__BB47_118;
	cvt.u64.u32 	%rd236, %r71;
	atom.global.add.u64 	%rd237, [%rd94+3072], %rd236;
$L__BB47_118:
	ld.shared.u32 	%r72, [%r69+2560];
	setp.eq.s32 	%p103, %r72, 0;
	@%p103 bra 	$L__BB47_120;
	cvt.u64.u32 	%rd238, %r72;
	atom.global.add.u64 	%rd239, [%rd94+5120], %rd238;
$L__BB47_120:
	ld.shared.u32 	%r73, [%r69+3584];
	setp.eq.s32 	%p104, %r73, 0;
	@%p104 bra 	$L__BB47_122;
	cvt.u64.u32 	%rd240, %r73;
	atom.global.add.u64 	%rd241, [%rd94+7168], %rd240;
$L__BB47_122:
	ld.shared.u32 	%r74, [%r69+4608];
	setp.eq.s32 	%p105, %r74, 0;
	@%p105 bra 	$L__BB47_124;
	cvt.u64.u32 	%rd242, %r74;
	atom.global.add.u64 	%rd243, [%rd94+9216], %rd242;
$L__BB47_124:
	ld.shared.u32 	%r75, [%r69+5632];
	setp.eq.s32 	%p106, %r75, 0;
	@%p106 bra 	$L__BB47_126;
	cvt.u64.u32 	%rd244, %r75;
	atom.global.add.u64 	%rd245, [%rd94+11264], %rd244;
$L__BB47_126:
	ld.shared.u32 	%r76, [%r69+6656];
	setp.eq.s32 	%p107, %r76, 0;
	@%p107 bra 	$L__BB47_128;
	cvt.u64.u32 	%rd246, %r76;
	atom.global.add.u64 	%rd247, [%rd94+13312], %rd246;
$L__BB47_128:
	ld.shared.u32 	%r77, [%r69+7680];
	setp.eq.s32 	%p108, %r77, 0;
	@%p108 bra 	$L__BB47_130;
	cvt.u64.u32 	%rd248, %r77;
	atom.global.add.u64 	%rd249, [%rd94+15360], %rd248;
$L__BB47_130:
	add.s32 	%r358, %r358, 8;
	setp.ne.s32 	%p109, %r358, %r14;
	mov.u32 	%r360, %r14;
	@%p109 bra 	$L__BB47_114;
$L__BB47_131:
	setp.eq.s32 	%p110, %r3, 0;
	@%p110 bra 	$L__BB47_152;
	setp.lt.u32 	%p111, %r4, 3;
	@%p111 bra 	$L__BB47_142;
	shl.b32 	%r314, %r360, 10;
	add.s32 	%r80, %r6, %r314;
	ld.shared.u32 	%r81, [%r80+512];
	setp.eq.s32 	%p112, %r81, 0;
	@%p112 bra 	$L__BB47_135;
	shl.b32 	%r316, %r360, 8;
	add.s32 	%r317, %r316, %r307;
	mul.wide.u32 	%rd250, %r317, 8;
	add.s64 	%rd251, %rd2, %rd250;
	cvt.u64.u32 	%rd252, %r81;
	atom.global.add.u64 	%rd253, [%rd251+1024], %rd252;
$L__BB47_135:
	ld.shared.u32 	%r82, [%r80+1536];
	setp.eq.s32 	%p113, %r82, 0;
	@%p113 bra 	$L__BB47_137;
	shl.b32 	%r319, %r360, 8;
	add.s32 	%r320, %r319, %r307;
	add.s32 	%r321, %r320, 256;
	mul.wide.u32 	%rd254, %r321, 8;
	add.s64 	%rd255, %rd2, %rd254;
	cvt.u64.u32 	%rd256, %r82;
	atom.global.add.u64 	%rd257, [%rd255+1024], %rd256;
$L__BB47_137:
	ld.shared.u32 	%r83, [%r80+2560];
	setp.eq.s32 	%p114, %r83, 0;
	@%p114 bra 	$L__BB47_139;
	shl.b32 	%r323, %r360, 8;
	add.s32 	%r324, %r323, %r307;
	add.s32 	%r325, %r324, 512;
	mul.wide.u32 	%rd258, %r325, 8;
	add.s64 	%rd259, %rd2, %rd258;
	cvt.u64.u32 	%rd260, %r83;
	atom.global.add.u64 	%rd261, [%rd259+1024], %rd260;
$L__BB47_139:
	ld.shared.u32 	%r84, [%r80+3584];
	setp.eq.s32 	%p115, %r84, 0;
	@%p115 bra 	$L__BB47_141;
	shl.b32 	%r327, %r360, 8;
	add.s32 	%r328, %r327, %r307;
	add.s32 	%r329, %r328, 768;
	mul.wide.u32 	%rd262, %r329, 8;
	add.s64 	%rd263, %rd2, %rd262;
	cvt.u64.u32 	%rd264, %r84;
	atom.global.add.u64 	%rd265, [%rd263+1024], %rd264;
$L__BB47_141:
	add.s32 	%r360, %r360, 4;
$L__BB47_142:
	setp.eq.s32 	%p116, %r5, 0;
	@%p116 bra 	$L__BB47_152;
	setp.eq.s32 	%p117, %r54, 0;
	@%p117 bra 	$L__BB47_149;
	shl.b32 	%r330, %r360, 10;
	add.s32 	%r87, %r6, %r330;
	ld.shared.u32 	%r88, [%r87+512];
	setp.eq.s32 	%p118, %r88, 0;
	@%p118 bra 	$L__BB47_146;
	shl.b32 	%r332, %r360, 8;
	add.s32 	%r333, %r332, %r307;
	mul.wide.u32 	%rd266, %r333, 8;
	add.s64 	%rd267, %rd2, %rd266;
	cvt.u64.u32 	%rd268, %r88;
	atom.global.add.u64 	%rd269, [%rd267+1024], %rd268;
$L__BB47_146:
	ld.shared.u32 	%r89, [%r87+1536];
	setp.eq.s32 	%p119, %r89, 0;
	@%p119 bra 	$L__BB47_148;
	shl.b32 	%r335, %r360, 8;
	add.s32 	%r336, %r335, %r307;
	add.s32 	%r337, %r336, 256;
	mul.wide.u32 	%rd270, %r337, 8;
	add.s64 	%rd271, %rd2, %rd270;
	cvt.u64.u32 	%rd272, %r89;
	atom.global.add.u64 	%rd273, [%rd271+1024], %rd272;
$L__BB47_148:
	add.s32 	%r360, %r360, 2;
$L__BB47_149:
	setp.eq.s32 	%p120, %r15, 0;
	@%p120 bra 	$L__BB47_152;
	shl.b32 	%r338, %r360, 10;
	add.s32 	%r339, %r6, %r338;
	ld.shared.u32 	%r92, [%r339+512];
	setp.eq.s32 	%p121, %r92, 0;
	@%p121 bra 	$L__BB47_152;
	shl.b32 	%r341, %r360, 8;
	add.s32 	%r342, %r341, %r307;
	mul.wide.u32 	%rd274, %r342, 8;
	add.s64 	%rd275, %rd2, %rd274;
	cvt.u64.u32 	%rd276, %r92;
	atom.global.add.u64 	%rd277, [%rd275+1024], %rd276;
$L__BB47_152:
	bar.sync 	0;
	add.s64 	%rd278, %rd278, 1;
	setp.ne.s64 	%p122, %rd278, %rd6;
	@%p122 bra 	$L__BB47_2;
$L__BB47_153:
	ret;

}
	// .globl	_ZN3cub18CUB_300001_SM_10006detail10radix_sort29DeviceRadixSortOnesweepKernelINS1_5radix10policy_hubIdjyE10Policy1000ELNS0_9SortOrderE1EdjyiiNS1_21identity_decomposer_tEEEvPT5_SB_PT3_PKSC_PT1_PKSG_PT2_PKSK_T4_iiT6_
.visible .entry _ZN3cub18CUB_300001_SM_10006detail10radix_sort29DeviceRadixSortOnesweepKernelINS1_5radix10policy_hubIdjyE10Policy1000ELNS0_9SortOrderE1EdjyiiNS1_21identity_decomposer_tEEEvPT5_SB_PT3_PKSC_PT1_PKSG_PT2_PKSK_T4_iiT6_(
	.param .u64 .ptr .align 1 _ZN3cub18CUB_300001_SM_10006detail10radix_sort29DeviceRadixSortOnesweepKernelINS1_5radix10policy_hubIdjyE10Policy1000ELNS0_9SortOrderE1EdjyiiNS1_21identity_decomposer_tEEEvPT5_SB_PT3_PKSC_PT1_PKSG_PT2_PKSK_T4_iiT6__param_0,
	.param .u64 .ptr .align 1 _ZN3cub18CUB_300001_SM_10006detail10radix_sort29DeviceRadixSortOnesweepKernelINS1_5radix10policy_hubIdjyE10Policy1000ELNS0_9SortOrderE1EdjyiiNS1_21identity_decomposer_tEEEvPT5_SB_PT3_PKSC_PT1_PKSG_PT2_PKSK_T4_iiT6__param_1,
	.param .u64 .ptr .align 1 _ZN3cub18CUB_300001_SM_10006detail10radix_sort29DeviceRadixSortOnesweepKernelINS1_5radix10policy_hubIdjyE10Policy1000ELNS0_9SortOrderE1EdjyiiNS1_21identity_decomposer_tEEEvPT5_SB_PT3_PKSC_PT1_PKSG_PT2_PKSK_T4_iiT6__param_2,
	.param .u64 .ptr .align 1 _ZN3cub18CUB_300001_SM_10006detail10radix_sort29DeviceRadixSortOnesweepKernelINS1_5radix10policy_hubIdjyE10Policy1000ELNS0_9SortOrderE1EdjyiiNS1_21identity_decomposer_tEEEvPT5_SB_PT3_PKSC_PT1_PKSG_PT2_PKSK_T4_iiT6__param_3,
	.param .u64 .ptr .align 1 _ZN3cub18CUB_300001_SM_10006detail10radix_sort29DeviceRadixSortOnesweepKernelINS1_5radix10policy_hubIdjyE10Policy1000ELNS0_9SortOrderE1EdjyiiNS1_21identity_decomposer_tEEEvPT5_SB_PT3_PKSC_PT1_PKSG_PT2_PKSK_T4_iiT6__param_4,
	.param .u64 .ptr .align 1 _ZN3cub18CUB_300001_SM_10006detail10radix_sort29DeviceRadixSortOnesweepKernelINS1_5radix10policy_hubIdjyE10Policy1000ELNS0_9SortOrderE1EdjyiiNS1_21identity_decomposer_tEEEvPT5_SB_PT3_PKSC_PT1_PKSG_PT2_PKSK_T4_iiT6__param_5,
	.param .u64 .ptr .align 1 _ZN3cub18CUB_300001_SM_10006detail10radix_sort29DeviceRadixSortOnesweepKernelINS1_5radix10policy_hubIdjyE10Policy1000ELNS0_9SortOrderE1EdjyiiNS1_21identity_decomposer_tEEEvPT5_SB_PT3_PKSC_PT1_PKSG_PT2_PKSK_T4_iiT6__param_6,
	.param .u64 .ptr .align 1 _ZN3cub18CUB_300001_SM_10006detail10radix_sort29DeviceRadixSortOnesweepKernelINS1_5radix10policy_hubIdjyE10Policy1000ELNS0_9SortOrderE1EdjyiiNS1_21identity_decomposer_tEEEvPT5_SB_PT3_PKSC_PT1_PKSG_PT2_PKSK_T4_iiT6__param_7,
	.param .u32 _ZN3cub18CUB_300001_SM_10006detail10radix_sort29DeviceRadixSortOnesweepKernelINS1_5radix10policy_hubIdjyE10Policy1000ELNS0_9SortOrderE1EdjyiiNS1_21identity_decomposer_tEEEvPT5_SB_PT3_PKSC_PT1_PKSG_PT2_PKSK_T4_iiT6__param_8,
	.param .u32 _ZN3cub18CUB_300001_SM_10006detail10radix_sort29DeviceRadixSortOnesweepKernelINS1_5radix10policy_hubIdjyE10Policy1000ELNS0_9SortOrderE1EdjyiiNS1_21identity_decomposer_tEEEvPT5_SB_PT3_PKSC_PT1_PKSG_PT2_PKSK_T4_iiT6__param_9,
	.param .u32 _ZN3cub18CUB_300001_SM_10006detail10radix_sort29DeviceRadixSortOnesweepKernelINS1_5radix10policy_hubIdjyE10Policy1000ELNS0_9SortOrderE1EdjyiiNS1_21identity_decomposer_tEEEvPT5_SB_PT3_PKSC_PT1_PKSG_PT2_PKSK_T4_iiT6__param_10,
	.param .align 1 .b8 _ZN3cub18CUB_300001_SM_10006detail10radix_sort29DeviceRadixSortOnesweepKernelINS1_5radix10policy_hubIdjyE10Policy1000ELNS0_9SortOrderE1EdjyiiNS1_21identity_decomposer_tEEEvPT5_SB_PT3_PKSC_PT1_PKSG_PT2_PKSK_T4_iiT6__param_11[1]
)
.maxntid 384
{
	.reg .pred 	%p<318>;
	.reg .b32 	%r<1798>;
	.reg .b64 	%rd<779>;
	// demoted variable
	.shared .align 16 .b8 _ZZN3cub18CUB_300001_SM_10006detail10radix_sort29DeviceRadixSortOnesweepKernelINS1_5radix10policy_hubIdjyE10Policy1000ELNS0_9SortOrderE1EdjyiiNS1_21identity_decomposer_tEEEvPT5_SB_PT3_PKSC_PT1_PKSG_PT2_PKSK_T4_iiT6_E1s[48128];
	ld.param.u64 	%rd130, [_ZN3cub18CUB_300001_SM_10006detail10radix_sort29DeviceRadixSortOnesweepKernelINS1_5radix10policy_hubIdjyE10Policy1000ELNS0_9SortOrderE1EdjyiiNS1_21identity_decomposer_tEEEvPT5_SB_PT3_PKSC_PT1_PKSG_PT2_PKSK_T4_iiT6__param_1];
	ld.param.u64 	%rd134, [_ZN3cub18CUB_300001_SM_10006detail10radix_sort29DeviceRadixSortOnesweepKernelINS1_5radix10policy_hubIdjyE10Policy1000ELNS0_9SortOrderE1EdjyiiNS1_21identity_decomposer_tEEEvPT5_SB_PT3_PKSC_PT1_PKSG_PT2_PKSK_T4_iiT6__param_4];
	ld.param.u64 	%rd135, [_ZN3cub18CUB_300001_SM_10006detail10radix_sort29DeviceRadixSortOnesweepKernelINS1_5radix10policy_hubIdjyE10Policy1000ELNS0_9SortOrderE1EdjyiiNS1_21identity_decomposer_tEEEvPT5_SB_PT3_PKSC_PT1_PKSG_PT2_PKSK_T4_iiT6__param_5];
	ld.param.u64 	%rd136, [_ZN3cub18CUB_300001_SM_10006detail10radix_sort29DeviceRadixSortOnesweepKernelINS1_5radix10policy_hubIdjyE10Policy1000ELNS0_9SortOrderE1EdjyiiNS1_21identity_decomposer_tEEEvPT5_SB_PT3_PKSC_PT1_PKSG_PT2_PKSK_T4_iiT6__param_6];
	ld.param.u32 	%r300, [_ZN3cub18CUB_300001_SM_10006detail10radix_sort29DeviceRadixSortOnesweepKernelINS1_5radix10policy_hubIdjyE10Policy1000ELNS0_9SortOrderE1EdjyiiNS1_21identity_decomposer_tEEEvPT5_SB_PT3_PKSC_PT1_PKSG_PT2_PKSK_T4_iiT6__param_8];
	cvta.to.global.u64 	%rd1, %rd136;
	cvta.to.global.u64 	%rd2, %rd134;
	cvta.to.global.u64 	%rd3, %rd135;
	mov.u32 	%r1, %tid.x;
	// begin inline asm
	mov.u32 %r303, %laneid;
	// end inline asm
	setp.ne.s32 	%p1, %r1, 0;
	@%p1 bra 	$L__BB48_2;
	cvta.to.global.u64 	%rd137, %rd130;
	atom.global.add.u32 	%r304, [%rd137], 1;
	st.shared.u32 	[_ZZN3cub18CUB_300001_SM_10006detail10radix_sort29DeviceRadixSortOnesweepKernelINS1_5radix10policy_hubIdjyE10Policy1000ELNS0_9SortOrderE1EdjyiiNS1_21identity_decomposer_tEEEvPT5_SB_PT3_PKSC_PT1_PKSG_PT2_PKSK_T4_iiT6_E1s+46080], %r304;
$L__BB48_2:
	bar.sync 	0;
	ld.shared.u32 	%r3, [_ZZN3cub18CUB_300001_SM_10006detail10radix_sort29DeviceRadixSortOnesweepKernelINS1_5radix10policy_hubIdjyE10Policy1000ELNS0_9SortOrderE1EdjyiiNS1_21identity_decomposer_tEEEvPT5_SB_PT3_PKSC_PT1_PKSG_PT2_PKSK_T4_iiT6_E1s+46080];
	mul.lo.s32 	%r305, %r3, 5760;
	add.s32 	%r4, %r305, 5760;
	setp.gt.s32 	%p2, %r4, %r300;
	cvt.s64.s32 	%rd4, %r305;
	@%p2 bra 	$L__BB48_4;
	and.b32  	%r306, %r1, 31;
	and.b32  	%r307, %r1, 992;
	mul.lo.s32 	%r308, %r307, 15;
	or.b32  	%r309, %r308, %r306;
	cvt.u64.u32 	%rd138, %r309;
	add.s64 	%rd139, %rd138, %rd4;
	shl.b64 	%rd140, %rd139, 3;
	add.s64 	%rd141, %rd3, %rd140;
	ld.global.u64 	%rd761, [%rd141];
	ld.global.u64 	%rd760, [%rd141+256];
	ld.global.u64 	%rd759, [%rd141+512];
	ld.global.u64 	%rd758, [%rd141+768];
	ld.global.u64 	%rd757, [%rd141+1024];
	ld.global.u64 	%rd756, [%rd141+1280];
	ld.global.u64 	%rd755, [%rd141+1536];
	ld.global.u64 	%rd754, [%rd141+1792];
	ld.global.u64 	%rd753, [%rd141+2048];
	ld.global.u64 	%rd752, [%rd141+2304];
	ld.global.u64 	%rd751, [%rd141+2560];
	ld.global.u64 	%rd750, [%rd141+2816];
	ld.global.u64 	%rd749, [%rd141+3072];
	ld.global.u64 	%rd748, [%rd141+3328];
	ld.global.u64 	%rd747, [%rd141+3584];
	bra.uni 	$L__BB48_34;
$L__BB48_4:
	cvt.u32.u64 	%r310, %rd4;
	sub.s32 	%r5, %r300, %r310;
	and.b32  	%r311, %r1, 31;
	and.b32  	%r312, %r1, 992;
	mul.lo.s32 	%r313, %r312, 15;
	or.b32  	%r6, %r313, %r311;
	setp.ge.s32 	%p3, %r6, %r5;
	cvt.u64.u32 	%rd143, %r6;
	add.s64 	%rd144, %rd143, %rd4;
	shl.b64 	%rd145, %rd144, 3;
	add.s64 	%rd20, %rd3, %rd145;
	mov.b64 	%rd761, -1;
	@%p3 bra 	$L__BB48_6;
	ld.global.u64 	%rd761, [%rd20];
$L__BB48_6:
	add.s32 	%r314, %r6, 32;
	setp.ge.s32 	%p4, %r314, %r5;
	mov.b64 	%rd760, -1;
	@%p4 bra 	$L__BB48_8;
	ld.global.u64 	%rd760, [%rd20+256];
$L__BB48_8:
	add.s32 	%r315, %r6, 64;
	setp.ge.s32 	%p5, %r315, %r5;
	mov.b64 	%rd759, -1;
	@%p5 bra 	$L__BB48_10;
	ld.global.u64 	%rd759, [%rd20+512];
$L__BB48_10:
	add.s32 	%r316, %r6, 96;
	setp.ge.s32 	%p6, %r316, %r5;
	mov.b64 	%rd758, -1;
	@%p6 bra 	$L__BB48_12;
	ld.global.u64 	%rd758, [%rd20+768];
$L__BB48_12:
	add.s32 	%r317, %r6, 128;
	setp.ge.s32 	%p7, %r317, %r5;
	mov.b64 	%rd757, -1;
	@%p7 bra 	$L__BB48_14;
	ld.global.u64 	%rd757, [%rd20+1024];
$L__BB48_14:
	add.s32 	%r318, %r6, 160;
	setp.ge.s32 	%p8, %r318, %r5;
	mov.b64 	%rd756, -1;
	@%p8 bra 	$L__BB48_16;
	ld.global.u64 	%rd756, [%rd20+1280];
$L__BB48_16:
	add.s32 	%r319, %r6, 192;
	setp.ge.s32 	%p9, %r319, %r5;
	mov.b64 	%rd755, -1;
	@%p9 bra 	$L__BB48_18;
	ld.global.u64 	%rd755, [%rd20+1536];
$L__BB48_18:
	add.s32 	%r320, %r6, 224;
	setp.ge.s32 	%p10, %r320, %r5;
	mov.b64 	%rd754, -1;
	@%p10 bra 	$L__BB48_20;
	ld.global.u64 	%rd754, [%rd20+1792];
$L__BB48_20:
	add.s32 	%r321, %r6, 256;
	setp.ge.s32 	%p11, %r321, %r5;
	mov.b64 	%rd753, -1;
	@%p11 bra 	$L__BB48_22;
	ld.global.u64 	%rd753, [%rd20+2048];
$L__BB48_22:
	add.s32 	%r322, %r6, 288;
	setp.ge.s32 	%p12, %r322, %r5;
	mov.b64 	%rd752, -1;
	@%p12 bra 	$L__BB48_24;
	ld.global.u64 	%rd752, [%rd20+2304];
$L__BB48_24:
	add.s32 	%r323, %r6, 320;
	setp.ge.s32 	%p13, %r323, %r5;
	mov.b64 	%rd751, -1;
	@%p13 bra 	$L__BB48_26;
	ld.global.u64 	%rd751, [%rd20+2560];
$L__BB48_26:
	add.s32 	%r324, %r6, 352;
	setp.ge.s32 	%p14, %r324, %r5;
	mov.b64 	%rd750, -1;
	@%p14 bra 	$L__BB48_28;
	ld.global.u64 	%rd750, [%rd20+2816];
$L__BB48_28:
	add.s32 	%r325, %r6, 384;
	setp.ge.s32 	%p15, %r325, %r5;
	mov.b64 	%rd749, -1;
	@%p15 bra 	$L__BB48_30;
	ld.global.u64 	%rd749, [%rd20+3072];
$L__BB48_30:
	add.s32 	%r326, %r6, 416;
	setp.ge.s32 	%p16, %r326, %r5;
	mov.b64 	%rd748, -1;
	@%p16 bra 	$L__BB48_32;
	ld.global.u64 	%rd748, [%rd20+3328];
$L__BB48_32:
	add.s32 	%r327, %r6, 448;
	setp.ge.s32 	%p17, %r327, %r5;
	mov.b64 	%rd747, -1;
	@%p17 bra 	$L__BB48_34;
	ld.global.u64 	%rd747, [%rd20+3584];
$L__BB48_34:
	ld.param.u32 	%r1707, [_ZN3cub18CUB_300001_SM_10006detail10radix_sort29DeviceRadixSortOnesweepKernelINS1_5radix10policy_hubIdjyE10Policy1000ELNS0_9SortOrderE1EdjyiiNS1_21identity_decomposer_tEEEvPT5_SB_PT3_PKSC_PT1_PKSG_PT2_PKSK_T4_iiT6__param_10];
	setp.lt.s64 	%p18, %rd760, 0;
	selp.b64 	%rd160, 0, 9223372036854775807, %p18;
	xor.b64  	%rd776, %rd160, %rd760;
	setp.lt.s64 	%p19, %rd758, 0;
	selp.b64 	%rd161, 0, 9223372036854775807, %p19;
	xor.b64  	%rd774, %rd161, %rd758;
	mov.b32 	%r328, -1;
	shl.b32 	%r329, %r328, %r1707;
	not.b32 	%r7, %r329;
	shl.b32 	%r330, %r1, 5;
	and.b32  	%r331, %r330, 31744;
	mov.u32 	%r332, _ZZN3cub18CUB_300001_SM_10006detail10radix_sort29DeviceRadixSortOnesweepKernelINS1_5radix10policy_hubIdjyE10Policy1000ELNS0_9SortOrderE1EdjyiiNS1_21identity_decomposer_tEEEvPT5_SB_PT3_PKSC_PT1_PKSG_PT2_PKSK_T4_iiT6_E1s;
	add.s32 	%r8, %r332, %r331;
	setp.gt.s32 	%p20, %r303, 255;
	@%p20 bra 	$L__BB48_47;
	max.s32 	%r333, %r303, 224;
	sub.s32 	%r334, %r333, %r303;
	add.s32 	%r335, %r334, 31;
	shr.u32 	%r336, %r335, 5;
	add.s32 	%r9, %r336, 1;
	setp.lt.u32 	%p21, %r335, 480;
	mov.u32 	%r1711, %r303;
	@%p21 bra 	$L__BB48_38;
	and.b32  	%r337, %r9, 268435440;
	neg.s32 	%r1709, %r337;
	shl.b32 	%r340, %r303, 2;
	add.s32 	%r341, %r331, %r340;
	add.s32 	%r343, %r341, %r332;
	add.s32 	%r1708, %r343, 1024;
	mov.u32 	%r1711, %r303;
$L__BB48_37:
	.pragma "nounroll";
	mov.b32 	%r344, 0;
	st.shared.u32 	[%r1708+-1024], %r344;
	st.shared.u32 	[%r1708+-896], %r344;
	st.shared.u32 	[%r1708+-768], %r344;
	st.shared.u32 	[%r1708+-640], %r344;
	st.shared.u32 	[%r1708+-512], %r344;
	st.shared.u32 	[%r1708+-384], %r344;
	st.shared.u32 	[%r1708+-256], %r344;
	st.shared.u32 	[%r1708+-128], %r344;
	st.shared.u32 	[%r1708], %r344;
	st.shared.u32 	[%r1708+128], %r344;
	st.shared.u32 	[%r1708+256], %r344;
	st.shared.u32 	[%r1708+384], %r344;
	st.shared.u32 	[%r1708+512], %r344;
	st.shared.u32 	[%r1708+640], %r344;
	st.shared.u32 	[%r1708+768], %r344;
	st.shared.u32 	[%r1708+896], %r344;
	add.s32 	%r1711, %r1711, 512;
	add.s32 	%r1709, %r1709, 16;
	add.s32 	%r1708, %r1708, 2048;
	setp.ne.s32 	%p22, %r1709, 0;
	@%p22 bra 	$L__BB48_37;
$L__BB48_38:
	and.b32  	%r345, %r9, 15;
	setp.eq.s32 	%p23, %r345, 0;
	@%p23 bra 	$L__BB48_47;
	setp.lt.u32 	%p24, %r345, 8;
	@%p24 bra 	$L__BB48_41;
	shl.b32 	%r347, %r1711, 2;
	add.s32 	%r348, %r8, %r347;
	mov.b32 	%r349, 0;
	st.shared.u32 	[%r348], %r349;
	st.shared.u32 	[%r348+128], %r349;
	st.shared.u32 	[%r348+256], %r349;
	st.shared.u32 	[%r348+384], %r349;
	st.shared.u32 	[%r348+512], %r349;
	st.shared.u32 	[%r348+640], %r349;
	st.shared.u32 	[%r348+768], %r349;
	st.shared.u32 	[%r348+896], %r349;
	add.s32 	%r1711, %r1711, 256;
$L__BB48_41:
	and.b32  	%r350, %r9, 7;
	setp.eq.s32 	%p25, %r350, 0;
	@%p25 bra 	$L__BB48_47;
	and.b32  	%r21, %r9, 3;
	setp.lt.u32 	%p26, %r350, 4;
	@%p26 bra 	$L__BB48_44;
	shl.b32 	%r352, %r1711, 2;
	add.s32 	%r353, %r8, %r352;
	mov.b32 	%r354, 0;
	st.shared.u32 	[%r353], %r354;
	st.shared.u32 	[%r353+128], %r354;
	st.shared.u32 	[%r353+256], %r354;
	st.shared.u32 	[%r353+384], %r354;
	add.s32 	%r1711, %r1711, 128;
$L__BB48_44:
	setp.eq.s32 	%p27, %r21, 0;
	@%p27 bra 	$L__BB48_47;
	shl.b32 	%r357, %r1711, 2;
	add.s32 	%r358, %r331, %r357;
	add.s32 	%r1715, %r332, %r358;
	neg.s32 	%r1714, %r21;
$L__BB48_46:
	.pragma "nounroll";
	mov.b32 	%r360, 0;
	st.shared.u32 	[%r1715], %r360;
	add.s32 	%r1715, %r1715, 128;
	add.s32 	%r1714, %r1714, 1;
	setp.ne.s32 	%p28, %r1714, 0;
	@%p28 bra 	$L__BB48_46;
$L__BB48_47:
	ld.param.u32 	%r1706, [_ZN3cub18CUB_300001_SM_10006detail10radix_sort29DeviceRadixSortOnesweepKernelINS1_5radix10policy_hubIdjyE10Policy1000ELNS0_9SortOrderE1EdjyiiNS1_21identity_decomposer_tEEEvPT5_SB_PT3_PKSC_PT1_PKSG_PT2_PKSK_T4_iiT6__param_9];
	bar.warp.sync 	-1;
	cvt.u64.u32 	%rd67, %r1706;
	setp.lt.s64 	%p29, %rd761, 0;
	selp.b64 	%rd162, 0, 9223372036854775807, %p29;
	xor.b64  	%rd163, %rd162, %rd761;
	setp.eq.s64 	%p30, %rd163, 9223372036854775807;
	selp.b64 	%rd164, -9223372036854775808, %rd163, %p30;
	shr.u64 	%rd165, %rd164, %r1706;
	cvt.u32.u64 	%r362, %rd165;
	and.b32  	%r30, %r362, %r7;
	shl.b32 	%r363, %r30, 2;
	add.s32 	%r364, %r8, %r363;
	atom.shared.add.u32 	%r365, [%r364], 1;
	setp.eq.s64 	%p31, %rd776, 9223372036854775807;
	selp.b64 	%rd166, -9223372036854775808, %rd776, %p31;
	shr.u64 	%rd167, %rd166, %r1706;
	cvt.u32.u64 	%r366, %rd167;
	and.b32  	%r367, %r366, %r7;
	shl.b32 	%r368, %r367, 2;
	add.s32 	%r369, %r8, %r368;
	atom.shared.add.u32 	%r370, [%r369], 1;
	setp.lt.s64 	%p32, %rd759, 0;
	selp.b64 	%rd168, 0, 9223372036854775807, %p32;
	xor.b64  	%rd775, %rd168, %rd759;
	setp.eq.s64 	%p33, %rd775, 9223372036854775807;
	selp.b64 	%rd169, -9223372036854775808, %rd775, %p33;
	shr.u64 	%rd170, %rd169, %r1706;
	cvt.u32.u64 	%r371, %rd170;
	and.b32  	%r372, %r371, %r7;
	shl.b32 	%r373, %r372, 2;
	add.s32 	%r374, %r8, %r373;
	atom.shared.add.u32 	%r375, [%r374], 1;
	setp.eq.s64 	%p34, %rd774, 9223372036854775807;
	selp.b64 	%rd171, -9223372036854775808, %rd774, %p34;
	shr.u64 	%rd172, %rd171, %r1706;
	cvt.u32.u64 	%r376, %rd172;
	and.b32  	%r377, %r376, %r7;
	shl.b32 	%r378, %r377, 2;
	add.s32 	%r379, %r8, %r378;
	atom.shared.add.u32 	%r380, [%r379], 1;
	setp.lt.s64 	%p35, %rd757, 0;
	selp.b64 	%rd173, 0, 9223372036854775807, %p35;
	xor.b64  	%rd174, %rd173, %rd757;
	setp.eq.s64 	%p36, %rd174, 9223372036854775807;
	selp.b64 	%rd175, -9223372036854775808, %rd174, %p36;
	shr.u64 	%rd176, %rd175, %r1706;
	cvt.u32.u64 	%r381, %rd176;
	and.b32  	%r382, %r381, %r7;
	shl.b32 	%r383, %r382, 2;
	add.s32 	%r384, %r8, %r383;
	atom.shared.add.u32 	%r385, [%r384], 1;
	setp.lt.s64 	%p37, %rd756, 0;
	selp.b64 	%rd177, 0, 9223372036854775807, %p37;
	xor.b64  	%rd178, %rd177, %rd756;
	setp.eq.s64 	%p38, %rd178, 9223372036854775807;
	selp.b64 	%rd179, -9223372036854775808, %rd178, %p38;
	shr.u64 	%rd180, %rd179, %r1706;
	cvt.u32.u64 	%r386, %rd180;
	and.b32  	%r387, %r386, %r7;
	shl.b32 	%r388, %r387, 2;
	add.s32 	%r389, %r8, %r388;
	atom.shared.add.u32 	%r390, [%r389], 1;
	setp.lt.s64 	%p39, %rd755, 0;
	selp.b64 	%rd181, 0, 9223372036854775807, %p39;
	xor.b64  	%rd182, %rd181, %rd755;
	setp.eq.s64 	%p40, %rd182, 9223372036854775807;
	selp.b64 	%rd183, -9223372036854775808, %rd182, %p40;
	shr.u64 	%rd184, %rd183, %r1706;
	cvt.u32.u64 	%r391, %rd184;
	and.b32  	%r392, %r391, %r7;
	shl.b32 	%r393, %r392, 2;
	add.s32 	%r394, %r8, %r393;
	atom.shared.add.u32 	%r395, [%r394], 1;
	setp.lt.s64 	%p41, %rd754, 0;
	selp.b64 	%rd185, 0, 9223372036854775807, %p41;
	xor.b64  	%rd186, %rd185, %rd754;
	setp.eq.s64 	%p42, %rd186, 9223372036854775807;
	selp.b64 	%rd187, -9223372036854775808, %rd186, %p42;
	shr.u64 	%rd188, %rd187, %r1706;
	cvt.u32.u64 	%r396, %rd188;
	and.b32  	%r397, %r396, %r7;
	shl.b32 	%r398, %r397, 2;
	add.s32 	%r399, %r8, %r398;
	atom.shared.add.u32 	%r400, [%r399], 1;
	setp.lt.s64 	%p43, %rd753, 0;
	selp.b64 	%rd189, 0, 9223372036854775807, %p43;
	xor.b64  	%rd190, %rd189, %rd753;
	setp.eq.s64 	%p44, %rd190, 9223372036854775807;
	selp.b64 	%rd191, -9223372036854775808, %rd190, %p44;
	shr.u64 	%rd192, %rd191, %r1706;
	cvt.u32.u64 	%r401, %rd192;
	and.b32  	%r402, %r401, %r7;
	shl.b32 	%r403, %r402, 2;
	add.s32 	%r404, %r8, %r403;
	atom.shared.add.u32 	%r405, [%r404], 1;
	setp.lt.s64 	%p45, %rd752, 0;
	selp.b64 	%rd193, 0, 9223372036854775807, %p45;
	xor.b64  	%rd194, %rd193, %rd752;
	setp.eq.s64 	%p46, %rd194, 9223372036854775807;
	selp.b64 	%rd195, -9223372036854775808, %rd194, %p46;
	shr.u64 	%rd196, %rd195, %r1706;
	cvt.u32.u64 	%r406, %rd196;
	and.b32  	%r407, %r406, %r7;
	shl.b32 	%r408, %r407, 2;
	add.s32 	%r409, %r8, %r408;
	atom.shared.add.u32 	%r410, [%r409], 1;
	setp.lt.s64 	%p47, %rd751, 0;
	selp.b64 	%rd197, 0, 9223372036854775807, %p47;
	xor.b64  	%rd198, %rd197, %rd751;
	setp.eq.s64 	%p48, %rd198, 9223372036854775807;
	selp.b64 	%rd199, -9223372036854775808, %rd198, %p48;
	shr.u64 	%rd200, %rd199, %r1706;
	cvt.u32.u64 	%r411, %rd200;
	and.b32  	%r412, %r411, %r7;
	shl.b32 	%r413, %r412, 2;
	add.s32 	%r414, %r8, %r413;
	atom.shared.add.u32 	%r415, [%r414], 1;
	setp.lt.s64 	%p49, %rd750, 0;
	selp.b64 	%rd201, 0, 9223372036854775807, %p49;
	xor.b64  	%rd202, %rd201, %rd750;
	setp.eq.s64 	%p50, %rd202, 9223372036854775807;
	selp.b64 	%rd203, -9223372036854775808, %rd202, %p50;
	shr.u64 	%rd204, %rd203, %r1706;
	cvt.u32.u64 	%r416, %rd204;
	and.b32  	%r417, %r416, %r7;
	shl.b32 	%r418, %r417, 2;
	add.s32 	%r419, %r8, %r418;
	atom.shared.add.u32 	%r420, [%r419], 1;
	setp.lt.s64 	%p51, %rd749, 0;
	selp.b64 	%rd205, 0, 9223372036854775807, %p51;
	xor.b64  	%rd206, %rd205, %rd749;
	setp.eq.s64 	%p52, %rd206, 9223372036854775807;
	selp.b64 	%rd207, -9223372036854775808, %rd206, %p52;
	shr.u64 	%rd208, %rd207, %r1706;
	cvt.u32.u64 	%r421, %rd208;
	and.b32  	%r422, %r421, %r7;
	shl.b32 	%r423, %r422, 2;
	add.s32 	%r424, %r8, %r423;
	atom.shared.add.u32 	%r425, [%r424], 1;
	setp.lt.s64 	%p53, %rd748, 0;
	selp.b64 	%rd209, 0, 9223372036854775807, %p53;
	xor.b64  	%rd210, %rd209, %rd748;
	setp.eq.s64 	%p54, %rd210, 9223372036854775807;
	selp.b64 	%rd211, -9223372036854775808, %rd210, %p54;
	shr.u64 	%rd212, %rd211, %r1706;
	cvt.u32.u64 	%r426, %rd212;
	and.b32  	%r427, %r426, %r7;
	shl.b32 	%r428, %r427, 2;
	add.s32 	%r429, %r8, %r428;
	atom.shared.add.u32 	%r430, [%r429], 1;
	setp.lt.s64 	%p55, %rd747, 0;
	selp.b64 	%rd213, 0, 9223372036854775807, %p55;
	xor.b64  	%rd214, %rd213, %rd747;
	setp.eq.s64 	%p56, %rd214, 9223372036854775807;
	selp.b64 	%rd215, -9223372036854775808, %rd214, %p56;
	shr.u64 	%rd216, %rd215, %r1706;
	cvt.u32.u64 	%r431, %rd216;
	and.b32  	%r432, %r431, %r7;
	shl.b32 	%r433, %r432, 2;
	add.s32 	%r434, %r8, %r433;
	atom.shared.add.u32 	%r435, [%r434], 1;
	bar.sync 	0;
	setp.gt.u32 	%p57, %r1, 255;
	mov.b32 	%r1716, 0;
	@%p57 bra 	$L__BB48_49;
	shl.b32 	%r436, %r1, 2;
	add.s32 	%r438, %r332, %r436;
	ld.shared.u32 	%r439, [%r438];
	mov.b32 	%r440, 0;
	st.shared.u32 	[%r438], %r440;
	ld.shared.u32 	%r441, [%r438+1024];
	st.shared.u32 	[%r438+1024], %r439;
	add.s32 	%r442, %r441, %r439;
	ld.shared.u32 	%r443, [%r438+2048];
	st.shared.u32 	[%r438+2048], %r442;
	add.s32 	%r444, %r443, %r442;
	ld.shared.u32 	%r445, [%r438+3072];
	st.shared.u32 	[%r438+3072], %r444;
	add.s32 	%r446, %r445, %r444;
	ld.shared.u32 	%r447, [%r438+4096];
	st.shared.u32 	[%r438+4096], %r446;
	add.s32 	%r448, %r447, %r446;
	ld.shared.u32 	%r449, [%r438+5120];
	st.shared.u32 	[%r438+5120], %r448;
	add.s32 	%r450, %r449, %r448;
	ld.shared.u32 	%r451, [%r438+6144];
	st.shared.u32 	[%r438+6144], %r450;
	add.s32 	%r452, %r451, %r450;
	ld.shared.u32 	%r453, [%r438+7168];
	st.shared.u32 	[%r438+7168], %r452;
	add.s32 	%r454, %r453, %r452;
	ld.shared.u32 	%r455, [%r438+8192];
	st.shared.u32 	[%r438+8192], %r454;
	add.s32 	%r456, %r455, %r454;
	ld.shared.u32 	%r457, [%r438+9216];
	st.shared.u32 	[%r438+9216], %r456;
	add.s32 	%r458, %r457, %r456;
	ld.shared.u32 	%r459, [%r438+10240];
	st.shared.u32 	[%r438+10240], %r458;
	add.s32 	%r460, %r459, %r458;
	ld.shared.u32 	%r461, [%r438+11264];
	st.shared.u32 	[%r438+11264], %r460;
	add.s32 	%r1716, %r461, %r460;
$L__BB48_49:
	ld.param.u64 	%rd724, [_ZN3cub18CUB_300001_SM_10006detail10radix_sort29DeviceRadixSortOnesweepKernelINS1_5radix10policy_hubIdjyE10Policy1000ELNS0_9SortOrderE1EdjyiiNS1_21identity_decomposer_tEEEvPT5_SB_PT3_PKSC_PT1_PKSG_PT2_PKSK_T4_iiT6__param_0];
	setp.gt.u32 	%p58, %r1, 255;
	shl.b32 	%r462, %r3, 8;
	add.s32 	%r463, %r462, %r1;
	cvta.to.global.u64 	%rd69, %rd724;
	mul.wide.s32 	%rd217, %r463, 4;
	add.s64 	%rd70, %rd69, %rd217;
	@%p58 bra 	$L__BB48_51;
	or.b32  	%r464, %r1716, 1073741824;
	st.volatile.global.u32 	[%rd70], %r464;
$L__BB48_51:
	ld.param.u64 	%rd732, [_ZN3cub18CUB_300001_SM_10006detail10radix_sort29DeviceRadixSortOnesweepKernelINS1_5radix10policy_hubIdjyE10Policy1000ELNS0_9SortOrderE1EdjyiiNS1_21identity_decomposer_tEEEvPT5_SB_PT3_PKSC_PT1_PKSG_PT2_PKSK_T4_iiT6__param_7];
	ld.param.u64 	%rd730, [_ZN3cub18CUB_300001_SM_10006detail10radix_sort29DeviceRadixSortOnesweepKernelINS1_5radix10policy_hubIdjyE10Policy1000ELNS0_9SortOrderE1EdjyiiNS1_21identity_decomposer_tEEEvPT5_SB_PT3_PKSC_PT1_PKSG_PT2_PKSK_T4_iiT6__param_3];
	ld.param.u64 	%rd726, [_ZN3cub18CUB_300001_SM_10006detail10radix_sort29DeviceRadixSortOnesweepKernelINS1_5radix10policy_hubIdjyE10Policy1000ELNS0_9SortOrderE1EdjyiiNS1_21identity_decomposer_tEEEvPT5_SB_PT3_PKSC_PT1_PKSG_PT2_PKSK_T4_iiT6__param_2];
	setp.lt.s64 	%p59, %rd756, 0;
	selp.b64 	%rd218, 0, 9223372036854775807, %p59;
	xor.b64  	%rd772, %rd218, %rd756;
	setp.lt.s64 	%p60, %rd754, 0;
	selp.b64 	%rd219, 0, 9223372036854775807, %p60;
	xor.b64  	%rd770, %rd219, %rd754;
	setp.lt.s64 	%p61, %rd755, 0;
	selp.b64 	%rd220, 0, 9223372036854775807, %p61;
	xor.b64  	%rd771, %rd220, %rd755;
	setp.lt.s64 	%p62, %rd757, 0;
	selp.b64 	%rd221, 0, 9223372036854775807, %p62;
	xor.b64  	%rd773, %rd221, %rd757;
	setp.lt.s64 	%p63, %rd752, 0;
	selp.b64 	%rd222, 0, 9223372036854775807, %p63;
	xor.b64  	%rd768, %rd222, %rd752;
	setp.lt.s64 	%p64, %rd753, 0;
	selp.b64 	%rd223, 0, 9223372036854775807, %p64;
	xor.b64  	%rd769, %rd223, %rd753;
	setp.lt.s64 	%p65, %rd751, 0;
	selp.b64 	%rd224, 0, 9223372036854775807, %p65;
	xor.b64  	%rd767, %rd224, %rd751;
	setp.lt.s64 	%p66, %rd750, 0;
	selp.b64 	%rd225, 0, 9223372036854775807, %p66;
	xor.b64  	%rd766, %rd225, %rd750;
	setp.lt.s64 	%p67, %rd749, 0;
	selp.b64 	%rd226, 0, 9223372036854775807, %p67;
	xor.b64  	%rd765, %rd226, %rd749;
	setp.lt.s64 	%p68, %rd761, 0;
	selp.b64 	%rd227, 0, 9223372036854775807, %p68;
	xor.b64  	%rd777, %rd227, %rd761;
	setp.lt.s64 	%p69, %rd748, 0;
	selp.b64 	%rd228, 0, 9223372036854775807, %p69;
	xor.b64  	%rd764, %rd228, %rd748;
	setp.lt.s64 	%p70, %rd747, 0;
	selp.b64 	%rd229, 0, 9223372036854775807, %p70;
	xor.b64  	%rd763, %rd229, %rd747;
	setp.lt.u32 	%p71, %r1, 256;
	setp.eq.s32 	%p72, %r1716, 5760;
	and.pred  	%p73, %p71, %p72;
	selp.u32 	%r465, 1, 0, %p73;
	{ 
	.reg .pred 	%p1; 
	.reg .pred 	%p2; 
	setp.ne.u32 	%p1, %r465, 0; 
	bar.red.or.pred 	%p2, 0, %p1; 
	selp.u32 	%r466, 1, 0, %p2; 
	}
	setp.eq.s32 	%p74, %r466, 0;
	and.b32  	%r467, %r1, 992;
	and.b32  	%r468, %r1, 31;
	mul.lo.s32 	%r469, %r467, 15;
	or.b32  	%r470, %r469, %r468;
	cvt.u64.u32 	%rd83, %r470;
	mul.lo.s32 	%r471, %r3, 5760;
	cvt.s64.s32 	%rd230, %r471;
	add.s64 	%rd231, %rd83, %rd230;
	cvta.to.global.u64 	%rd232, %rd732;
	shl.b64 	%rd233, %rd231, 2;
	add.s64 	%rd84, %rd232, %rd233;
	cvt.u64.u32 	%rd85, %r1;
	cvta.to.global.u64 	%rd234, %rd726;
	mul.wide.u32 	%rd235, %r1, 8;
	add.s64 	%rd86, %rd234, %rd235;
	cvta.to.global.u64 	%rd236, %rd730;
	add.s64 	%rd87, %rd236, %rd235;
	@%p74 bra 	$L__BB48_159;
	setp.gt.u32 	%p75, %r1, 255;
	setp.gt.u32 	%p76, %r1, %r30;
	selp.b32 	%r33, 5760, 0, %p76;
	shl.b32 	%r472, %r1, 3;
	mov.u32 	%r473, _ZZN3cub18CUB_300001_SM_10006detail10radix_sort29DeviceRadixSortOnesweepKernelINS1_5radix10policy_hubIdjyE10Policy1000ELNS0_9SortOrderE1EdjyiiNS1_21identity_decomposer_tEEEvPT5_SB_PT3_PKSC_PT1_PKSG_PT2_PKSK_T4_iiT6_E1s;
	add.s32 	%r474, %r473, %r472;
	add.s32 	%r34, %r474, 46080;
	@%p75 bra 	$L__BB48_60;
	ld.global.u64 	%rd237, [%rd87];
	cvt.u64.u32 	%rd238, %r33;
	sub.s64 	%rd762, %rd237, %rd238;
	st.shared.u64 	[%r34], %rd762;
	setp.lt.s32 	%p77, %r3, 1;
	mov.u32 	%r1720, %r1716;
	@%p77 bra 	$L__BB48_59;
	mov.b32 	%r1718, -1;
	mov.u32 	%r1717, %r3;
	mov.u32 	%r1720, %r1716;
$L__BB48_55:
	add.s32 	%r38, %r1717, -1;
	shl.b32 	%r476, %r38, 8;
	add.s32 	%r477, %r476, %r1;
	mul.wide.s32 	%rd239, %r477, 4;
	add.s64 	%rd89, %rd69, %rd239;
$L__BB48_56:
	membar.cta;
	ld.volatile.global.u32 	%r39, [%rd89];
	setp.eq.s32 	%p78, %r39, 0;
	@%p78 bra 	$L__BB48_56;
	and.b32  	%r478, %r39, 1073741823;
	add.s32 	%r1720, %r478, %r1720;
	setp.gt.s32 	%p79, %r39, -1;
	vote.sync.ballot.b32 	%r1718, %p79, %r1718;
	setp.gt.u32 	%p81, %r1717, 1;
	and.pred  	%p82, %p79, %p81;
	mov.u32 	%r1717, %r38;
	@%p82 bra 	$L__BB48_55;
	ld.shared.u64 	%rd762, [%r34];
$L__BB48_59:
	or.b32  	%r479, %r1720, -2147483648;
	st.volatile.global.u32 	[%rd70], %r479;
	sub.s32 	%r480, %r1720, %r1716;
	cvt.s64.s32 	%rd240, %r480;
	add.s64 	%rd241, %rd762, %rd240;
	st.shared.u64 	[%r34], %rd241;
$L__BB48_60:
	ld.param.u64 	%rd727, [_ZN3cub18CUB_300001_SM_10006detail10radix_sort29DeviceRadixSortOnesweepKernelINS1_5radix10policy_hubIdjyE10Policy1000ELNS0_9SortOrderE1EdjyiiNS1_21identity_decomposer_tEEEvPT5_SB_PT3_PKSC_PT1_PKSG_PT2_PKSK_T4_iiT6__param_2];
	setp.gt.u32 	%p83, %r1, 255;
	setp.lt.s32 	%p84, %r4, %r300;
	setp.eq.s64 	%p85, %rd727, 0;
	or.pred  	%p86, %p85, %p84;
	or.pred  	%p87, %p83, %p86;
	@%p87 bra 	$L__BB48_62;
	ld.shared.u64 	%rd242, [%r34];
	cvt.u64.u32 	%rd243, %r33;
	cvt.s64.s32 	%rd244, %r1716;
	add.s64 	%rd245, %rd243, %rd244;
	add.s64 	%rd246, %rd245, %rd242;
	st.global.u64 	[%rd86], %rd246;
$L__BB48_62:
	setp.gt.s32 	%p88, %r4, %r300;
	bar.sync 	0;
	shl.b32 	%r481, %r30, 3;
	add.s32 	%r483, %r473, %r481;
	ld.shared.u64 	%rd92, [%r483+46080];
	@%p88 bra 	$L__BB48_64;
	add.s64 	%rd247, %rd92, %rd83;
	shl.b64 	%rd248, %rd247, 3;
	add.s64 	%rd249, %rd2, %rd248;
	st.global.u64 	[%rd249], %rd761;
	st.global.u64 	[%rd249+256], %rd760;
	st.global.u64 	[%rd249+512], %rd759;
	st.global.u64 	[%rd249+768], %rd758;
	st.global.u64 	[%rd249+1024], %rd757;
	st.global.u64 	[%rd249+1280], %rd756;
	st.global.u64 	[%rd249+1536], %rd755;
	st.global.u64 	[%rd249+1792], %rd754;
	st.global.u64 	[%rd249+2048], %rd753;
	st.global.u64 	[%rd249+2304], %rd752;
	st.global.u64 	[%rd249+2560], %rd751;
	st.global.u64 	[%rd249+2816], %rd750;
	st.global.u64 	[%rd249+3072], %rd749;
	st.global.u64 	[%rd249+3328], %rd748;
	st.global.u64 	[%rd249+3584], %rd747;
	bra.uni 	$L__BB48_94;
$L__BB48_64:
	cvt.u32.u64 	%r484, %rd83;
	mad.lo.s32 	%r43, %r3, -5760, %r300;
	setp.ge.s32 	%p89, %r484, %r43;
	add.s64 	%rd250, %rd92, %rd83;
	shl.b64 	%rd251, %rd250, 3;
	add.s64 	%rd93, %rd2, %rd251;
	@%p89 bra 	$L__BB48_66;
	st.global.u64 	[%rd93], %rd761;
$L__BB48_66:
	add.s32 	%r486, %r484, 32;
	setp.ge.s32 	%p90, %r486, %r43;
	@%p90 bra 	$L__BB48_68;
	st.global.u64 	[%rd93+256], %rd760;
$L__BB48_68:
	add.s32 	%r488, %r484, 64;
	setp.ge.s32 	%p91, %r488, %r43;
	@%p91 bra 	$L__BB48_70;
	st.global.u64 	[%rd93+512], %rd759;
$L__BB48_70:
	add.s32 	%r490, %r484, 96;
	setp.ge.s32 	%p92, %r490, %r43;
	@%p92 bra 	$L__BB48_72;
	st.global.u64 	[%rd93+768], %rd758;
$L__BB48_72:
	add.s32 	%r492, %r484, 128;
	setp.ge.s32 	%p93, %r492, %r43;
	@%p93 bra 	$L__BB48_74;
	st.global.u64 	[%rd93+1024], %rd757;
$L__BB48_74:
	add.s32 	%r494, %r484, 160;
	setp.ge.s32 	%p94, %r494, %r43;
	@%p94 bra 	$L__BB48_76;
	st.global.u64 	[%rd93+1280], %rd756;
$L__BB48_76:
	add.s32 	%r496, %r484, 192;
	setp.ge.s32 	%p95, %r496, %r43;
	@%p95 bra 	$L__BB48_78;
	st.global.u64 	[%rd93+1536], %rd755;
$L__BB48_78:
	add.s32 	%r498, %r484, 224;
	setp.ge.s32 	%p96, %r498, %r43;
	@%p96 bra 	$L__BB48_80;
	st.global.u64 	[%rd93+1792], %rd754;
$L__BB48_80:
	add.s32 	%r500, %r484, 256;
	setp.ge.s32 	%p97, %r500, %r43;
	@%p97 bra 	$L__BB48_82;
	st.global.u64 	[%rd93+2048], %rd753;
$L__BB48_82:
	add.s32 	%r502, %r484, 288;
	setp.ge.s32 	%p98, %r502, %r43;
	@%p98 bra 	$L__BB48_84;
	st.global.u64 	[%rd93+2304], %rd752;
$L__BB48_84:
	add.s32 	%r504, %r484, 320;
	setp.ge.s32 	%p99, %r504, %r43;
	@%p99 bra 	$L__BB48_86;
	st.global.u64 	[%rd93+2560], %rd751;
$L__BB48_86:
	add.s32 	%r506, %r484, 352;
	setp.ge.s32 	%p100, %r506, %r43;
	@%p100 bra 	$L__BB48_88;
	st.global.u64 	[%rd93+2816], %rd750;
$L__BB48_88:
	add.s32 	%r508, %r484, 384;
	setp.ge.s32 	%p101, %r508, %r43;
	@%p101 bra 	$L__BB48_90;
	st.global.u64 	[%rd93+3072], %rd749;
$L__BB48_90:
	add.s32 	%r510, %r484, 416;
	setp.ge.s32 	%p102, %r510, %r43;
	@%p102 bra 	$L__BB48_92;
	st.global.u64 	[%rd93+3328], %rd748;
$L__BB48_92:
	add.s32 	%r512, %r484, 448;
	setp.ge.s32 	%p103, %r512, %r43;
	@%p103 bra 	$L__BB48_94;
	st.global.u64 	[%rd93+3584], %rd747;
$L__BB48_94:
	setp.gt.s32 	%p104, %r4, %r300;
	@%p104 bra 	$L__BB48_96;
	ld.global.u32 	%r1749, [%rd84];
	ld.global.u32 	%r1748, [%rd84+128];
	ld.global.u32 	%r1747, [%rd84+256];
	ld.global.u32 	%r1746, [%rd84+384];
	ld.global.u32 	%r1745, [%rd84+512];
	ld.global.u32 	%r1744, [%rd84+640];
	ld.global.u32 	%r1743, [%rd84+768];
	ld.global.u32 	%r1742, [%rd84+896];
	ld.global.u32 	%r1741, [%rd84+1024];
	ld.global.u32 	%r1740, [%rd84+1152];
	ld.global.u32 	%r1739, [%rd84+1280];
	ld.global.u32 	%r1738, [%rd84+1408];
	ld.global.u32 	%r1737, [%rd84+1536];
	ld.global.u32 	%r1736, [%rd84+1664];
	ld.global.u32 	%r1735, [%rd84+1792];
	bra.uni 	$L__BB48_126;
$L__BB48_96:
	cvt.u32.u64 	%r514, %rd83;
	sub.s32 	%r59, %r300, %r471;
	setp.ge.s32 	%p105, %r514, %r59;
	@%p105 bra 	$L__BB48_98;
	ld.global.u32 	%r1749, [%rd84];
$L__BB48_98:
	add.s32 	%r518, %r514, 32;
	setp.ge.s32 	%p106, %r518, %r59;
	@%p106 bra 	$L__BB48_100;
	ld.global.u32 	%r1748, [%rd84+128];
$L__BB48_100:
	add.s32 	%r521, %r514, 64;
	setp.ge.s32 	%p107, %r521, %r59;
	@%p107 bra 	$L__BB48_102;
	ld.global.u32 	%r1747, [%rd84+256];
$L__BB48_102:
	add.s32 	%r524, %r514, 96;
	setp.ge.s32 	%p108, %r524, %r59;
	@%p108 bra 	$L__BB48_104;
	ld.global.u32 	%r1746, [%rd84+384];
$L__BB48_104:
	add.s32 	%r527, %r514, 128;
	setp.ge.s32 	%p109, %r527, %r59;
	@%p109 bra 	$L__BB48_106;
	ld.global.u32 	%r1745, [%rd84+512];
$L__BB48_106:
	add.s32 	%r530, %r514, 160;
	setp.ge.s32 	%p110, %r530, %r59;
	@%p110 bra 	$L__BB48_108;
	ld.global.u32 	%r1744, [%rd84+640];
$L__BB48_108:
	add.s32 	%r533, %r514, 192;
	setp.ge.s32 	%p111, %r533, %r59;
	@%p111 bra 	$L__BB48_110;
	ld.global.u32 	%r1743, [%rd84+768];
$L__BB48_110:
	add.s32 	%r536, %r514, 224;
	setp.ge.s32 	%p112, %r536, %r59;
	@%p112 bra 	$L__BB48_112;
	ld.global.u32 	%r1742, [%rd84+896];
$L__BB48_112:
	add.s32 	%r539, %r514, 256;
	setp.ge.s32 	%p113, %r539, %r59;
	@%p113 bra 	$L__BB48_114;
	ld.global.u32 	%r1741, [%rd84+1024];
$L__BB48_114:
	add.s32 	%r542, %r514, 288;
	setp.ge.s32 	%p114, %r542, %r59;
	@%p114 bra 	$L__BB48_116;
	ld.global.u32 	%r1740, [%rd84+1152];
$L__BB48_116:
	add.s32 	%r545, %r514, 320;
	setp.ge.s32 	%p115, %r545, %r59;
	@%p115 bra 	$L__BB48_118;
	ld.global.u32 	%r1739, [%rd84+1280];
$L__BB48_118:
	add.s32 	%r548, %r514, 352;
	setp.ge.s32 	%p116, %r548, %r59;
	@%p116 bra 	$L__BB48_120;
	ld.global.u32 	%r1738, [%rd84+1408];
$L__BB48_120:
	add.s32 	%r551, %r514, 384;
	setp.ge.s32 	%p117, %r551, %r59;
	@%p117 bra 	$L__BB48_122;
	ld.global.u32 	%r1737, [%rd84+1536];
$L__BB48_122:
	add.s32 	%r554, %r514, 416;
	setp.ge.s32 	%p118, %r554, %r59;
	@%p118 bra 	$L__BB48_124;
	ld.global.u32 	%r1736, [%rd84+1664];
$L__BB48_124:
	add.s32 	%r557, %r514, 448;
	setp.ge.s32 	%p119, %r557, %r59;
	@%p119 bra 	$L__BB48_126;
	ld.global.u32 	%r1735, [%rd84+1792];
$L__BB48_126:
	setp.gt.s32 	%p120, %r4, %r300;
	@%p120 bra 	$L__BB48_128;
	add.s64 	%rd252, %rd92, %rd83;
	shl.b64 	%rd253, %rd252, 2;
	add.s64 	%rd254, %rd1, %rd253;
	st.global.u32 	[%rd254], %r1749;
	st.global.u32 	[%rd254+128], %r1748;
	st.global.u32 	[%rd254+256], %r1747;
	st.global.u32 	[%rd254+384], %r1746;
	st.global.u32 	[%rd254+512], %r1745;
	st.global.u32 	[%rd254+640], %r1744;
	st.global.u32 	[%rd254+768], %r1743;
	st.global.u32 	[%rd254+896], %r1742;
	st.global.u32 	[%rd254+1024], %r1741;
	st.global.u32 	[%rd254+1152], %r1740;
	st.global.u32 	[%rd254+1280], %r1739;
	st.global.u32 	[%rd254+1408], %r1738;
	st.global.u32 	[%rd254+1536], %r1737;
	st.global.u32 	[%rd254+1664], %r1736;
	st.global.u32 	[%rd254+1792], %r1735;
	bra.uni 	$L__BB48_158;
$L__BB48_128:
	cvt.u32.u64 	%r558, %rd83;
	mad.lo.s32 	%r104, %r3, -5760, %r300;
	setp.ge.s32 	%p121, %r558, %r104;
	add.s64 	%rd255, %rd92, %rd83;
	shl.b64 	%rd256, %rd255, 2;
	add.s64 	%rd94, %rd1, %rd256;
	@%p121 bra 	$L__BB48_130;
	st.global.u32 	[%rd94], %r1749;
$L__BB48_130:
	add.s32 	%r560, %r558, 32;
	setp.ge.s32 	%p122, %r560, %r104;
	@%p122 bra 	$L__BB48_132;
	st.global.u32 	[%rd94+128], %r1748;
$L__BB48_132:
	add.s32 	%r562, %r558, 64;
	setp.ge.s32 	%p123, %r562, %r104;
	@%p123 bra 	$L__BB48_134;
	st.global.u32 	[%rd94+256], %r1747;
$L__BB48_134:
	add.s32 	%r564, %r558, 96;
	setp.ge.s32 	%p124, %r564, %r104;
	@%p124 bra 	$L__BB48_136;
	st.global.u32 	[%rd94+384], %r1746;
$L__BB48_136:
	add.s32 	%r566, %r558, 128;
	setp.ge.s32 	%p125, %r566, %r104;
	@%p125 bra 	$L__BB48_138;
	st.global.u32 	[%rd94+512], %r1745;
$L__BB48_138:
	add.s32 	%r568, %r558, 160;
	setp.ge.s32 	%p126, %r568, %r104;
	@%p126 bra 	$L__BB48_140;
	st.global.u32 	[%rd94+640], %r1744;
$L__BB48_140:
	add.s32 	%r570, %r558, 192;
	setp.ge.s32 	%p127, %r570, %r104;
	@%p127 bra 	$L__BB48_142;
	st.global.u32 	[%rd94+768], %r1743;
$L__BB48_142:
	add.s32 	%r572, %r558, 224;
	setp.ge.s32 	%p128, %r572, %r104;
	@%p128 bra 	$L__BB48_144;
	st.global.u32 	[%rd94+896], %r1742;
$L__BB48_144:
	add.s32 	%r574, %r558, 256;
	setp.ge.s32 	%p129, %r574, %r104;
	@%p129 bra 	$L__BB48_146;
	st.global.u32 	[%rd94+1024], %r1741;
$L__BB48_146:
	add.s32 	%r576, %r558, 288;
	setp.ge.s32 	%p130, %r576, %r104;
	@%p130 bra 	$L__BB48_148;
	st.global.u32 	[%rd94+1152], %r1740;
$L__BB48_148:
	add.s32 	%r578, %r558, 320;
	setp.ge.s32 	%p131, %r578, %r104;
	@%p131 bra 	$L__BB48_150;
	st.global.u32 	[%rd94+1280], %r1739;
$L__BB48_150:
	add.s32 	%r580, %r558, 352;
	setp.ge.s32 	%p132, %r580, %r104;
	@%p132 bra 	$L__BB48_152;
	st.global.u32 	[%rd94+1408], %r1738;
$L__BB48_152:
	add.s32 	%r582, %r558, 384;
	setp.ge.s32 	%p133, %r582, %r104;
	@%p133 bra 	$L__BB48_154;
	st.global.u32 	[%rd94+1536], %r1737;
$L__BB48_154:
	add.s32 	%r584, %r558, 416;
	setp.ge.s32 	%p134, %r584, %r104;
	@%p134 bra 	$L__BB48_156;
	st.global.u32 	[%rd94+1664], %r1736;
$L__BB48_156:
	add.s32 	%r586, %r558, 448;
	setp.ge.s32 	%p135, %r586, %r104;
	@%p135 bra 	$L__BB48_158;
	st.global.u32 	[%rd94+1792], %r1735;
$L__BB48_158:
	// begin inline asm
	exit;
	// end inline asm
	mov.u64 	%rd763, %rd747;
	mov.u64 	%rd764, %rd748;
	mov.u64 	%rd765, %rd749;
	mov.u64 	%rd766, %rd750;
	mov.u64 	%rd767, %rd751;
	mov.u64 	%rd768, %rd752;
	mov.u64 	%rd769, %rd753;
	mov.u64 	%rd770, %rd754;
	mov.u64 	%rd771, %rd755;
	mov.u64 	%rd772, %rd756;
	mov.u64 	%rd773, %rd757;
	mov.u64 	%rd774, %rd758;
	mov.u64 	%rd775, %rd759;
	mov.u64 	%rd776, %rd760;
	mov.u64 	%rd777, %rd761;
$L__BB48_159:
	mul.hi.u32 	%r587, %r1, 357913942;
	add.s32 	%r588, %r587, %r1;
	shl.b32 	%r589, %r588, 2;
	mov.u32 	%r590, _ZZN3cub18CUB_300001_SM_10006detail10radix_sort29DeviceRadixSortOnesweepKernelINS1_5radix10policy_hubIdjyE10Policy1000ELNS0_9SortOrderE1EdjyiiNS1_21identity_decomposer_tEEEvPT5_SB_PT3_PKSC_PT1_PKSG_PT2_PKSK_T4_iiT6_E1s;
	add.s32 	%r591, %r590, %r589;
	add.s32 	%r105, %r591, 13328;
	st.shared.u32 	[%r591+13328], %r1716;
	bar.sync 	0;
	setp.gt.u32 	%p136, %r1, 31;
	@%p136 bra 	$L__BB48_161;
	mad.lo.s32 	%r623, %r1, 52, %r590;
	ld.shared.u32 	%r624, [%r623+13328];
	ld.shared.u32 	%r625, [%r623+13332];
	ld.shared.u32 	%r626, [%r623+13336];
	ld.shared.u32 	%r627, [%r623+13340];
	ld.shared.u32 	%r628, [%r623+13344];
	ld.shared.u32 	%r629, [%r623+13348];
	ld.shared.u32 	%r630, [%r623+13352];
	ld.shared.u32 	%r631, [%r623+13356];
	ld.shared.u32 	%r632, [%r623+13360];
	ld.shared.u32 	%r633, [%r623+13364];
	ld.shared.u32 	%r634, [%r623+13368];
	ld.shared.u32 	%r635, [%r623+13372];
	add.s32 	%r636, %r625, %r624;
	add.s32 	%r637, %r636, %r626;
	add.s32 	%r638, %r637, %r627;
	add.s32 	%r639, %r638, %r628;
	add.s32 	%r640, %r639, %r629;
	add.s32 	%r641, %r640, %r630;
	add.s32 	%r642, %r641, %r631;
	add.s32 	%r643, %r642, %r632;
	add.s32 	%r644, %r643, %r633;
	add.s32 	%r645, %r644, %r634;
	add.s32 	%r596, %r645, %r635;
	mov.b32 	%r594, 1;
	mov.b32 	%r619, 0;
	mov.b32 	%r621, -1;
	// begin inline asm
	{  .reg .s32 r0;  .reg .pred p;  shfl.sync.up.b32 r0|p, %r596, %r594, %r619, %r621;  @p add.s32 r0, r0, %r596;  mov.s32 %r592, r0;}
	// end inline asm
	mov.b32 	%r600, 2;
	// begin inline asm
	{  .reg .s32 r0;  .reg .pred p;  shfl.sync.up.b32 r0|p, %r592, %r600, %r619, %r621;  @p add.s32 r0, r0, %r592;  mov.s32 %r598, r0;}
	// end inline asm
	mov.b32 	%r606, 4;
	// begin inline asm
	{  .reg .s32 r0;  .reg .pred p;  shfl.sync.up.b32 r0|p, %r598, %r606, %r619, %r621;  @p add.s32 r0, r0, %r598;  mov.s32 %r604, r0;}
	// end inline asm
	mov.b32 	%r612, 8;
	// begin inline asm
	{  .reg .s32 r0;  .reg .pred p;  shfl.sync.up.b32 r0|p, %r604, %r612, %r619, %r621;  @p add.s32 r0, r0, %r604;  mov.s32 %r610, r0;}
	// end inline asm
	mov.b32 	%r618, 16;
	// begin inline asm
	{  .reg .s32 r0;  .reg .pred p;  shfl.sync.up.b32 r0|p, %r610, %r618, %r619, %r621;  @p add.s32 r0, r0, %r610;  mov.s32 %r616, r0;}
	// end inline asm
	sub.s32 	%r646, %r616, %r596;
	add.s32 	%r647, %r624, %r646;
	add.s32 	%r648, %r625, %r647;
	add.s32 	%r649, %r626, %r648;
	add.s32 	%r650, %r627, %r649;
	add.s32 	%r651, %r628, %r650;
	add.s32 	%r652, %r629, %r651;
	add.s32 	%r653, %r630, %r652;
	add.s32 	%r654, %r631, %r653;
	add.s32 	%r655, %r632, %r654;
	add.s32 	%r656, %r633, %r655;
	add.s32 	%r657, %r634, %r656;
	st.shared.u32 	[%r623+13328], %r646;
	st.shared.u32 	[%r623+13332], %r647;
	st.shared.u32 	[%r623+13336], %r648;
	st.shared.u32 	[%r623+13340], %r649;
	st.shared.u32 	[%r623+13344], %r650;
	st.shared.u32 	[%r623+13348], %r651;
	st.shared.u32 	[%r623+13352], %r652;
	st.shared.u32 	[%r623+13356], %r653;
	st.shared.u32 	[%r623+13360], %r654;
	st.shared.u32 	[%r623+13364], %r655;
	st.shared.u32 	[%r623+13368], %r656;
	st.shared.u32 	[%r623+13372], %r657;
$L__BB48_161:
	setp.gt.u32 	%p137, %r1, 255;
	bar.sync 	0;
	ld.shared.u32 	%r106, [%r105];
	@%p137 bra 	$L__BB48_163;
	shl.b32 	%r658, %r1, 2;
	add.s32 	%r660, %r590, %r658;
	ld.shared.u32 	%r661, [%r660];
	add.s32 	%r662, %r661, %r106;
	st.shared.u32 	[%r660], %r662;
	ld.shared.u32 	%r663, [%r660+1024];
	add.s32 	%r664, %r663, %r106;
	st.shared.u32 	[%r660+1024], %r664;
	ld.shared.u32 	%r665, [%r660+2048];
	add.s32 	%r666, %r665, %r106;
	st.shared.u32 	[%r660+2048], %r666;
	ld.shared.u32 	%r667, [%r660+3072];
	add.s32 	%r668, %r667, %r106;
	st.shared.u32 	[%r660+3072], %r668;
	ld.shared.u32 	%r669, [%r660+4096];
	add.s32 	%r670, %r669, %r106;
	st.shared.u32 	[%r660+4096], %r670;
	ld.shared.u32 	%r671, [%r660+5120];
	add.s32 	%r672, %r671, %r106;
	st.shared.u32 	[%r660+5120], %r672;
	ld.shared.u32 	%r673, [%r660+6144];
	add.s32 	%r674, %r673, %r106;
	st.shared.u32 	[%r660+6144], %r674;
	ld.shared.u32 	%r675, [%r660+7168];
	add.s32 	%r676, %r675, %r106;
	st.shared.u32 	[%r660+7168], %r676;
	ld.shared.u32 	%r677, [%r660+8192];
	add.s32 	%r678, %r677, %r106;
	st.shared.u32 	[%r660+8192], %r678;
	ld.shared.u32 	%r679, [%r660+9216];
	add.s32 	%r680, %r679, %r106;
	st.shared.u32 	[%r660+9216], %r680;
	ld.shared.u32 	%r681, [%r660+10240];
	add.s32 	%r682, %r681, %r106;
	st.shared.u32 	[%r660+10240], %r682;
	ld.shared.u32 	%r683, [%r660+11264];
	add.s32 	%r684, %r683, %r106;
	st.shared.u32 	[%r660+11264], %r684;
$L__BB48_163:
	bar.sync 	0;
	// begin inline asm
	mov.u32 %r685, %lanemask_le;
	// end inline asm
	setp.eq.s64 	%p138, %rd777, 9223372036854775807;
	selp.b64 	%rd257, -9223372036854775808, %rd777, %p138;
	cvt.u32.u64 	%r711, %rd67;
	shr.u64 	%rd258, %rd257, %r711;
	cvt.u32.u64 	%r712, %rd258;
	and.b32  	%r708, %r712, %r7;
	mov.b32 	%r688, 1;
	// begin inline asm
	{
    .reg .pred p;
    and.b32 %r686, %r708, %r688;    setp.ne.u32 p, %r686, 0;
    vote.ballot.sync.b32 %r686, p, 0xffffffff;
    @!p not.b32 %r686, %r686;
}

	// end inline asm
	mov.b32 	%r691, 2;
	// begin inline asm
	{
    .reg .pred p;
    and.b32 %r689, %r708, %r691;    setp.ne.u32 p, %r689, 0;
    vote.ballot.sync.b32 %r689, p, 0xffffffff;
    @!p not.b32 %r689, %r689;
}

	// end inline asm
	and.b32  	%r713, %r689, %r686;
	mov.b32 	%r694, 4;
	// begin inline asm
	{
    .reg .pred p;
    and.b32 %r692, %r708, %r694;    setp.ne.u32 p, %r692, 0;
    vote.ballot.sync.b32 %r692, p, 0xffffffff;
    @!p not.b32 %r692, %r692;
}

	// end inline asm
	and.b32  	%r714, %r692, %r713;
	mov.b32 	%r697, 8;
	// begin inline asm
	{
    .reg .pred p;
    and.b32 %r695, %r708, %r697;    setp.ne.u32 p, %r695, 0;
    vote.ballot.sync.b32 %r695, p, 0xffffffff;
    @!p not.b32 %r695, %r695;
}

	// end inline asm
	and.b32  	%r715, %r695, %r714;
	mov.b32 	%r700, 16;
	// begin inline asm
	{
    .reg .pred p;
    and.b32 %r698, %r708, %r700;    setp.ne.u32 p, %r698, 0;
    vote.ballot.sync.b32 %r698, p, 0xffffffff;
    @!p not.b32 %r698, %r698;
}

	// end inline asm
	and.b32  	%r716, %r698, %r715;
	mov.b32 	%r703, 32;
	// begin inline asm
	{
    .reg .pred p;
    and.b32 %r701, %r708, %r703;    setp.ne.u32 p, %r701, 0;
    vote.ballot.sync.b32 %r701, p, 0xffffffff;
    @!p not.b32 %r701, %r701;
}

	// end inline asm
	and.b32  	%r717, %r701, %r716;
	mov.b32 	%r706, 64;
	// begin inline asm
	{
    .reg .pred p;
    and.b32 %r704, %r708, %r706;    setp.ne.u32 p, %r704, 0;
    vote.ballot.sync.b32 %r704, p, 0xffffffff;
    @!p not.b32 %r704, %r704;
}

	// end inline asm
	and.b32  	%r718, %r704, %r717;
	mov.b32 	%r709, 128;
	// begin inline asm
	{
    .reg .pred p;
    and.b32 %r707, %r708, %r709;    setp.ne.u32 p, %r707, 0;
    vote.ballot.sync.b32 %r707, p, 0xffffffff;
    @!p not.b32 %r707, %r707;
}

	// end inline asm
	and.b32  	%r719, %r707, %r718;
	clz.b32 	%r720, %r719;
	sub.s32 	%r109, 31, %r720;
	and.b32  	%r721, %r685, %r719;
	popc.b32 	%r110, %r721;
	setp.ne.s32 	%p139, %r303, %r109;
	mov.b32 	%r1750, 0;
	@%p139 bra 	$L__BB48_165;
	shl.b32 	%r722, %r708, 2;
	add.s32 	%r723, %r8, %r722;
	atom.shared.add.u32 	%r1750, [%r723], %r110;
$L__BB48_165:
	shfl.sync.idx.b32	%r749|%p140, %r1750, %r109, 31, -1;
	add.s32 	%r113, %r110, %r749;
	setp.eq.s64 	%p141, %rd776, 9223372036854775807;
	selp.b64 	%rd259, -9223372036854775808, %rd776, %p141;
	shr.u64 	%rd260, %rd259, %r711;
	cvt.u32.u64 	%r751, %rd260;
	and.b32  	%r746, %r751, %r7;
	mov.b32 	%r726, 1;
	// begin inline asm
	{
    .reg .pred p;
    and.b32 %r724, %r746, %r726;    setp.ne.u32 p, %r724, 0;
    vote.ballot.sync.b32 %r724, p, 0xffffffff;
    @!p not.b32 %r724, %r724;
}

	// end inline asm
	mov.b32 	%r729, 2;
	// begin inline asm
	{
    .reg .pred p;
    and.b32 %r727, %r746, %r729;    setp.ne.u32 p, %r727, 0;
    vote.ballot.sync.b32 %r727, p, 0xffffffff;
    @!p not.b32 %r727, %r727;
}

	// end inline asm
	and.b32  	%r752, %r727, %r724;
	mov.b32 	%r732, 4;
	// begin inline asm
	{
    .reg .pred p;
    and.b32 %r730, %r746, %r732;    setp.ne.u32 p, %r730, 0;
    vote.ballot.sync.b32 %r730, p, 0xffffffff;
    @!p not.b32 %r730, %r730;
}

	// end inline asm
	and.b32  	%r753, %r730, %r752;
	mov.b32 	%r735, 8;
	// begin inline asm
	{
    .reg .pred p;
    and.b32 %r733, %r746, %r735;    setp.ne.u32 p, %r733, 0;
    vote.ballot.sync.b32 %r733, p, 0xffffffff;
    @!p not.b32 %r733, %r733;
}

	// end inline asm
	and.b32  	%r754, %r733, %r753;
	mov.b32 	%r738, 16;
	// begin inline asm
	{
    .reg .pred p;
    and.b32 %r736, %r746, %r738;    setp.ne.u32 p, %r736, 0;
    vote.ballot.sync.b32 %r736, p, 0xffffffff;
    @!p not.b32 %r736, %r736;
}

	// end inline asm
	and.b32  	%r755, %r736, %r754;
	mov.b32 	%r741, 32;
	// begin inline asm
	{
    .reg .pred p;
    and.b32 %r739, %r746, %r741;    setp.ne.u32 p, %r739, 0;
    vote.ballot.sync.b32 %r739, p, 0xffffffff;
    @!p not.b32 %r739, %r739;
}

	// end inline asm
	and.b32  	%r756, %r739, %r755;
	mov.b32 	%r744, 64;
	// begin inline asm
	{
    .reg .pred p;
    and.b32 %r742, %r746, %r744;    setp.ne.u32 p, %r742, 0;
    vote.ballot.sync.b32 %r742, p, 0xffffffff;
    @!p not.b32 %r742, %r742;
}

	// end inline asm
	and.b32  	%r757, %r742, %r756;
	mov.b32 	%r747, 128;
	// begin inline asm
	{
    .reg .pred p;
    and.b32 %r745, %r746, %r747;    setp.ne.u32 p, %r745, 0;
    vote.ballot.sync.b32 %r745, p, 0xffffffff;
    @!p not.b32 %r745, %r745;
}

	// end inline asm
	and.b32  	%r758, %r745, %r757;
	clz.b32 	%r759, %r758;
	sub.s32 	%r115, 31, %r759;
	and.b32  	%r760, %r685, %r758;
	popc.b32 	%r116, %r760;
	setp.ne.s32 	%p142, %r303, %r115;
	mov.b32 	%r1751, 0;
	@%p142 bra 	$L__BB48_167;
	shl.b32 	%r761, %r746, 2;
	add.s32 	%r762, %r8, %r761;
	atom.shared.add.u32 	%r1751, [%r762], %r116;
$L__BB48_167:
	shfl.sync.idx.b32	%r788|%p143, %r1751, %r115, 31, -1;
	add.s32 	%r119, %r116, %r788;
	setp.eq.s64 	%p144, %rd775, 9223372036854775807;
	selp.b64 	%rd261, -9223372036854775808, %rd775, %p144;
	shr.u64 	%rd262, %rd261, %r711;
	cvt.u32.u64 	%r790, %rd262;
	and.b32  	%r785, %r790, %r7;
	mov.b32 	%r765, 1;
	// begin inline asm
	{
    .reg .pred p;
    and.b32 %r763, %r785, %r765;    setp.ne.u32 p, %r763, 0;
    vote.ballot.sync.b32 %r763, p, 0xffffffff;
    @!p not.b32 %r763, %r763;
}

	// end inline asm
	mov.b32 	%r768, 2;
	// begin inline asm
	{
    .reg .pred p;
    and.b32 %r766, %r785, %r768;    setp.ne.u32 p, %r766, 0;
    vote.ballot.sync.b32 %r766, p, 0xffffffff;
    @!p not.b32 %r766, %r766;
}

	// end inline asm
	and.b32  	%r791, %r766, %r763;
	mov.b32 	%r771, 4;
	// begin inline asm
	{
    .reg .pred p;
    and.b32 %r769, %r785, %r771;    setp.ne.u32 p, %r769, 0;
    vote.ballot.sync.b32 %r769, p, 0xffffffff;
    @!p not.b32 %r769, %r769;
}

	// end inline asm
	and.b32  	%r792, %r769, %r791;
	mov.b32 	%r774, 8;
	// begin inline asm
	{
    .reg .pred p;
    and.b32 %r772, %r785, %r774;    setp.ne.u32 p, %r772, 0;
    vote.ballot.sync.b32 %r772, p, 0xffffffff;
    @!p not.b32 %r772, %r772;
}

	// end inline asm
	and.b32  	%r793, %r772, %r792;
	mov.b32 	%r777, 16;
	// begin inline asm
	{
    .reg .pred p;
    and.b32 %r775, %r785, %r777;    setp.ne.u32 p, %r775, 0;
    vote.ballot.sync.b32 %r775, p, 0xffffffff;
    @!p not.b32 %r775, %r775;
}

	// end inline asm
	and.b32  	%r794, %r775, %r793;
	mov.b32 	%r780, 32;
	// begin inline asm
	{
    .reg .pred p;
    and.b32 %r778, %r785, %r780;    setp.ne.u32 p, %r778, 0;
    vote.ballot.sync.b32 %r778, p, 0xffffffff;
    @!p not.b32 %r778, %r778;
}

	// end inline asm
	and.b32  	%r795, %r778, %r794;
	mov.b32 	%r783, 64;
	// begin inline asm
	{
    .reg .pred p;
    and.b32 %r781, %r785, %r783;    setp.ne.u32 p, %r781, 0;
    vote.ballot.sync.b32 %r781, p, 0xffffffff;
    @!p not.b32 %r781, %r781;
}

	// end inline asm
	and.b32  	%r796, %r781, %r795;
	mov.b32 	%r786, 128;
	// begin inline asm
	{
    .reg .pred p;
    and.b32 %r784, %r785, %r786;    setp.ne.u32 p, %r784, 0;
    vote.ballot.sync.b32 %r784, p, 0xffffffff;
    @!p not.b32 %r784, %r784;
}

	// end inline asm
	and.b32  	%r797, %r784, %r796;
	clz.b32 	%r798, %r797;
	sub.s32 	%r121, 31, %r798;
	and.b32  	%r799, %r685, %r797;
	popc.b32 	%r122, %r799;
	setp.ne.s32 	%p145, %r303, %r121;
	mov.b32 	%r1752, 0;
	@%p145 bra 	$L__BB48_169;
	shl.b32 	%r800, %r785, 2;
	add.s32 	%r801, %r8, %r800;
	atom.shared.add.u32 	%r1752, [%r801], %r122;
$L__BB48_169:
	shfl.sync.idx.b32	%r827|%p146, %r1752, %r121, 31, -1;
	add.s32 	%r125, %r122, %r827;
	setp.eq.s64 	%p147, %rd774, 9223372036854775807;
	selp.b64 	%rd263, -9223372036854775808, %rd774, %p147;
	shr.u64 	%rd264, %rd263, %r711;
	cvt.u32.u64 	%r829, %rd264;
	and.b32  	%r824, %r829, %r7;
	mov.b32 	%r804, 1;
	// begin inline asm
	{
    .reg .pred p;
    and.b32 %r802, %r824, %r804;    setp.ne.u32 p, %r802, 0;
    vote.ballot.sync.b32 %r802, p, 0xffffffff;
    @!p not.b32 %r802, %r802;
}

	// end inline asm
	mov.b32 	%r807, 2;
	// begin inline asm
	{
    .reg .pred p;
    and.b32 %r805, %r824, %r807;    setp.ne.u32 p, %r805, 0;
    vote.ballot.sync.b32 %r805, p, 0xffffffff;
    @!p not.b32 %r805, %r805;
}

	// end inline asm
	and.b32  	%r830, %r805, %r802;
	mov.b32 	%r810, 4;
	// begin inline asm
	{
    .reg .pred p;
    and.b32 %r808, %r824, %r810;    setp.ne.u32 p, %r808, 0;
    vote.ballot.sync.b32 %r808, p, 0xffffffff;
    @!p not.b32 %r808, %r808;
}

	// end inline asm
	and.b32  	%r831, %r808, %r830;
	mov.b32 	%r813, 8;
	// begin inline asm
	{
    .reg .pred p;
    and.b32 %r811, %r824, %r813;    setp.ne.u32 p, %r811, 0;
    vote.ballot.sync.b32 %r811, p, 0xffffffff;
    @!p not.b32 %r811, %r811;
}

	// end inline asm
	and.b32  	%r832, %r811, %r831;
	mov.b32 	%r816, 16;
	// begin inline asm
	{
    .reg .pred p;
    and.b32 %r814, %r824, %r816;    setp.ne.u32 p, %r814, 0;
    vote.ballot.sync.b32 %r814, p, 0xffffffff;
    @!p not.b32 %r814, %r814;
}

	// end inline asm
	and.b32  	%r833, %r814, %r832;
	mov.b32 	%r819, 32;
	// begin inline asm
	{
    .reg .pred p;
    and.b32 %r817, %r824, %r819;    setp.ne.u32 p, %r817, 0;
    vote.ballot.sync.b32 %r817, p, 0xffffffff;
    @!p not.b32 %r817, %r817;
}

	// end inline asm
	and.b32  	%r834, %r817, %r833;
	mov.b32 	%r822, 64;
	// begin inline asm
	{
    .reg .pred p;
    and.b32 %r820, %r824, %r822;    setp.ne.u32 p, %r820, 0;
    vote.ballot.sync.b32 %r820, p, 0xffffffff;
    @!p not.b32 %r820, %r820;
}

	// end inline asm
	and.b32  	%r835, %r820, %r834;
	mov.b32 	%r825, 128;
	// begin inline asm
	{
    .reg .pred p;
    and.b32 %r823, %r824, %r825;    setp.ne.u32 p, %r823, 0;
    vote.ballot.sync.b32 %r823, p, 0xffffffff;
    @!p not.b32 %r823, %r823;
}

	// end inline asm
	and.b32  	%r836, %r823, %r835;
	clz.b32 	%r837, %r836;
	sub.s32 	%r127, 31, %r837;
	and.b32  	%r838, %r685, %r836;
	popc.b32 	%r128, %r838;
	setp.ne.s32 	%p148, %r303, %r127;
	mov.b32 	%r1753, 0;
	@%p148 bra 	$L__BB48_171;
	shl.b32 	%r839, %r824, 2;
	add.s32 	%r840, %r8, %r839;
	atom.shared.add.u32 	%r1753, [%r840], %r128;
$L__BB48_171:
	shfl.sync.idx.b32	%r866|%p149, %r1753, %r127, 31, -1;
	add.s32 	%r131, %r128, %r866;
	setp.eq.s64 	%p150, %rd773, 9223372036854775807;
	selp.b64 	%rd265, -9223372036854775808, %rd773, %p150;
	shr.u64 	%rd266, %rd265, %r711;
	cvt.u32.u64 	%r868, %rd266;
	and.b32  	%r863, %r868, %r7;
	mov.b32 	%r843, 1;
	// begin inline asm
	{
    .reg .pred p;
    and.b32 %r841, %r863, %r843;    setp.ne.u32 p, %r841, 0;
    vote.ballot.sync.b32 %r841, p, 0xffffffff;
    @!p not.b32 %r841, %r841;
}

	// end inline asm
	mov.b32 	%r846, 2;
	// begin inline asm
	{
    .reg .pred p;
    and.b32 %r844, %r863, %r846;    setp.ne.u32 p, %r844, 0;
    vote.ballot.sync.b32 %r844, p, 0xffffffff;
    @!p not.b32 %r844, %r844;
}

	// end inline asm
	and.b32  	%r869, %r844, %r841;
	mov.b32 	%r849, 4;
	// begin inline asm
	{
    .reg .pred p;
    and.b32 %r847, %r863, %r849;    setp.ne.u32 p, %r847, 0;
    vote.ballot.sync.b32 %r847, p, 0xffffffff;
    @!p not.b32 %r847, %r847;
}

	// end inline asm
	and.b32  	%r870, %r847, %r869;
	mov.b32 	%r852, 8;
	// begin inline asm
	{
    .reg .pred p;
    and.b32 %r850, %r863, %r852;    setp.ne.u32 p, %r850, 0;
    vote.ballot.sync.b32 %r850, p, 0xffffffff;
    @!p not.b32 %r850, %r850;
}

	// end inline asm
	and.b32  	%r871, %r850, %r870;
	mov.b32 	%r855, 16;
	// begin inline asm
	{
    .reg .pred p;
    and.b32 %r853, %r863, %r855;    setp.ne.u32 p, %r853, 0;
    vote.ballot.sync.b32 %r853, p, 0xffffffff;
    @!p not.b32 %r853, %r853;
}

	// end inline asm
	and.b32  	%r872, %r853, %r871;
	mov.b32 	%r858, 32;
	// begin inline asm
	{
    .reg .pred p;
    and.b32 %r856, %r863, %r858;    setp.ne.u32 p, %r856, 0;
    vote.ballot.sync.b32 %r856, p, 0xffffffff;
    @!p not.b32 %r856, %r856;
}

	// end inline asm
	and.b32  	%r873, %r856, %r872;
	mov.b32 	%r861, 64;
	// begin inline asm
	{
    .reg .pred p;
    and.b32 %r859, %r863, %r861;    setp.ne.u32 p, %r859, 0;
    vote.ballot.sync.b32 %r859, p, 0xffffffff;
    @!p not.b32 %r859, %r859;
}

	// end inline asm
	and.b32  	%r874, %r859, %r873;
	mov.b32 	%r864, 128;
	// begin inline asm
	{
    .reg .pred p;
    and.b32 %r862, %r863, %r864;    setp.ne.u32 p, %r862, 0;
    vote.ballot.sync.b32 %r862, p, 0xffffffff;
    @!p not.b32 %r862, %r862;
}

	// end inline asm
	and.b32  	%r875, %r862, %r874;
	clz.b32 	%r876, %r875;
	sub.s32 	%r133, 31, %r876;
	and.b32  	%r877, %r685, %r875;
	popc.b32 	%r134, %r877;
	setp.ne.s32 	%p151, %r303, %r133;
	mov.b32 	%r1754, 0;
	@%p151 bra 	$L__BB48_173;
	shl.b32 	%r878, %r863, 2;
	add.s32 	%r879, %r8, %r878;
	atom.shared.add.u32 	%r1754, [%r879], %r134;
$L__BB48_173:
	shfl.sync.idx.b32	%r905|%p152, %r1754, %r133, 31, -1;
	add.s32 	%r137, %r134, %r905;
	setp.eq.s64 	%p153, %rd772, 9223372036854775807;
	selp.b64 	%rd267, -9223372036854775808, %rd772, %p153;
	shr.u64 	%rd268, %rd267, %r711;
	cvt.u32.u64 	%r907, %rd268;
	and.b32  	%r902, %r907, %r7;
	mov.b32 	%r882, 1;
	// begin inline asm
	{
    .reg .pred p;
    and.b32 %r880, %r902, %r882;    setp.ne.u32 p, %r880, 0;
    vote.ballot.sync.b32 %r880, p, 0xffffffff;
    @!p not.b32 %r880, %r880;
}

	// end inline asm
	mov.b32 	%r885, 2;
	// begin inline asm
	{
    .reg .pred p;
    and.b32 %r883, %r902, %r885;    setp.ne.u32 p, %r883, 0;
    vote.ballot.sync.b32 %r883, p, 0xffffffff;
    @!p not.b32 %r883, %r883;
}

	// end inline asm
	and.b32  	%r908, %r883, %r880;
	mov.b32 	%r888, 4;
	// begin inline asm
	{
    .reg .pred p;
    and.b32 %r886, %r902, %r888;    setp.ne.u32 p, %r886, 0;
    vote.ballot.sync.b32 %r886, p, 0xffffffff;
    @!p not.b32 %r886, %r886;
}

	// end inline asm
	and.b32  	%r909, %r886, %r908;
	mov.b32 	%r891, 8;
	// begin inline asm
	{
    .reg .pred p;
    and.b32 %r889, %r902, %r891;    setp.ne.u32 p, %r889, 0;
    vote.ballot.sync.b32 %r889, p, 0xffffffff;
    @!p not.b32 %r889, %r889;
}

	// end inline asm
	and.b32  	%r910, %r889, %r909;
	mov.b32 	%r894, 16;
	// begin inline asm
	{
    .reg .pred p;
    and.b32 %r892, %r902, %r894;    setp.ne.u32 p, %r892, 0;
    vote.ballot.sync.b32 %r892, p, 0xffffffff;
    @!p not.b32 %r892, %r892;
}

	// end inline asm
	and.b32  	%r911, %r892, %r910;
	mov.b32 	%r897, 32;
	// begin inline asm
	{
    .reg .pred p;
    and.b32 %r895, %r902, %r897;    setp.ne.u32 p, %r895, 0;
    vote.ballot.sync.b32 %r895, p, 0xffffffff;
    @!p not.b32 %r895, %r895;
}

	// end inline asm
	and.b32  	%r912, %r895, %r911;
	mov.b32 	%r900, 64;
	// begin inline asm
	{
    .reg .pred p;
    and.b32 %r898, %r902, %r900;    setp.ne.u32 p, %r898, 0;
    vote.ballot.sync.b32 %r898, p, 0xffffffff;
    @!p not.b32 %r898, %r898;
}

	// end inline asm
	and.b32  	%r913, %r898, %r912;
	mov.b32 	%r903, 128;
	// begin inline asm
	{
    .reg .pred p;
    and.b32 %r901, %r902, %r903;    setp.ne.u32 p, %r901, 0;
    vote.ballot.sync.b32 %r901, p, 0xffffffff;
    @!p not.b32 %r901, %r901;
}

	// end inline asm
	and.b32  	%r914, %r901, %r913;
	clz.b32 	%r915, %r914;
	sub.s32 	%r139, 31, %r915;
	and.b32  	%r916, %r685, %r914;
	popc.b32 	%r140, %r916;
	setp.ne.s32 	%p154, %r303, %r139;
	mov.b32 	%r1755, 0;
	@%p154 bra 	$L__BB48_175;
	shl.b32 	%r917, %r902, 2;
	add.s32 	%r918, %r8, %r917;
	atom.shared.add.u32 	%r1755, [%r918], %r140;
$L__BB48_175:
	shfl.sync.idx.b32	%r944|%p155, %r1755, %r139, 31, -1;
	add.s32 	%r143, %r140, %r944;
	setp.eq.s64 	%p156, %rd771, 9223372036854775807;
	selp.b64 	%rd269, -9223372036854775808, %rd771, %p156;
	shr.u64 	%rd270, %rd269, %r711;
	cvt.u32.u64 	%r946, %rd270;
	and.b32  	%r941, %r946, %r7;
	mov.b32 	%r921, 1;
	// begin inline asm
	{
    .reg .pred p;
    and.b32 %r919, %r941, %r921;    setp.ne.u32 p, %r919, 0;
    vote.ballot.sync.b32 %r919, p, 0xffffffff;
    @!p not.b32 %r919, %r919;
}

	// end inline asm
	mov.b32 	%r924, 2;
	// begin inline asm
	{
    .reg .pred p;
    and.b32 %r922, %r941, %r924;    setp.ne.u32 p, %r922, 0;
    vote.ballot.sync.b32 %r922, p, 0xffffffff;
    @!p not.b32 %r922, %r922;
}

	// end inline asm
	and.b32  	%r947, %r922, %r919;
	mov.b32 	%r927, 4;
	// begin inline asm
	{
    .reg .pred p;
    and.b32 %r925, %r941, %r927;    setp.ne.u32 p, %r925, 0;
    vote.ballot.sync.b32 %r925, p, 0xffffffff;
    @!p not.b32 %r925, %r925;
}

	// end inline asm
	and.b32  	%r948, %r925, %r947;
	mov.b32 	%r930, 8;
	// begin inline asm
	{
    .reg .pred p;
    and.b32 %r928, %r941, %r930;    setp.ne.u32 p, %r928, 0;
    vote.ballot.sync.b32 %r928, p, 0xffffffff;
    @!p not.b32 %r928, %r928;
}

	// end inline asm
	and.b32  	%r949, %r928, %r948;
	mov.b32 	%r933, 16;
	// begin inline asm
	{
    .reg .pred p;
    and.b32 %r931, %r941, %r933;    setp.ne.u32 p, %r931, 0;
    vote.ballot.sync.b32 %r931, p, 0xffffffff;
    @!p not.b32 %r931, %r931;
}

	// end inline asm
	and.b32  	%r950, %r931, %r949;
	mov.b32 	%r936, 32;
	// begin inline asm
	{
    .reg .pred p;
    and.b32 %r934, %r941, %r936;    setp.ne.u32 p, %r934, 0;
    vote.ballot.sync.b32 %r934, p, 0xffffffff;
    @!p not.b32 %r934, %r934;
}

	// end inline asm
	and.b32  	%r951, %r934, %r950;
	mov.b32 	%r939, 64;
	// begin inline asm
	{
    .reg .pred p;
    and.b32 %r937, %r941, %r939;    setp.ne.u32 p, %r937, 0;
    vote.ballot.sync.b32 %r937, p, 0xffffffff;
    @!p not.b32 %r937, %r937;
}

	// end inline asm
	and.b32  	%r952, %r937, %r951;
	mov.b32 	%r942, 128;
	// begin inline asm
	{
    .reg .pred p;
    and.b32 %r940, %r941, %r942;    setp.ne.u32 p, %r940, 0;
    vote.ballot.sync.b32 %r940, p, 0xffffffff;
    @!p not.b32 %r940, %r940;
}

	// end inline asm
	and.b32  	%r953, %r940, %r952;
	clz.b32 	%r954, %r953;
	sub.s32 	%r145, 31, %r954;
	and.b32  	%r955, %r685, %r953;
	popc.b32 	%r146, %r955;
	setp.ne.s32 	%p157, %r303, %r145;
	mov.b32 	%r1756, 0;
	@%p157 bra 	$L__BB48_177;
	shl.b32 	%r956, %r941, 2;
	add.s32 	%r957, %r8, %r956;
	atom.shared.add.u32 	%r1756, [%r957], %r146;
$L__BB48_177:
	shfl.sync.idx.b32	%r983|%p158, %r1756, %r145, 31, -1;
	add.s32 	%r149, %r146, %r983;
	setp.eq.s64 	%p159, %rd770, 9223372036854775807;
	selp.b64 	%rd271, -9223372036854775808, %rd770, %p159;
	shr.u64 	%rd272, %rd271, %r711;
	cvt.u32.u64 	%r985, %rd272;
	and.b32  	%r980, %r985, %r7;
	mov.b32 	%r960, 1;
	// begin inline asm
	{
    .reg .pred p;
    and.b32 %r958, %r980, %r960;    setp.ne.u32 p, %r958, 0;
    vote.ballot.sync.b32 %r958, p, 0xffffffff;
    @!p not.b32 %r958, %r958;
}

	// end inline asm
	mov.b32 	%r963, 2;
	// begin inline asm
	{
    .reg .pred p;
    and.b32 %r961, %r980, %r963;    setp.ne.u32 p, %r961, 0;
    vote.ballot.sync.b32 %r961, p, 0xffffffff;
    @!p not.b32 %r961, %r961;
}

	// end inline asm
	and.b32  	%r986, %r961, %r958;
	mov.b32 	%r966, 4;
	// begin inline asm
	{
    .reg .pred p;
    and.b32 %r964, %r980, %r966;    setp.ne.u32 p, %r964, 0;
    vote.ballot.sync.b32 %r964, p, 0xffffffff;
    @!p not.b32 %r964, %r964;
}

	// end inline asm
	and.b32  	%r987, %r964, %r986;
	mov.b32 	%r969, 8;
	// begin inline asm
	{
    .reg .pred p;
    and.b32 %r967, %r980, %r969;    setp.ne.u32 p, %r967, 0;
    vote.ballot.sync.b32 %r967, p, 0xffffffff;
    @!p not.b32 %r967, %r967;
}

	// end inline asm
	and.b32  	%r988, %r967, %r987;
	mov.b32 	%r972, 16;
	// begin inline asm
	{
    .reg .pred p;
    and.b32 %r970, %r980, %r972;    setp.ne.u32 p, %r970, 0;
    vote.ballot.sync.b32 %r970, p, 0xffffffff;
    @!p not.b32 %r970, %r970;
}

	// end inline asm
	and.b32  	%r989, %r970, %r988;
	mov.b32 	%r975, 32;
	// begin inline asm
	{
    .reg .pred p;
    and.b32 %r973, %r980, %r975;    setp.ne.u32 p, %r973, 0;
    vote.ballot.sync.b32 %r973, p, 0xffffffff;
    @!p not.b32 %r973, %r973;
}

	// end inline asm
	and.b32  	%r990, %r973, %r989;
	mov.b32 	%r978, 64;
	// begin inline asm
	{
    .reg .pred p;
    and.b32 %r976, %r980, %r978;    setp.ne.u32 p, %r976, 0;
    vote.ballot.sync.b32 %r976, p, 0xffffffff;
    @!p not.b32 %r976, %r976;
}

	// end inline asm
	and.b32  	%r991, %r976, %r990;
	mov.b32 	%r981, 128;
	// begin inline asm
	{
    .reg .pred p;
    and.b32 %r979, %r980, %r981;    setp.ne.u32 p, %r979, 0;
    vote.ballot.sync.b32 %r979, p, 0xffffffff;
    @!p not.b32 %r979, %r979;
}

	// end inline asm
	and.b32  	%r992, %r979, %r991;
	clz.b32 	%r993, %r992;
	sub.s32 	%r151, 31, %r993;
	and.b32  	%r994, %r685, %r992;
	popc.b32 	%r152, %r994;
	setp.ne.s32 	%p160, %r303, %r151;
	mov.b32 	%r1757, 0;
	@%p160 bra 	$L__BB48_179;
	shl.b32 	%r995, %r980, 2;
	add.s32 	%r996, %r8, %r995;
	atom.shared.add.u32 	%r1757, [%r996], %r152;
$L__BB48_179:
	shfl.sync.idx.b32	%r1022|%p161, %r1757, %r151, 31, -1;
	add.s32 	%r155, %r152, %r1022;
	setp.eq.s64 	%p162, %rd769, 9223372036854775807;
	selp.b64 	%rd273, -9223372036854775808, %rd769, %p162;
	shr.u64 	%rd274, %rd273, %r711;
	cvt.u32.u64 	%r1024, %rd274;
	and.b32  	%r1019, %r1024, %r7;
	mov.b32 	%r999, 1;
	// begin inline asm
	{
    .reg .pred p;
    and.b32 %r997, %r1019, %r999;    setp.ne.u32 p, %r997, 0;
    vote.ballot.sync.b32 %r997, p, 0xffffffff;
    @!p not.b32 %r997, %r997;
}

	// end inline asm
	mov.b32 	%r1002, 2;
	// begin inline asm
	{
    .reg .pred p;
    and.b32 %r1000, %r1019, %r1002;    setp.ne.u32 p, %r1000, 0;
    vote.ballot.sync.b32 %r1000, p, 0xffffffff;
    @!p not.b32 %r1000, %r1000;
}

	// end inline asm
	and.b32  	%r1025, %r1000, %r997;
	mov.b32 	%r1005, 4;
	// begin inline asm
	{
    .reg .pred p;
    and.b32 %r1003, %r1019, %r1005;    setp.ne.u32 p, %r1003, 0;
    vote.ballot.sync.b32 %r1003, p, 0xffffffff;
    @!p not.b32 %r1003, %r1003;
}

	// end inline asm
	and.b32  	%r1026, %r1003, %r1025;
	mov.b32 	%r1008, 8;
	// begin inline asm
	{
    .reg .pred p;
    and.b32 %r1006, %r1019, %r1008;    setp.ne.u32 p, %r1006, 0;
    vote.ballot.sync.b32 %r1006, p, 0xffffffff;
    @!p not.b32 %r1006, %r1006;
}

	// end inline asm
	and.b32  	%r1027, %r1006, %r1026;
	mov.b32 	%r1011, 16;
	// begin inline asm
	{
    .reg .pred p;
    and.b32 %r1009, %r1019, %r1011;    setp.ne.u32 p, %r1009, 0;
    vote.ballot.sync.b32 %r1009, p, 0xffffffff;
    @!p not.b32 %r1009, %r1009;
}

	// end inline asm
	and.b32  	%r1028, %r1009, %r1027;
	mov.b32 	%r1014, 32;
	// begin inline asm
	{
    .reg .pred p;
    and.b32 %r1012, %r1019, %r1014;    setp.ne.u32 p, %r1012, 0;
    vote.ballot.sync.b32 %r1012, p, 0xffffffff;
    @!p not.b32 %r1012, %r1012;
}

	// end inline asm
	and.b32  	%r1029, %r1012, %r1028;
	mov.b32 	%r1017, 64;
	// begin inline asm
	{
    .reg .pred p;
    and.b32 %r1015, %r1019, %r1017;    setp.ne.u32 p, %r1015, 0;
    vote.ballot.sync.b32 %r1015, p, 0xffffffff;
    @!p not.b32 %r1015, %r1015;
}

	// end inline asm
	and.b32  	%r1030, %r1015, %r1029;
	mov.b32 	%r1020, 128;
	// begin inline asm
	{
    .reg .pred p;
    and.b32 %r1018, %r1019, %r1020;    setp.ne.u32 p, %r1018, 0;
    vote.ballot.sync.b32 %r1018, p, 0xffffffff;
    @!p not.b32 %r1018, %r1018;
}

	// end inline asm
	and.b32  	%r1031, %r1018, %r1030;
	clz.b32 	%r1032, %r1031;
	sub.s32 	%r157, 31, %r1032;
	and.b32  	%r1033, %r685, %r1031;
	popc.b32 	%r158, %r1033;
	setp.ne.s32 	%p163, %r303, %r157;
	mov.b32 	%r1758, 0;
	@%p163 bra 	$L__BB48_181;
	shl.b32 	%r1034, %r1019, 2;
	add.s32 	%r1035, %r8, %r1034;
	atom.shared.add.u32 	%r1758, [%r1035], %r158;
$L__BB48_181:
	shfl.sync.idx.b32	%r1061|%p164, %r1758, %r157, 31, -1;
	add.s32 	%r161, %r158, %r1061;
	setp.eq.s64 	%p165, %rd768, 9223372036854775807;
	selp.b64 	%rd275, -9223372036854775808, %rd768, %p165;
	shr.u64 	%rd276, %rd275, %r711;
	cvt.u32.u64 	%r1063, %rd276;
	and.b32  	%r1058, %r1063, %r7;
	mov.b32 	%r1038, 1;
	// begin inline asm
	{
    .reg .pred p;
    and.b32 %r1036, %r1058, %r1038;    setp.ne.u32 p, %r1036, 0;
    vote.ballot.sync.b32 %r1036, p, 0xffffffff;
    @!p not.b32 %r1036, %r1036;
}

	// end inline asm
	mov.b32 	%r1041, 2;
	// begin inline asm
	{
    .reg .pred p;
    and.b32 %r1039, %r1058, %r1041;    setp.ne.u32 p, %r1039, 0;
    vote.ballot.sync.b32 %r1039, p, 0xffffffff;
    @!p not.b32 %r1039, %r1039;
}

	// end inline asm
	and.b32  	%r1064, %r1039, %r1036;
	mov.b32 	%r1044, 4;
	// begin inline asm
	{
    .reg .pred p;
    and.b32 %r1042, %r1058, %r1044;    setp.ne.u32 p, %r1042, 0;
    vote.ballot.sync.b32 %r1042, p, 0xffffffff;
    @!p not.b32 %r1042, %r1042;
}

	// end inline asm
	and.b32  	%r1065, %r1042, %r1064;
	mov.b32 	%r1047, 8;
	// begin inline asm
	{
    .reg .pred p;
    and.b32 %r1045, %r1058, %r1047;    setp.ne.u32 p, %r1045, 0;
    vote.ballot.sync.b32 %r1045, p, 0xffffffff;
    @!p not.b32 %r1045, %r1045;
}

	// end inline asm
	and.b32  	%r1066, %r1045, %r1065;
	mov.b32 	%r1050, 16;
	// begin inline asm
	{
    .reg .pred p;
    and.b32 %r1048, %r1058, %r1050;    setp.ne.u32 p, %r1048, 0;
    vote.ballot.sync.b32 %r1048, p, 0xffffffff;
    @!p not.b32 %r1048, %r1048;
}

	// end inline asm
	and.b32  	%r1067, %r1048, %r1066;
	mov.b32 	%r1053, 32;
	// begin inline asm
	{
    .reg .pred p;
    and.b32 %r1051, %r1058, %r1053;    setp.ne.u32 p, %r1051, 0;
    vote.ballot.sync.b32 %r1051, p, 0xffffffff;
    @!p not.b32 %r1051, %r1051;
}

	// end inline asm
	and.b32  	%r1068, %r1051, %r1067;
	mov.b32 	%r1056, 64;
	// begin inline asm
	{
    .reg .pred p;
    and.b32 %r1054, %r1058, %r1056;    setp.ne.u32 p, %r1054, 0;
    vote.ballot.sync.b32 %r1054, p, 0xffffffff;
    @!p not.b32 %r1054, %r1054;
}

	// end inline asm
	and.b32  	%r1069, %r1054, %r1068;
	mov.b32 	%r1059, 128;
	// begin inline asm
	{
    .reg .pred p;
    and.b32 %r1057, %r1058, %r1059;    setp.ne.u32 p, %r1057, 0;
    vote.ballot.sync.b32 %r1057, p, 0xffffffff;
    @!p not.b32 %r1057, %r1057;
}

	// end inline asm
	and.b32  	%r1070, %r1057, %r1069;
	clz.b32 	%r1071, %r1070;
	sub.s32 	%r163, 31, %r1071;
	and.b32  	%r1072, %r685, %r1070;
	popc.b32 	%r164, %r1072;
	setp.ne.s32 	%p166, %r303, %r163;
	mov.b32 	%r1759, 0;
	@%p166 bra 	$L__BB48_183;
	shl.b32 	%r1073, %r1058, 2;
	add.s32 	%r1074, %r8, %r1073;
	atom.shared.add.u32 	%r1759, [%r1074], %r164;
$L__BB48_183:
	shfl.sync.idx.b32	%r1100|%p167, %r1759, %r163, 31, -1;
	add.s32 	%r167, %r164, %r1100;
	setp.eq.s64 	%p168, %rd767, 9223372036854775807;
	selp.b64 	%rd277, -9223372036854775808, %rd767, %p168;
	shr.u64 	%rd278, %rd277, %r711;
	cvt.u32.u64 	%r1102, %rd278;
	and.b32  	%r1097, %r1102, %r7;
	mov.b32 	%r1077, 1;
	// begin inline asm
	{
    .reg .pred p;
    and.b32 %r1075, %r1097, %r1077;    setp.ne.u32 p, %r1075, 0;
    vote.ballot.sync.b32 %r1075, p, 0xffffffff;
    @!p not.b32 %r1075, %r1075;
}

	// end inline asm
	mov.b32 	%r1080, 2;
	// begin inline asm
	{
    .reg .pred p;
    and.b32 %r1078, %r1097, %r1080;    setp.ne.u32 p, %r1078, 0;
    vote.ballot.sync.b32 %r1078, p, 0xffffffff;
    @!p not.b32 %r1078, %r1078;
}

	// end inline asm
	and.b32  	%r1103, %r1078, %r1075;
	mov.b32 	%r1083, 4;
	// begin inline asm
	{
    .reg .pred p;
    and.b32 %r1081, %r1097, %r1083;    setp.ne.u32 p, %r1081, 0;
    vote.ballot.sync.b32 %r1081, p, 0xffffffff;
    @!p not.b32 %r1081, %r1081;
}

	// end inline asm
	and.b32  	%r1104, %r1081, %r1103;
	mov.b32 	%r1086, 8;
	// begin inline asm
	{
    .reg .pred p;
    and.b32 %r1084, %r1097, %r1086;    setp.ne.u32 p, %r1084, 0;
    vote.ballot.sync.b32 %r1084, p, 0xffffffff;
    @!p not.b32 %r1084, %r1084;
}

	// end inline asm
	and.b32  	%r1105, %r1084, %r1104;
	mov.b32 	%r1089, 16;
	// begin inline asm
	{
    .reg .pred p;
    and.b32 %r1087, %r1097, %r1089;    setp.ne.u32 p, %r1087, 0;
    vote.ballot.sync.b32 %r1087, p, 0xffffffff;
    @!p not.b32 %r1087, %r1087;
}

	// end inline asm
	and.b32  	%r1106, %r1087, %r1105;
	mov.b32 	%r1092, 32;
	// begin inline asm
	{
    .reg .pred p;
    and.b32 %r1090, %r1097, %r1092;    setp.ne.u32 p, %r1090, 0;
    vote.ballot.sync.b32 %r1090, p, 0xffffffff;
    @!p not.b32 %r1090, %r1090;
}

	// end inline asm
	and.b32  	%r1107, %r1090, %r1106;
	mov.b32 	%r1095, 64;
	// begin inline asm
	{
    .reg .pred p;
    and.b32 %r1093, %r1097, %r1095;    setp.ne.u32 p, %r1093, 0;
    vote.ballot.sync.b32 %r1093, p, 0xffffffff;
    @!p not.b32 %r1093, %r1093;
}

	// end inline asm
	and.b32  	%r1108, %r1093, %r1107;
	mov.b32 	%r1098, 128;
	// begin inline asm
	{
    .reg .pred p;
    and.b32 %r1096, %r1097, %r1098;    setp.ne.u32 p, %r1096, 0;
    vote.ballot.sync.b32 %r1096, p, 0xffffffff;
    @!p not.b32 %r1096, %r1096;
}

	// end inline asm
	and.b32  	%r1109, %r1096, %r1108;
	clz.b32 	%r1110, %r1109;
	sub.s32 	%r169, 31, %r1110;
	and.b32  	%r1111, %r685, %r1109;
	popc.b32 	%r170, %r1111;
	setp.ne.s32 	%p169, %r303, %r169;
	mov.b32 	%r1760, 0;
	@%p169 bra 	$L__BB48_185;
	shl.b32 	%r1112, %r1097, 2;
	add.s32 	%r1113, %r8, %r1112;
	atom.shared.add.u32 	%r1760, [%r1113], %r170;
$L__BB48_185:
	shfl.sync.idx.b32	%r1139|%p170, %r1760, %r169, 31, -1;
	add.s32 	%r173, %r170, %r1139;
	setp.eq.s64 	%p171, %rd766, 9223372036854775807;
	selp.b64 	%rd279, -9223372036854775808, %rd766, %p171;
	shr.u64 	%rd280, %rd279, %r711;
	cvt.u32.u64 	%r1141, %rd280;
	and.b32  	%r1136, %r1141, %r7;
	mov.b32 	%r1116, 1;
	// begin inline asm
	{
    .reg .pred p;
    and.b32 %r1114, %r1136, %r1116;    setp.ne.u32 p, %r1114, 0;
    vote.ballot.sync.b32 %r1114, p, 0xffffffff;
    @!p not.b32 %r1114, %r1114;
}

	// end inline asm
	mov.b32 	%r1119, 2;
	// begin inline asm
	{
    .reg .pred p;
    and.b32 %r1117, %r1136, %r1119;    setp.ne.u32 p, %r1117, 0;
    vote.ballot.sync.b32 %r1117, p, 0xffffffff;
    @!p not.b32 %r1117, %r1117;
}

	// end inline asm
	and.b32  	%r1142, %r1117, %r1114;
	mov.b32 	%r1122, 4;
	// begin inline asm
	{
    .reg .pred p;
    and.b32 %r1120, %r1136, %r1122;    setp.ne.u32 p, %r1120, 0;
    vote.ballot.sync.b32 %r1120, p, 0xffffffff;
    @!p not.b32 %r1120, %r1120;
}

	// end inline asm
	and.b32  	%r1143, %r1120, %r1142;
	mov.b32 	%r1125, 8;
	// begin inline asm
	{
    .reg .pred p;
    and.b32 %r1123, %r1136, %r1125;    setp.ne.u32 p, %r1123, 0;
    vote.ballot.sync.b32 %r1123, p, 0xffffffff;
    @!p not.b32 %r1123, %r1123;
}

	// end inline asm
	and.b32  	%r1144, %r1123, %r1143;
	mov.b32 	%r1128, 16;
	// begin inline asm
	{
    .reg .pred p;
    and.b32 %r1126, %r1136, %r1128;    setp.ne.u32 p, %r1126, 0;
    vote.ballot.sync.b32 %r1126, p, 0xffffffff;
    @!p not.b32 %r1126, %r1126;
}

	// end inline asm
	and.b32  	%r1145, %r1126, %r1144;
	mov.b32 	%r1131, 32;
	// begin inline asm
	{
    .reg .pred p;
    and.b32 %r1129, %r1136, %r1131;    setp.ne.u32 p, %r1129, 0;
    vote.ballot.sync.b32 %r1129, p, 0xffffffff;
    @!p not.b32 %r1129, %r1129;
}

	// end inline asm
	and.b32  	%r1146, %r1129, %r1145;
	mov.b32 	%r1134, 64;
	// begin inline asm
	{
    .reg .pred p;
    and.b32 %r1132, %r1136, %r1134;    setp.ne.u32 p, %r1132, 0;
    vote.ballot.sync.b32 %r1132, p, 0xffffffff;
    @!p not.b32 %r1132, %r1132;
}

	// end inline asm
	and.b32  	%r1147, %r1132, %r1146;
	mov.b32 	%r1137, 128;
	// begin inline asm
	{
    .reg .pred p;
    and.b32 %r1135, %r1136, %r1137;    setp.ne.u32 p, %r1135, 0;
    vote.ballot.sync.b32 %r1135, p, 0xffffffff;
    @!p not.b32 %r1135, %r1135;
}

	// end inline asm
	and.b32  	%r1148, %r1135, %r1147;
	clz.b32 	%r1149, %r1148;
	sub.s32 	%r175, 31, %r1149;
	and.b32  	%r1150, %r685, %r1148;
	popc.b32 	%r176, %r1150;
	setp.ne.s32 	%p172, %r303, %r175;
	mov.b32 	%r1761, 0;
	@%p172 bra 	$L__BB48_187;
	shl.b32 	%r1151, %r1136, 2;
	add.s32 	%r1152, %r8, %r1151;
	atom.shared.add.u32 	%r1761, [%r1152], %r176;
$L__BB48_187:
	shfl.sync.idx.b32	%r1178|%p173, %r1761, %r175, 31, -1;
	add.s32 	%r179, %r176, %r1178;
	setp.eq.s64 	%p174, %rd765, 9223372036854775807;
	selp.b64 	%rd281, -9223372036854775808, %rd765, %p174;
	shr.u64 	%rd282, %rd281, %r711;
	cvt.u32.u64 	%r1180, %rd282;
	and.b32  	%r1175, %r1180, %r7;
	mov.b32 	%r1155, 1;
	// begin inline asm
	{
    .reg .pred p;
    and.b32 %r1153, %r1175, %r1155;    setp.ne.u32 p, %r1153, 0;
    vote.ballot.sync.b32 %r1153, p, 0xffffffff;
    @!p not.b32 %r1153, %r1153;
}

	// end inline asm
	mov.b32 	%r1158, 2;
	// begin inline asm
	{
    .reg .pred p;
    and.b32 %r1156, %r1175, %r1158;    setp.ne.u32 p, %r1156, 0;
    vote.ballot.sync.b32 %r1156, p, 0xffffffff;
    @!p not.b32 %r1156, %r1156;
}

	// end inline asm
	and.b32  	%r1181, %r1156, %r1153;
	mov.b32 	%r1161, 4;
	// begin inline asm
	{
    .reg .pred p;
    and.b32 %r1159, %r1175, %r1161;    setp.ne.u32 p, %r1159, 0;
    vote.ballot.sync.b32 %r1159, p, 0xffffffff;
    @!p not.b32 %r1159, %r1159;
}

	// end inline asm
	and.b32  	%r1182, %r1159, %r1181;
	mov.b32 	%r1164, 8;
	// begin inline asm
	{
    .reg .pred p;
    and.b32 %r1162, %r1175, %r1164;    setp.ne.u32 p, %r1162, 0;
    vote.ballot.sync.b32 %r1162, p, 0xffffffff;
    @!p not.b32 %r1162, %r1162;
}

	// end inline asm
	and.b32  	%r1183, %r1162, %r1182;
	mov.b32 	%r1167, 16;
	// begin inline asm
	{
    .reg .pred p;
    and.b32 %r1165, %r1175, %r1167;    setp.ne.u32 p, %r1165, 0;
    vote.ballot.sync.b32 %r1165, p, 0xffffffff;
    @!p not.b32 %r1165, %r1165;
}

	// end inline asm
	and.b32  	%r1184, %r1165, %r1183;
	mov.b32 	%r1170, 32;
	// begin inline asm
	{
    .reg .pred p;
    and.b32 %r1168, %r1175, %r1170;    setp.ne.u32 p, %r1168, 0;
    vote.ballot.sync.b32 %r1168, p, 0xffffffff;
    @!p not.b32 %r1168, %r1168;
}

	// end inline asm
	and.b32  	%r1185, %r1168, %r1184;
	mov.b32 	%r1173, 64;
	// begin inline asm
	{
    .reg .pred p;
    and.b32 %r1171, %r1175, %r1173;    setp.ne.u32 p, %r1171, 0;
    vote.ballot.sync.b32 %r1171, p, 0xffffffff;
    @!p not.b32 %r1171, %r1171;
}

	// end inline asm
	and.b32  	%r1186, %r1171, %r1185;
	mov.b32 	%r1176, 128;
	// begin inline asm
	{
    .reg .pred p;
    and.b32 %r1174, %r1175, %r1176;    setp.ne.u32 p, %r1174, 0;
    vote.ballot.sync.b32 %r1174, p, 0xffffffff;
    @!p not.b32 %r1174, %r1174;
}

	// end inline asm
	and.b32  	%r1187, %r1174, %r1186;
	clz.b32 	%r1188, %r1187;
	sub.s32 	%r181, 31, %r1188;
	and.b32  	%r1189, %r685, %r1187;
	popc.b32 	%r182, %r1189;
	setp.ne.s32 	%p175, %r303, %r181;
	mov.b32 	%r1762, 0;
	@%p175 bra 	$L__BB48_189;
	shl.b32 	%r1190, %r1175, 2;
	add.s32 	%r1191, %r8, %r1190;
	atom.shared.add.u32 	%r1762, [%r1191], %r182;
$L__BB48_189:
	shfl.sync.idx.b32	%r1217|%p176, %r1762, %r181, 31, -1;
	add.s32 	%r185, %r182, %r1217;
	setp.eq.s64 	%p177, %rd764, 9223372036854775807;
	selp.b64 	%rd283, -9223372036854775808, %rd764, %p177;
	shr.u64 	%rd284, %rd283, %r711;
	cvt.u32.u64 	%r1219, %rd284;
	and.b32  	%r1214, %r1219, %r7;
	mov.b32 	%r1194, 1;
	// begin inline asm
	{
    .reg .pred p;
    and.b32 %r1192, %r1214, %r1194;    setp.ne.u32 p, %r1192, 0;
    vote.ballot.sync.b32 %r1192, p, 0xffffffff;
    @!p not.b32 %r1192, %r1192;
}

	// end inline asm
	mov.b32 	%r1197, 2;
	// begin inline asm
	{
    .reg .pred p;
    and.b32 %r1195, %r1214, %r1197;    setp.ne.u32 p, %r1195, 0;
    vote.ballot.sync.b32 %r1195, p, 0xffffffff;
    @!p not.b32 %r1195, %r1195;
}

	// end inline asm
	and.b32  	%r1220, %r1195, %r1192;
	mov.b32 	%r1200, 4;
	// begin inline asm
	{
    .reg .pred p;
    and.b32 %r1198, %r1214, %r1200;    setp.ne.u32 p, %r1198, 0;
    vote.ballot.sync.b32 %r1198, p, 0xffffffff;
    @!p not.b32 %r1198, %r1198;
}

	// end inline asm
	and.b32  	%r1221, %r1198, %r1220;
	mov.b32 	%r1203, 8;
	// begin inline asm
	{
    .reg .pred p;
    and.b32 %r1201, %r1214, %r1203;    setp.ne.u32 p, %r1201, 0;
    vote.ballot.sync.b32 %r1201, p, 0xffffffff;
    @!p not.b32 %r1201, %r1201;
}

	// end inline asm
	and.b32  	%r1222, %r1201, %r1221;
	mov.b32 	%r1206, 16;
	// begin inline asm
	{
    .reg .pred p;
    and.b32 %r1204, %r1214, %r1206;    setp.ne.u32 p, %r1204, 0;
    vote.ballot.sync.b32 %r1204, p, 0xffffffff;
    @!p not.b32 %r1204, %r1204;
}

	// end inline asm
	and.b32  	%r1223, %r1204, %r1222;
	mov.b32 	%r1209, 32;
	// begin inline asm
	{
    .reg .pred p;
    and.b32 %r1207, %r1214, %r1209;    setp.ne.u32 p, %r1207, 0;
    vote.ballot.sync.b32 %r1207, p, 0xffffffff;
    @!p not.b32 %r1207, %r1207;
}

	// end inline asm
	and.b32  	%r1224, %r1207, %r1223;
	mov.b32 	%r1212, 64;
	// begin inline asm
	{
    .reg .pred p;
    and.b32 %r1210, %r1214, %r1212;    setp.ne.u32 p, %r1210, 0;
    vote.ballot.sync.b32 %r1210, p, 0xffffffff;
    @!p not.b32 %r1210, %r1210;
}

	// end inline asm
	and.b32  	%r1225, %r1210, %r1224;
	mov.b32 	%r1215, 128;
	// begin inline asm
	{
    .reg .pred p;
    and.b32 %r1213, %r1214, %r1215;    setp.ne.u32 p, %r1213, 0;
    vote.ballot.sync.b32 %r1213, p, 0xffffffff;
    @!p not.b32 %r1213, %r1213;
}

	// end inline asm
	and.b32  	%r1226, %r1213, %r1225;
	clz.b32 	%r1227, %r1226;
	sub.s32 	%r187, 31, %r1227;
	and.b32  	%r1228, %r685, %r1226;
	popc.b32 	%r188, %r1228;
	setp.ne.s32 	%p178, %r303, %r187;
	mov.b32 	%r1763, 0;
	@%p178 bra 	$L__BB48_191;
	shl.b32 	%r1229, %r1214, 2;
	add.s32 	%r1230, %r8, %r1229;
	atom.shared.add.u32 	%r1763, [%r1230], %r188;
$L__BB48_191:
	shfl.sync.idx.b32	%r1256|%p179, %r1763, %r187, 31, -1;
	add.s32 	%r191, %r188, %r1256;
	setp.eq.s64 	%p180, %rd763, 9223372036854775807;
	selp.b64 	%rd285, -9223372036854775808, %rd763, %p180;
	shr.u64 	%rd286, %rd285, %r711;
	cvt.u32.u64 	%r1258, %rd286;
	and.b32  	%r1253, %r1258, %r7;
	mov.b32 	%r1233, 1;
	// begin inline asm
	{
    .reg .pred p;
    and.b32 %r1231, %r1253, %r1233;    setp.ne.u32 p, %r1231, 0;
    vote.ballot.sync.b32 %r1231, p, 0xffffffff;
    @!p not.b32 %r1231, %r1231;
}

	// end inline asm
	mov.b32 	%r1236, 2;
	// begin inline asm
	{
    .reg .pred p;
    and.b32 %r1234, %r1253, %r1236;    setp.ne.u32 p, %r1234, 0;
    vote.ballot.sync.b32 %r1234, p, 0xffffffff;
    @!p not.b32 %r1234, %r1234;
}

	// end inline asm
	and.b32  	%r1259, %r1234, %r1231;
	mov.b32 	%r1239, 4;
	// begin inline asm
	{
    .reg .pred p;
    and.b32 %r1237, %r1253, %r1239;    setp.ne.u32 p, %r1237, 0;
    vote.ballot.sync.b32 %r1237, p, 0xffffffff;
    @!p not.b32 %r1237, %r1237;
}

	// end inline asm
	and.b32  	%r1260, %r1237, %r1259;
	mov.b32 	%r1242, 8;
	// begin inline asm
	{
    .reg .pred p;
    and.b32 %r1240, %r1253, %r1242;    setp.ne.u32 p, %r1240, 0;
    vote.ballot.sync.b32 %r1240, p, 0xffffffff;
    @!p not.b32 %r1240, %r1240;
}

	// end inline asm
	and.b32  	%r1261, %r1240, %r1260;
	mov.b32 	%r1245, 16;
	// begin inline asm
	{
    .reg .pred p;
    and.b32 %r1243, %r1253, %r1245;    setp.ne.u32 p, %r1243, 0;
    vote.ballot.sync.b32 %r1243, p, 0xffffffff;
    @!p not.b32 %r1243, %r1243;
}

	// end inline asm
	and.b32  	%r1262, %r1243, %r1261;
	mov.b32 	%r1248, 32;
	// begin inline asm
	{
    .reg .pred p;
    and.b32 %r1246, %r1253, %r1248;    setp.ne.u32 p, %r1246, 0;
    vote.ballot.sync.b32 %r1246, p, 0xffffffff;
    @!p not.b32 %r1246, %r1246;
}

	// end inline asm
	and.b32  	%r1263, %r1246, %r1262;
	mov.b32 	%r1251, 64;
	// begin inline asm
	{
    .reg .pred p;
    and.b32 %r1249, %r1253, %r1251;    setp.ne.u32 p, %r1249, 0;
    vote.ballot.sync.b32 %r1249, p, 0xffffffff;
    @!p not.b32 %r1249, %r1249;
}

	// end inline asm
	and.b32  	%r1264, %r1249, %r1263;
	mov.b32 	%r1254, 128;
	// begin inline asm
	{
    .reg .pred p;
    and.b32 %r1252, %r1253, %r1254;    setp.ne.u32 p, %r1252, 0;
    vote.ballot.sync.b32 %r1252, p, 0xffffffff;
    @!p not.b32 %r1252, %r1252;
}

	// end inline asm
	and.b32  	%r1265, %r1252, %r1264;
	clz.b32 	%r1266, %r1265;
	sub.s32 	%r193, 31, %r1266;
	and.b32  	%r1267, %r685, %r1265;
	popc.b32 	%r194, %r1267;
	setp.ne.s32 	%p181, %r303, %r193;
	mov.b32 	%r1764, 0;
	@%p181 bra 	$L__BB48_193;
	shl.b32 	%r1268, %r1253, 2;
	add.s32 	%r1269, %r8, %r1268;
	atom.shared.add.u32 	%r1764, [%r1269], %r194;
$L__BB48_193:
	setp.gt.u32 	%p182, %r1, 255;
	shfl.sync.idx.b32	%r1270|%p183, %r1764, %r193, 31, -1;
	add.s32 	%r197, %r194, %r1270;
	bar.sync 	0;
	shl.b32 	%r1271, %r113, 3;
	add.s32 	%r198, %r590, %r1271;
	st.shared.u64 	[%r198+-8], %rd777;
	shl.b32 	%r1273, %r119, 3;
	add.s32 	%r199, %r590, %r1273;
	st.shared.u64 	[%r199+-8], %rd776;
	shl.b32 	%r1274, %r125, 3;
	add.s32 	%r200, %r590, %r1274;
	st.shared.u64 	[%r200+-8], %rd775;
	shl.b32 	%r1275, %r131, 3;
	add.s32 	%r201, %r590, %r1275;
	st.shared.u64 	[%r201+-8], %rd774;
	shl.b32 	%r1276, %r137, 3;
	add.s32 	%r202, %r590, %r1276;
	st.shared.u64 	[%r202+-8], %rd773;
	shl.b32 	%r1277, %r143, 3;
	add.s32 	%r203, %r590, %r1277;
	st.shared.u64 	[%r203+-8], %rd772;
	shl.b32 	%r1278, %r149, 3;
	add.s32 	%r204, %r590, %r1278;
	st.shared.u64 	[%r204+-8], %rd771;
	shl.b32 	%r1279, %r155, 3;
	add.s32 	%r205, %r590, %r1279;
	st.shared.u64 	[%r205+-8], %rd770;
	shl.b32 	%r1280, %r161, 3;
	add.s32 	%r206, %r590, %r1280;
	st.shared.u64 	[%r206+-8], %rd769;
	shl.b32 	%r1281, %r167, 3;
	add.s32 	%r207, %r590, %r1281;
	st.shared.u64 	[%r207+-8], %rd768;
	shl.b32 	%r1282, %r173, 3;
	add.s32 	%r208, %r590, %r1282;
	st.shared.u64 	[%r208+-8], %rd767;
	shl.b32 	%r1283, %r179, 3;
	add.s32 	%r209, %r590, %r1283;
	st.shared.u64 	[%r209+-8], %rd766;
	shl.b32 	%r1284, %r185, 3;
	add.s32 	%r210, %r590, %r1284;
	st.shared.u64 	[%r210+-8], %rd765;
	shl.b32 	%r1285, %r191, 3;
	add.s32 	%r211, %r590, %r1285;
	st.shared.u64 	[%r211+-8], %rd764;
	shl.b32 	%r1286, %r197, 3;
	add.s32 	%r212, %r590, %r1286;
	st.shared.u64 	[%r212+-8], %rd763;
	shl.b32 	%r1287, %r1, 3;
	add.s32 	%r1288, %r590, %r1287;
	add.s32 	%r213, %r1288, 46080;
	@%p182 bra 	$L__BB48_201;
	ld.param.u64 	%rd731, [_ZN3cub18CUB_300001_SM_10006detail10radix_sort29DeviceRadixSortOnesweepKernelINS1_5radix10policy_hubIdjyE10Policy1000ELNS0_9SortOrderE1EdjyiiNS1_21identity_decomposer_tEEEvPT5_SB_PT3_PKSC_PT1_PKSG_PT2_PKSK_T4_iiT6__param_3];
	cvta.to.global.u64 	%rd287, %rd731;
	shl.b64 	%rd288, %rd85, 3;
	add.s64 	%rd289, %rd287, %rd288;
	ld.global.u64 	%rd290, [%rd289];
	cvt.s64.s32 	%rd291, %r106;
	sub.s64 	%rd778, %rd290, %rd291;
	st.shared.u64 	[%r213], %rd778;
	setp.lt.s32 	%p184, %r3, 1;
	mov.u32 	%r1768, %r1716;
	@%p184 bra 	$L__BB48_200;
	mov.b32 	%r1766, -1;
	mov.u32 	%r1765, %r3;
	mov.u32 	%r1768, %r1716;
$L__BB48_196:
	ld.param.u64 	%rd725, [_ZN3cub18CUB_300001_SM_10006detail10radix_sort29DeviceRadixSortOnesweepKernelINS1_5radix10policy_hubIdjyE10Policy1000ELNS0_9SortOrderE1EdjyiiNS1_21identity_decomposer_tEEEvPT5_SB_PT3_PKSC_PT1_PKSG_PT2_PKSK_T4_iiT6__param_0];
	add.s32 	%r217, %r1765, -1;
	shl.b32 	%r1290, %r217, 8;
	add.s32 	%r1291, %r1290, %r1;
	cvta.to.global.u64 	%rd292, %rd725;
	mul.wide.s32 	%rd293, %r1291, 4;
	add.s64 	%rd111, %rd292, %rd293;
$L__BB48_197:
	membar.cta;
	ld.volatile.global.u32 	%r218, [%rd111];
	setp.eq.s32 	%p185, %r218, 0;
	@%p185 bra 	$L__BB48_197;
	and.b32  	%r1292, %r218, 1073741823;
	add.s32 	%r1768, %r1292, %r1768;
	setp.gt.s32 	%p186, %r218, -1;
	vote.sync.ballot.b32 	%r1766, %p186, %r1766;
	setp.gt.u32 	%p188, %r1765, 1;
	and.pred  	%p189, %p186, %p188;
	mov.u32 	%r1765, %r217;
	@%p189 bra 	$L__BB48_196;
	ld.shared.u64 	%rd778, [%r213];
$L__BB48_200:
	or.b32  	%r1293, %r1768, -2147483648;
	st.volatile.global.u32 	[%rd70], %r1293;
	sub.s32 	%r1294, %r1768, %r1716;
	cvt.s64.s32 	%rd294, %r1294;
	add.s64 	%rd295, %rd778, %rd294;
	st.shared.u64 	[%r213], %rd295;
$L__BB48_201:
	ld.param.u64 	%rd728, [_ZN3cub18CUB_300001_SM_10006detail10radix_sort29DeviceRadixSortOnesweepKernelINS1_5radix10policy_hubIdjyE10Policy1000ELNS0_9SortOrderE1EdjyiiNS1_21identity_decomposer_tEEEvPT5_SB_PT3_PKSC_PT1_PKSG_PT2_PKSK_T4_iiT6__param_2];
	setp.gt.u32 	%p190, %r1, 255;
	setp.lt.s32 	%p191, %r4, %r300;
	setp.eq.s64 	%p192, %rd728, 0;
	or.pred  	%p193, %p192, %p191;
	or.pred  	%p194, %p190, %p193;
	@%p194 bra 	$L__BB48_203;
	ld.param.u64 	%rd729, [_ZN3cub18CUB_300001_SM_10006detail10radix_sort29DeviceRadixSortOnesweepKernelINS1_5radix10policy_hubIdjyE10Policy1000ELNS0_9SortOrderE1EdjyiiNS1_21identity_decomposer_tEEEvPT5_SB_PT3_PKSC_PT1_PKSG_PT2_PKSK_T4_iiT6__param_2];
	ld.shared.u64 	%rd296, [%r213];
	cvt.s64.s32 	%rd297, %r1716;
	cvt.s64.s32 	%rd298, %r106;
	add.s64 	%rd299, %rd298, %rd297;
	add.s64 	%rd300, %rd299, %rd296;
	cvta.to.global.u64 	%rd301, %rd729;
	shl.b64 	%rd302, %rd85, 3;
	add.s64 	%rd303, %rd301, %rd302;
	st.global.u64 	[%rd303], %rd300;
$L__BB48_203:
	setp.gt.s32 	%p195, %r4, %r300;
	bar.sync 	0;
	add.s32 	%r222, %r213, -46080;
	@%p195 bra 	$L__BB48_205;
	ld.shared.u64 	%rd304, [%r213+-46080];
	setp.eq.s64 	%p196, %rd304, 9223372036854775807;
	selp.b64 	%rd305, -9223372036854775808, %rd304, %p196;
	shr.u64 	%rd306, %rd305, %r711;
	cvt.u32.u64 	%r1296, %rd306;
	and.b32  	%r1297, %r1296, %r7;
	shl.b32 	%r1298, %r1297, 3;
	add.s32 	%r1300, %r590, 46080;
	add.s32 	%r1301, %r1300, %r1298;
	ld.shared.u64 	%rd307, [%r1301];
	add.s64 	%rd308, %rd307, %rd85;
	setp.lt.s64 	%p197, %rd304, 0;
	selp.b64 	%rd309, 0, 9223372036854775807, %p197;
	xor.b64  	%rd310, %rd309, %rd304;
	shl.b64 	%rd311, %rd308, 3;
	add.s64 	%rd312, %rd2, %rd311;
	st.global.u64 	[%rd312], %rd310;
	bar.warp.sync 	-1;
	ld.shared.u64 	%rd313, [%r213+-43008];
	setp.eq.s64 	%p198, %rd313, 9223372036854775807;
	selp.b64 	%rd314, -9223372036854775808, %rd313, %p198;
	shr.u64 	%rd315, %rd314, %r711;
	cvt.u32.u64 	%r1302, %rd315;
	and.b32  	%r1303, %r1302, %r7;
	shl.b32 	%r1304, %r1303, 3;
	add.s32 	%r1305, %r1300, %r1304;
	ld.shared.u64 	%rd316, [%r1305];
	add.s64 	%rd317, %rd316, %rd85;
	setp.lt.s64 	%p199, %rd313, 0;
	selp.b64 	%rd318, 0, 9223372036854775807, %p199;
	xor.b64  	%rd319, %rd318, %rd313;
	shl.b64 	%rd320, %rd317, 3;
	add.s64 	%rd321, %rd2, %rd320;
	st.global.u64 	[%rd321+3072], %rd319;
	bar.warp.sync 	-1;
	ld.shared.u64 	%rd322, [%r213+-39936];
	setp.eq.s64 	%p200, %rd322, 9223372036854775807;
	selp.b64 	%rd323, -9223372036854775808, %rd322, %p200;
	shr.u64 	%rd324, %rd323, %r711;
	cvt.u32.u64 	%r1306, %rd324;
	and.b32  	%r1307, %r1306, %r7;
	shl.b32 	%r1308, %r1307, 3;
	add.s32 	%r1309, %r1300, %r1308;
	ld.shared.u64 	%rd325, [%r1309];
	add.s64 	%rd326, %rd325, %rd85;
	setp.lt.s64 	%p201, %rd322, 0;
	selp.b64 	%rd327, 0, 9223372036854775807, %p201;
	xor.b64  	%rd328, %rd327, %rd322;
	shl.b64 	%rd329, %rd326, 3;
	add.s64 	%rd330, %rd2, %rd329;
	st.global.u64 	[%rd330+6144], %rd328;
	bar.warp.sync 	-1;
	ld.shared.u64 	%rd331, [%r213+-36864];
	setp.eq.s64 	%p202, %rd331, 9223372036854775807;
	selp.b64 	%rd332, -9223372036854775808, %rd331, %p202;
	shr.u64 	%rd333, %rd332, %r711;
	cvt.u32.u64 	%r1310, %rd333;
	and.b32  	%r1311, %r1310, %r7;
	shl.b32 	%r1312, %r1311, 3;
	add.s32 	%r1313, %r1300, %r1312;
	ld.shared.u64 	%rd334, [%r1313];
	add.s64 	%rd335, %rd334, %rd85;
	setp.lt.s64 	%p203, %rd331, 0;
	selp.b64 	%rd336, 0, 9223372036854775807, %p203;
	xor.b64  	%rd337, %rd336, %rd331;
	shl.b64 	%rd338, %rd335, 3;
	add.s64 	%rd339, %rd2, %rd338;
	st.global.u64 	[%rd339+9216], %rd337;
	bar.warp.sync 	-1;
	ld.shared.u64 	%rd340, [%r213+-33792];
	setp.eq.s64 	%p204, %rd340, 9223372036854775807;
	selp.b64 	%rd341, -9223372036854775808, %rd340, %p204;
	shr.u64 	%rd342, %rd341, %r711;
	cvt.u32.u64 	%r1314, %rd342;
	and.b32  	%r1315, %r1314, %r7;
	shl.b32 	%r1316, %r1315, 3;
	add.s32 	%r1317, %r1300, %r1316;
	ld.shared.u64 	%rd343, [%r1317];
	add.s64 	%rd344, %rd343, %rd85;
	setp.lt.s64 	%p205, %rd340, 0;
	selp.b64 	%rd345, 0, 9223372036854775807, %p205;
	xor.b64  	%rd346, %rd345, %rd340;
	shl.b64 	%rd347, %rd344, 3;
	add.s64 	%rd348, %rd2, %rd347;
	st.global.u64 	[%rd348+12288], %rd346;
	bar.warp.sync 	-1;
	ld.shared.u64 	%rd349, [%r213+-30720];
	setp.eq.s64 	%p206, %rd349, 9223372036854775807;
	selp.b64 	%rd350, -9223372036854775808, %rd349, %p206;
	shr.u64 	%rd351, %rd350, %r711;
	cvt.u32.u64 	%r1318, %rd351;
	and.b32  	%r1319, %r1318, %r7;
	shl.b32 	%r1320, %r1319, 3;
	add.s32 	%r1321, %r1300, %r1320;
	ld.shared.u64 	%rd352, [%r1321];
	add.s64 	%rd353, %rd352, %rd85;
	setp.lt.s64 	%p207, %rd349, 0;
	selp.b64 	%rd354, 0, 9223372036854775807, %p207;
	xor.b64  	%rd355, %rd354, %rd349;
	shl.b64 	%rd356, %rd353, 3;
	add.s64 	%rd357, %rd2, %rd356;
	st.global.u64 	[%rd357+15360], %rd355;
	bar.warp.sync 	-1;
	ld.shared.u64 	%rd358, [%r213+-27648];
	setp.eq.s64 	%p208, %rd358, 9223372036854775807;
	selp.b64 	%rd359, -9223372036854775808, %rd358, %p208;
	shr.u64 	%rd360, %rd359, %r711;
	cvt.u32.u64 	%r1322, %rd360;
	and.b32  	%r1323, %r1322, %r7;
	shl.b32 	%r1324, %r1323, 3;
	add.s32 	%r1325, %r1300, %r1324;
	ld.shared.u64 	%rd361, [%r1325];
	add.s64 	%rd362, %rd361, %rd85;
	setp.lt.s64 	%p209, %rd358, 0;
	selp.b64 	%rd363, 0, 9223372036854775807, %p209;
	xor.b64  	%rd364, %rd363, %rd358;
	shl.b64 	%rd365, %rd362, 3;
	add.s64 	%rd366, %rd2, %rd365;
	st.global.u64 	[%rd366+18432], %rd364;
	bar.warp.sync 	-1;
	ld.shared.u64 	%rd367, [%r213+-24576];
	setp.eq.s64 	%p210, %rd367, 9223372036854775807;
	selp.b64 	%rd368, -9223372036854775808, %rd367, %p210;
	shr.u64 	%rd369, %rd368, %r711;
	cvt.u32.u64 	%r1326, %rd369;
	and.b32  	%r1327, %r1326, %r7;
	shl.b32 	%r1328, %r1327, 3;
	add.s32 	%r1329, %r1300, %r1328;
	ld.shared.u64 	%rd370, [%r1329];
	add.s64 	%rd371, %rd370, %rd85;
	setp.lt.s64 	%p211, %rd367, 0;
	selp.b64 	%rd372, 0, 9223372036854775807, %p211;
	xor.b64  	%rd373, %rd372, %rd367;
	shl.b64 	%rd374, %rd371, 3;
	add.s64 	%rd375, %rd2, %rd374;
	st.global.u64 	[%rd375+21504], %rd373;
	bar.warp.sync 	-1;
	ld.shared.u64 	%rd376, [%r213+-21504];
	setp.eq.s64 	%p212, %rd376, 9223372036854775807;
	selp.b64 	%rd377, -9223372036854775808, %rd376, %p212;
	shr.u64 	%rd378, %rd377, %r711;
	cvt.u32.u64 	%r1330, %rd378;
	and.b32  	%r1331, %r1330, %r7;
	shl.b32 	%r1332, %r1331, 3;
	add.s32 	%r1333, %r1300, %r1332;
	ld.shared.u64 	%rd379, [%r1333];
	add.s64 	%rd380, %rd379, %rd85;
	setp.lt.s64 	%p213, %rd376, 0;
	selp.b64 	%rd381, 0, 9223372036854775807, %p213;
	xor.b64  	%rd382, %rd381, %rd376;
	shl.b64 	%rd383, %rd380, 3;
	add.s64 	%rd384, %rd2, %rd383;
	st.global.u64 	[%rd384+24576], %rd382;
	bar.warp.sync 	-1;
	ld.shared.u64 	%rd385, [%r213+-18432];
	setp.eq.s64 	%p214, %rd385, 9223372036854775807;
	selp.b64 	%rd386, -9223372036854775808, %rd385, %p214;
	shr.u64 	%rd387, %rd386, %r711;
	cvt.u32.u64 	%r1334, %rd387;
	and.b32  	%r1335, %r1334, %r7;
	shl.b32 	%r1336, %r1335, 3;
	add.s32 	%r1337, %r1300, %r1336;
	ld.shared.u64 	%rd388, [%r1337];
	add.s64 	%rd389, %rd388, %rd85;
	setp.lt.s64 	%p215, %rd385, 0;
	selp.b64 	%rd390, 0, 9223372036854775807, %p215;
	xor.b64  	%rd391, %rd390, %rd385;
	shl.b64 	%rd392, %rd389, 3;
	add.s64 	%rd393, %rd2, %rd392;
	st.global.u64 	[%rd393+27648], %rd391;
	bar.warp.sync 	-1;
	ld.shared.u64 	%rd394, [%r213+-15360];
	setp.eq.s64 	%p216, %rd394, 9223372036854775807;
	selp.b64 	%rd395, -9223372036854775808, %rd394, %p216;
	shr.u64 	%rd396, %rd395, %r711;
	cvt.u32.u64 	%r1338, %rd396;
	and.b32  	%r1339, %r1338, %r7;
	shl.b32 	%r1340, %r1339, 3;
	add.s32 	%r1341, %r1300, %r1340;
	ld.shared.u64 	%rd397, [%r1341];
	add.s64 	%rd398, %rd397, %rd85;
	setp.lt.s64 	%p217, %rd394, 0;
	selp.b64 	%rd399, 0, 9223372036854775807, %p217;
	xor.b64  	%rd400, %rd399, %rd394;
	shl.b64 	%rd401, %rd398, 3;
	add.s64 	%rd402, %rd2, %rd401;
	st.global.u64 	[%rd402+30720], %rd400;
	bar.warp.sync 	-1;
	ld.shared.u64 	%rd403, [%r213+-12288];
	setp.eq.s64 	%p218, %rd403, 9223372036854775807;
	selp.b64 	%rd404, -9223372036854775808, %rd403, %p218;
	shr.u64 	%rd405, %rd404, %r711;
	cvt.u32.u64 	%r1342, %rd405;
	and.b32  	%r1343, %r1342, %r7;
	shl.b32 	%r1344, %r1343, 3;
	add.s32 	%r1345, %r1300, %r1344;
	ld.shared.u64 	%rd406, [%r1345];
	add.s64 	%rd407, %rd406, %rd85;
	setp.lt.s64 	%p219, %rd403, 0;
	selp.b64 	%rd408, 0, 9223372036854775807, %p219;
	xor.b64  	%rd409, %rd408, %rd403;
	shl.b64 	%rd410, %rd407, 3;
	add.s64 	%rd411, %rd2, %rd410;
	st.global.u64 	[%rd411+33792], %rd409;
	bar.warp.sync 	-1;
	ld.shared.u64 	%rd412, [%r213+-9216];
	setp.eq.s64 	%p220, %rd412, 9223372036854775807;
	selp.b64 	%rd413, -9223372036854775808, %rd412, %p220;
	shr.u64 	%rd414, %rd413, %r711;
	cvt.u32.u64 	%r1346, %rd414;
	and.b32  	%r1347, %r1346, %r7;
	shl.b32 	%r1348, %r1347, 3;
	add.s32 	%r1349, %r1300, %r1348;
	ld.shared.u64 	%rd415, [%r1349];
	add.s64 	%rd416, %rd415, %rd85;
	setp.lt.s64 	%p221, %rd412, 0;
	selp.b64 	%rd417, 0, 9223372036854775807, %p221;
	xor.b64  	%rd418, %rd417, %rd412;
	shl.b64 	%rd419, %rd416, 3;
	add.s64 	%rd420, %rd2, %rd419;
	st.global.u64 	[%rd420+36864], %rd418;
	bar.warp.sync 	-1;
	ld.shared.u64 	%rd421, [%r213+-6144];
	setp.eq.s64 	%p222, %rd421, 9223372036854775807;
	selp.b64 	%rd422, -9223372036854775808, %rd421, %p222;
	shr.u64 	%rd423, %rd422, %r711;
	cvt.u32.u64 	%r1350, %rd423;
	and.b32  	%r1351, %r1350, %r7;
	shl.b32 	%r1352, %r1351, 3;
	add.s32 	%r1353, %r1300, %r1352;
	ld.shared.u64 	%rd424, [%r1353];
	add.s64 	%rd425, %rd424, %rd85;
	setp.lt.s64 	%p223, %rd421, 0;
	selp.b64 	%rd426, 0, 9223372036854775807, %p223;
	xor.b64  	%rd427, %rd426, %rd421;
	shl.b64 	%rd428, %rd425, 3;
	add.s64 	%rd429, %rd2, %rd428;
	st.global.u64 	[%rd429+39936], %rd427;
	bar.warp.sync 	-1;
	ld.shared.u64 	%rd430, [%r213+-3072];
	setp.eq.s64 	%p224, %rd430, 9223372036854775807;
	selp.b64 	%rd431, -9223372036854775808, %rd430, %p224;
	shr.u64 	%rd432, %rd431, %r711;
	cvt.u32.u64 	%r1354, %rd432;
	and.b32  	%r1355, %r1354, %r7;
	shl.b32 	%r1356, %r1355, 3;
	add.s32 	%r1357, %r1300, %r1356;
	ld.shared.u64 	%rd433, [%r1357];
	add.s64 	%rd434, %rd433, %rd85;
	setp.lt.s64 	%p225, %rd430, 0;
	selp.b64 	%rd435, 0, 9223372036854775807, %p225;
	xor.b64  	%rd436, %rd435, %rd430;
	shl.b64 	%rd437, %rd434, 3;
	add.s64 	%rd438, %rd2, %rd437;
	st.global.u64 	[%rd438+43008], %rd436;
	bar.warp.sync 	-1;
	bra.uni 	$L__BB48_236;
$L__BB48_205:
	mad.lo.s32 	%r223, %r3, -5760, %r300;
	setp.ge.s32 	%p226, %r1, %r223;
	@%p226 bra 	$L__BB48_207;
	ld.shared.u64 	%rd439, [%r222];
	setp.eq.s64 	%p227, %rd439, 9223372036854775807;
	selp.b64 	%rd440, -9223372036854775808, %rd439, %p227;
	shr.u64 	%rd441, %rd440, %r711;
	cvt.u32.u64 	%r1359, %rd441;
	and.b32  	%r1360, %r1359, %r7;
	shl.b32 	%r1361, %r1360, 3;
	add.s32 	%r1363, %r590, %r1361;
	ld.shared.u64 	%rd442, [%r1363+46080];
	setp.lt.s64 	%p228, %rd439, 0;
	selp.b64 	%rd443, 0, 9223372036854775807, %p228;
	xor.b64  	%rd444, %rd443, %rd439;
	add.s64 	%rd445, %rd442, %rd85;
	shl.b64 	%rd446, %rd445, 3;
	add.s64 	%rd447, %rd2, %rd446;
	st.global.u64 	[%rd447], %rd444;
$L__BB48_207:
	bar.warp.sync 	-1;
	add.s32 	%r1364, %r1, 384;
	setp.ge.s32 	%p229, %r1364, %r223;
	@%p229 bra 	$L__BB48_209;
	ld.shared.u64 	%rd448, [%r213+-43008];
	setp.eq.s64 	%p230, %rd448, 9223372036854775807;
	selp.b64 	%rd449, -9223372036854775808, %rd448, %p230;
	shr.u64 	%rd450, %rd449, %r711;
	cvt.u32.u64 	%r1366, %rd450;
	and.b32  	%r1367, %r1366, %r7;
	shl.b32 	%r1368, %r1367, 3;
	add.s32 	%r1370, %r590, %r1368;
	ld.shared.u64 	%rd451, [%r1370+46080];
	setp.lt.s64 	%p231, %rd448, 0;
	selp.b64 	%rd452, 0, 9223372036854775807, %p231;
	xor.b64  	%rd453, %rd452, %rd448;
	add.s64 	%rd454, %rd451, %rd85;
	shl.b64 	%rd455, %rd454, 3;
	add.s64 	%rd456, %rd2, %rd455;
	st.global.u64 	[%rd456+3072], %rd453;
$L__BB48_209:
	bar.warp.sync 	-1;
	add.s32 	%r1371, %r1, 768;
	setp.ge.s32 	%p232, %r1371, %r223;
	@%p232 bra 	$L__BB48_211;
	ld.shared.u64 	%rd457, [%r213+-39936];
	setp.eq.s64 	%p233, %rd457, 9223372036854775807;
	selp.b64 	%rd458, -9223372036854775808, %rd457, %p233;
	shr.u64 	%rd459, %rd458, %r711;
	cvt.u32.u64 	%r1373, %rd459;
	and.b32  	%r1374, %r1373, %r7;
	shl.b32 	%r1375, %r1374, 3;
	add.s32 	%r1377, %r590, %r1375;
	ld.shared.u64 	%rd460, [%r1377+46080];
	setp.lt.s64 	%p234, %rd457, 0;
	selp.b64 	%rd461, 0, 9223372036854775807, %p234;
	xor.b64  	%rd462, %rd461, %rd457;
	add.s64 	%rd463, %rd460, %rd85;
	shl.b64 	%rd464, %rd463, 3;
	add.s64 	%rd465, %rd2, %rd464;
	st.global.u64 	[%rd465+6144], %rd462;
$L__BB48_211:
	bar.warp.sync 	-1;
	add.s32 	%r1378, %r1, 1152;
	setp.ge.s32 	%p235, %r1378, %r223;
	@%p235 bra 	$L__BB48_213;
	ld.shared.u64 	%rd466, [%r213+-36864];
	setp.eq.s64 	%p236, %rd466, 9223372036854775807;
	selp.b64 	%rd467, -9223372036854775808, %rd466, %p236;
	shr.u64 	%rd468, %rd467, %r711;
	cvt.u32.u64 	%r1380, %rd468;
	and.b32  	%r1381, %r1380, %r7;
	shl.b32 	%r1382, %r1381, 3;
	add.s32 	%r1384, %r590, %r1382;
	ld.shared.u64 	%rd469, [%r1384+46080];
	setp.lt.s64 	%p237, %rd466, 0;
	selp.b64 	%rd470, 0, 9223372036854775807, %p237;
	xor.b64  	%rd471, %rd470, %rd466;
	add.s64 	%rd472, %rd469, %rd85;
	shl.b64 	%rd473, %rd472, 3;
	add.s64 	%rd474, %rd2, %rd473;
	st.global.u64 	[%rd474+9216], %rd471;
$L__BB48_213:
	bar.warp.sync 	-1;
	add.s32 	%r1385, %r1, 1536;
	setp.ge.s32 	%p238, %r1385, %r223;
	@%p238 bra 	$L__BB48_215;
	ld.shared.u64 	%rd475, [%r213+-33792];
	setp.eq.s64 	%p239, %rd475, 9223372036854775807;
	selp.b64 	%rd476, -9223372036854775808, %rd475, %p239;
	shr.u64 	%rd477, %rd476, %r711;
	cvt.u32.u64 	%r1387, %rd477;
	and.b32  	%r1388, %r1387, %r7;
	shl.b32 	%r1389, %r1388, 3;
	add.s32 	%r1391, %r590, %r1389;
	ld.shared.u64 	%rd478, [%r1391+46080];
	setp.lt.s64 	%p240, %rd475, 0;
	selp.b64 	%rd479, 0, 9223372036854775807, %p240;
	xor.b64  	%rd480, %rd479, %rd475;
	add.s64 	%rd481, %rd478, %rd85;
	shl.b64 	%rd482, %rd481, 3;
	add.s64 	%rd483, %rd2, %rd482;
	st.global.u64 	[%rd483+12288], %rd480;
$L__BB48_215:
	bar.warp.sync 	-1;
	add.s32 	%r1392, %r1, 1920;
	setp.ge.s32 	%p241, %r1392, %r223;
	@%p241 bra 	$L__BB48_217;
	ld.shared.u64 	%rd484, [%r213+-30720];
	setp.eq.s64 	%p242, %rd484, 9223372036854775807;
	selp.b64 	%rd485, -9223372036854775808, %rd484, %p242;
	shr.u64 	%rd486, %rd485, %r711;
	cvt.u32.u64 	%r1394, %rd486;
	and.b32  	%r1395, %r1394, %r7;
	shl.b32 	%r1396, %r1395, 3;
	add.s32 	%r1398, %r590, %r1396;
	ld.shared.u64 	%rd487, [%r1398+46080];
	setp.lt.s64 	%p243, %rd484, 0;
	selp.b64 	%rd488, 0, 9223372036854775807, %p243;
	xor.b64  	%rd489, %rd488, %rd484;
	add.s64 	%rd490, %rd487, %rd85;
	shl.b64 	%rd491, %rd490, 3;
	add.s64 	%rd492, %rd2, %rd491;
	st.global.u64 	[%rd492+15360], %rd489;
$L__BB48_217:
	bar.warp.sync 	-1;
	add.s32 	%r1399, %r1, 2304;
	setp.ge.s32 	%p244, %r1399, %r223;
	@%p244 bra 	$L__BB48_219;
	ld.shared.u64 	%rd493, [%r213+-27648];
	setp.eq.s64 	%p245, %rd493, 9223372036854775807;
	selp.b64 	%rd494, -9223372036854775808, %rd493, %p245;
	shr.u64 	%rd495, %rd494, %r711;
	cvt.u32.u64 	%r1401, %rd495;
	and.b32  	%r1402, %r1401, %r7;
	shl.b32 	%r1403, %r1402, 3;
	add.s32 	%r1405, %r590, %r1403;
	ld.shared.u64 	%rd496, [%r1405+46080];
	setp.lt.s64 	%p246, %rd493, 0;
	selp.b64 	%rd497, 0, 9223372036854775807, %p246;
	xor.b64  	%rd498, %rd497, %rd493;
	add.s64 	%rd499, %rd496, %rd85;
	shl.b64 	%rd500, %rd499, 3;
	add.s64 	%rd501, %rd2, %rd500;
	st.global.u64 	[%rd501+18432], %rd498;
$L__BB48_219:
	bar.warp.sync 	-1;
	add.s32 	%r1406, %r1, 2688;
	setp.ge.s32 	%p247, %r1406, %r223;
	@%p247 bra 	$L__BB48_221;
	ld.shared.u64 	%rd502, [%r213+-24576];
	setp.eq.s64 	%p248, %rd502, 9223372036854775807;
	selp.b64 	%rd503, -9223372036854775808, %rd502, %p248;
	shr.u64 	%rd504, %rd503, %r711;
	cvt.u32.u64 	%r1408, %rd504;
	and.b32  	%r1409, %r1408, %r7;
	shl.b32 	%r1410, %r1409, 3;
	add.s32 	%r1412, %r590, %r1410;
	ld.shared.u64 	%rd505, [%r1412+46080];
	setp.lt.s64 	%p249, %rd502, 0;
	selp.b64 	%rd506, 0, 9223372036854775807, %p249;
	xor.b64  	%rd507, %rd506, %rd502;
	add.s64 	%rd508, %rd505, %rd85;
	shl.b64 	%rd509, %rd508, 3;
	add.s64 	%rd510, %rd2, %rd509;
	st.global.u64 	[%rd510+21504], %rd507;
$L__BB48_221:
	bar.warp.sync 	-1;
	or.b32  	%r1413, %r1, 3072;
	setp.ge.s32 	%p250, %r1413, %r223;
	@%p250 bra 	$L__BB48_223;
	ld.shared.u64 	%rd511, [%r213+-21504];
	setp.eq.s64 	%p251, %rd511, 9223372036854775807;
	selp.b64 	%rd512, -9223372036854775808, %rd511, %p251;
	shr.u64 	%rd513, %rd512, %r711;
	cvt.u32.u64 	%r1415, %rd513;
	and.b32  	%r1416, %r1415, %r7;
	shl.b32 	%r1417, %r1416, 3;
	add.s32 	%r1419, %r590, %r1417;
	ld.shared.u64 	%rd514, [%r1419+46080];
	setp.lt.s64 	%p252, %rd511, 0;
	selp.b64 	%rd515, 0, 9223372036854775807, %p252;
	xor.b64  	%rd516, %rd515, %rd511;
	add.s64 	%rd517, %rd514, %rd85;
	shl.b64 	%rd518, %rd517, 3;
	add.s64 	%rd519, %rd2, %rd518;
	st.global.u64 	[%rd519+24576], %rd516;
$L__BB48_223:
	bar.warp.sync 	-1;
	add.s32 	%r1420, %r1, 3456;
	setp.ge.s32 	%p253, %r1420, %r223;
	@%p253 bra 	$L__BB48_225;
	ld.shared.u64 	%rd520, [%r213+-18432];
	setp.eq.s64 	%p254, %rd520, 9223372036854775807;
	selp.b64 	%rd521, -9223372036854775808, %rd520, %p254;
	shr.u64 	%rd522, %rd521, %r711;
	cvt.u32.u64 	%r1422, %rd522;
	and.b32  	%r1423, %r1422, %r7;
	shl.b32 	%r1424, %r1423, 3;
	add.s32 	%r1426, %r590, %r1424;
	ld.shared.u64 	%rd523, [%r1426+46080];
	setp.lt.s64 	%p255, %rd520, 0;
	selp.b64 	%rd524, 0, 9223372036854775807, %p255;
	xor.b64  	%rd525, %rd524, %rd520;
	add.s64 	%rd526, %rd523, %rd85;
	shl.b64 	%rd527, %rd526, 3;
	add.s64 	%rd528, %rd2, %rd527;
	st.global.u64 	[%rd528+27648], %rd525;
$L__BB48_225:
	bar.warp.sync 	-1;
	add.s32 	%r1427, %r1, 3840;
	setp.ge.s32 	%p256, %r1427, %r223;
	@%p256 bra 	$L__BB48_227;
	ld.shared.u64 	%rd529, [%r213+-15360];
	setp.eq.s64 	%p257, %rd529, 9223372036854775807;
	selp.b64 	%rd530, -9223372036854775808, %rd529, %p257;
	shr.u64 	%rd531, %rd530, %r711;
	cvt.u32.u64 	%r1429, %rd531;
	and.b32  	%r1430, %r1429, %r7;
	shl.b32 	%r1431, %r1430, 3;
	add.s32 	%r1433, %r590, %r1431;
	ld.shared.u64 	%rd532, [%r1433+46080];
	setp.lt.s64 	%p258, %rd529, 0;
	selp.b64 	%rd533, 0, 9223372036854775807, %p258;
	xor.b64  	%rd534, %rd533, %rd529;
	add.s64 	%rd535, %rd532, %rd85;
	shl.b64 	%rd536, %rd535, 3;
	add.s64 	%rd537, %rd2, %rd536;
	st.global.u64 	[%rd537+30720], %rd534;
$L__BB48_227:
	bar.warp.sync 	-1;
	add.s32 	%r1434, %r1, 4224;
	setp.ge.s32 	%p259, %r1434, %r223;
	@%p259 bra 	$L__BB48_229;
	ld.shared.u64 	%rd538, [%r213+-12288];
	setp.eq.s64 	%p260, %rd538, 9223372036854775807;
	selp.b64 	%rd539, -9223372036854775808, %rd538, %p260;
	shr.u64 	%rd540, %rd539, %r711;
	cvt.u32.u64 	%r1436, %rd540;
	and.b32  	%r1437, %r1436, %r7;
	shl.b32 	%r1438, %r1437, 3;
	add.s32 	%r1440, %r590, %r1438;
	ld.shared.u64 	%rd541, [%r1440+46080];
	setp.lt.s64 	%p261, %rd538, 0;
	selp.b64 	%rd542, 0, 9223372036854775807, %p261;
	xor.b64  	%rd543, %rd542, %rd538;
	add.s64 	%rd544, %rd541, %rd85;
	shl.b64 	%rd545, %rd544, 3;
	add.s64 	%rd546, %rd2, %rd545;
	st.global.u64 	[%rd546+33792], %rd543;
$L__BB48_229:
	bar.warp.sync 	-1;
	add.s32 	%r1441, %r1, 4608;
	setp.ge.s32 	%p262, %r1441, %r223;
	@%p262 bra 	$L__BB48_231;
	ld.shared.u64 	%rd547, [%r213+-9216];
	setp.eq.s64 	%p263, %rd547, 9223372036854775807;
	selp.b64 	%rd548, -9223372036854775808, %rd547, %p263;
	shr.u64 	%rd549, %rd548, %r711;
	cvt.u32.u64 	%r1443, %rd549;
	and.b32  	%r1444, %r1443, %r7;
	shl.b32 	%r1445, %r1444, 3;
	add.s32 	%r1447, %r590, %r1445;
	ld.shared.u64 	%rd550, [%r1447+46080];
	setp.lt.s64 	%p264, %rd547, 0;
	selp.b64 	%rd551, 0, 9223372036854775807, %p264;
	xor.b64  	%rd552, %rd551, %rd547;
	add.s64 	%rd553, %rd550, %rd85;
	shl.b64 	%rd554, %rd553, 3;
	add.s64 	%rd555, %rd2, %rd554;
	st.global.u64 	[%rd555+36864], %rd552;
$L__BB48_231:
	bar.warp.sync 	-1;
	add.s32 	%r1448, %r1, 4992;
	setp.ge.s32 	%p265, %r1448, %r223;
	@%p265 bra 	$L__BB48_233;
	ld.shared.u64 	%rd556, [%r213+-6144];
	setp.eq.s64 	%p266, %rd556, 9223372036854775807;
	selp.b64 	%rd557, -9223372036854775808, %rd556, %p266;
	shr.u64 	%rd558, %rd557, %r711;
	cvt.u32.u64 	%r1450, %rd558;
	and.b32  	%r1451, %r1450, %r7;
	shl.b32 	%r1452, %r1451, 3;
	add.s32 	%r1454, %r590, %r1452;
	ld.shared.u64 	%rd559, [%r1454+46080];
	setp.lt.s64 	%p267, %rd556, 0;
	selp.b64 	%rd560, 0, 9223372036854775807, %p267;
	xor.b64  	%rd561, %rd560, %rd556;
	add.s64 	%rd562, %rd559, %rd85;
	shl.b64 	%rd563, %rd562, 3;
	add.s64 	%rd564, %rd2, %rd563;
	st.global.u64 	[%rd564+39936], %rd561;
$L__BB48_233:
	bar.warp.sync 	-1;
	add.s32 	%r1455, %r1, 5376;
	setp.ge.s32 	%p268, %r1455, %r223;
	@%p268 bra 	$L__BB48_235;
	ld.shared.u64 	%rd565, [%r213+-3072];
	setp.eq.s64 	%p269, %rd565, 9223372036854775807;
	selp.b64 	%rd566, -9223372036854775808, %rd565, %p269;
	shr.u64 	%rd567, %rd566, %r711;
	cvt.u32.u64 	%r1457, %rd567;
	and.b32  	%r1458, %r1457, %r7;
	shl.b32 	%r1459, %r1458, 3;
	add.s32 	%r1461, %r590, %r1459;
	ld.shared.u64 	%rd568, [%r1461+46080];
	setp.lt.s64 	%p270, %rd565, 0;
	selp.b64 	%rd569, 0, 9223372036854775807, %p270;
	xor.b64  	%rd570, %rd569, %rd565;
	add.s64 	%rd571, %rd568, %rd85;
	shl.b64 	%rd572, %rd571, 3;
	add.s64 	%rd573, %rd2, %rd572;
	st.global.u64 	[%rd573+43008], %rd570;
$L__BB48_235:
	bar.warp.sync 	-1;
$L__BB48_236:
	setp.gt.s32 	%p271, %r4, %r300;
	ld.shared.u64 	%rd574, [%r213+-46080];
	setp.eq.s64 	%p272, %rd574, 9223372036854775807;
	selp.b64 	%rd575, -9223372036854775808, %rd574, %p272;
	shr.u64 	%rd576, %rd575, %r711;
	cvt.u32.u64 	%r1463, %rd576;
	and.b32  	%r224, %r1463, %r7;
	ld.shared.u64 	%rd577, [%r213+-43008];
	setp.eq.s64 	%p273, %rd577, 9223372036854775807;
	selp.b64 	%rd578, -9223372036854775808, %rd577, %p273;
	shr.u64 	%rd579, %rd578, %r711;
	cvt.u32.u64 	%r1464, %rd579;
	and.b32  	%r225, %r1464, %r7;
	ld.shared.u64 	%rd580, [%r213+-39936];
	setp.eq.s64 	%p274, %rd580, 9223372036854775807;
	selp.b64 	%rd581, -9223372036854775808, %rd580, %p274;
	shr.u64 	%rd582, %rd581, %r711;
	cvt.u32.u64 	%r1465, %rd582;
	and.b32  	%r226, %r1465, %r7;
	ld.shared.u64 	%rd583, [%r213+-36864];
	setp.eq.s64 	%p275, %rd583, 9223372036854775807;
	selp.b64 	%rd584, -9223372036854775808, %rd583, %p275;
	shr.u64 	%rd585, %rd584, %r711;
	cvt.u32.u64 	%r1466, %rd585;
	and.b32  	%r227, %r1466, %r7;
	ld.shared.u64 	%rd586, [%r213+-33792];
	setp.eq.s64 	%p276, %rd586, 9223372036854775807;
	selp.b64 	%rd587, -9223372036854775808, %rd586, %p276;
	shr.u64 	%rd588, %rd587, %r711;
	cvt.u32.u64 	%r1467, %rd588;
	and.b32  	%r228, %r1467, %r7;
	ld.shared.u64 	%rd589, [%r213+-30720];
	setp.eq.s64 	%p277, %rd589, 9223372036854775807;
	selp.b64 	%rd590, -9223372036854775808, %rd589, %p277;
	shr.u64 	%rd591, %rd590, %r711;
	cvt.u32.u64 	%r1468, %rd591;
	and.b32  	%r229, %r1468, %r7;
	ld.shared.u64 	%rd592, [%r213+-27648];
	setp.eq.s64 	%p278, %rd592, 9223372036854775807;
	selp.b64 	%rd593, -9223372036854775808, %rd592, %p278;
	shr.u64 	%rd594, %rd593, %r711;
	cvt.u32.u64 	%r1469, %rd594;
	and.b32  	%r230, %r1469, %r7;
	ld.shared.u64 	%rd595, [%r213+-24576];
	setp.eq.s64 	%p279, %rd595, 9223372036854775807;
	selp.b64 	%rd596, -9223372036854775808, %rd595, %p279;
	shr.u64 	%rd597, %rd596, %r711;
	cvt.u32.u64 	%r1470, %rd597;
	and.b32  	%r231, %r1470, %r7;
	ld.shared.u64 	%rd598, [%r213+-21504];
	setp.eq.s64 	%p280, %rd598, 9223372036854775807;
	selp.b64 	%rd599, -9223372036854775808, %rd598, %p280;
	shr.u64 	%rd600, %rd599, %r711;
	cvt.u32.u64 	%r1471, %rd600;
	and.b32  	%r232, %r1471, %r7;
	ld.shared.u64 	%rd601, [%r213+-18432];
	setp.eq.s64 	%p281, %rd601, 9223372036854775807;
	selp.b64 	%rd602, -9223372036854775808, %rd601, %p281;
	shr.u64 	%rd603, %rd602, %r711;
	cvt.u32.u64 	%r1472, %rd603;
	and.b32  	%r233, %r1472, %r7;
	ld.shared.u64 	%rd604, [%r213+-15360];
	setp.eq.s64 	%p282, %rd604, 9223372036854775807;
	selp.b64 	%rd605, -9223372036854775808, %rd604, %p282;
	shr.u64 	%rd606, %rd605, %r711;
	cvt.u32.u64 	%r1473, %rd606;
	and.b32  	%r234, %r1473, %r7;
	ld.shared.u64 	%rd607, [%r213+-12288];
	setp.eq.s64 	%p283, %rd607, 9223372036854775807;
	selp.b64 	%rd608, -9223372036854775808, %rd607, %p283;
	shr.u64 	%rd609, %rd608, %r711;
	cvt.u32.u64 	%r1474, %rd609;
	and.b32  	%r235, %r1474, %r7;
	ld.shared.u64 	%rd610, [%r213+-9216];
	setp.eq.s64 	%p284, %rd610, 9223372036854775807;
	selp.b64 	%rd611, -9223372036854775808, %rd610, %p284;
	shr.u64 	%rd612, %rd611, %r711;
	cvt.u32.u64 	%r1475, %rd612;
	and.b32  	%r236, %r1475, %r7;
	ld.shared.u64 	%rd613, [%r213+-6144];
	setp.eq.s64 	%p285, %rd613, 9223372036854775807;
	selp.b64 	%rd614, -9223372036854775808, %rd613, %p285;
	shr.u64 	%rd615, %rd614, %r711;
	cvt.u32.u64 	%r1476, %rd615;
	and.b32  	%r237, %r1476, %r7;
	ld.shared.u64 	%rd616, [%r213+-3072];
	setp.eq.s64 	%p286, %rd616, 9223372036854775807;
	selp.b64 	%rd617, -9223372036854775808, %rd616, %p286;
	shr.u64 	%rd618, %rd617, %r711;
	cvt.u32.u64 	%r1477, %rd618;
	and.b32  	%r238, %r1477, %r7;
	@%p271 bra 	$L__BB48_238;
	ld.global.u32 	%r1783, [%rd84];
	ld.global.u32 	%r1784, [%rd84+128];
	ld.global.u32 	%r1785, [%rd84+256];
	ld.global.u32 	%r1786, [%rd84+384];
	ld.global.u32 	%r1787, [%rd84+512];
	ld.global.u32 	%r1788, [%rd84+640];
	ld.global.u32 	%r1789, [%rd84+768];
	ld.global.u32 	%r1790, [%rd84+896];
	ld.global.u32 	%r1791, [%rd84+1024];
	ld.global.u32 	%r1792, [%rd84+1152];
	ld.global.u32 	%r1793, [%rd84+1280];
	ld.global.u32 	%r1794, [%rd84+1408];
	ld.global.u32 	%r1795, [%rd84+1536];
	ld.global.u32 	%r1796, [%rd84+1664];
	ld.global.u32 	%r1797, [%rd84+1792];
	bra.uni 	$L__BB48_268;
$L__BB48_238:
	cvt.u32.u64 	%r1479, %rd83;
	sub.s32 	%r254, %r300, %r471;
	setp.ge.s32 	%p287, %r1479, %r254;
	@%p287 bra 	$L__BB48_240;
	ld.global.u32 	%r1783, [%rd84];
$L__BB48_240:
	add.s32 	%r1483, %r1479, 32;
	setp.ge.s32 	%p288, %r1483, %r254;
	@%p288 bra 	$L__BB48_242;
	ld.global.u32 	%r1784, [%rd84+128];
$L__BB48_242:
	add.s32 	%r1486, %r1479, 64;
	setp.ge.s32 	%p289, %r1486, %r254;
	@%p289 bra 	$L__BB48_244;
	ld.global.u32 	%r1785, [%rd84+256];
$L__BB48_244:
	add.s32 	%r1489, %r1479, 96;
	setp.ge.s32 	%p290, %r1489, %r254;
	@%p290 bra 	$L__BB48_246;
	ld.global.u32 	%r1786, [%rd84+384];
$L__BB48_246:
	add.s32 	%r1492, %r1479, 128;
	setp.ge.s32 	%p291, %r1492, %r254;
	@%p291 bra 	$L__BB48_248;
	ld.global.u32 	%r1787, [%rd84+512];
$L__BB48_248:
	add.s32 	%r1495, %r1479, 160;
	setp.ge.s32 	%p292, %r1495, %r254;
	@%p292 bra 	$L__BB48_250;
	ld.global.u32 	%r1788, [%rd84+640];
$L__BB48_250:
	add.s32 	%r1498, %r1479, 192;
	setp.ge.s32 	%p293, %r1498, %r254;
	@%p293 bra 	$L__BB48_252;
	ld.global.u32 	%r1789, [%rd84+768];
$L__BB48_252:
	add.s32 	%r1501, %r1479, 224;
	setp.ge.s32 	%p294, %r1501, %r254;
	@%p294 bra 	$L__BB48_254;
	ld.global.u32 	%r1790, [%rd84+896];
$L__BB48_254:
	add.s32 	%r1504, %r1479, 256;
	setp.ge.s32 	%p295, %r1504, %r254;
	@%p295 bra 	$L__BB48_256;
	ld.global.u32 	%r1791, [%rd84+1024];
$L__BB48_256:
	add.s32 	%r1507, %r1479, 288;
	setp.ge.s32 	%p296, %r1507, %r254;
	@%p296 bra 	$L__BB48_258;
	ld.global.u32 	%r1792, [%rd84+1152];
$L__BB48_258:
	add.s32 	%r1510, %r1479, 320;
	setp.ge.s32 	%p297, %r1510, %r254;
	@%p297 bra 	$L__BB48_260;
	ld.global.u32 	%r1793, [%rd84+1280];
$L__BB48_260:
	add.s32 	%r1513, %r1479, 352;
	setp.ge.s32 	%p298, %r1513, %r254;
	@%p298 bra 	$L__BB48_262;
	ld.global.u32 	%r1794, [%rd84+1408];
$L__BB48_262:
	add.s32 	%r1516, %r1479, 384;
	setp.ge.s32 	%p299, %r1516, %r254;
	@%p299 bra 	$L__BB48_264;
	ld.global.u32 	%r1795, [%rd84+1536];
$L__BB48_264:
	add.s32 	%r1519, %r1479, 416;
	setp.ge.s32 	%p300, %r1519, %r254;
	@%p300 bra 	$L__BB48_266;
	ld.global.u32 	%r1796, [%rd84+1664];
$L__BB48_266:
	add.s32 	%r1522, %r1479, 448;
	setp.ge.s32 	%p301, %r1522, %r254;
	@%p301 bra 	$L__BB48_268;
	ld.global.u32 	%r1797, [%rd84+1792];
$L__BB48_268:
	setp.gt.s32 	%p302, %r4, %r300;
	bar.sync 	0;
	shl.b32 	%r1523, %r113, 2;
	sub.s32 	%r1524, %r198, %r1523;
	st.shared.u32 	[%r1524+-4], %r1783;
	shl.b32 	%r1525, %r119, 2;
	sub.s32 	%r1526, %r199, %r1525;
	st.shared.u32 	[%r1526+-4], %r1784;
	shl.b32 	%r1527, %r125, 2;
	sub.s32 	%r1528, %r200, %r1527;
	st.shared.u32 	[%r1528+-4], %r1785;
	shl.b32 	%r1529, %r131, 2;
	sub.s32 	%r1530, %r201, %r1529;
	st.shared.u32 	[%r1530+-4], %r1786;
	shl.b32 	%r1531, %r137, 2;
	sub.s32 	%r1532, %r202, %r1531;
	st.shared.u32 	[%r1532+-4], %r1787;
	shl.b32 	%r1533, %r143, 2;
	sub.s32 	%r1534, %r203, %r1533;
	st.shared.u32 	[%r1534+-4], %r1788;
	shl.b32 	%r1535, %r149, 2;
	sub.s32 	%r1536, %r204, %r1535;
	st.shared.u32 	[%r1536+-4], %r1789;
	shl.b32 	%r1537, %r155, 2;
	sub.s32 	%r1538, %r205, %r1537;
	st.shared.u32 	[%r1538+-4], %r1790;
	shl.b32 	%r1539, %r161, 2;
	sub.s32 	%r1540, %r206, %r1539;
	st.shared.u32 	[%r1540+-4], %r1791;
	shl.b32 	%r1541, %r167, 2;
	sub.s32 	%r1542, %r207, %r1541;
	st.shared.u32 	[%r1542+-4], %r1792;
	shl.b32 	%r1543, %r173, 2;
	sub.s32 	%r1544, %r208, %r1543;
	st.shared.u32 	[%r1544+-4], %r1793;
	shl.b32 	%r1545, %r179, 2;
	sub.s32 	%r1546, %r209, %r1545;
	st.shared.u32 	[%r1546+-4], %r1794;
	shl.b32 	%r1547, %r185, 2;
	sub.s32 	%r1548, %r210, %r1547;
	st.shared.u32 	[%r1548+-4], %r1795;
	shl.b32 	%r1549, %r191, 2;
	sub.s32 	%r1550, %r211, %r1549;
	st.shared.u32 	[%r1550+-4], %r1796;
	shl.b32 	%r1551, %r197, 2;
	sub.s32 	%r1552, %r212, %r1551;
	st.shared.u32 	[%r1552+-4], %r1797;
	bar.sync 	0;
	@%p302 bra 	$L__BB48_270;
	shl.b32 	%r1553, %r1, 2;
	sub.s32 	%r1554, %r222, %r1553;
	ld.shared.u32 	%r1555, [%r1554];
	shl.b32 	%r1556, %r224, 3;
	add.s32 	%r1558, %r590, 46080;
	add.s32 	%r1559, %r1558, %r1556;
	ld.shared.u64 	%rd619, [%r1559];
	add.s64 	%rd620, %rd619, %rd85;
	shl.b64 	%rd621, %rd620, 2;
	add.s64 	%rd622, %rd1, %rd621;
	st.global.u32 	[%rd622], %r1555;
	bar.warp.sync 	-1;
	ld.shared.u32 	%r1560, [%r1554+1536];
	shl.b32 	%r1561, %r225, 3;
	add.s32 	%r1562, %r1558, %r1561;
	ld.shared.u64 	%rd623, [%r1562];
	add.s64 	%rd624, %rd623, %rd85;
	shl.b64 	%rd625, %rd624, 2;
	add.s64 	%rd626, %rd1, %rd625;
	st.global.u32 	[%rd626+1536], %r1560;
	bar.warp.sync 	-1;
	ld.shared.u32 	%r1563, [%r1554+3072];
	shl.b32 	%r1564, %r226, 3;
	add.s32 	%r1565, %r1558, %r1564;
	ld.shared.u64 	%rd627, [%r1565];
	add.s64 	%rd628, %rd627, %rd85;
	shl.b64 	%rd629, %rd628, 2;
	add.s64 	%rd630, %rd1, %rd629;
	st.global.u32 	[%rd630+3072], %r1563;
	bar.warp.sync 	-1;
	ld.shared.u32 	%r1566, [%r1554+4608];
	shl.b32 	%r1567, %r227, 3;
	add.s32 	%r1568, %r1558, %r1567;
	ld.shared.u64 	%rd631, [%r1568];
	add.s64 	%rd632, %rd631, %rd85;
	shl.b64 	%rd633, %rd632, 2;
	add.s64 	%rd634, %rd1, %rd633;
	st.global.u32 	[%rd634+4608], %r1566;
	bar.warp.sync 	-1;
	ld.shared.u32 	%r1569, [%r1554+6144];
	shl.b32 	%r1570, %r228, 3;
	add.s32 	%r1571, %r1558, %r1570;
	ld.shared.u64 	%rd635, [%r1571];
	add.s64 	%rd636, %rd635, %rd85;
	shl.b64 	%rd637, %rd636, 2;
	add.s64 	%rd638, %rd1, %rd637;
	st.global.u32 	[%rd638+6144], %r1569;
	bar.warp.sync 	-1;
	ld.shared.u32 	%r1572, [%r1554+7680];
	shl.b32 	%r1573, %r229, 3;
	add.s32 	%r1574, %r1558, %r1573;
	ld.shared.u64 	%rd639, [%r1574];
	add.s64 	%rd640, %rd639, %rd85;
	shl.b64 	%rd641, %rd640, 2;
	add.s64 	%rd642, %rd1, %rd641;
	st.global.u32 	[%rd642+7680], %r1572;
	bar.warp.sync 	-1;
	ld.shared.u32 	%r1575, [%r1554+9216];
	shl.b32 	%r1576, %r230, 3;
	add.s32 	%r1577, %r1558, %r1576;
	ld.shared.u64 	%rd643, [%r1577];
	add.s64 	%rd644, %rd643, %rd85;
	shl.b64 	%rd645, %rd644, 2;
	add.s64 	%rd646, %rd1, %rd645;
	st.global.u32 	[%rd646+9216], %r1575;
	bar.warp.sync 	-1;
	ld.shared.u32 	%r1578, [%r1554+10752];
	shl.b32 	%r1579, %r231, 3;
	add.s32 	%r1580, %r1558, %r1579;
	ld.shared.u64 	%rd647, [%r1580];
	add.s64 	%rd648, %rd647, %rd85;
	shl.b64 	%rd649, %rd648, 2;
	add.s64 	%rd650, %rd1, %rd649;
	st.global.u32 	[%rd650+10752], %r1578;
	bar.warp.sync 	-1;
	ld.shared.u32 	%r1581, [%r1554+12288];
	shl.b32 	%r1582, %r232, 3;
	add.s32 	%r1583, %r1558, %r1582;
	ld.shared.u64 	%rd651, [%r1583];
	add.s64 	%rd652, %rd651, %rd85;
	shl.b64 	%rd653, %rd652, 2;
	add.s64 	%rd654, %rd1, %rd653;
	st.global.u32 	[%rd654+12288], %r1581;
	bar.warp.sync 	-1;
	ld.shared.u32 	%r1584, [%r1554+13824];
	shl.b32 	%r1585, %r233, 3;
	add.s32 	%r1586, %r1558, %r1585;
	ld.shared.u64 	%rd655, [%r1586];
	add.s64 	%rd656, %rd655, %rd85;
	shl.b64 	%rd657, %rd656, 2;
	add.s64 	%rd658, %rd1, %rd657;
	st.global.u32 	[%rd658+13824], %r1584;
	bar.warp.sync 	-1;
	ld.shared.u32 	%r1587, [%r1554+15360];
	shl.b32 	%r1588, %r234, 3;
	add.s32 	%r1589, %r1558, %r1588;
	ld.shared.u64 	%rd659, [%r1589];
	add.s64 	%rd660, %rd659, %rd85;
	shl.b64 	%rd661, %rd660, 2;
	add.s64 	%rd662, %rd1, %rd661;
	st.global.u32 	[%rd662+15360], %r1587;
	bar.warp.sync 	-1;
	ld.shared.u32 	%r1590, [%r1554+16896];
	shl.b32 	%r1591, %r235, 3;
	add.s32 	%r1592, %r1558, %r1591;
	ld.shared.u64 	%rd663, [%r1592];
	add.s64 	%rd664, %rd663, %rd85;
	shl.b64 	%rd665, %rd664, 2;
	add.s64 	%rd666, %rd1, %rd665;
	st.global.u32 	[%rd666+16896], %r1590;
	bar.warp.sync 	-1;
	ld.shared.u32 	%r1593, [%r1554+18432];
	shl.b32 	%r1594, %r236, 3;
	add.s32 	%r1595, %r1558, %r1594;
	ld.shared.u64 	%rd667, [%r1595];
	add.s64 	%rd668, %rd667, %rd85;
	shl.b64 	%rd669, %rd668, 2;
	add.s64 	%rd670, %rd1, %rd669;
	st.global.u32 	[%rd670+18432], %r1593;
	bar.warp.sync 	-1;
	ld.shared.u32 	%r1596, [%r1554+19968];
	shl.b32 	%r1597, %r237, 3;
	add.s32 	%r1598, %r1558, %r1597;
	ld.shared.u64 	%rd671, [%r1598];
	add.s64 	%rd672, %rd671, %rd85;
	shl.b64 	%rd673, %rd672, 2;
	add.s64 	%rd674, %rd1, %rd673;
	st.global.u32 	[%rd674+19968], %r1596;
	bar.warp.sync 	-1;
	ld.shared.u32 	%r1599, [%r1554+21504];
	shl.b32 	%r1600, %r238, 3;
	add.s32 	%r1601, %r1558, %r1600;
	ld.shared.u64 	%rd675, [%r1601];
	add.s64 	%rd676, %rd675, %rd85;
	shl.b64 	%rd677, %rd676, 2;
	add.s64 	%rd678, %rd1, %rd677;
	st.global.u32 	[%rd678+21504], %r1599;
	bar.warp.sync 	-1;
	bra.uni 	$L__BB48_301;
$L__BB48_270:
	mad.lo.s32 	%r299, %r3, -5760, %r300;
	shl.b32 	%r1602, %r224, 3;
	add.s32 	%r1604, %r590, %r1602;
	ld.shared.u64 	%rd114, [%r1604+46080];
	setp.ge.s32 	%p303, %r1, %r299;
	@%p303 bra 	$L__BB48_272;
	shl.b32 	%r1605, %r1, 2;
	sub.s32 	%r1606, %r222, %r1605;
	ld.shared.u32 	%r1607, [%r1606];
	add.s64 	%rd679, %rd114, %rd85;
	shl.b64 	%rd680, %rd679, 2;
	add.s64 	%rd681, %rd1, %rd680;
	st.global.u32 	[%rd681], %r1607;
$L__BB48_272:
	bar.warp.sync 	-1;
	shl.b32 	%r1608, %r225, 3;
	add.s32 	%r1610, %r590, %r1608;
	ld.shared.u64 	%rd115, [%r1610+46080];
	add.s32 	%r1611, %r1, 384;
	setp.ge.s32 	%p304, %r1611, %r299;
	@%p304 bra 	$L__BB48_274;
	shl.b32 	%r1612, %r1, 2;
	sub.s32 	%r1613, %r222, %r1612;
	ld.shared.u32 	%r1614, [%r1613+1536];
	add.s64 	%rd682, %rd115, %rd85;
	shl.b64 	%rd683, %rd682, 2;
	add.s64 	%rd684, %rd1, %rd683;
	st.global.u32 	[%rd684+1536], %r1614;
$L__BB48_274:
	bar.warp.sync 	-1;
	shl.b32 	%r1615, %r226, 3;
	add.s32 	%r1617, %r590, %r1615;
	ld.shared.u64 	%rd116, [%r1617+46080];
	add.s32 	%r1618, %r1, 768;
	setp.ge.s32 	%p305, %r1618, %r299;
	@%p305 bra 	$L__BB48_276;
	shl.b32 	%r1619, %r1, 2;
	sub.s32 	%r1620, %r222, %r1619;
	ld.shared.u32 	%r1621, [%r1620+3072];
	add.s64 	%rd685, %rd116, %rd85;
	shl.b64 	%rd686, %rd685, 2;
	add.s64 	%rd687, %rd1, %rd686;
	st.global.u32 	[%rd687+3072], %r1621;
$L__BB48_276:
	bar.warp.sync 	-1;
	shl.b32 	%r1622, %r227, 3;
	add.s32 	%r1624, %r590, %r1622;
	ld.shared.u64 	%rd117, [%r1624+46080];
	add.s32 	%r1625, %r1, 1152;
	setp.ge.s32 	%p306, %r1625, %r299;
	@%p306 bra 	$L__BB48_278;
	shl.b32 	%r1626, %r1, 2;
	sub.s32 	%r1627, %r222, %r1626;
	ld.shared.u32 	%r1628, [%r1627+4608];
	add.s64 	%rd688, %rd117, %rd85;
	shl.b64 	%rd689, %rd688, 2;
	add.s64 	%rd690, %rd1, %rd689;
	st.global.u32 	[%rd690+4608], %r1628;
$L__BB48_278:
	bar.warp.sync 	-1;
	shl.b32 	%r1629, %r228, 3;
	add.s32 	%r1631, %r590, %r1629;
	ld.shared.u64 	%rd118, [%r1631+46080];
	add.s32 	%r1632, %r1, 1536;
	setp.ge.s32 	%p307, %r1632, %r299;
	@%p307 bra 	$L__BB48_280;
	shl.b32 	%r1633, %r1, 2;
	sub.s32 	%r1634, %r222, %r1633;
	ld.shared.u32 	%r1635, [%r1634+6144];
	add.s64 	%rd691, %rd118, %rd85;
	shl.b64 	%rd692, %rd691, 2;
	add.s64 	%rd693, %rd1, %rd692;
	st.global.u32 	[%rd693+6144], %r1635;
$L__BB48_280:
	bar.warp.sync 	-1;
	shl.b32 	%r1636, %r229, 3;
	add.s32 	%r1638, %r590, %r1636;
	ld.shared.u64 	%rd119, [%r1638+46080];
	add.s32 	%r1639, %r1, 1920;
	setp.ge.s32 	%p308, %r1639, %r299;
	@%p308 bra 	$L__BB48_282;
	shl.b32 	%r1640, %r1, 2;
	sub.s32 	%r1641, %r222, %r1640;
	ld.shared.u32 	%r1642, [%r1641+7680];
	add.s64 	%rd694, %rd119, %rd85;
	shl.b64 	%rd695, %rd694, 2;
	add.s64 	%rd696, %rd1, %rd695;
	st.global.u32 	[%rd696+7680], %r1642;
$L__BB48_282:
	bar.warp.sync 	-1;
	shl.b32 	%r1643, %r230, 3;
	add.s32 	%r1645, %r590, %r1643;
	ld.shared.u64 	%rd120, [%r1645+46080];
	add.s32 	%r1646, %r1, 2304;
	setp.ge.s32 	%p309, %r1646, %r299;
	@%p309 bra 	$L__BB48_284;
	shl.b32 	%r1647, %r1, 2;
	sub.s32 	%r1648, %r222, %r1647;
	ld.shared.u32 	%r1649, [%r1648+9216];
	add.s64 	%rd697, %rd120, %rd85;
	shl.b64 	%rd698, %rd697, 2;
	add.s64 	%rd699, %rd1, %rd698;
	st.global.u32 	[%rd699+9216], %r1649;
$L__BB48_284:
	bar.warp.sync 	-1;
	shl.b32 	%r1650, %r231, 3;
	add.s32 	%r1652, %r590, %r1650;
	ld.shared.u64 	%rd121, [%r1652+46080];
	add.s32 	%r1653, %r1, 2688;
	setp.ge.s32 	%p310, %r1653, %r299;
	@%p310 bra 	$L__BB48_286;
	shl.b32 	%r1654, %r1, 2;
	sub.s32 	%r1655, %r222, %r1654;
	ld.shared.u32 	%r1656, [%r1655+10752];
	add.s64 	%rd700, %rd121, %rd85;
	shl.b64 	%rd701, %rd700, 2;
	add.s64 	%rd702, %rd1, %rd701;
	st.global.u32 	[%rd702+10752], %r1656;
$L__BB48_286:
	bar.warp.sync 	-1;
	shl.b32 	%r1657, %r232, 3;
	add.s32 	%r1659, %r590, %r1657;
	ld.shared.u64 	%rd122, [%r1659+46080];
	or.b32  	%r1660, %r1, 3072;
	setp.ge.s32 	%p311, %r1660, %r299;
	@%p311 bra 	$L__BB48_288;
	shl.b32 	%r1661, %r1, 2;
	sub.s32 	%r1662, %r222, %r1661;
	ld.shared.u32 	%r1663, [%r1662+12288];
	add.s64 	%rd703, %rd122, %rd85;
	shl.b64 	%rd704, %rd703, 2;
	add.s64 	%rd705, %rd1, %rd704;
	st.global.u32 	[%rd705+12288], %r1663;
$L__BB48_288:
	bar.warp.sync 	-1;
	shl.b32 	%r1664, %r233, 3;
	add.s32 	%r1666, %r590, %r1664;
	ld.shared.u64 	%rd123, [%r1666+46080];
	add.s32 	%r1667, %r1, 3456;
	setp.ge.s32 	%p312, %r1667, %r299;
	@%p312 bra 	$L__BB48_290;
	shl.b32 	%r1668, %r1, 2;
	sub.s32 	%r1669, %r222, %r1668;
	ld.shared.u32 	%r1670, [%r1669+13824];
	add.s64 	%rd706, %rd123, %rd85;
	shl.b64 	%rd707, %rd706, 2;
	add.s64 	%rd708, %rd1, %rd707;
	st.global.u32 	[%rd708+13824], %r1670;
$L__BB48_290:
	bar.warp.sync 	-1;
	shl.b32 	%r1671, %r234, 3;
	add.s32 	%r1673, %r590, %r1671;
	ld.shared.u64 	%rd124, [%r1673+46080];
	add.s32 	%r1674, %r1, 3840;
	setp.ge.s32 	%p313, %r1674, %r299;
	@%p313 bra 	$L__BB48_292;
	shl.b32 	%r1675, %r1, 2;
	sub.s32 	%r1676, %r222, %r1675;
	ld.shared.u32 	%r1677, [%r1676+15360];
	add.s64 	%rd709, %rd124, %rd85;
	shl.b64 	%rd710, %rd709, 2;
	add.s64 	%rd711, %rd1, %rd710;
	st.global.u32 	[%rd711+15360], %r1677;
$L__BB48_292:
	bar.warp.sync 	-1;
	shl.b32 	%r1678, %r235, 3;
	add.s32 	%r1680, %r590, %r1678;
	ld.shared.u64 	%rd125, [%r1680+46080];
	add.s32 	%r1681, %r1, 4224;
	setp.ge.s32 	%p314, %r1681, %r299;
	@%p314 bra 	$L__BB48_294;
	shl.b32 	%r1682, %r1, 2;
	sub.s32 	%r1683, %r222, %r1682;
	ld.shared.u32 	%r1684, [%r1683+16896];
	add.s64 	%rd712, %rd125, %rd85;
	shl.b64 	%rd713, %rd712, 2;
	add.s64 	%rd714, %rd1, %rd713;
	st.global.u32 	[%rd714+16896], %r1684;
$L__BB48_294:
	bar.warp.sync 	-1;
	shl.b32 	%r1685, %r236, 3;
	add.s32 	%r1687, %r590, %r1685;
	ld.shared.u64 	%rd126, [%r1687+46080];
	add.s32 	%r1688, %r1, 4608;
	setp.ge.s32 	%p315, %r1688, %r299;
	@%p315 bra 	$L__BB48_296;
	shl.b32 	%r1689, %r1, 2;
	sub.s32 	%r1690, %r222, %r1689;
	ld.shared.u32 	%r1691, [%r1690+18432];
	add.s64 	%rd715, %rd126, %rd85;
	shl.b64 	%rd716, %rd715, 2;
	add.s64 	%rd717, %rd1, %rd716;
	st.global.u32 	[%rd717+18432], %r1691;
$L__BB48_296:
	bar.warp.sync 	-1;
	shl.b32 	%r1692, %r237, 3;
	add.s32 	%r1694, %r590, %r1692;
	ld.shared.u64 	%rd127, [%r1694+46080];
	add.s32 	%r1695, %r1, 4992;
	setp.ge.s32 	%p316, %r1695, %r299;
	@%p316 bra 	$L__BB48_298;
	shl.b32 	%r1696, %r1, 2;
	sub.s32 	%r1697, %r222, %r1696;
	ld.shared.u32 	%r1698, [%r1697+19968];
	add.s64 	%rd718, %rd127, %rd85;
	shl.b64 	%rd719, %rd718, 2;
	add.s64 	%rd720, %rd1, %rd719;
	st.global.u32 	[%rd720+19968], %r1698;
$L__BB48_298:
	bar.warp.sync 	-1;
	shl.b32 	%r1699, %r238, 3;
	add.s32 	%r1701, %r590, %r1699;
	ld.shared.u64 	%rd721, [%r1701+46080];
	add.s64 	%rd128, %rd721, %rd85;
	add.s32 	%r1702, %r1, 5376;
	setp.ge.s32 	%p317, %r1702, %r299;
	@%p317 bra 	$L__BB48_300;
	shl.b32 	%r1703, %r1, 2;
	sub.s32 	%r1704, %r222, %r1703;
	ld.shared.u32 	%r1705, [%r1704+21504];
	shl.b64 	%rd722, %rd128, 2;
	add.s64 	%rd723, %rd1, %rd722;
	st.global.u32 	[%rd723+21504], %r1705;
$L__BB48_300:
	bar.warp.sync 	-1;
$L__BB48_301:
	ret;

}
	// .globl	_ZN3cub18CUB_300001_SM_10006detail10radix_sort31DeviceRadixSortSingleTileKernelINS1_5radix10policy_hubIljyE10Policy1000ELNS0_9SortOrderE0EljyNS1_21identity_decomposer_tEEEvPKT1_PSA_PKT2_PSE_T3_iiT4_
.visible .entry _ZN3cub18CUB_300001_SM_10006detail10radix_sort31DeviceRadixSortSingleTileKernelINS1_5radix10policy_hubIljyE10Policy1000ELNS0_9SortOrderE0EljyNS1_21identity_decomposer_tEEEvPKT1_PSA_PKT2_PSE_T3_iiT4_(
	.param .u64 .ptr .align 1 _ZN3cub18CUB_300001_SM_10006detail10radix_sort31DeviceRadixSortSingleTileKernelINS1_5radix10policy_hubIljyE10Policy1000ELNS0_9SortOrderE0EljyNS1_21identity_decomposer_tEEEvPKT1_PSA_PKT2_PSE_T3_iiT4__param_0,
	.param .u64 .ptr .align 1 _ZN3cub18CUB_300001_SM_10006detail10radix_sort31DeviceRadixSortSingleTileKernelINS1_5radix10policy_hubIljyE10Policy1000ELNS0_9SortOrderE0EljyNS1_21identity_decomposer_tEEEvPKT1_PSA_PKT2_PSE_T3_iiT4__param_1,
	.param .u64 .ptr .align 1 _ZN3cub18CUB_300001_SM_10006detail10radix_sort31DeviceRadixSortSingleTileKernelINS1_5radix10policy_hubIljyE10Policy1000ELNS0_9SortOrderE0EljyNS1_21identity_decomposer_tEEEvPKT1_PSA_PKT2_PSE_T3_iiT4__param_2,
	.param .u64 .ptr .align 1 _ZN3cub18CUB_300001_SM_10006detail10radix_sort31DeviceRadixSortSingleTileKernelINS1_5radix10policy_hubIljyE10Policy1000ELNS0_9SortOrderE0EljyNS1_21identity_decomposer_tEEEvPKT1_PSA_PKT2_PSE_T3_iiT4__param_3,
	.param .u64 _ZN3cub18CUB_300001_SM_10006detail10radix_sort31DeviceRadixSortSingleTileKernelINS1_5radix10policy_hubIljyE10Policy1000ELNS0_9SortOrderE0EljyNS1_21identity_decomposer_tEEEvPKT1_PSA_PKT2_PSE_T3_iiT4__param_4,
	.param .u32 _ZN3cub18CUB_300001_SM_10006detail10radix_sort31DeviceRadixSortSingleTileKernelINS1_5radix10policy_hubIljyE10Policy1000ELNS0_9SortOrderE0EljyNS1_21identity_decomposer_tEEEvPKT1_PSA_PKT2_PSE_T3_iiT4__param_5,
	.param .u32 _ZN3cub18CUB_300001_SM_10006detail10radix_sort31DeviceRadixSortSingleTileKernelINS1_5radix10policy_hubIljyE10Policy1000ELNS0_9SortOrderE0EljyNS1_21identity_decomposer_tEEEvPKT1_PSA_PKT2_PSE_T3_iiT4__param_6,
	.param .align 1 .b8 _ZN3cub18CUB_300001_SM_10006detail10radix_sort31DeviceRadixSortSingleTileKernelINS1_5radix10policy_hubIljyE10Policy1000ELNS0_9SortOrderE0EljyNS1_21identity_decomposer_tEEEvPKT1_PSA_PKT2_PSE_T3_iiT4__param_7[1]
)
.maxntid 256
.minnctapersm 1
{
	.reg .pred 	%p<43>;
	.reg .b16 	%rs<19>;
	.reg .b32 	%r<470>;
	.reg .b64 	%rd<140>;
	// demoted variable
	.shared .align 16 .b8 _ZZN3cub18CUB_300001_SM_10006detail10radix_sort31DeviceRadixSortSingleTileKernelINS1_5radix10policy_hubIljyE10Policy1000ELNS0_9SortOrderE0EljyNS1_21identity_decomposer_tEEEvPKT1_PSA_PKT2_PSE_T3_iiT4_E12temp_storage[33856];
	ld.param.u64 	%rd56, [_ZN3cub18CUB_300001_SM_10006detail10radix_sort31DeviceRadixSortSingleTileKernelINS1_5radix10policy_hubIljyE10Policy1000ELNS0_9SortOrderE0EljyNS1_21identity_decomposer_tEEEvPKT1_PSA_PKT2_PSE_T3_iiT4__param_0];
	ld.param.u64 	%rd51, [_ZN3cub18CUB_300001_SM_10006detail10radix_sort31DeviceRadixSortSingleTileKernelINS1_5radix10policy_hubIljyE10Policy1000ELNS0_9SortOrderE0EljyNS1_21identity_decomposer_tEEEvPKT1_PSA_PKT2_PSE_T3_iiT4__param_1];
	ld.param.u64 	%rd52, [_ZN3cub18CUB_300001_SM_10006detail10radix_sort31DeviceRadixSortSingleTileKernelINS1_5radix10policy_hubIljyE10Policy1000ELNS0_9SortOrderE0EljyNS1_21identity_decomposer_tEEEvPKT1_PSA_PKT2_PSE_T3_iiT4__param_2];
	ld.param.u64 	%rd53, [_ZN3cub18CUB_300001_SM_10006detail10radix_sort31DeviceRadixSortSingleTileKernelINS1_5radix10policy_hubIljyE10Policy1000ELNS0_9SortOrderE0EljyNS1_21identity_decomposer_tEEEvPKT1_PSA_PKT2_PSE_T3_iiT4__param_3];
	ld.param.u64 	%rd54, [_ZN3cub18CUB_300001_SM_10006detail10radix_sort31DeviceRadixSortSingleTileKernelINS1_5radix10policy_hubIljyE10Policy1000ELNS0_9SortOrderE0EljyNS1_21identity_decomposer_tEEEvPKT1_PSA_PKT2_PSE_T3_iiT4__param_4];
	ld.param.u32 	%r129, [_ZN3cub18CUB_300001_SM_10006detail10radix_sort31DeviceRadixSortSingleTileKernelINS1_5radix10policy_hubIljyE10Policy1000ELNS0_9SortOrderE0EljyNS1_21identity_decomposer_tEEEvPKT1_PSA_PKT2_PSE_T3_iiT4__param_5];
	ld.param.u32 	%r130, [_ZN3cub18CUB_300001_SM_10006detail10radix_sort31DeviceRadixSortSingleTileKernelINS1_5radix10policy_hubIljyE10Policy1000ELNS0_9SortOrderE0EljyNS1_21identity_decomposer_tEEEvPKT1_PSA_PKT2_PSE_T3_iiT4__param_6];
	cvta.to.global.u64 	%rd57, %rd56;
	cvt.u32.u64 	%r1, %rd54;
	mov.u32 	%r2, %tid.x;
	mul.lo.s32 	%r3, %r2, 9;
	setp.ge.s32 	%p1, %r3, %r1;
	mul.wide.u32 	%rd58, %r3, 8;
	add.s64 	%rd1, %rd57, %rd58;
	mov.b64 	%rd139, -1;
	@%p1 bra 	$L__BB49_2;
	ld.global.u64 	%rd59, [%rd1];
	xor.b64  	%rd139, %rd59, -9223372036854775808;
$L__BB49_2:
	add.s32 	%r4, %r3, 1;
	setp.ge.s32 	%p2, %r4, %r1;
	mov.b64 	%rd138, -1;
	@%p2 bra 	$L__BB49_4;
	ld.global.u64 	%rd61, [%rd1+8];
	xor.b64  	%rd138, %rd61, -9223372036854775808;
$L__BB49_4:
	add.s32 	%r5, %r3, 2;
	setp.ge.s32 	%p3, %r5, %r1;
	mov.b64 	%rd137, -1;
	@%p3 bra 	$L__BB49_6;
	ld.global.u64 	%rd63, [%rd1+16];
	xor.b64  	%rd137, %rd63, -9223372036854775808;
$L__BB49_6:
	add.s32 	%r6, %r3, 3;
	setp.ge.s32 	%p4, %r6, %r1;
	mov.b64 	%rd136, -1;
	@%p4 bra 	$L__BB49_8;
	ld.global.u64 	%rd65, [%rd1+24];
	xor.b64  	%rd136, %rd65, -9223372036854775808;
$L__BB49_8:
	add.s32 	%r7, %r3, 4;
	setp.ge.s32 	%p5, %r7, %r1;
	mov.b64 	%rd135, -1;
	@%p5 bra 	$L__BB49_10;
	ld.global.u64 	%rd67, [%rd1+32];
	xor.b64  	%rd135, %rd67, -9223372036854775808;
$L__BB49_10:
	add.s32 	%r8, %r3, 5;
	setp.ge.s32 	%p6, %r8, %r1;
	mov.b64 	%rd134, -1;
	@%p6 bra 	$L__BB49_12;
	ld.global.u64 	%rd69, [%rd1+40];
	xor.b64  	%rd134, %rd69, -9223372036854775808;
$L__BB49_12:
	add.s32 	%r9, %r3, 6;
	setp.ge.s32 	%p7, %r9, %r1;
	mov.b64 	%rd133, -1;
	@%p7 bra 	$L__BB49_14;
	ld.global.u64 	%rd71, [%rd1+48];
	xor.b64  	%rd133, %rd71, -9223372036854775808;
$L__BB49_14:
	add.s32 	%r10, %r3, 7;
	setp.ge.s32 	%p8, %r10, %r1;
	mov.b64 	%rd132, -1;
	@%p8 bra 	$L__BB49_16;
	ld.global.u64 	%rd73, [%rd1+56];
	xor.b64  	%rd132, %rd73, -9223372036854775808;
$L__BB49_16:
	add.s32 	%r11, %r3, 8;
	setp.ge.s32 	%p9, %r11, %r1;
	mov.b64 	%rd131, -1;
	@%p9 bra 	$L__BB49_18;
	ld.global.u64 	%rd75, [%rd1+64];
	xor.b64  	%rd131, %rd75, -9223372036854775808;
$L__BB49_18:
	bar.sync 	0;
	mov.b64 	{%r132, %r133}, %rd54;
	shfl.sync.idx.b32	%r12|%p10, %r132, 0, 31, -1;
	shfl.sync.idx.b32	%r134|%p11, %r133, 0, 31, -1;
	mov.b64 	%rd20, {%r12, %r134};
	setp.ge.s32 	%p12, %r3, %r12;
	cvta.to.global.u64 	%rd76, %rd52;
	mul.wide.u32 	%rd77, %r3, 4;
	add.s64 	%rd21, %rd76, %rd77;
	@%p12 bra 	$L__BB49_20;
	ld.global.u32 	%r467, [%rd21];
$L__BB49_20:
	setp.ge.s32 	%p13, %r4, %r12;
	@%p13 bra 	$L__BB49_22;
	ld.global.u32 	%r466, [%rd21+4];
$L__BB49_22:
	setp.ge.s32 	%p14, %r5, %r12;
	@%p14 bra 	$L__BB49_24;
	ld.global.u32 	%r465, [%rd21+8];
$L__BB49_24:
	setp.ge.s32 	%p15, %r6, %r12;
	@%p15 bra 	$L__BB49_26;
	ld.global.u32 	%r464, [%rd21+12];
$L__BB49_26:
	setp.ge.s32 	%p16, %r7, %r12;
	@%p16 bra 	$L__BB49_28;
	ld.global.u32 	%r463, [%rd21+16];
$L__BB49_28:
	setp.ge.s32 	%p17, %r8, %r12;
	@%p17 bra 	$L__BB49_30;
	ld.global.u32 	%r462, [%rd21+20];
$L__BB49_30:
	setp.ge.s32 	%p18, %r9, %r12;
	@%p18 bra 	$L__BB49_32;
	ld.global.u32 	%r461, [%rd21+24];
$L__BB49_32:
	setp.ge.s32 	%p19, %r10, %r12;
	@%p19 bra 	$L__BB49_34;
	ld.global.u32 	%r460, [%rd21+28];
$L__BB49_34:
	setp.ge.s32 	%p20, %r11, %r12;
	@%p20 bra 	$L__BB49_36;
	ld.global.u32 	%r459, [%rd21+32];
$L__BB49_36:
	bar.sync 	0;
	shr.u32 	%r31, %r2, 5;
	shl.b32 	%r144, %r2, 2;
	mov.u32 	%r145, _ZZN3cub18CUB_300001_SM_10006detail10radix_sort31DeviceRadixSortSingleTileKernelINS1_5radix10policy_hubIljyE10Policy1000ELNS0_9SortOrderE0EljyNS1_21identity_decomposer_tEEEvPKT1_PSA_PKT2_PSE_T3_iiT4_E12temp_storage;
	add.s32 	%r32, %r145, %r144;
	shl.b32 	%r146, %r2, 7;
	add.s32 	%r33, %r32, %r146;
	shl.b32 	%r147, %r31, 2;
	add.s32 	%r148, %r145, %r147;
	add.s32 	%r34, %r148, 33792;
	mad.lo.s32 	%r35, %r2, -60, %r33;
	mad.lo.s32 	%r36, %r2, -36, %r35;
	add.s32 	%r458, %r129, 6;
	sub.s32 	%r457, %r130, %r129;
$L__BB49_37:
	add.s32 	%r159, %r458, -6;
	min.s32 	%r149, %r457, 6;
	mov.b32 	%r188, 0;
	st.shared.u32 	[%r32], %r188;
	st.shared.u32 	[%r32+1024], %r188;
	st.shared.u32 	[%r32+2048], %r188;
	st.shared.u32 	[%r32+3072], %r188;
	st.shared.u32 	[%r32+4096], %r188;
	st.shared.u32 	[%r32+5120], %r188;
	st.shared.u32 	[%r32+6144], %r188;
	st.shared.u32 	[%r32+7168], %r188;
	st.shared.u32 	[%r32+8192], %r188;
	st.shared.u32 	[%r32+9216], %r188;
	st.shared.u32 	[%r32+10240], %r188;
	st.shared.u32 	[%r32+11264], %r188;
	st.shared.u32 	[%r32+12288], %r188;
	st.shared.u32 	[%r32+13312], %r188;
	st.shared.u32 	[%r32+14336], %r188;
	st.shared.u32 	[%r32+15360], %r188;
	st.shared.u32 	[%r32+16384], %r188;
	st.shared.u32 	[%r32+17408], %r188;
	st.shared.u32 	[%r32+18432], %r188;
	st.shared.u32 	[%r32+19456], %r188;
	st.shared.u32 	[%r32+20480], %r188;
	st.shared.u32 	[%r32+21504], %r188;
	st.shared.u32 	[%r32+22528], %r188;
	st.shared.u32 	[%r32+23552], %r188;
	st.shared.u32 	[%r32+24576], %r188;
	st.shared.u32 	[%r32+25600], %r188;
	st.shared.u32 	[%r32+26624], %r188;
	st.shared.u32 	[%r32+27648], %r188;
	st.shared.u32 	[%r32+28672], %r188;
	st.shared.u32 	[%r32+29696], %r188;
	st.shared.u32 	[%r32+30720], %r188;
	st.shared.u32 	[%r32+31744], %r188;
	st.shared.u32 	[%r32+32768], %r188;
	mov.b64 	%rd79, 1;
	// begin inline asm
	shl.b64 %rd78, %rd79, %r149;
	// end inline asm
	add.s64 	%rd81, %rd78, -1;
	// begin inline asm
	shl.b64 %rd80, %rd81, %r188;
	// end inline asm
	// begin inline asm
	shr.b64 %rd82, %rd139, %r159;
	// end inline asm
	cvt.u32.u64 	%r191, %rd82;
	cvt.u32.u64 	%r192, %rd80;
	and.b32  	%r193, %r192, %r191;
	shl.b32 	%r194, %r193, 10;
	and.b32  	%r195, %r194, 31744;
	add.s32 	%r196, %r32, %r195;
	shr.u32 	%r197, %r193, 4;
	and.b32  	%r198, %r197, 268435454;
	add.s32 	%r51, %r196, %r198;
	ld.shared.u16 	%rs1, [%r51];
	add.s16 	%rs10, %rs1, 1;
	st.shared.u16 	[%r51], %rs10;
	// begin inline asm
	shr.b64 %rd84, %rd138, %r159;
	// end inline asm
	cvt.u32.u64 	%r199, %rd84;
	and.b32  	%r200, %r192, %r199;
	shl.b32 	%r201, %r200, 10;
	and.b32  	%r202, %r201, 31744;
	add.s32 	%r203, %r32, %r202;
	shr.u32 	%r204, %r200, 4;
	and.b32  	%r205, %r204, 268435454;
	add.s32 	%r52, %r203, %r205;
	ld.shared.u16 	%rs2, [%r52];
	add.s16 	%rs11, %rs2, 1;
	st.shared.u16 	[%r52], %rs11;
	// begin inline asm
	shr.b64 %rd86, %rd137, %r159;
	// end inline asm
	cvt.u32.u64 	%r206, %rd86;
	and.b32  	%r207, %r192, %r206;
	shl.b32 	%r208, %r207, 10;
	and.b32  	%r209, %r208, 31744;
	add.s32 	%r210, %r32, %r209;
	shr.u32 	%r211, %r207, 4;
	and.b32  	%r212, %r211, 268435454;
	add.s32 	%r53, %r210, %r212;
	ld.shared.u16 	%rs3, [%r53];
	add.s16 	%rs12, %rs3, 1;
	st.shared.u16 	[%r53], %rs12;
	// begin inline asm
	shr.b64 %rd88, %rd136, %r159;
	// end inline asm
	cvt.u32.u64 	%r213, %rd88;
	and.b32  	%r214, %r192, %r213;
	shl.b32 	%r215, %r214, 10;
	and.b32  	%r216, %r215, 31744;
	add.s32 	%r217, %r32, %r216;
	shr.u32 	%r218, %r214, 4;
	and.b32  	%r219, %r218, 268435454;
	add.s32 	%r54, %r217, %r219;
	ld.shared.u16 	%rs4, [%r54];
	add.s16 	%rs13, %rs4, 1;
	st.shared.u16 	[%r54], %rs13;
	// begin inline asm
	shr.b64 %rd90, %rd135, %r159;
	// end inline asm
	cvt.u32.u64 	%r220, %rd90;
	and.b32  	%r221, %r192, %r220;
	shl.b32 	%r222, %r221, 10;
	and.b32  	%r223, %r222, 31744;
	add.s32 	%r224, %r32, %r223;
	shr.u32 	%r225, %r221, 4;
	and.b32  	%r226, %r225, 268435454;
	add.s32 	%r55, %r224, %r226;
	ld.shared.u16 	%rs5, [%r55];
	add.s16 	%rs14, %rs5, 1;
	st.shared.u16 	[%r55], %rs14;
	// begin inline asm
	shr.b64 %rd92, %rd134, %r159;
	// end inline asm
	cvt.u32.u64 	%r227, %rd92;
	and.b32  	%r228, %r192, %r227;
	shl.b32 	%r229, %r228, 10;
	and.b32  	%r230, %r229, 31744;
	add.s32 	%r231, %r32, %r230;
	shr.u32 	%r232, %r228, 4;
	and.b32  	%r233, %r232, 268435454;
	add.s32 	%r56, %r231, %r233;
	ld.shared.u16 	%rs6, [%r56];
	add.s16 	%rs15, %rs6, 1;
	st.shared.u16 	[%r56], %rs15;
	// begin inline asm
	shr.b64 %rd94, %rd133, %r159;
	// end inline asm
	cvt.u32.u64 	%r234, %rd94;
	and.b32  	%r235, %r192, %r234;
	shl.b32 	%r236, %r235, 10;
	and.b32  	%r237, %r236, 31744;
	add.s32 	%r238, %r32, %r237;
	shr.u32 	%r239, %r235, 4;
	and.b32  	%r240, %r239, 268435454;
	add.s32 	%r57, %r238, %r240;
	ld.shared.u16 	%rs7, [%r57];
	add.s16 	%rs16, %rs7, 1;
	st.shared.u16 	[%r57], %rs16;
	// begin inline asm
	shr.b64 %rd96, %rd132, %r159;
	// end inline asm
	cvt.u32.u64 	%r241, %rd96;
	and.b32  	%r242, %r192, %r241;
	shl.b32 	%r243, %r242, 10;
	and.b32  	%r244, %r243, 31744;
	add.s32 	%r245, %r32, %r244;
	shr.u32 	%r246, %r242, 4;
	and.b32  	%r247, %r246, 268435454;
	add.s32 	%r58, %r245, %r247;
	ld.shared.u16 	%rs8, [%r58];
	add.s16 	%rs17, %rs8, 1;
	st.shared.u16 	[%r58], %rs17;
	// begin inline asm
	shr.b64 %rd98, %rd131, %r159;
	// end inline asm
	cvt.u32.u64 	%r248, %rd98;
	and.b32  	%r249, %r192, %r248;
	shl.b32 	%r250, %r249, 10;
	and.b32  	%r251, %r250, 31744;
	add.s32 	%r252, %r32, %r251;
	shr.u32 	%r253, %r249, 4;
	and.b32  	%r254, %r253, 268435454;
	add.s32 	%r59, %r252, %r254;
	ld.shared.u16 	%rs9, [%r59];
	add.s16 	%rs18, %rs9, 1;
	st.shared.u16 	[%r59], %rs18;
	bar.sync 	0;
	ld.shared.u32 	%r60, [%r33];
	ld.shared.u32 	%r255, [%r33+4];
	ld.shared.u32 	%r256, [%r33+8];
	ld.shared.u32 	%r257, [%r33+12];
	ld.shared.u32 	%r258, [%r33+16];
	ld.shared.u32 	%r259, [%r33+20];
	ld.shared.u32 	%r260, [%r33+24];
	ld.shared.u32 	%r261, [%r33+28];
	ld.shared.u32 	%r262, [%r33+32];
	ld.shared.u32 	%r263, [%r33+36];
	ld.shared.u32 	%r264, [%r33+40];
	ld.shared.u32 	%r265, [%r33+44];
	ld.shared.u32 	%r266, [%r33+48];
	ld.shared.u32 	%r267, [%r33+52];
	ld.shared.u32 	%r268, [%r33+56];
	ld.shared.u32 	%r269, [%r33+60];
	ld.shared.u32 	%r270, [%r33+64];
	ld.shared.u32 	%r271, [%r33+68];
	ld.shared.u32 	%r272, [%r33+72];
	ld.shared.u32 	%r273, [%r33+76];
	ld.shared.u32 	%r274, [%r33+80];
	ld.shared.u32 	%r275, [%r33+84];
	ld.shared.u32 	%r276, [%r33+88];
	ld.shared.u32 	%r277, [%r33+92];
	ld.shared.u32 	%r278, [%r33+96];
	ld.shared.u32 	%r279, [%r33+100];
	ld.shared.u32 	%r280, [%r33+104];
	ld.shared.u32 	%r281, [%r33+108];
	ld.shared.u32 	%r282, [%r33+112];
	ld.shared.u32 	%r283, [%r33+116];
	ld.shared.u32 	%r284, [%r33+120];
	ld.shared.u32 	%r285, [%r33+124];
	ld.shared.u32 	%r286, [%r33+128];
	add.s32 	%r61, %r255, %r60;
	add.s32 	%r62, %r256, %r61;
	add.s32 	%r63, %r257, %r62;
	add.s32 	%r64, %r258, %r63;
	add.s32 	%r65, %r259, %r64;
	add.s32 	%r66, %r260, %r65;
	add.s32 	%r67, %r261, %r66;
	add.s32 	%r68, %r262, %r67;
	add.s32 	%r69, %r263, %r68;
	add.s32 	%r70, %r264, %r69;
	add.s32 	%r71, %r265, %r70;
	add.s32 	%r72, %r266, %r71;
	add.s32 	%r73, %r267, %r72;
	add.s32 	%r74, %r268, %r73;
	add.s32 	%r75, %r269, %r74;
	add.s32 	%r76, %r270, %r75;
	add.s32 	%r77, %r271, %r76;
	add.s32 	%r78, %r272, %r77;
	add.s32 	%r79, %r273, %r78;
	add.s32 	%r80, %r274, %r79;
	add.s32 	%r81, %r275, %r80;
	add.s32 	%r82, %r276, %r81;
	add.s32 	%r83, %r277, %r82;
	add.s32 	%r84, %r278, %r83;
	add.s32 	%r85, %r279, %r84;
	add.s32 	%r86, %r280, %r85;
	add.s32 	%r87, %r281, %r86;
	add.s32 	%r88, %r282, %r87;
	add.s32 	%r89, %r283, %r88;
	add.s32 	%r90, %r284, %r89;
	add.s32 	%r91, %r285, %r90;
	add.s32 	%r165, %r286, %r91;
	// begin inline asm
	mov.u32 %r160, %laneid;
	// end inline asm
	mov.b32 	%r163, 1;
	mov.b32 	%r190, -1;
	// begin inline asm
	{  .reg .u32 r0;  .reg .pred p;  shfl.sync.up.b32 r0|p, %r165, %r163, %r188, %r190;  @p add.u32 r0, r0, %r165;  mov.u32 %r161, r0;}
	// end inline asm
	mov.b32 	%r169, 2;
	// begin inline asm
	{  .reg .u32 r0;  .reg .pred p;  shfl.sync.up.b32 r0|p, %r161, %r169, %r188, %r190;  @p add.u32 r0, r0, %r161;  mov.u32 %r167, r0;}
	// end inline asm
	mov.b32 	%r175, 4;
	// begin inline asm
	{  .reg .u32 r0;  .reg .pred p;  shfl.sync.up.b32 r0|p, %r167, %r175, %r188, %r190;  @p add.u32 r0, r0, %r167;  mov.u32 %r173, r0;}
	// end inline asm
	mov.b32 	%r181, 8;
	// begin inline asm
	{  .reg .u32 r0;  .reg .pred p;  shfl.sync.up.b32 r0|p, %r173, %r181, %r188, %r190;  @p add.u32 r0, r0, %r173;  mov.u32 %r179, r0;}
	// end inline asm
	mov.b32 	%r187, 16;
	// begin inline asm
	{  .reg .u32 r0;  .reg .pred p;  shfl.sync.up.b32 r0|p, %r179, %r187, %r188, %r190;  @p add.u32 r0, r0, %r179;  mov.u32 %r185, r0;}
	// end inline asm
	setp.ne.s32 	%p21, %r160, 31;
	@%p21 bra 	$L__BB49_39;
	st.shared.u32 	[%r34], %r185;
$L__BB49_39:
	sub.s32 	%r287, %r185, %r165;
	setp.gt.u32 	%p22, %r2, 31;
	setp.eq.s32 	%p23, %r31, 7;
	setp.eq.s32 	%p24, %r31, 6;
	setp.eq.s32 	%p25, %r31, 5;
	setp.eq.s32 	%p26, %r31, 4;
	setp.eq.s32 	%p27, %r31, 3;
	setp.eq.s32 	%p28, %r31, 2;
	setp.eq.s32 	%p29, %r31, 1;
	bar.sync 	0;
	ld.shared.v4.u32 	{%r288, %r289, %r290, %r291}, [_ZZN3cub18CUB_300001_SM_10006detail10radix_sort31DeviceRadixSortSingleTileKernelINS1_5radix10policy_hubIljyE10Policy1000ELNS0_9SortOrderE0EljyNS1_21identity_decomposer_tEEEvPKT1_PSA_PKT2_PSE_T3_iiT4_E12temp_storage+33792];
	selp.b32 	%r292, %r288, %r468, %p29;
	add.s32 	%r293, %r289, %r288;
	selp.b32 	%r294, %r293, %r292, %p28;
	add.s32 	%r295, %r293, %r290;
	selp.b32 	%r296, %r295, %r294, %p27;
	add.s32 	%r297, %r295, %r291;
	selp.b32 	%r298, %r297, %r296, %p26;
	ld.shared.v4.u32 	{%r299, %r300, %r301, %r302}, [_ZZN3cub18CUB_300001_SM_10006detail10radix_sort31DeviceRadixSortSingleTileKernelINS1_5radix10policy_hubIljyE10Policy1000ELNS0_9SortOrderE0EljyNS1_21identity_decomposer_tEEEvPKT1_PSA_PKT2_PSE_T3_iiT4_E12temp_storage+33808];
	add.s32 	%r303, %r297, %r299;
	selp.b32 	%r304, %r303, %r298, %p25;
	add.s32 	%r305, %r303, %r300;
	selp.b32 	%r306, %r305, %r304, %p24;
	add.s32 	%r307, %r305, %r301;
	selp.b32 	%r468, %r307, %r306, %p23;
	add.s32 	%r96, %r307, %r302;
	setp.ne.s32 	%p30, %r160, 0;
	selp.b32 	%r308, %r287, 0, %p30;
	add.s32 	%r309, %r468, %r308;
	or.pred  	%p31, %p22, %p30;
	selp.b32 	%r469, %r309, %r287, %p22;
	@%p31 bra 	$L__BB49_41;
	shl.b32 	%r469, %r96, 16;
	st.shared.u32 	[_ZZN3cub18CUB_300001_SM_10006detail10radix_sort31DeviceRadixSortSingleTileKernelINS1_5radix10policy_hubIljyE10Policy1000ELNS0_9SortOrderE0EljyNS1_21identity_decomposer_tEEEvPKT1_PSA_PKT2_PSE_T3_iiT4_E12temp_storage+33832], %r469;
$L__BB49_41:
	setp.eq.s32 	%p32, %r2, 0;
	bar.sync 	0;
	ld.shared.u32 	%r310, [_ZZN3cub18CUB_300001_SM_10006detail10radix_sort31DeviceRadixSortSingleTileKernelINS1_5radix10policy_hubIljyE10Policy1000ELNS0_9SortOrderE0EljyNS1_21identity_decomposer_tEEEvPKT1_PSA_PKT2_PSE_T3_iiT4_E12temp_storage+33832];
	selp.b32 	%r311, 0, %r310, %p32;
	add.s32 	%r312, %r469, %r311;
	add.s32 	%r313, %r60, %r312;
	add.s32 	%r314, %r61, %r312;
	add.s32 	%r315, %r62, %r312;
	add.s32 	%r316, %r63, %r312;
	add.s32 	%r317, %r64, %r312;
	add.s32 	%r318, %r65, %r312;
	add.s32 	%r319, %r66, %r312;
	add.s32 	%r320, %r67, %r312;
	add.s32 	%r321, %r68, %r312;
	add.s32 	%r322, %r69, %r312;
	add.s32 	%r323, %r70, %r312;
	add.s32 	%r324, %r71, %r312;
	add.s32 	%r325, %r72, %r312;
	add.s32 	%r326, %r73, %r312;
	add.s32 	%r327, %r74, %r312;
	add.s32 	%r328, %r75, %r312;
	add.s32 	%r329, %r76, %r312;
	add.s32 	%r330, %r77, %r312;
	add.s32 	%r331, %r78, %r312;
	add.s32 	%r332, %r79, %r312;
	add.s32 	%r333, %r80, %r312;
	add.s32 	%r334, %r81, %r312;
	add.s32 	%r335, %r82, %r312;
	add.s32 	%r336, %r83, %r312;
	add.s32 	%r337, %r84, %r312;
	add.s32 	%r338, %r85, %r312;
	add.s32 	%r339, %r86, %r312;
	add.s32 	%r340, %r87, %r312;
	add.s32 	%r341, %r88, %r312;
	add.s32 	%r342, %r89, %r312;
	add.s32 	%r343, %r90, %r312;
	add.s32 	%r344, %r91, %r312;
	st.shared.u32 	[%r33], %r312;
	st.shared.u32 	[%r33+4], %r313;
	st.shared.u32 	[%r33+8], %r314;
	st.shared.u32 	[%r33+12], %r315;
	st.shared.u32 	[%r33+16], %r316;
	st.shared.u32 	[%r33+20], %r317;
	st.shared.u32 	[%r33+24], %r318;
	st.shared.u32 	[%r33+28], %r319;
	st.shared.u32 	[%r33+32], %r320;
	st.shared.u32 	[%r33+36], %r321;
	st.shared.u32 	[%r33+40], %r322;
	st.shared.u32 	[%r33+44], %r323;
	st.shared.u32 	[%r33+48], %r324;
	st.shared.u32 	[%r33+52], %r325;
	st.shared.u32 	[%r33+56], %r326;
	st.shared.u32 	[%r33+60], %r327;
	st.shared.u32 	[%r33+64], %r328;
	st.shared.u32 	[%r33+68], %r329;
	st.shared.u32 	[%r33+72], %r330;
	st.shared.u32 	[%r33+76], %r331;
	st.shared.u32 	[%r33+80], %r332;
	st.shared.u32 	[%r33+84], %r333;
	st.shared.u32 	[%r33+88], %r334;
	st.shared.u32 	[%r33+92], %r335;
	st.shared.u32 	[%r33+96], %r336;
	st.shared.u32 	[%r33+100], %r337;
	st.shared.u32 	[%r33+104], %r338;
	st.shared.u32 	[%r33+108], %r339;
	st.shared.u32 	[%r33+112], %r340;
	st.shared.u32 	[%r33+116], %r341;
	st.shared.u32 	[%r33+120], %r342;
	st.shared.u32 	[%r33+124], %r343;
	st.shared.u32 	[%r33+128], %r344;
	bar.sync 	0;
	cvt.u32.u16 	%r345, %rs1;
	ld.shared.u16 	%r346, [%r51];
	add.s32 	%r100, %r346, %r345;
	cvt.u32.u16 	%r347, %rs2;
	ld.shared.u16 	%r348, [%r52];
	add.s32 	%r101, %r348, %r347;
	cvt.u32.u16 	%r349, %rs3;
	ld.shared.u16 	%r350, [%r53];
	add.s32 	%r102, %r350, %r349;
	cvt.u32.u16 	%r351, %rs4;
	ld.shared.u16 	%r352, [%r54];
	add.s32 	%r103, %r352, %r351;
	cvt.u32.u16 	%r353, %rs5;
	ld.shared.u16 	%r354, [%r55];
	add.s32 	%r104, %r354, %r353;
	cvt.u32.u16 	%r355, %rs6;
	ld.shared.u16 	%r356, [%r56];
	add.s32 	%r105, %r356, %r355;
	cvt.u32.u16 	%r357, %rs7;
	ld.shared.u16 	%r358, [%r57];
	add.s32 	%r106, %r358, %r357;
	cvt.u32.u16 	%r359, %rs8;
	ld.shared.u16 	%r360, [%r58];
	add.s32 	%r107, %r360, %r359;
	cvt.u32.u16 	%r361, %rs9;
	ld.shared.u16 	%r362, [%r59];
	add.s32 	%r108, %r362, %r361;
	bar.sync 	0;
	setp.lt.s32 	%p33, %r458, %r130;
	@%p33 bra 	$L__BB49_61;
	cvt.u64.u32 	%rd100, %r2;
	shl.b32 	%r363, %r100, 3;
	mov.u32 	%r364, _ZZN3cub18CUB_300001_SM_10006detail10radix_sort31DeviceRadixSortSingleTileKernelINS1_5radix10policy_hubIljyE10Policy1000ELNS0_9SortOrderE0EljyNS1_21identity_decomposer_tEEEvPKT1_PSA_PKT2_PSE_T3_iiT4_E12temp_storage;
	add.s32 	%r365, %r364, %r363;
	st.shared.u64 	[%r365], %rd139;
	shl.b32 	%r366, %r101, 3;
	add.s32 	%r367, %r364, %r366;
	st.shared.u64 	[%r367], %rd138;
	shl.b32 	%r368, %r102, 3;
	add.s32 	%r369, %r364, %r368;
	st.shared.u64 	[%r369], %rd137;
	shl.b32 	%r370, %r103, 3;
	add.s32 	%r371, %r364, %r370;
	st.shared.u64 	[%r371], %rd136;
	shl.b32 	%r372, %r104, 3;
	add.s32 	%r373, %r364, %r372;
	st.shared.u64 	[%r373], %rd135;
	shl.b32 	%r374, %r105, 3;
	add.s32 	%r375, %r364, %r374;
	st.shared.u64 	[%r375], %rd134;
	shl.b32 	%r376, %r106, 3;
	add.s32 	%r377, %r364, %r376;
	st.shared.u64 	[%r377], %rd133;
	shl.b32 	%r378, %r107, 3;
	add.s32 	%r379, %r364, %r378;
	st.shared.u64 	[%r379], %rd132;
	shl.b32 	%r380, %r108, 3;
	add.s32 	%r381, %r364, %r380;
	st.shared.u64 	[%r381], %rd131;
	bar.sync 	0;
	mad.lo.s32 	%r382, %r2, -28, %r36;
	ld.shared.u64 	%rd31, [%r382];
	ld.shared.u64 	%rd32, [%r382+2048];
	ld.shared.u64 	%rd33, [%r382+4096];
	ld.shared.u64 	%rd34, [%r382+6144];
	ld.shared.u64 	%rd35, [%r382+8192];
	ld.shared.u64 	%rd36, [%r382+10240];
	ld.shared.u64 	%rd37, [%r382+12288];
	ld.shared.u64 	%rd38, [%r382+14336];
	ld.shared.u64 	%rd39, [%r382+16384];
	bar.sync 	0;
	shl.b32 	%r383, %r100, 2;
	sub.s32 	%r384, %r365, %r383;
	st.shared.u32 	[%r384], %r467;
	shl.b32 	%r385, %r101, 2;
	sub.s32 	%r386, %r367, %r385;
	st.shared.u32 	[%r386], %r466;
	shl.b32 	%r387, %r102, 2;
	sub.s32 	%r388, %r369, %r387;
	st.shared.u32 	[%r388], %r465;
	shl.b32 	%r389, %r103, 2;
	sub.s32 	%r390, %r371, %r389;
	st.shared.u32 	[%r390], %r464;
	shl.b32 	%r391, %r104, 2;
	sub.s32 	%r392, %r373, %r391;
	st.shared.u32 	[%r392], %r463;
	shl.b32 	%r393, %r105, 2;
	sub.s32 	%r394, %r375, %r393;
	st.shared.u32 	[%r394], %r462;
	shl.b32 	%r395, %r106, 2;
	sub.s32 	%r396, %r377, %r395;
	st.shared.u32 	[%r396], %r461;
	shl.b32 	%r397, %r107, 2;
	sub.s32 	%r398, %r379, %r397;
	st.shared.u32 	[%r398], %r460;
	shl.b32 	%r399, %r108, 2;
	sub.s32 	%r400, %r381, %r399;
	st.shared.u32 	[%r400], %r459;
	bar.sync 	0;
	shl.b32 	%r401, %r2, 2;
	sub.s32 	%r109, %r382, %r401;
	ld.shared.u32 	%r110, [%r109+1024];
	ld.shared.u32 	%r111, [%r109+2048];
	ld.shared.u32 	%r112, [%r109+3072];
	ld.shared.u32 	%r113, [%r109+4096];
	ld.shared.u32 	%r114, [%r109+5120];
	ld.shared.u32 	%r115, [%r109+6144];
	ld.shared.u32 	%r116, [%r109+7168];
	ld.shared.u32 	%r117, [%r109+8192];
	setp.gt.u64 	%p34, %rd20, %rd100;
	cvta.to.global.u64 	%rd101, %rd51;
	mul.wide.u32 	%rd102, %r2, 8;
	add.s64 	%rd40, %rd101, %rd102;
	cvta.to.global.u64 	%rd103, %rd53;
	mul.wide.u32 	%rd104, %r2, 4;
	add.s64 	%rd41, %rd103, %rd104;
	@%p34 bra 	$L__BB49_43;
	bra.uni 	$L__BB49_44;
$L__BB49_43:
	xor.b64  	%rd105, %rd31, -9223372036854775808;
	ld.shared.u32 	%r402, [%r109];
	st.global.u64 	[%rd40], %rd105;
	st.global.u32 	[%rd41], %r402;
$L__BB49_44:
	add.s32 	%r403, %r2, 256;
	cvt.u64.u32 	%rd106, %r403;
	setp.le.u64 	%p35, %rd20, %rd106;
	@%p35 bra 	$L__BB49_46;
	xor.b64  	%rd107, %rd32, -9223372036854775808;
	st.global.u64 	[%rd40+2048], %rd107;
	st.global.u32 	[%rd41+1024], %r110;
$L__BB49_46:
	add.s32 	%r404, %r2, 512;
	cvt.u64.u32 	%rd108, %r404;
	setp.le.u64 	%p36, %rd20, %rd108;
	@%p36 bra 	$L__BB49_48;
	xor.b64  	%rd109, %rd33, -9223372036854775808;
	st.global.u64 	[%rd40+4096], %rd109;
	st.global.u32 	[%rd41+2048], %r111;
$L__BB49_48:
	add.s32 	%r405, %r2, 768;
	cvt.u64.u32 	%rd110, %r405;
	setp.le.u64 	%p37, %rd20, %rd110;
	@%p37 bra 	$L__BB49_50;
	xor.b64  	%rd111, %rd34, -9223372036854775808;
	st.global.u64 	[%rd40+6144], %rd111;
	st.global.u32 	[%rd41+3072], %r112;
$L__BB49_50:
	or.b32  	%r406, %r2, 1024;
	cvt.u64.u32 	%rd112, %r406;
	setp.le.u64 	%p38, %rd20, %rd112;
	@%p38 bra 	$L__BB49_52;
	xor.b64  	%rd113, %rd35, -9223372036854775808;
	st.global.u64 	[%rd40+8192], %rd113;
	st.global.u32 	[%rd41+4096], %r113;
$L__BB49_52:
	add.s32 	%r407, %r2, 1280;
	cvt.u64.u32 	%rd114, %r407;
	setp.le.u64 	%p39, %rd20, %rd114;
	@%p39 bra 	$L__BB49_54;
	xor.b64  	%rd115, %rd36, -9223372036854775808;
	st.global.u64 	[%rd40+10240], %rd115;
	st.global.u32 	[%rd41+5120], %r114;
$L__BB49_54:
	add.s32 	%r408, %r2, 1536;
	cvt.u64.u32 	%rd116, %r408;
	setp.le.u64 	%p40, %rd20, %rd116;
	@%p40 bra 	$L__BB49_56;
	xor.b64  	%rd117, %rd37, -9223372036854775808;
	st.global.u64 	[%rd40+12288], %rd117;
	st.global.u32 	[%rd41+6144], %r115;
$L__BB49_56:
	add.s32 	%r409, %r2, 1792;
	cvt.u64.u32 	%rd118, %r409;
	setp.le.u64 	%p41, %rd20, %rd118;
	@%p41 bra 	$L__BB49_58;
	xor.b64  	%rd119, %rd38, -9223372036854775808;
	st.global.u64 	[%rd40+14336], %rd119;
	st.global.u32 	[%rd41+7168], %r116;
$L__BB49_58:
	or.b32  	%r410, %r2, 2048;
	cvt.u64.u32 	%rd120, %r410;
	setp.le.u64 	%p42, %rd20, %rd120;
	@%p42 bra 	$L__BB49_60;
	xor.b64  	%rd121, %rd39, -9223372036854775808;
	st.global.u64 	[%rd40+16384], %rd121;
	st.global.u32 	[%rd41+8192], %r117;
$L__BB49_60:
	ret;
$L__BB49_61:
	shl.b32 	%r411, %r100, 3;
	mov.u32 	%r412, _ZZN3cub18CUB_300001_SM_10006detail10radix_sort31DeviceRadixSortSingleTileKernelINS1_5radix10policy_hubIljyE10Policy1000ELNS0_9SortOrderE0EljyNS1_21identity_decomposer_tEEEvPKT1_PSA_PKT2_PSE_T3_iiT4_E12temp_storage;
	add.s32 	%r413, %r412, %r411;
	st.shared.u64 	[%r413], %rd139;
	shl.b32 	%r414, %r101, 3;
	add.s32 	%r415, %r412, %r414;
	st.shared.u64 	[%r415], %rd138;
	shl.b32 	%r416, %r102, 3;
	add.s32 	%r417, %r412, %r416;
	st.shared.u64 	[%r417], %rd137;
	shl.b32 	%r418, %r103, 3;
	add.s32 	%r419, %r412, %r418;
	st.shared.u64 	[%r419], %rd136;
	shl.b32 	%r420, %r104, 3;
	add.s32 	%r421, %r412, %r420;
	st.shared.u64 	[%r421], %rd135;
	shl.b32 	%r422, %r105, 3;
	add.s32 	%r423, %r412, %r422;
	st.shared.u64 	[%r423], %rd134;
	shl.b32 	%r424, %r106, 3;
	add.s32 	%r425, %r412, %r424;
	st.shared.u64 	[%r425], %rd133;
	shl.b32 	%r426, %r107, 3;
	add.s32 	%r427, %r412, %r426;
	st.shared.u64 	[%r427], %rd132;
	shl.b32 	%r428, %r108, 3;
	add.s32 	%r429, %r412, %r428;
	st.shared.u64 	[%r429], %rd131;
	bar.sync 	0;
	ld.shared.u64 	%rd139, [%r35];
	ld.shared.u64 	%rd138, [%r35+8];
	ld.shared.u64 	%rd137, [%r35+16];
	ld.shared.u64 	%rd136, [%r35+24];
	ld.shared.u64 	%rd135, [%r35+32];
	ld.shared.u64 	%rd134, [%r35+40];
	ld.shared.u64 	%rd133, [%r35+48];
	ld.shared.u64 	%rd132, [%r35+56];
	ld.shared.u64 	%rd131, [%r35+64];
	bar.sync 	0;
	shl.b32 	%r430, %r100, 2;
	sub.s32 	%r431, %r413, %r430;
	st.shared.u32 	[%r431], %r467;
	shl.b32 	%r432, %r101, 2;
	sub.s32 	%r433, %r415, %r432;
	st.shared.u32 	[%r433], %r466;
	shl.b32 	%r434, %r102, 2;
	sub.s32 	%r435, %r417, %r434;
	st.shared.u32 	[%r435], %r465;
	shl.b32 	%r436, %r103, 2;
	sub.s32 	%r437, %r419, %r436;
	st.shared.u32 	[%r437], %r464;
	shl.b32 	%r438, %r104, 2;
	sub.s32 	%r439, %r421, %r438;
	st.shared.u32 	[%r439], %r463;
	shl.b32 	%r440, %r105, 2;
	sub.s32 	%r441, %r423, %r440;
	st.shared.u32 	[%r441], %r462;
	shl.b32 	%r442, %r106, 2;
	sub.s32 	%r443, %r425, %r442;
	st.shared.u32 	[%r443], %r461;
	shl.b32 	%r444, %r107, 2;
	sub.s32 	%r445, %r427, %r444;
	st.shared.u32 	[%r445], %r460;
	shl.b32 	%r446, %r108, 2;
	sub.s32 	%r447, %r429, %r446;
	st.shared.u32 	[%r447], %r459;
	bar.sync 	0;
	ld.shared.u32 	%r467, [%r36];
	ld.shared.u32 	%r466, [%r36+4];
	ld.shared.u32 	%r465, [%r36+8];
	ld.shared.u32 	%r464, [%r36+12];
	ld.shared.u32 	%r463, [%r36+16];
	ld.shared.u32 	%r462, [%r36+20];
	ld.shared.u32 	%r461, [%r36+24];
	ld.shared.u32 	%r460, [%r36+28];
	ld.shared.u32 	%r459, [%r36+32];
	bar.sync 	0;
	add.s32 	%r458, %r458, 6;
	add.s32 	%r457, %r457, -6;
	bra.uni 	$L__BB49_37;

}
	// .globl	_ZN3cub18CUB_300001_SM_10006detail10radix_sort30DeviceRadixSortHistogramKernelINS1_5radix10policy_hubIljyE10Policy1000ELNS0_9SortOrderE0ElyNS1_21identity_decomposer_tEEEvPT2_PKT1_SA_iiT3_
.visible .entry _ZN3cub18CUB_300001_SM_10006detail10radix_sort30DeviceRadixSortHistogramKernelINS1_5radix10policy_hubIljyE10Policy1000ELNS0_9SortOrderE0ElyNS1_21identity_decomposer_tEEEvPT2_PKT1_SA_iiT3_(
	.param .u64 .ptr .align 1 _ZN3cub18CUB_300001_SM_10006detail10radix_sort30DeviceRadixSortHistogramKernelINS1_5radix10policy_hubIljyE10Policy1000ELNS0_9SortOrderE0ElyNS1_21identity_decomposer_tEEEvPT2_PKT1_SA_iiT3__param_0,
	.param .u64 .ptr .align 1 _ZN3cub18CUB_300001_SM_10006detail10radix_sort30DeviceRadixSortHistogramKernelINS1_5radix10policy_hubIljyE10Policy1000ELNS0_9SortOrderE0ElyNS1_21identity_decomposer_tEEEvPT2_PKT1_SA_iiT3__param_1,
	.param .u64 _ZN3cub18CUB_300001_SM_10006detail10radix_sort30DeviceRadixSortHistogramKernelINS1_5radix10policy_hubIljyE10Policy1000ELNS0_9SortOrderE0ElyNS1_21identity_decomposer_tEEEvPT2_PKT1_SA_iiT3__param_2,
	.param .u32 _ZN3cub18CUB_300001_SM_10006detail10radix_sort30DeviceRadixSortHistogramKernelINS1_5radix10policy_hubIljyE10Policy1000ELNS0_9SortOrderE0ElyNS1_21identity_decomposer_tEEEvPT2_PKT1_SA_iiT3__param_3,
	.param .u32 _ZN3cub18CUB_300001_SM_10006detail10radix_sort30DeviceRadixSortHistogramKernelINS1_5radix10policy_hubIljyE10Policy1000ELNS0_9SortOrderE0ElyNS1_21identity_decomposer_tEEEvPT2_PKT1_SA_iiT3__param_4,
	.param .align 1 .b8 _ZN3cub18CUB_300001_SM_10006detail10radix_sort30DeviceRadixSortHistogramKernelINS1_5radix10policy_hubIljyE10Policy1000ELNS0_9SortOrderE0ElyNS1_21identity_decomposer_tEEEvPT2_PKT1_SA_iiT3__param_5[1]
)
.maxntid 128
{
	.reg .pred 	%p<91>;
	.reg .b32 	%r<362>;
	.reg .b64 	%rd<279>;
	// demoted variable
	.shared .align 4 .b8 _ZZN3cub18CUB_300001_SM_10006detail10radix_sort30DeviceRadixSortHistogramKernelINS1_5radix10policy_hubIljyE10Policy1000ELNS0_9SortOrderE0ElyNS1_21identity_decomposer_tEEEvPT2_PKT1_SA_iiT3_E12temp_storage[8192];
	ld.param.u64 	%rd97, [_ZN3cub18CUB_300001_SM_10006detail10radix_sort30DeviceRadixSortHistogramKernelINS1_5radix10policy_hubIljyE10Policy1000ELNS0_9SortOrderE0ElyNS1_21identity_decomposer_tEEEvPT2_PKT1_SA_iiT3__param_0];
	ld.param.u64 	%rd98, [_ZN3cub18CUB_300001_SM_10006detail10radix_sort30DeviceRadixSortHistogramKernelINS1_5radix10policy_hubIljyE10Policy1000ELNS0_9SortOrderE0ElyNS1_21identity_decomposer_tEEEvPT2_PKT1_SA_iiT3__param_1];
	ld.param.u64 	%rd96, [_ZN3cub18CUB_300001_SM_10006detail10radix_sort30DeviceRadixSortHistogramKernelINS1_5radix10policy_hubIljyE10Policy1000ELNS0_9SortOrderE0ElyNS1_21identity_decomposer_tEEEvPT2_PKT1_SA_iiT3__param_2];
	ld.param.u32 	%r93, [_ZN3cub18CUB_300001_SM_10006detail10radix_sort30DeviceRadixSortHistogramKernelINS1_5radix10policy_hubIljyE10Policy1000ELNS0_9SortOrderE0ElyNS1_21identity_decomposer_tEEEvPT2_PKT1_SA_iiT3__param_3];
	ld.param.u32 	%r94, [_ZN3cub18CUB_300001_SM_10006detail10radix_sort30DeviceRadixSortHistogramKernelINS1_5radix10policy_hubIljyE10Policy1000ELNS0_9SortOrderE0ElyNS1_21identity_decomposer_tEEEvPT2_PKT1_SA_iiT3__param_4];
	cvta.to.global.u64 	%rd1, %rd98;
	cvta.to.global.u64 	%rd2, %rd97;
	setp.eq.s64 	%p2, %rd96, 0;
	@%p2 bra 	$L__BB50_153;
	sub.s32 	%r95, %r94, %r93;
	add.s32 	%r96, %r95, 7;
	shr.s32 	%r97, %r96, 31;
	shr.u32 	%r98, %r97, 29;
	add.s32 	%r99, %r96, %r98;
	shr.s32 	%r100, %r99, 3;
	mov.u32 	%r101, %tid.x;
	setp.gt.u32 	%p3, %r101, 255;
	setp.lt.s32 	%p4, %r96, 8;
	mov.u32 	%r102, %ctaid.x;
	shl.b32 	%r103, %r102, 11;
	cvt.u64.u32 	%rd3, %r103;
	mov.u32 	%r104, %nctaid.x;
	shl.b32 	%r105, %r104, 11;
	cvt.u64.u32 	%rd4, %r105;
	add.s32 	%r1, %r100, -1;
	and.b32  	%r2, %r100, 15;
	and.b32  	%r3, %r100, 7;
	add.s32 	%r4, %r3, -1;
	and.b32  	%r5, %r100, 3;
	or.pred  	%p1, %p3, %p4;
	shl.b32 	%r106, %r101, 2;
	mov.u32 	%r107, _ZZN3cub18CUB_300001_SM_10006detail10radix_sort30DeviceRadixSortHistogramKernelINS1_5radix10policy_hubIljyE10Policy1000ELNS0_9SortOrderE0ElyNS1_21identity_decomposer_tEEEvPT2_PKT1_SA_iiT3_E12temp_storage;
	add.s32 	%r6, %r107, %r106;
	and.b32  	%r7, %r100, 268435440;
	cvt.u64.u32 	%rd5, %r101;
	add.s32 	%r8, %r101, 128;
	add.s32 	%r9, %r101, 256;
	add.s32 	%r10, %r101, 512;
	add.s32 	%r11, %r101, 640;
	add.s32 	%r12, %r101, 768;
	add.s32 	%r13, %r101, 1920;
	and.b32  	%r14, %r100, 268435448;
	and.b32  	%r15, %r100, 1;
	neg.s32 	%r16, %r7;
	add.s32 	%r17, %r6, 8192;
	add.s64 	%rd100, %rd96, -1;
	shr.u64 	%rd101, %rd100, 30;
	add.s64 	%rd102, %rd101, 1;
	min.u64 	%rd6, %rd102, %rd96;
	mov.b64 	%rd246, 0;
$L__BB50_2:
	@%p1 bra 	$L__BB50_30;
	setp.lt.u32 	%p5, %r1, 15;
	mov.b32 	%r346, 0;
	@%p5 bra 	$L__BB50_6;
	mov.u32 	%r343, %r17;
	mov.u32 	%r344, %r16;
$L__BB50_5:
	.pragma "nounroll";
	mov.b32 	%r109, 0;
	st.shared.u32 	[%r343+-8192], %r109;
	st.shared.u32 	[%r343+-7168], %r109;
	st.shared.u32 	[%r343+-6144], %r109;
	st.shared.u32 	[%r343+-5120], %r109;
	st.shared.u32 	[%r343+-4096], %r109;
	st.shared.u32 	[%r343+-3072], %r109;
	st.shared.u32 	[%r343+-2048], %r109;
	st.shared.u32 	[%r343+-1024], %r109;
	st.shared.u32 	[%r343], %r109;
	st.shared.u32 	[%r343+1024], %r109;
	st.shared.u32 	[%r343+2048], %r109;
	st.shared.u32 	[%r343+3072], %r109;
	st.shared.u32 	[%r343+4096], %r109;
	st.shared.u32 	[%r343+5120], %r109;
	st.shared.u32 	[%r343+6144], %r109;
	st.shared.u32 	[%r343+7168], %r109;
	add.s32 	%r344, %r344, 16;
	add.s32 	%r343, %r343, 16384;
	setp.ne.s32 	%p6, %r344, 0;
	mov.u32 	%r346, %r7;
	@%p6 bra 	$L__BB50_5;
$L__BB50_6:
	add.s32 	%r23, %r2, -1;
	setp.eq.s32 	%p7, %r2, 0;
	@%p7 bra 	$L__BB50_16;
	setp.lt.u32 	%p8, %r23, 7;
	@%p8 bra 	$L__BB50_9;
	shl.b32 	%r110, %r346, 10;
	add.s32 	%r111, %r6, %r110;
	mov.b32 	%r112, 0;
	st.shared.u32 	[%r111], %r112;
	st.shared.u32 	[%r111+1024], %r112;
	st.shared.u32 	[%r111+2048], %r112;
	st.shared.u32 	[%r111+3072], %r112;
	st.shared.u32 	[%r111+4096], %r112;
	st.shared.u32 	[%r111+5120], %r112;
	st.shared.u32 	[%r111+6144], %r112;
	st.shared.u32 	[%r111+7168], %r112;
	add.s32 	%r346, %r346, 8;
$L__BB50_9:
	setp.eq.s32 	%p9, %r3, 0;
	@%p9 bra 	$L__BB50_16;
	setp.lt.u32 	%p10, %r4, 3;
	@%p10 bra 	$L__BB50_12;
	shl.b32 	%r113, %r346, 10;
	add.s32 	%r114, %r6, %r113;
	mov.b32 	%r115, 0;
	st.shared.u32 	[%r114], %r115;
	st.shared.u32 	[%r114+1024], %r115;
	st.shared.u32 	[%r114+2048], %r115;
	st.shared.u32 	[%r114+3072], %r115;
	add.s32 	%r346, %r346, 4;
$L__BB50_12:
	setp.eq.s32 	%p11, %r5, 0;
	@%p11 bra 	$L__BB50_16;
	setp.eq.s32 	%p12, %r5, 1;
	shl.b32 	%r116, %r346, 10;
	add.s32 	%r28, %r6, %r116;
	mov.b32 	%r117, 0;
	st.shared.u32 	[%r28], %r117;
	@%p12 bra 	$L__BB50_16;
	setp.eq.s32 	%p13, %r5, 2;
	mov.b32 	%r118, 0;
	st.shared.u32 	[%r28+1024], %r118;
	@%p13 bra 	$L__BB50_16;
	mov.b32 	%r119, 0;
	st.shared.u32 	[%r28+2048], %r119;
$L__BB50_16:
	cvt.u32.u64 	%r120, %rd5;
	setp.gt.u32 	%p14, %r120, 127;
	@%p14 bra 	$L__BB50_30;
	setp.lt.u32 	%p15, %r1, 15;
	mov.b32 	%r350, 0;
	@%p15 bra 	$L__BB50_20;
	mov.b32 	%r348, 0;
$L__BB50_19:
	.pragma "nounroll";
	shl.b32 	%r123, %r348, 10;
	add.s32 	%r124, %r6, %r123;
	mov.b32 	%r125, 0;
	st.shared.u32 	[%r124+512], %r125;
	st.shared.u32 	[%r124+1536], %r125;
	st.shared.u32 	[%r124+2560], %r125;
	st.shared.u32 	[%r124+3584], %r125;
	st.shared.u32 	[%r124+4608], %r125;
	st.shared.u32 	[%r124+5632], %r125;
	st.shared.u32 	[%r124+6656], %r125;
	st.shared.u32 	[%r124+7680], %r125;
	st.shared.u32 	[%r124+8704], %r125;
	st.shared.u32 	[%r124+9728], %r125;
	st.shared.u32 	[%r124+10752], %r125;
	st.shared.u32 	[%r124+11776], %r125;
	st.shared.u32 	[%r124+12800], %r125;
	st.shared.u32 	[%r124+13824], %r125;
	st.shared.u32 	[%r124+14848], %r125;
	st.shared.u32 	[%r124+15872], %r125;
	add.s32 	%r348, %r348, 16;
	setp.ne.s32 	%p16, %r348, %r7;
	mov.u32 	%r350, %r7;
	@%p16 bra 	$L__BB50_19;
$L__BB50_20:
	setp.eq.s32 	%p17, %r2, 0;
	@%p17 bra 	$L__BB50_30;
	setp.lt.u32 	%p18, %r23, 7;
	@%p18 bra 	$L__BB50_23;
	shl.b32 	%r126, %r350, 10;
	add.s32 	%r127, %r6, %r126;
	mov.b32 	%r128, 0;
	st.shared.u32 	[%r127+512], %r128;
	st.shared.u32 	[%r127+1536], %r128;
	st.shared.u32 	[%r127+2560], %r128;
	st.shared.u32 	[%r127+3584], %r128;
	st.shared.u32 	[%r127+4608], %r128;
	st.shared.u32 	[%r127+5632], %r128;
	st.shared.u32 	[%r127+6656], %r128;
	st.shared.u32 	[%r127+7680], %r128;
	add.s32 	%r350, %r350, 8;
$L__BB50_23:
	setp.eq.s32 	%p19, %r3, 0;
	@%p19 bra 	$L__BB50_30;
	setp.lt.u32 	%p20, %r4, 3;
	@%p20 bra 	$L__BB50_26;
	shl.b32 	%r129, %r350, 10;
	add.s32 	%r130, %r6, %r129;
	mov.b32 	%r131, 0;
	st.shared.u32 	[%r130+512], %r131;
	st.shared.u32 	[%r130+1536], %r131;
	st.shared.u32 	[%r130+2560], %r131;
	st.shared.u32 	[%r130+3584], %r131;
	add.s32 	%r350, %r350, 4;
$L__BB50_26:
	setp.eq.s32 	%p21, %r5, 0;
	@%p21 bra 	$L__BB50_30;
	setp.eq.s32 	%p22, %r5, 1;
	shl.b32 	%r132, %r350, 10;
	add.s32 	%r36, %r6, %r132;
	mov.b32 	%r133, 0;
	st.shared.u32 	[%r36+512], %r133;
	@%p22 bra 	$L__BB50_30;
	setp.eq.s32 	%p23, %r5, 2;
	mov.b32 	%r134, 0;
	st.shared.u32 	[%r36+1536], %r134;
	@%p23 bra 	$L__BB50_30;
	mov.b32 	%r135, 0;
	st.shared.u32 	[%r36+2560], %r135;
$L__BB50_30:
	bar.sync 	0;
	bar.sync 	0;
	shl.b64 	%rd8, %rd246, 30;
	sub.s64 	%rd103, %rd96, %rd8;
	min.u64 	%rd9, %rd103, 1073741824;
	setp.le.u64 	%p24, %rd9, %rd3;
	@%p24 bra 	$L__BB50_70;
	mov.u64 	%rd247, %rd3;
$L__BB50_32:
	add.s64 	%rd11, %rd247, %rd8;
	sub.s64 	%rd12, %rd96, %rd11;
	setp.lt.u64 	%p25, %rd12, 2048;
	@%p25 bra 	$L__BB50_34;
	add.s64 	%rd122, %rd11, %rd5;
	shl.b64 	%rd123, %rd122, 3;
	add.s64 	%rd124, %rd1, %rd123;
	ld.global.u64 	%rd278, [%rd124];
	ld.global.u64 	%rd277, [%rd124+1024];
	ld.global.u64 	%rd276, [%rd124+2048];
	ld.global.u64 	%rd275, [%rd124+3072];
	ld.global.u64 	%rd274, [%rd124+4096];
	ld.global.u64 	%rd273, [%rd124+5120];
	ld.global.u64 	%rd272, [%rd124+6144];
	ld.global.u64 	%rd271, [%rd124+7168];
	ld.global.u64 	%rd270, [%rd124+8192];
	ld.global.u64 	%rd269, [%rd124+9216];
	ld.global.u64 	%rd268, [%rd124+10240];
	ld.global.u64 	%rd267, [%rd124+11264];
	ld.global.u64 	%rd266, [%rd124+12288];
	ld.global.u64 	%rd265, [%rd124+13312];
	ld.global.u64 	%rd264, [%rd124+14336];
	ld.global.u64 	%rd263, [%rd124+15360];
	bra.uni 	$L__BB50_66;
$L__BB50_34:
	cvt.u32.u64 	%r136, %rd5;
	cvt.u32.u64 	%r37, %rd12;
	setp.ge.s32 	%p26, %r136, %r37;
	add.s64 	%rd105, %rd11, %rd5;
	shl.b64 	%rd106, %rd105, 3;
	add.s64 	%rd29, %rd1, %rd106;
	mov.b64 	%rd278, 9223372036854775807;
	@%p26 bra 	$L__BB50_36;
	ld.global.u64 	%rd278, [%rd29];
$L__BB50_36:
	setp.ge.s32 	%p27, %r8, %r37;
	mov.b64 	%rd277, 9223372036854775807;
	@%p27 bra 	$L__BB50_38;
	ld.global.u64 	%rd277, [%rd29+1024];
$L__BB50_38:
	setp.ge.s32 	%p28, %r9, %r37;
	mov.b64 	%rd276, 9223372036854775807;
	@%p28 bra 	$L__BB50_40;
	ld.global.u64 	%rd276, [%rd29+2048];
$L__BB50_40:
	mov.u32 	%r137, %tid.x;
	add.s32 	%r138, %r137, 384;
	setp.ge.s32 	%p29, %r138, %r37;
	mov.b64 	%rd275, 9223372036854775807;
	@%p29 bra 	$L__BB50_42;
	ld.global.u64 	%rd275, [%rd29+3072];
$L__BB50_42:
	setp.ge.s32 	%p30, %r10, %r37;
	mov.b64 	%rd274, 9223372036854775807;
	@%p30 bra 	$L__BB50_44;
	ld.global.u64 	%rd274, [%rd29+4096];
$L__BB50_44:
	setp.ge.s32 	%p31, %r11, %r37;
	mov.b64 	%rd273, 9223372036854775807;
	@%p31 bra 	$L__BB50_46;
	ld.global.u64 	%rd273, [%rd29+5120];
$L__BB50_46:
	setp.ge.s32 	%p32, %r12, %r37;
	mov.b64 	%rd272, 9223372036854775807;
	@%p32 bra 	$L__BB50_48;
	ld.global.u64 	%rd272, [%rd29+6144];
$L__BB50_48:
	add.s32 	%r140, %r137, 896;
	setp.ge.s32 	%p33, %r140, %r37;
	mov.b64 	%rd271, 9223372036854775807;
	@%p33 bra 	$L__BB50_50;
	ld.global.u64 	%rd271, [%rd29+7168];
$L__BB50_50:
	or.b32  	%r142, %r137, 1024;
	setp.ge.s32 	%p34, %r142, %r37;
	mov.b64 	%rd270, 9223372036854775807;
	@%p34 bra 	$L__BB50_52;
	ld.global.u64 	%rd270, [%rd29+8192];
$L__BB50_52:
	add.s32 	%r144, %r137, 1152;
	setp.ge.s32 	%p35, %r144, %r37;
	mov.b64 	%rd269, 9223372036854775807;
	@%p35 bra 	$L__BB50_54;
	ld.global.u64 	%rd269, [%rd29+9216];
$L__BB50_54:
	add.s32 	%r146, %r137, 1280;
	setp.ge.s32 	%p36, %r146, %r37;
	mov.b64 	%rd268, 9223372036854775807;
	@%p36 bra 	$L__BB50_56;
	ld.global.u64 	%rd268, [%rd29+10240];
$L__BB50_56:
	add.s32 	%r148, %r137, 1408;
	setp.ge.s32 	%p37, %r148, %r37;
	mov.b64 	%rd267, 9223372036854775807;
	@%p37 bra 	$L__BB50_58;
	ld.global.u64 	%rd267, [%rd29+11264];
$L__BB50_58:
	add.s32 	%r150, %r137, 1536;
	setp.ge.s32 	%p38, %r150, %r37;
	mov.b64 	%rd266, 9223372036854775807;
	@%p38 bra 	$L__BB50_60;
	ld.global.u64 	%rd266, [%rd29+12288];
$L__BB50_60:
	add.s32 	%r152, %r137, 1664;
	setp.ge.s32 	%p39, %r152, %r37;
	mov.b64 	%rd265, 9223372036854775807;
	@%p39 bra 	$L__BB50_62;
	ld.global.u64 	%rd265, [%rd29+13312];
$L__BB50_62:
	add.s32 	%r154, %r137, 1792;
	setp.ge.s32 	%p40, %r154, %r37;
	mov.b64 	%rd264, 9223372036854775807;
	@%p40 bra 	$L__BB50_64;
	ld.global.u64 	%rd264, [%rd29+14336];
$L__BB50_64:
	setp.ge.s32 	%p41, %r13, %r37;
	mov.b64 	%rd263, 9223372036854775807;
	@%p41 bra 	$L__BB50_66;
	ld.global.u64 	%rd263, [%rd29+15360];
$L__BB50_66:
	setp.le.s32 	%p42, %r94, %r93;
	@%p42 bra 	$L__BB50_69;
	xor.b64  	%rd77, %rd263, -9223372036854775808;
	xor.b64  	%rd78, %rd264, -9223372036854775808;
	xor.b64  	%rd79, %rd265, -9223372036854775808;
	xor.b64  	%rd80, %rd266, -9223372036854775808;
	xor.b64  	%rd81, %rd267, -9223372036854775808;
	xor.b64  	%rd82, %rd268, -9223372036854775808;
	xor.b64  	%rd83, %rd269, -9223372036854775808;
	xor.b64  	%rd84, %rd270, -9223372036854775808;
	xor.b64  	%rd85, %rd271, -9223372036854775808;
	xor.b64  	%rd86, %rd272, -9223372036854775808;
	xor.b64  	%rd87, %rd273, -9223372036854775808;
	xor.b64  	%rd88, %rd274, -9223372036854775808;
	xor.b64  	%rd89, %rd275, -9223372036854775808;
	xor.b64  	%rd90, %rd276, -9223372036854775808;
	xor.b64  	%rd91, %rd277, -9223372036854775808;
	xor.b64  	%rd92, %rd278, -9223372036854775808;
	mov.b32 	%r352, 0;
	mov.u32 	%r353, %r93;
$L__BB50_68:
	sub.s32 	%r156, %r94, %r353;
	shl.b32 	%r157, %r352, 10;
	mov.u32 	%r158, _ZZN3cub18CUB_300001_SM_10006detail10radix_sort30DeviceRadixSortHistogramKernelINS1_5radix10policy_hubIljyE10Policy1000ELNS0_9SortOrderE0ElyNS1_21identity_decomposer_tEEEvPT2_PKT1_SA_iiT3_E12temp_storage;
	add.s32 	%r159, %r158, %r157;
	min.s32 	%r160, %r156, 8;
	mov.b32 	%r161, -1;
	shl.b32 	%r162, %r161, %r160;
	not.b32 	%r163, %r162;
	shr.u64 	%rd125, %rd92, %r353;
	cvt.u32.u64 	%r164, %rd125;
	and.b32  	%r165, %r164, %r163;
	shl.b32 	%r166, %r165, 2;
	add.s32 	%r167, %r159, %r166;
	atom.shared.add.u32 	%r168, [%r167], 1;
	shr.u64 	%rd126, %rd91, %r353;
	cvt.u32.u64 	%r169, %rd126;
	and.b32  	%r170, %r169, %r163;
	shl.b32 	%r171, %r170, 2;
	add.s32 	%r172, %r159, %r171;
	atom.shared.add.u32 	%r173, [%r172], 1;
	shr.u64 	%rd127, %rd90, %r353;
	cvt.u32.u64 	%r174, %rd127;
	and.b32  	%r175, %r174, %r163;
	shl.b32 	%r176, %r175, 2;
	add.s32 	%r177, %r159, %r176;
	atom.shared.add.u32 	%r178, [%r177], 1;
	shr.u64 	%rd128, %rd89, %r353;
	cvt.u32.u64 	%r179, %rd128;
	and.b32  	%r180, %r179, %r163;
	shl.b32 	%r181, %r180, 2;
	add.s32 	%r182, %r159, %r181;
	atom.shared.add.u32 	%r183, [%r182], 1;
	shr.u64 	%rd129, %rd88, %r353;
	cvt.u32.u64 	%r184, %rd129;
	and.b32  	%r185, %r184, %r163;
	shl.b32 	%r186, %r185, 2;
	add.s32 	%r187, %r159, %r186;
	atom.shared.add.u32 	%r188, [%r187], 1;
	shr.u64 	%rd130, %rd87, %r353;
	cvt.u32.u64 	%r189, %rd130;
	and.b32  	%r190, %r189, %r163;
	shl.b32 	%r191, %r190, 2;
	add.s32 	%r192, %r159, %r191;
	atom.shared.add.u32 	%r193, [%r192], 1;
	shr.u64 	%rd131, %rd86, %r353;
	cvt.u32.u64 	%r194, %rd131;
	and.b32  	%r195, %r194, %r163;
	shl.b32 	%r196, %r195, 2;
	add.s32 	%r197, %r159, %r196;
	atom.shared.add.u32 	%r198, [%r197], 1;
	shr.u64 	%rd132, %rd85, %r353;
	cvt.u32.u64 	%r199, %rd132;
	and.b32  	%r200, %r199, %r163;
	shl.b32 	%r201, %r200, 2;
	add.s32 	%r202, %r159, %r201;
	atom.shared.add.u32 	%r203, [%r202], 1;
	shr.u64 	%rd133, %rd84, %r353;
	cvt.u32.u64 	%r204, %rd133;
	and.b32  	%r205, %r204, %r163;
	shl.b32 	%r206, %r205, 2;
	add.s32 	%r207, %r159, %r206;
	atom.shared.add.u32 	%r208, [%r207], 1;
	shr.u64 	%rd134, %rd83, %r353;
	cvt.u32.u64 	%r209, %rd134;
	and.b32  	%r210, %r209, %r163;
	shl.b32 	%r211, %r210, 2;
	add.s32 	%r212, %r159, %r211;
	atom.shared.add.u32 	%r213, [%r212], 1;
	shr.u64 	%rd135, %rd82, %r353;
	cvt.u32.u64 	%r214, %rd135;
	and.b32  	%r215, %r214, %r163;
	shl.b32 	%r216, %r215, 2;
	add.s32 	%r217, %r159, %r216;
	atom.shared.add.u32 	%r218, [%r217], 1;
	shr.u64 	%rd136, %rd81, %r353;
	cvt.u32.u64 	%r219, %rd136;
	and.b32  	%r220, %r219, %r163;
	shl.b32 	%r221, %r220, 2;
	add.s32 	%r222, %r159, %r221;
	atom.shared.add.u32 	%r223, [%r222], 1;
	shr.u64 	%rd137, %rd80, %r353;
	cvt.u32.u64 	%r224, %rd137;
	and.b32  	%r225, %r224, %r163;
	shl.b32 	%r226, %r225, 2;
	add.s32 	%r227, %r159, %r226;
	atom.shared.add.u32 	%r228, [%r227], 1;
	shr.u64 	%rd138, %rd79, %r353;
	cvt.u32.u64 	%r229, %rd138;
	and.b32  	%r230, %r229, %r163;
	shl.b32 	%r231, %r230, 2;
	add.s32 	%r232, %r159, %r231;
	atom.shared.add.u32 	%r233, [%r232], 1;
	shr.u64 	%rd139, %rd78, %r353;
	cvt.u32.u64 	%r234, %rd139;
	and.b32  	%r235, %r234, %r163;
	shl.b32 	%r236, %r235, 2;
	add.s32 	%r237, %r159, %r236;
	atom.shared.add.u32 	%r238, [%r237], 1;
	shr.u64 	%rd140, %rd77, %r353;
	cvt.u32.u64 	%r239, %rd140;
	and.b32  	%r240, %r239, %r163;
	shl.b32 	%r241, %r240, 2;
	add.s32 	%r242, %r159, %r241;
	atom.shared.add.u32 	%r243, [%r242], 1;
	add.s32 	%r353, %r353, 8;
	add.s32 	%r352, %r352, 1;
	setp.lt.s32 	%p43, %r353, %r94;
	@%p43 bra 	$L__BB50_68;
$L__BB50_69:
	add.s64 	%rd247, %rd247, %rd4;
	setp.lt.u64 	%p44, %rd247, %rd9;
	@%p44 bra 	$L__BB50_32;
$L__BB50_70:
	bar.sync 	0;
	@%p1 bra 	$L__BB50_152;
	setp.lt.u32 	%p45, %r1, 7;
	mov.b32 	%r356, 0;
	@%p45 bra 	$L__BB50_90;
	mov.b32 	%r354, 0;
$L__BB50_73:
	.pragma "nounroll";
	shl.b32 	%r246, %r354, 10;
	add.s32 	%r43, %r6, %r246;
	ld.shared.u32 	%r44, [%r43];
	setp.eq.s32 	%p46, %r44, 0;
	@%p46 bra 	$L__BB50_75;
	cvt.u32.u64 	%r247, %rd5;
	shl.b32 	%r248, %r354, 8;
	add.s32 	%r249, %r248, %r247;
	mul.wide.u32 	%rd141, %r249, 8;
	add.s64 	%rd142, %rd2, %rd141;
	cvt.u64.u32 	%rd143, %r44;
	atom.global.add.u64 	%rd144, [%rd142], %rd143;
$L__BB50_75:
	ld.shared.u32 	%r45, [%r43+1024];
	setp.eq.s32 	%p47, %r45, 0;
	@%p47 bra 	$L__BB50_77;
	cvt.u32.u64 	%r250, %rd5;
	shl.b32 	%r251, %r354, 8;
	add.s32 	%r252, %r251, %r250;
	add.s32 	%r253, %r252, 256;
	mul.wide.u32 	%rd145, %r253, 8;
	add.s64 	%rd146, %rd2, %rd145;
	cvt.u64.u32 	%rd147, %r45;
	atom.global.add.u64 	%rd148, [%rd146], %rd147;
$L__BB50_77:
	ld.shared.u32 	%r46, [%r43+2048];
	setp.eq.s32 	%p48, %r46, 0;
	@%p48 bra 	$L__BB50_79;
	cvt.u32.u64 	%r254, %rd5;
	shl.b32 	%r255, %r354, 8;
	add.s32 	%r256, %r255, %r254;
	add.s32 	%r257, %r256, 512;
	mul.wide.u32 	%rd149, %r257, 8;
	add.s64 	%rd150, %rd2, %rd149;
	cvt.u64.u32 	%rd151, %r46;
	atom.global.add.u64 	%rd152, [%rd150], %rd151;
$L__BB50_79:
	ld.shared.u32 	%r47, [%r43+3072];
	setp.eq.s32 	%p49, %r47, 0;
	@%p49 bra 	$L__BB50_81;
	cvt.u32.u64 	%r258, %rd5;
	shl.b32 	%r259, %r354, 8;
	add.s32 	%r260, %r259, %r258;
	add.s32 	%r261, %r260, 768;
	mul.wide.u32 	%rd153, %r261, 8;
	add.s64 	%rd154, %rd2, %rd153;
	cvt.u64.u32 	%rd155, %r47;
	atom.global.add.u64 	%rd156, [%rd154], %rd155;
$L__BB50_81:
	ld.shared.u32 	%r48, [%r43+4096];
	setp.eq.s32 	%p50, %r48, 0;
	@%p50 bra 	$L__BB50_83;
	cvt.u32.u64 	%r262, %rd5;
	shl.b32 	%r263, %r354, 8;
	add.s32 	%r264, %r263, %r262;
	add.s32 	%r265, %r264, 1024;
	mul.wide.u32 	%rd157, %r265, 8;
	add.s64 	%rd158, %rd2, %rd157;
	cvt.u64.u32 	%rd159, %r48;
	atom.global.add.u64 	%rd160, [%rd158], %rd159;
$L__BB50_83:
	ld.shared.u32 	%r49, [%r43+5120];
	setp.eq.s32 	%p51, %r49, 0;
	@%p51 bra 	$L__BB50_85;
	cvt.u32.u64 	%r266, %rd5;
	shl.b32 	%r267, %r354, 8;
	add.s32 	%r268, %r267, %r266;
	add.s32 	%r269, %r268, 1280;
	mul.wide.u32 	%rd161, %r269, 8;
	add.s64 	%rd162, %rd2, %rd161;
	cvt.u64.u32 	%rd163, %r49;
	atom.global.add.u64 	%rd164, [%rd162], %rd163;
$L__BB50_85:
	ld.shared.u32 	%r50, [%r43+6144];
	setp.eq.s32 	%p52, %r50, 0;
	@%p52 bra 	$L__BB50_87;
	cvt.u32.u64 	%r270, %rd5;
	shl.b32 	%r271, %r354, 8;
	add.s32 	%r272, %r271, %r270;
	add.s32 	%r273, %r272, 1536;
	mul.wide.u32 	%rd165, %r273, 8;
	add.s64 	%rd166, %rd2, %rd165;
	cvt.u64.u32 	%rd167, %r50;
	atom.global.add.u64 	%rd168, [%rd166], %rd167;
$L__BB50_87:
	ld.shared.u32 	%r51, [%r43+7168];
	setp.eq.s32 	%p53, %r51, 0;
	@%p53 bra 	$L__BB50_89;
	cvt.u32.u64 	%r274, %rd5;
	shl.b32 	%r275, %r354, 8;
	add.s32 	%r276, %r275, %r274;
	add.s32 	%r277, %r276, 1792;
	mul.wide.u32 	%rd169, %r277, 8;
	add.s64 	%rd170, %rd2, %rd169;
	cvt.u64.u32 	%rd171, %r51;
	atom.global.add.u64 	%rd172, [%rd170], %rd171;
$L__BB50_89:
	add.s32 	%r354, %r354, 8;
	setp.ne.s32 	%p54, %r354, %r14;
	mov.u32 	%r356, %r14;
	@%p54 bra 	$L__BB50_73;
$L__BB50_90:
	add.s32 	%r54, %r5, -1;
	setp.eq.s32 	%p55, %r3, 0;
	@%p55 bra 	$L__BB50_111;
	setp.lt.u32 	%p56, %r4, 3;
	@%p56 bra 	$L__BB50_101;
	shl.b32 	%r278, %r356, 10;
	add.s32 	%r55, %r6, %r278;
	ld.shared.u32 	%r56, [%r55];
	setp.eq.s32 	%p57, %r56, 0;
	@%p57 bra 	$L__BB50_94;
	cvt.u32.u64 	%r279, %rd5;
	shl.b32 	%r280, %r356, 8;
	add.s32 	%r281, %r280, %r279;
	mul.wide.u32 	%rd173, %r281, 8;
	add.s64 	%rd174, %rd2, %rd173;
	cvt.u64.u32 	%rd175, %r56;
	atom.global.add.u64 	%rd176, [%rd174], %rd175;
$L__BB50_94:
	ld.shared.u32 	%r57, [%r55+1024];
	setp.eq.s32 	%p58, %r57, 0;
	@%p58 bra 	$L__BB50_96;
	cvt.u32.u64 	%r282, %rd5;
	shl.b32 	%r283, %r356, 8;
	add.s32 	%r284, %r283, %r282;
	add.s32 	%r285, %r284, 256;
	mul.wide.u32 	%rd177, %r285, 8;
	add.s64 	%rd178, %rd2, %rd177;
	cvt.u64.u32 	%rd179, %r57;
	atom.global.add.u64 	%rd180, [%rd178], %rd179;
$L__BB50_96:
	ld.shared.u32 	%r58, [%r55+2048];
	setp.eq.s32 	%p59, %r58, 0;
	@%p59 bra 	$L__BB50_98;
	cvt.u32.u64 	%r286, %rd5;
	shl.b32 	%r287, %r356, 8;
	add.s32 	%r288, %r287, %r286;
	add.s32 	%r289, %r288, 512;
	mul.wide.u32 	%rd181, %r289, 8;
	add.s64 	%rd182, %rd2, %rd181;
	cvt.u64.u32 	%rd183, %r58;
	atom.global.add.u64 	%rd184, [%rd182], %rd183;
$L__BB50_98:
	ld.shared.u32 	%r59, [%r55+3072];
	setp.eq.s32 	%p60, %r59, 0;
	@%p60 bra 	$L__BB50_100;
	cvt.u32.u64 	%r290, %rd5;
	shl.b32 	%r291, %r356, 8;
	add.s32 	%r292, %r291, %r290;
	add.s32 	%r293, %r292, 768;
	mul.wide.u32 	%rd185, %r293, 8;
	add.s64 	%rd186, %rd2, %rd185;
	cvt.u64.u32 	%rd187, %r59;
	atom.global.add.u64 	%rd188, [%rd186], %rd187;
$L__BB50_100:
	add.s32 	%r356, %r356, 4;
$L__BB50_101:
	setp.eq.s32 	%p61, %r5, 0;
	@%p61 bra 	$L__BB50_111;
	setp.eq.s32 	%p62, %r54, 0;
	@%p62 bra 	$L__BB50_108;
	shl.b32 	%r294, %r356, 10;
	add.s32 	%r62, %r6, %r294;
	ld.shared.u32 	%r63, [%r62];
	setp.eq.s32 	%p63, %r63, 0;
	@%p63 bra 	$L__BB50_105;
	cvt.u32.u64 	%r295, %rd5;
	shl.b32 	%r296, %r356, 8;
	add.s32 	%r297, %r296, %r295;
	mul.wide.u32 	%rd189, %r297, 8;
	add.s64 	%rd190, %rd2, %rd189;
	cvt.u64.u32 	%rd191, %r63;
	atom.global.add.u64 	%rd192, [%rd190], %rd191;
$L__BB50_105:
	ld.shared.u32 	%r64, [%r62+1024];
	setp.eq.s32 	%p64, %r64, 0;
	@%p64 bra 	$L__BB50_107;
	cvt.u32.u64 	%r298, %rd5;
	shl.b32 	%r299, %r356, 8;
	add.s32 	%r300, %r299, %r298;
	add.s32 	%r301, %r300, 256;
	mul.wide.u32 	%rd193, %r301, 8;
	add.s64 	%rd194, %rd2, %rd193;
	cvt.u64.u32 	%rd195, %r64;
	atom.global.add.u64 	%rd196, [%rd194], %rd195;
$L__BB50_107:
	add.s32 	%r356, %r356, 2;
$L__BB50_108:
	setp.eq.s32 	%p65, %r15, 0;
	@%p65 bra 	$L__BB50_111;
	shl.b32 	%r302, %r356, 10;
	add.s32 	%r303, %r6, %r302;
	ld.shared.u32 	%r67, [%r303];
	setp.eq.s32 	%p66, %r67, 0;
	@%p66 bra 	$L__BB50_111;
	cvt.u32.u64 	%r304, %rd5;
	shl.b32 	%r305, %r356, 8;
	add.s32 	%r306, %r305, %r304;
	mul.wide.u32 	%rd197, %r306, 8;
	add.s64 	%rd198, %rd2, %rd197;
	cvt.u64.u32 	%rd199, %r67;
	atom.global.add.u64 	%rd200, [%rd198], %rd199;
$L__BB50_111:
	cvt.u32.u64 	%r307, %rd5;
	setp.gt.u32 	%p67, %r307, 127;
	@%p67 bra 	$L__BB50_152;
	setp.lt.u32 	%p68, %r1, 7;
	mov.b32 	%r360, 0;
	@%p68 bra 	$L__BB50_131;
	mov.b32 	%r358, 0;
$L__BB50_114:
	.pragma "nounroll";
	shl.b32 	%r311, %r358, 10;
	add.s32 	%r69, %r6, %r311;
	ld.shared.u32 	%r70, [%r69+512];
	setp.eq.s32 	%p69, %r70, 0;
	shl.b32 	%r312, %r358, 8;
	add.s32 	%r313, %r312, %r307;
	mul.wide.u32 	%rd201, %r313, 8;
	add.s64 	%rd94, %rd2, %rd201;
	@%p69 bra 	$L__BB50_116;
	cvt.u64.u32 	%rd202, %r70;
	atom.global.add.u64 	%rd203, [%rd94+1024], %rd202;
$L__BB50_116:
	ld.shared.u32 	%r71, [%r69+1536];
	setp.eq.s32 	%p70, %r71, 0;
	@%p70 bra 	$L__BB50_118;
	cvt.u64.u32 	%rd204, %r71;
	atom.global.add.u64 	%rd205, [%rd94+3072], %rd204;
$L__BB50_118:
	ld.shared.u32 	%r72, [%r69+2560];
	setp.eq.s32 	%p71, %r72, 0;
	@%p71 bra 	$L__BB50_120;
	cvt.u64.u32 	%rd206, %r72;
	atom.global.add.u64 	%rd207, [%rd94+5120], %rd206;
$L__BB50_120:
	ld.shared.u32 	%r73, [%r69+3584];
	setp.eq.s32 	%p72, %r73, 0;
	@%p72 bra 	$L__BB50_122;
	cvt.u64.u32 	%rd208, %r73;
	atom.global.add.u64 	%rd209, [%rd94+7168], %rd208;
$L__BB50_122:
	ld.shared.u32 	%r74, [%r69+4608];
	setp.eq.s32 	%p73, %r74, 0;
	@%p73 bra 	$L__BB50_124;
	cvt.u64.u32 	%rd210, %r74;
	atom.global.add.u64 	%rd211, [%rd94+9216], %rd210;
$L__BB50_124:
	ld.shared.u32 	%r75, [%r69+5632];
	setp.eq.s32 	%p74, %r75, 0;
	@%p74 bra 	$L__BB50_126;
	cvt.u64.u32 	%rd212, %r75;
	atom.global.add.u64 	%rd213, [%rd94+11264], %rd212;
$L__BB50_126:
	ld.shared.u32 	%r76, [%r69+6656];
	setp.eq.s32 	%p75, %r76, 0;
	@%p75 bra 	$L__BB50_128;
	cvt.u64.u32 	%rd214, %r76;
	atom.global.add.u64 	%rd215, [%rd94+13312], %rd214;
$L__BB50_128:
	ld.shared.u32 	%r77, [%r69+7680];
	setp.eq.s32 	%p76, %r77, 0;
	@%p76 bra 	$L__BB50_130;
	cvt.u64.u32 	%rd216, %r77;
	atom.global.add.u64 	%rd217, [%rd94+15360], %rd216;
$L__BB50_130:
	add.s32 	%r358, %r358, 8;
	setp.ne.s32 	%p77, %r358, %r14;
	mov.u32 	%r360, %r14;
	@%p77 bra 	$L__BB50_114;
$L__BB50_131:
	setp.eq.s32 	%p78, %r3, 0;
	@%p78 bra 	$L__BB50_152;
	setp.lt.u32 	%p79, %r4, 3;
	@%p79 bra 	$L__BB50_142;
	shl.b32 	%r314, %r360, 10;
	add.s32 	%r80, %r6, %r314;
	ld.shared.u32 	%r81, [%r80+512];
	setp.eq.s32 	%p80, %r81, 0;
	@%p80 bra 	$L__BB50_135;
	shl.b32 	%r316, %r360, 8;
	add.s32 	%r317, %r316, %r307;
	mul.wide.u32 	%rd218, %r317, 8;
	add.s64 	%rd219, %rd2, %rd218;
	cvt.u64.u32 	%rd220, %r81;
	atom.global.add.u64 	%rd221, [%rd219+1024], %rd220;
$L__BB50_135:
	ld.shared.u32 	%r82, [%r80+1536];
	setp.eq.s32 	%p81, %r82, 0;
	@%p81 bra 	$L__BB50_137;
	shl.b32 	%r319, %r360, 8;
	add.s32 	%r320, %r319, %r307;
	add.s32 	%r321, %r320, 256;
	mul.wide.u32 	%rd222, %r321, 8;
	add.s64 	%rd223, %rd2, %rd222;
	cvt.u64.u32 	%rd224, %r82;
	atom.global.add.u64 	%rd225, [%rd223+1024], %rd224;
$L__BB50_137:
	ld.shared.u32 	%r83, [%r80+2560];
	setp.eq.s32 	%p82, %r83, 0;
	@%p82 bra 	$L__BB50_139;
	shl.b32 	%r323, %r360, 8;
	add.s32 	%r324, %r323, %r307;
	add.s32 	%r325, %r324, 512;
	mul.wide.u32 	%rd226, %r325, 8;
	add.s64 	%rd227, %rd2, %rd226;
	cvt.u64.u32 	%rd228, %r83;
	atom.global.add.u64 	%rd229, [%rd227+1024], %rd228;
$L__BB50_139:
	ld.shared.u32 	%r84, [%r80+3584];
	setp.eq.s32 	%p83, %r84, 0;
	@%p83 bra 	$L__BB50_141;
	shl.b32 	%r327, %r360, 8;
	add.s32 	%r328, %r327, %r307;
	add.s32 	%r329, %r328, 768;
	mul.wide.u32 	%rd230, %r329, 8;
	add.s64 	%rd231, %rd2, %rd230;
	cvt.u64.u32 	%rd232, %r84;
	atom.global.add.u64 	%rd233, [%rd231+1024], %rd232;
$L__BB50_141:
	add.s32 	%r360, %r360, 4;
$L__BB50_142:
	setp.eq.s32 	%p84, %r5, 0;
	@%p84 bra 	$L__BB50_152;
	setp.eq.s32 	%p85, %r54, 0;
	@%p85 bra 	$L__BB50_149;
	shl.b32 	%r330, %r360, 10;
	add.s32 	%r87, %r6, %r330;
	ld.shared.u32 	%r88, [%r87+512];
	setp.eq.s32 	%p86, %r88, 0;
	@%p86 bra 	$L__BB50_146;
	shl.b32 	%r332, %r360, 8;
	add.s32 	%r333, %r332, %r307;
	mul.wide.u32 	%rd234, %r333, 8;
	add.s64 	%rd235, %rd2, %rd234;
	cvt.u64.u32 	%rd236, %r88;
	atom.global.add.u64 	%rd237, [%rd235+1024], %rd236;
$L__BB50_146:
	ld.shared.u32 	%r89, [%r87+1536];
	setp.eq.s32 	%p87, %r89, 0;
	@%p87 bra 	$L__BB50_148;
	shl.b32 	%r335, %r360, 8;
	add.s32 	%r336, %r335, %r307;
	add.s32 	%r337, %r336, 256;
	mul.wide.u32 	%rd238, %r337, 8;
	add.s64 	%rd239, %rd2, %rd238;
	cvt.u64.u32 	%rd240, %r89;
	atom.global.add.u64 	%rd241, [%rd239+1024], %rd240;
$L__BB50_148:
	add.s32 	%r360, %r360, 2;
$L__BB50_149:
	setp.eq.s32 	%p88, %r15, 0;
	@%p88 bra 	$L__BB50_152;
	shl.b32 	%r338, %r360, 10;
	add.s32 	%r339, %r6, %r338;
	ld.shared.u32 	%r92, [%r339+512];
	setp.eq.s32 	%p89, %r92, 0;
	@%p89 bra 	$L__BB50_152;
	shl.b32 	%r341, %r360, 8;
	add.s32 	%r342, %r341, %r307;
	mul.wide.u32 	%rd242, %r342, 8;
	add.s64 	%rd243, %rd2, %rd242;
	cvt.u64.u32 	%rd244, %r92;
	atom.global.add.u64 	%rd245, [%rd243+1024], %rd244;
$L__BB50_152:
	bar.sync 	0;
	add.s64 	%rd246, %rd246, 1;
	setp.ne.s64 	%p90, %rd246, %rd6;
	@%p90 bra 	$L__BB50_2;
$L__BB50_153:
	ret;

}
	// .globl	_ZN3cub18CUB_300001_SM_10006detail10radix_sort33DeviceRadixSortExclusiveSumKernelINS1_5radix10policy_hubIljyE10Policy1000EyEEvPT0_
.visible .entry _ZN3cub18CUB_300001_SM_10006detail10radix_sort33DeviceRadixSortExclusiveSumKernelINS1_5radix10policy_hubIljyE10Policy1000EyEEvPT0_(
	.param .u64 .ptr .align 1 _ZN3cub18CUB_300001_SM_10006detail10radix_sort33DeviceRadixSortExclusiveSumKernelINS1_5radix10policy_hubIljyE10Policy1000EyEEvPT0__param_0
)
{
	.reg .pred 	%p<4>;
	.reg .b32 	%r<28>;
	.reg .b64 	%rd<54>;
	// demoted variable
	.shared .align 16 .b8 _ZZN3cub18CUB_300001_SM_10006detail10radix_sort33DeviceRadixSortExclusiveSumKernelINS1_5radix10policy_hubIljyE10Policy1000EyEEvPT0_E12temp_storage[2336];
	ld.param.u64 	%rd5, [_ZN3cub18CUB_300001_SM_10006detail10radix_sort33DeviceRadixSortExclusiveSumKernelINS1_5radix10policy_hubIljyE10Policy1000EyEEvPT0__param_0];
	cvta.to.global.u64 	%rd6, %rd5;
	mov.u32 	%r3, %ctaid.x;
	shl.b32 	%r4, %r3, 8;
	mov.u32 	%r1, %tid.x;
	setp.gt.u32 	%p1, %r1, 255;
	add.s32 	%r5, %r4, %r1;
	mul.wide.s32 	%rd7, %r5, 8;
	add.s64 	%rd1, %rd6, %rd7;
	@%p1 bra 	$L__BB51_2;
	ld.global.u64 	%rd53, [%rd1];
$L__BB51_2:
	shr.u32 	%r6, %r1, 3;
	add.s32 	%r7, %r6, %r1;
	shl.b32 	%r8, %r7, 3;
	mov.u32 	%r9, _ZZN3cub18CUB_300001_SM_10006detail10radix_sort33DeviceRadixSortExclusiveSumKernelINS1_5radix10policy_hubIljyE10Policy1000EyEEvPT0_E12temp_storage;
	add.s32 	%r10, %r9, %r8;
	add.s32 	%r2, %r10, 16;
	st.shared.u64 	[%r10+16], %rd53;
	bar.sync 	0;
	setp.gt.u32 	%p2, %r1, 31;
	@%p2 bra 	$L__BB51_4;
	mad.lo.s32 	%r27, %r1, 72, %r9;
	ld.shared.u64 	%rd23, [%r27+16];
	ld.shared.u64 	%rd24, [%r27+24];
	ld.shared.u64 	%rd25, [%r27+32];
	ld.shared.u64 	%rd26, [%r27+40];
	ld.shared.u64 	%rd27, [%r27+48];
	ld.shared.u64 	%rd28, [%r27+56];
	ld.shared.u64 	%rd29, [%r27+64];
	ld.shared.u64 	%rd30, [%r27+72];
	add.s64 	%rd31, %rd24, %rd23;
	add.s64 	%rd32, %rd31, %rd25;
	add.s64 	%rd33, %rd32, %rd26;
	add.s64 	%rd34, %rd33, %rd27;
	add.s64 	%rd35, %rd34, %rd28;
	add.s64 	%rd36, %rd35, %rd29;
	add.s64 	%rd10, %rd36, %rd30;
	mov.b32 	%r11, 1;
	mov.b32 	%r24, 0;
	mov.b32 	%r25, -1;
	// begin inline asm
	{  .reg .u64 r0;  .reg .u32 lo;  .reg .u32 hi;  .reg .pred p;  mov.b64 {lo, hi}, %rd10;  shfl.sync.up.b32 lo|p, lo, %r11, %r24, %r25;  shfl.sync.up.b32 hi|p, hi, %r11, %r24, %r25;  mov.b64 r0, {lo, hi};  @p add.u64 r0, r0, %rd10;  mov.u64 %rd8, r0;}
	// end inline asm
	mov.b32 	%r14, 2;
	// begin inline asm
	{  .reg .u64 r0;  .reg .u32 lo;  .reg .u32 hi;  .reg .pred p;  mov.b64 {lo, hi}, %rd8;  shfl.sync.up.b32 lo|p, lo, %r14, %r24, %r25;  shfl.sync.up.b32 hi|p, hi, %r14, %r24, %r25;  mov.b64 r0, {lo, hi};  @p add.u64 r0, r0, %rd8;  mov.u64 %rd11, r0;}
	// end inline asm
	mov.b32 	%r17, 4;
	// begin inline asm
	{  .reg .u64 r0;  .reg .u32 lo;  .reg .u32 hi;  .reg .pred p;  mov.b64 {lo, hi}, %rd11;  shfl.sync.up.b32 lo|p, lo, %r17, %r24, %r25;  shfl.sync.up.b32 hi|p, hi, %r17, %r24, %r25;  mov.b64 r0, {lo, hi};  @p add.u64 r0, r0, %rd11;  mov.u64 %rd14, r0;}
	// end inline asm
	mov.b32 	%r20, 8;
	// begin inline asm
	{  .reg .u64 r0;  .reg .u32 lo;  .reg .u32 hi;  .reg .pred p;  mov.b64 {lo, hi}, %rd14;  shfl.sync.up.b32 lo|p, lo, %r20, %r24, %r25;  shfl.sync.up.b32 hi|p, hi, %r20, %r24, %r25;  mov.b64 r0, {lo, hi};  @p add.u64 r0, r0, %rd14;  mov.u64 %rd17, r0;}
	// end inline asm
	mov.b32 	%r23, 16;
	// begin inline asm
	{  .reg .u64 r0;  .reg .u32 lo;  .reg .u32 hi;  .reg .pred p;  mov.b64 {lo, hi}, %rd17;  shfl.sync.up.b32 lo|p, lo, %r23, %r24, %r25;  shfl.sync.up.b32 hi|p, hi, %r23, %r24, %r25;  mov.b64 r0, {lo, hi};  @p add.u64 r0, r0, %rd17;  mov.u64 %rd20, r0;}
	// end inline asm
	sub.s64 	%rd37, %rd20, %rd10;
	ld.shared.u64 	%rd38, [%r27+16];
	ld.shared.u64 	%rd39, [%r27+24];
	ld.shared.u64 	%rd40, [%r27+32];
	ld.shared.u64 	%rd41, [%r27+40];
	ld.shared.u64 	%rd42, [%r27+48];
	ld.shared.u64 	%rd43, [%r27+56];
	ld.shared.u64 	%rd44, [%r27+64];
	add.s64 	%rd45, %rd38, %rd37;
	add.s64 	%rd46, %rd39, %rd45;
	add.s64 	%rd47, %rd40, %rd46;
	add.s64 	%rd48, %rd41, %rd47;
	add.s64 	%rd49, %rd42, %rd48;
	add.s64 	%rd50, %rd43, %rd49;
	add.s64 	%rd51, %rd44, %rd50;
	st.shared.u64 	[%r27+16], %rd37;
	st.shared.u64 	[%r27+24], %rd45;
	st.shared.u64 	[%r27+32], %rd46;
	st.shared.u64 	[%r27+40], %rd47;
	st.shared.u64 	[%r27+48], %rd48;
	st.shared.u64 	[%r27+56], %rd49;
	st.shared.u64 	[%r27+64], %rd50;
	st.shared.u64 	[%r27+72], %rd51;
$L__BB51_4:
	setp.gt.u32 	%p3, %r1, 255;
	bar.sync 	0;
	@%p3 bra 	$L__BB51_6;
	ld.shared.u64 	%rd52, [%r2];
	st.global.u64 	[%rd1], %rd52;
$L__BB51_6:
	ret;

}
	// .globl	_ZN3cub18CUB_300001_SM_10006detail10radix_sort29DeviceRadixSortOnesweepKernelINS1_5radix10policy_hubIljyE10Policy1000ELNS0_9SortOrderE0EljyiiNS1_21identity_decomposer_tEEEvPT5_SB_PT3_PKSC_PT1_PKSG_PT2_PKSK_T4_iiT6_
.visible .entry _ZN3cub18CUB_300001_SM_10006detail10radix_sort29DeviceRadixSortOnesweepKernelINS1_5radix10policy_hubIljyE10Policy1000ELNS0_9SortOrderE0EljyiiNS1_21identity_decomposer_tEEEvPT5_SB_PT3_PKSC_PT1_PKSG_PT2_PKSK_T4_iiT6_(
	.param .u64 .ptr .align 1 _ZN3cub18CUB_300001_SM_10006detail10radix_sort29DeviceRadixSortOnesweepKernelINS1_5radix10policy_hubIljyE10Policy1000ELNS0_9SortOrderE0EljyiiNS1_21identity_decomposer_tEEEvPT5_SB_PT3_PKSC_PT1_PKSG_PT2_PKSK_T4_iiT6__param_0,
	.param .u64 .ptr .align 1 _ZN3cub18CUB_300001_SM_10006detail10radix_sort29DeviceRadixSortOnesweepKernelINS1_5radix10policy_hubIljyE10Policy1000ELNS0_9SortOrderE0EljyiiNS1_21identity_decomposer_tEEEvPT5_SB_PT3_PKSC_PT1_PKSG_PT2_PKSK_T4_iiT6__param_1,
	.param .u64 .ptr .align 1 _ZN3cub18CUB_300001_SM_10006detail10radix_sort29DeviceRadixSortOnesweepKernelINS1_5radix10policy_hubIljyE10Policy1000ELNS0_9SortOrderE0EljyiiNS1_21identity_decomposer_tEEEvPT5_SB_PT3_PKSC_PT1_PKSG_PT2_PKSK_T4_iiT6__param_2,
	.param .u64 .ptr .align 1 _ZN3cub18CUB_300001_SM_10006detail10radix_sort29DeviceRadixSortOnesweepKernelINS1_5radix10policy_hubIljyE10Policy1000ELNS0_9SortOrderE0EljyiiNS1_21identity_decomposer_tEEEvPT5_SB_PT3_PKSC_PT1_PKSG_PT2_PKSK_T4_iiT6__param_3,
	.param .u64 .ptr .align 1 _ZN3cub18CUB_300001_SM_10006detail10radix_sort29DeviceRadixSortOnesweepKernelINS1_5radix10policy_hubIljyE10Policy1000ELNS0_9SortOrderE0EljyiiNS1_21identity_decomposer_tEEEvPT5_SB_PT3_PKSC_PT1_PKSG_PT2_PKSK_T4_iiT6__param_4,
	.param .u64 .ptr .align 1 _ZN3cub18CUB_300001_SM_10006detail10radix_sort29DeviceRadixSortOnesweepKernelINS1_5radix10policy_hubIljyE10Policy1000ELNS0_9SortOrderE0EljyiiNS1_21identity_decomposer_tEEEvPT5_SB_PT3_PKSC_PT1_PKSG_PT2_PKSK_T4_iiT6__param_5,
	.param .u64 .ptr .align 1 _ZN3cub18CUB_300001_SM_10006detail10radix_sort29DeviceRadixSortOnesweepKernelINS1_5radix10policy_hubIljyE10Policy1000ELNS0_9SortOrderE0EljyiiNS1_21identity_decomposer_tEEEvPT5_SB_PT3_PKSC_PT1_PKSG_PT2_PKSK_T4_iiT6__param_6,
	.param .u64 .ptr .align 1 _ZN3cub18CUB_300001_SM_10006detail10radix_sort29DeviceRadixSortOnesweepKernelINS1_5radix10policy_hubIljyE10Policy1000ELNS0_9SortOrderE0EljyiiNS1_21identity_decomposer_tEEEvPT5_SB_PT3_PKSC_PT1_PKSG_PT2_PKSK_T4_iiT6__param_7,
	.param .u32 _ZN3cub18CUB_300001_SM_10006detail10radix_sort29DeviceRadixSortOnesweepKernelINS1_5radix10policy_hubIljyE10Policy1000ELNS0_9SortOrderE0EljyiiNS1_21identity_decomposer_tEEEvPT5_SB_PT3_PKSC_PT1_PKSG_PT2_PKSK_T4_iiT6__param_8,
	.param .u32 _ZN3cub18CUB_300001_SM_10006detail10radix_sort29DeviceRadixSortOnesweepKernelINS1_5radix10policy_hubIljyE10Policy1000ELNS0_9SortOrderE0EljyiiNS1_21identity_decomposer_tEEEvPT5_SB_PT3_PKSC_PT1_PKSG_PT2_PKSK_T4_iiT6__param_9,
	.param .u32 _ZN3cub18CUB_300001_SM_10006detail10radix_sort29DeviceRadixSortOnesweepKernelINS1_5radix10policy_hubIljyE10Policy1000ELNS0_9SortOrderE0EljyiiNS1_21identity_decomposer_tEEEvPT5_SB_PT3_PKSC_PT1_PKSG_PT2_PKSK_T4_iiT6__param_10,
	.param .align 1 .b8 _ZN3cub18CUB_300001_SM_10006detail10radix_sort29DeviceRadixSortOnesweepKernelINS1_5radix10policy_hubIljyE10Policy1000ELNS0_9SortOrderE0EljyiiNS1_21identity_decomposer_tEEEvPT5_SB_PT3_PKSC_PT1_PKSG_PT2_PKSK_T4_iiT6__param_11[1]
)
.maxntid 384
{
	.reg .pred 	%p<186>;
	.reg .b32 	%r<1794>;
	.reg .b64 	%rd<649>;
	// demoted variable
	.shared .align 16 .b8 _ZZN3cub18CUB_300001_SM_10006detail10radix_sort29DeviceRadixSortOnesweepKernelINS1_5radix10policy_hubIljyE10Policy1000ELNS0_9SortOrderE0EljyiiNS1_21identity_decomposer_tEEEvPT5_SB_PT3_PKSC_PT1_PKSG_PT2_PKSK_T4_iiT6_E1s[48128];
	ld.param.u64 	%rd130, [_ZN3cub18CUB_300001_SM_10006detail10radix_sort29DeviceRadixSortOnesweepKernelINS1_5radix10policy_hubIljyE10Policy1000ELNS0_9SortOrderE0EljyiiNS1_21identity_decomposer_tEEEvPT5_SB_PT3_PKSC_PT1_PKSG_PT2_PKSK_T4_iiT6__param_1];
	ld.param.u64 	%rd134, [_ZN3cub18CUB_300001_SM_10006detail10radix_sort29DeviceRadixSortOnesweepKernelINS1_5radix10policy_hubIljyE10Policy1000ELNS0_9SortOrderE0EljyiiNS1_21identity_decomposer_tEEEvPT5_SB_PT3_PKSC_PT1_PKSG_PT2_PKSK_T4_iiT6__param_4];
	ld.param.u64 	%rd135, [_ZN3cub18CUB_300001_SM_10006detail10radix_sort29DeviceRadixSortOnesweepKernelINS1_5radix10policy_hubIljyE10Policy1000ELNS0_9SortOrderE0EljyiiNS1_21identity_decomposer_tEEEvPT5_SB_PT3_PKSC_PT1_PKSG_PT2_PKSK_T4_iiT6__param_5];
	ld.param.u64 	%rd136, [_ZN3cub18CUB_300001_SM_10006detail10radix_sort29DeviceRadixSortOnesweepKernelINS1_5radix10policy_hubIljyE10Policy1000ELNS0_9SortOrderE0EljyiiNS1_21identity_decomposer_tEEEvPT5_SB_PT3_PKSC_PT1_PKSG_PT2_PKSK_T4_iiT6__param_6];
	ld.param.u32 	%r304, [_ZN3cub18CUB_300001_SM_10006detail10radix_sort29DeviceRadixSortOnesweepKernelINS1_5radix10policy_hubIljyE10Policy1000ELNS0_9SortOrderE0EljyiiNS1_21identity_decomposer_tEEEvPT5_SB_PT3_PKSC_PT1_PKSG_PT2_PKSK_T4_iiT6__param_8];
	cvta.to.global.u64 	%rd1, %rd136;
	cvta.to.global.u64 	%rd2, %rd134;
	cvta.to.global.u64 	%rd3, %rd135;
	mov.u32 	%r1, %tid.x;
	// begin inline asm
	mov.u32 %r307, %laneid;
	// end inline asm
	setp.ne.s32 	%p1, %r1, 0;
	@%p1 bra 	$L__BB52_2;
	cvta.to.global.u64 	%rd137, %rd130;
	atom.global.add.u32 	%r308, [%rd137], 1;
	st.shared.u32 	[_ZZN3cub18CUB_300001_SM_10006detail10radix_sort29DeviceRadixSortOnesweepKernelINS1_5radix10policy_hubIljyE10Policy1000ELNS0_9SortOrderE0EljyiiNS1_21identity_decomposer_tEEEvPT5_SB_PT3_PKSC_PT1_PKSG_PT2_PKSK_T4_iiT6_E1s+46080], %r308;
$L__BB52_2:
	bar.sync 	0;
	ld.shared.u32 	%r3, [_ZZN3cub18CUB_300001_SM_10006detail10radix_sort29DeviceRadixSortOnesweepKernelINS1_5radix10policy_hubIljyE10Policy1000ELNS0_9SortOrderE0EljyiiNS1_21identity_decomposer_tEEEvPT5_SB_PT3_PKSC_PT1_PKSG_PT2_PKSK_T4_iiT6_E1s+46080];
	mul.lo.s32 	%r309, %r3, 5760;
	add.s32 	%r4, %r309, 5760;
	setp.gt.s32 	%p2, %r4, %r304;
	cvt.s64.s32 	%rd4, %r309;
	@%p2 bra 	$L__BB52_4;
	and.b32  	%r310, %r1, 31;
	and.b32  	%r311, %r1, 992;
	mul.lo.s32 	%r312, %r311, 15;
	or.b32  	%r313, %r312, %r310;
	cvt.u64.u32 	%rd138, %r313;
	add.s64 	%rd139, %rd138, %rd4;
	shl.b64 	%rd140, %rd139, 3;
	add.s64 	%rd141, %rd3, %rd140;
	ld.global.u64 	%rd631, [%rd141];
	ld.global.u64 	%rd630, [%rd141+256];
	ld.global.u64 	%rd629, [%rd141+512];
	ld.global.u64 	%rd628, [%rd141+768];
	ld.global.u64 	%rd627, [%rd141+1024];
	ld.global.u64 	%rd626, [%rd141+1280];
	ld.global.u64 	%rd625, [%rd141+1536];
	ld.global.u64 	%rd624, [%rd141+1792];
	ld.global.u64 	%rd623, [%rd141+2048];
	ld.global.u64 	%rd622, [%rd141+2304];
	ld.global.u64 	%rd621, [%rd141+2560];
	ld.global.u64 	%rd620, [%rd141+2816];
	ld.global.u64 	%rd619, [%rd141+3072];
	ld.global.u64 	%rd618, [%rd141+3328];
	ld.global.u64 	%rd617, [%rd141+3584];
	bra.uni 	$L__BB52_34;
$L__BB52_4:
	cvt.u32.u64 	%r314, %rd4;
	sub.s32 	%r5, %r304, %r314;
	and.b32  	%r315, %r1, 31;
	and.b32  	%r316, %r1, 992;
	mul.lo.s32 	%r317, %r316, 15;
	or.b32  	%r6, %r317, %r315;
	setp.ge.s32 	%p3, %r6, %r5;
	cvt.u64.u32 	%rd143, %r6;
	add.s64 	%rd144, %rd143, %rd4;
	shl.b64 	%rd145, %rd144, 3;
	add.s64 	%rd20, %rd3, %rd145;
	mov.b64 	%rd631, 9223372036854775807;
	@%p3 bra 	$L__BB52_6;
	ld.global.u64 	%rd631, [%rd20];
$L__BB52_6:
	add.s32 	%r318, %r6, 32;
	setp.ge.s32 	%p4, %r318, %r5;
	mov.b64 	%rd630, 9223372036854775807;
	@%p4 bra 	$L__BB52_8;
	ld.global.u64 	%rd630, [%rd20+256];
$L__BB52_8:
	add.s32 	%r319, %r6, 64;
	setp.ge.s32 	%p5, %r319, %r5;
	mov.b64 	%rd629, 9223372036854775807;
	@%p5 bra 	$L__BB52_10;
	ld.global.u64 	%rd629, [%rd20+512];
$L__BB52_10:
	add.s32 	%r320, %r6, 96;
	setp.ge.s32 	%p6, %r320, %r5;
	mov.b64 	%rd628, 9223372036854775807;
	@%p6 bra 	$L__BB52_12;
	ld.global.u64 	%rd628, [%rd20+768];
$L__BB52_12:
	add.s32 	%r321, %r6, 128;
	setp.ge.s32 	%p7, %r321, %r5;
	mov.b64 	%rd627, 9223372036854775807;
	@%p7 bra 	$L__BB52_14;
	ld.global.u64 	%rd627, [%rd20+1024];
$L__BB52_14:
	add.s32 	%r322, %r6, 160;
	setp.ge.s32 	%p8, %r322, %r5;
	mov.b64 	%rd626, 9223372036854775807;
	@%p8 bra 	$L__BB52_16;
	ld.global.u64 	%rd626, [%rd20+1280];
$L__BB52_16:
	add.s32 	%r323, %r6, 192;
	setp.ge.s32 	%p9, %r323, %r5;
	mov.b64 	%rd625, 9223372036854775807;
	@%p9 bra 	$L__BB52_18;
	ld.global.u64 	%rd625, [%rd20+1536];
$L__BB52_18:
	add.s32 	%r324, %r6, 224;
	setp.ge.s32 	%p10, %r324, %r5;
	mov.b64 	%rd624, 9223372036854775807;
	@%p10 bra 	$L__BB52_20;
	ld.global.u64 	%rd624, [%rd20+1792];
$L__BB52_20:
	add.s32 	%r325, %r6, 256;
	setp.ge.s32 	%p11, %r325, %r5;
	mov.b64 	%rd623, 9223372036854775807;
	@%p11 bra 	$L__BB52_22;
	ld.global.u64 	%rd623, [%rd20+2048];
$L__BB52_22:
	add.s32 	%r326, %r6, 288;
	setp.ge.s32 	%p12, %r326, %r5;
	mov.b64 	%rd622, 9223372036854775807;
	@%p12 bra 	$L__BB52_24;
	ld.global.u64 	%rd622, [%rd20+2304];
$L__BB52_24:
	add.s32 	%r327, %r6, 320;
	setp.ge.s32 	%p13, %r327, %r5;
	mov.b64 	%rd621, 9223372036854775807;
	@%p13 bra 	$L__BB52_26;
	ld.global.u64 	%rd621, [%rd20+2560];
$L__BB52_26:
	add.s32 	%r328, %r6, 352;
	setp.ge.s32 	%p14, %r328, %r5;
	mov.b64 	%rd620, 9223372036854775807;
	@%p14 bra 	$L__BB52_28;
	ld.global.u64 	%rd620, [%rd20+2816];
$L__BB52_28:
	add.s32 	%r329, %r6, 384;
	setp.ge.s32 	%p15, %r329, %r5;
	mov.b64 	%rd619, 9223372036854775807;
	@%p15 bra 	$L__BB52_30;
	ld.global.u64 	%rd619, [%rd20+3072];
$L__BB52_30:
	add.s32 	%r330, %r6, 416;
	setp.ge.s32 	%p16, %r330, %r5;
	mov.b64 	%rd618, 9223372036854775807;
	@%p16 bra 	$L__BB52_32;
	ld.global.u64 	%rd618, [%rd20+3328];
$L__BB52_32:
	add.s32 	%r331, %r6, 448;
	setp.ge.s32 	%p17, %r331, %r5;
	mov.b64 	%rd617, 9223372036854775807;
	@%p17 bra 	$L__BB52_34;
	ld.global.u64 	%rd617, [%rd20+3584];
$L__BB52_34:
	ld.param.u32 	%r1703, [_ZN3cub18CUB_300001_SM_10006detail10radix_sort29DeviceRadixSortOnesweepKernelINS1_5radix10policy_hubIljyE10Policy1000ELNS0_9SortOrderE0EljyiiNS1_21identity_decomposer_tEEEvPT5_SB_PT3_PKSC_PT1_PKSG_PT2_PKSK_T4_iiT6__param_10];
	mov.b32 	%r332, -1;
	shl.b32 	%r333, %r332, %r1703;
	not.b32 	%r7, %r333;
	shr.u32 	%r8, %r1, 5;
	shl.b32 	%r334, %r8, 10;
	mov.u32 	%r335, _ZZN3cub18CUB_300001_SM_10006detail10radix_sort29DeviceRadixSortOnesweepKernelINS1_5radix10policy_hubIljyE10Policy1000ELNS0_9SortOrderE0EljyiiNS1_21identity_decomposer_tEEEvPT5_SB_PT3_PKSC_PT1_PKSG_PT2_PKSK_T4_iiT6_E1s;
	add.s32 	%r9, %r335, %r334;
	setp.gt.s32 	%p18, %r307, 255;
	@%p18 bra 	$L__BB52_47;
	max.s32 	%r336, %r307, 224;
	sub.s32 	%r337, %r336, %r307;
	add.s32 	%r338, %r337, 31;
	shr.u32 	%r339, %r338, 5;
	add.s32 	%r10, %r339, 1;
	and.b32  	%r11, %r10, 15;
	setp.lt.u32 	%p19, %r338, 480;
	mov.u32 	%r1707, %r307;
	@%p19 bra 	$L__BB52_38;
	and.b32  	%r340, %r10, 268435440;
	neg.s32 	%r1705, %r340;
	shl.b32 	%r342, %r307, 2;
	add.s32 	%r343, %r334, %r342;
	add.s32 	%r345, %r343, %r335;
	add.s32 	%r1704, %r345, 1024;
	mov.u32 	%r1707, %r307;
$L__BB52_37:
	.pragma "nounroll";
	mov.b32 	%r346, 0;
	st.shared.u32 	[%r1704+-1024], %r346;
	st.shared.u32 	[%r1704+-896], %r346;
	st.shared.u32 	[%r1704+-768], %r346;
	st.shared.u32 	[%r1704+-640], %r346;
	st.shared.u32 	[%r1704+-512], %r346;
	st.shared.u32 	[%r1704+-384], %r346;
	st.shared.u32 	[%r1704+-256], %r346;
	st.shared.u32 	[%r1704+-128], %r346;
	st.shared.u32 	[%r1704], %r346;
	st.shared.u32 	[%r1704+128], %r346;
	st.shared.u32 	[%r1704+256], %r346;
	st.shared.u32 	[%r1704+384], %r346;
	st.shared.u32 	[%r1704+512], %r346;
	st.shared.u32 	[%r1704+640], %r346;
	st.shared.u32 	[%r1704+768], %r346;
	st.shared.u32 	[%r1704+896], %r346;
	add.s32 	%r1707, %r1707, 512;
	add.s32 	%r1705, %r1705, 16;
	add.s32 	%r1704, %r1704, 2048;
	setp.ne.s32 	%p20, %r1705, 0;
	@%p20 bra 	$L__BB52_37;
$L__BB52_38:
	setp.eq.s32 	%p21, %r11, 0;
	@%p21 bra 	$L__BB52_47;
	and.b32  	%r21, %r10, 7;
	setp.lt.u32 	%p22, %r11, 8;
	@%p22 bra 	$L__BB52_41;
	shl.b32 	%r347, %r1707, 2;
	add.s32 	%r348, %r9, %r347;
	mov.b32 	%r349, 0;
	st.shared.u32 	[%r348], %r349;
	st.shared.u32 	[%r348+128], %r349;
	st.shared.u32 	[%r348+256], %r349;
	st.shared.u32 	[%r348+384], %r349;
	st.shared.u32 	[%r348+512], %r349;
	st.shared.u32 	[%r348+640], %r349;
	st.shared.u32 	[%r348+768], %r349;
	st.shared.u32 	[%r348+896], %r349;
	add.s32 	%r1707, %r1707, 256;
$L__BB52_41:
	setp.eq.s32 	%p23, %r21, 0;
	@%p23 bra 	$L__BB52_47;
	and.b32  	%r24, %r10, 3;
	setp.lt.u32 	%p24, %r21, 4;
	@%p24 bra 	$L__BB52_44;
	shl.b32 	%r350, %r1707, 2;
	add.s32 	%r351, %r9, %r350;
	mov.b32 	%r352, 0;
	st.shared.u32 	[%r351], %r352;
	st.shared.u32 	[%r351+128], %r352;
	st.shared.u32 	[%r351+256], %r352;
	st.shared.u32 	[%r351+384], %r352;
	add.s32 	%r1707, %r1707, 128;
$L__BB52_44:
	setp.eq.s32 	%p25, %r24, 0;
	@%p25 bra 	$L__BB52_47;
	shl.b32 	%r354, %r1707, 2;
	add.s32 	%r355, %r334, %r354;
	add.s32 	%r1711, %r335, %r355;
	neg.s32 	%r1710, %r24;
$L__BB52_46:
	.pragma "nounroll";
	mov.b32 	%r357, 0;
	st.shared.u32 	[%r1711], %r357;
	add.s32 	%r1711, %r1711, 128;
	add.s32 	%r1710, %r1710, 1;
	setp.ne.s32 	%p26, %r1710, 0;
	@%p26 bra 	$L__BB52_46;
$L__BB52_47:
	ld.param.u32 	%r1702, [_ZN3cub18CUB_300001_SM_10006detail10radix_sort29DeviceRadixSortOnesweepKernelINS1_5radix10policy_hubIljyE10Policy1000ELNS0_9SortOrderE0EljyiiNS1_21identity_decomposer_tEEEvPT5_SB_PT3_PKSC_PT1_PKSG_PT2_PKSK_T4_iiT6__param_9];
	bar.warp.sync 	-1;
	cvt.u64.u32 	%rd65, %r1702;
	xor.b64  	%rd160, %rd631, -9223372036854775808;
	shr.u64 	%rd161, %rd160, %r1702;
	cvt.u32.u64 	%r359, %rd161;
	and.b32  	%r33, %r359, %r7;
	shl.b32 	%r360, %r33, 2;
	add.s32 	%r361, %r9, %r360;
	atom.shared.add.u32 	%r362, [%r361], 1;
	xor.b64  	%rd162, %rd630, -9223372036854775808;
	shr.u64 	%rd163, %rd162, %r1702;
	cvt.u32.u64 	%r363, %rd163;
	and.b32  	%r364, %r363, %r7;
	shl.b32 	%r365, %r364, 2;
	add.s32 	%r366, %r9, %r365;
	atom.shared.add.u32 	%r367, [%r366], 1;
	xor.b64  	%rd164, %rd629, -9223372036854775808;
	shr.u64 	%rd165, %rd164, %r1702;
	cvt.u32.u64 	%r368, %rd165;
	and.b32  	%r369, %r368, %r7;
	shl.b32 	%r370, %r369, 2;
	add.s32 	%r371, %r9, %r370;
	atom.shared.add.u32 	%r372, [%r371], 1;
	xor.b64  	%rd644, %rd628, -9223372036854775808;
	shr.u64 	%rd166, %rd644, %r1702;
	cvt.u32.u64 	%r373, %rd166;
	and.b32  	%r374, %r373, %r7;
	shl.b32 	%r375, %r374, 2;
	add.s32 	%r376, %r9, %r375;
	atom.shared.add.u32 	%r377, [%r376], 1;
	xor.b64  	%rd167, %rd627, -9223372036854775808;
	shr.u64 	%rd168, %rd167, %r1702;
	cvt.u32.u64 	%r378, %rd168;
	and.b32  	%r379, %r378, %r7;
	shl.b32 	%r380, %r379, 2;
	add.s32 	%r381, %r9, %r380;
	atom.shared.add.u32 	%r382, [%r381], 1;
	xor.b64  	%rd169, %rd626, -9223372036854775808;
	shr.u64 	%rd170, %rd169, %r1702;
	cvt.u32.u64 	%r383, %rd170;
	and.b32  	%r384, %r383, %r7;
	shl.b32 	%r385, %r384, 2;
	add.s32 	%r386, %r9, %r385;
	atom.shared.add.u32 	%r387, [%r386], 1;
	xor.b64  	%rd171, %rd625, -9223372036854775808;
	shr.u64 	%rd172, %rd171, %r1702;
	cvt.u32.u64 	%r388, %rd172;
	and.b32  	%r389, %r388, %r7;
	shl.b32 	%r390, %r389, 2;
	add.s32 	%r391, %r9, %r390;
	atom.shared.add.u32 	%r392, [%r391], 1;
	xor.b64  	%rd173, %rd624, -9223372036854775808;
	shr.u64 	%rd174, %rd173, %r1702;
	cvt.u32.u64 	%r393, %rd174;
	and.b32  	%r394, %r393, %r7;
	shl.b32 	%r395, %r394, 2;
	add.s32 	%r396, %r9, %r395;
	atom.shared.add.u32 	%r397, [%r396], 1;
	xor.b64  	%rd175, %rd623, -9223372036854775808;
	shr.u64 	%rd176, %rd175, %r1702;
	cvt.u32.u64 	%r398, %rd176;
	and.b32  	%r399, %r398, %r7;
	shl.b32 	%r400, %r399, 2;
	add.s32 	%r401, %r9, %r400;
	atom.shared.add.u32 	%r402, [%r401], 1;
	xor.b64  	%rd177, %rd622, -9223372036854775808;
	shr.u64 	%rd178, %rd177, %r1702;
	cvt.u32.u64 	%r403, %rd178;
	and.b32  	%r404, %r403, %r7;
	shl.b32 	%r405, %r404, 2;
	add.s32 	%r406, %r9, %r405;
	atom.shared.add.u32 	%r407, [%r406], 1;
	xor.b64  	%rd179, %rd621, -9223372036854775808;
	shr.u64 	%rd180, %rd179, %r1702;
	cvt.u32.u64 	%r408, %rd180;
	and.b32  	%r409, %r408, %r7;
	shl.b32 	%r410, %r409, 2;
	add.s32 	%r411, %r9, %r410;
	atom.shared.add.u32 	%r412, [%r411], 1;
	xor.b64  	%rd181, %rd620, -9223372036854775808;
	shr.u64 	%rd182, %rd181, %r1702;
	cvt.u32.u64 	%r413, %rd182;
	and.b32  	%r414, %r413, %r7;
	shl.b32 	%r415, %r414, 2;
	add.s32 	%r416, %r9, %r415;
	atom.shared.add.u32 	%r417, [%r416], 1;
	xor.b64  	%rd183, %rd619, -9223372036854775808;
	shr.u64 	%rd184, %rd183, %r1702;
	cvt.u32.u64 	%r418, %rd184;
	and.b32  	%r419, %r418, %r7;
	shl.b32 	%r420, %r419, 2;
	add.s32 	%r421, %r9, %r420;
	atom.shared.add.u32 	%r422, [%r421], 1;
	xor.b64  	%rd185, %rd618, -9223372036854775808;
	shr.u64 	%rd186, %rd185, %r1702;
	cvt.u32.u64 	%r423, %rd186;
	and.b32  	%r424, %r423, %r7;
	shl.b32 	%r425, %r424, 2;
	add.s32 	%r426, %r9, %r425;
	atom.shared.add.u32 	%r427, [%r426], 1;
	xor.b64  	%rd187, %rd617, -9223372036854775808;
	shr.u64 	%rd188, %rd187, %r1702;
	cvt.u32.u64 	%r428, %rd188;
	and.b32  	%r429, %r428, %r7;
	shl.b32 	%r430, %r429, 2;
	add.s32 	%r431, %r9, %r430;
	atom.shared.add.u32 	%r432, [%r431], 1;
	bar.sync 	0;
	setp.gt.u32 	%p27, %r1, 255;
	shl.b32 	%r433, %r1, 2;
	add.s32 	%r34, %r335, %r433;
	mov.b32 	%r1712, 0;
	@%p27 bra 	$L__BB52_49;
	ld.shared.u32 	%r435, [%r34];
	mov.b32 	%r436, 0;
	st.shared.u32 	[%r34], %r436;
	ld.shared.u32 	%r437, [%r34+1024];
	st.shared.u32 	[%r34+1024], %r435;
	add.s32 	%r438, %r437, %r435;
	ld.shared.u32 	%r439, [%r34+2048];
	st.shared.u32 	[%r34+2048], %r438;
	add.s32 	%r440, %r439, %r438;
	ld.shared.u32 	%r441, [%r34+3072];
	st.shared.u32 	[%r34+3072], %r440;
	add.s32 	%r442, %r441, %r440;
	ld.shared.u32 	%r443, [%r34+4096];
	st.shared.u32 	[%r34+4096], %r442;
	add.s32 	%r444, %r443, %r442;
	ld.shared.u32 	%r445, [%r34+5120];
	st.shared.u32 	[%r34+5120], %r444;
	add.s32 	%r446, %r445, %r444;
	ld.shared.u32 	%r447, [%r34+6144];
	st.shared.u32 	[%r34+6144], %r446;
	add.s32 	%r448, %r447, %r446;
	ld.shared.u32 	%r449, [%r34+7168];
	st.shared.u32 	[%r34+7168], %r448;
	add.s32 	%r450, %r449, %r448;
	ld.shared.u32 	%r451, [%r34+8192];
	st.shared.u32 	[%r34+8192], %r450;
	add.s32 	%r452, %r451, %r450;
	ld.shared.u32 	%r453, [%r34+9216];
	st.shared.u32 	[%r34+9216], %r452;
	add.s32 	%r454, %r453, %r452;
	ld.shared.u32 	%r455, [%r34+10240];
	st.shared.u32 	[%r34+10240], %r454;
	add.s32 	%r456, %r455, %r454;
	ld.shared.u32 	%r457, [%r34+11264];
	st.shared.u32 	[%r34+11264], %r456;
	add.s32 	%r1712, %r457, %r456;
$L__BB52_49:
	ld.param.u64 	%rd594, [_ZN3cub18CUB_300001_SM_10006detail10radix_sort29DeviceRadixSortOnesweepKernelINS1_5radix10policy_hubIljyE10Policy1000ELNS0_9SortOrderE0EljyiiNS1_21identity_decomposer_tEEEvPT5_SB_PT3_PKSC_PT1_PKSG_PT2_PKSK_T4_iiT6__param_0];
	setp.gt.u32 	%p28, %r1, 255;
	shl.b32 	%r458, %r3, 8;
	add.s32 	%r459, %r458, %r1;
	cvta.to.global.u64 	%rd67, %rd594;
	mul.wide.s32 	%rd189, %r459, 4;
	add.s64 	%rd68, %rd67, %rd189;
	@%p28 bra 	$L__BB52_51;
	or.b32  	%r460, %r1712, 1073741824;
	st.volatile.global.u32 	[%rd68], %r460;
$L__BB52_51:
	ld.param.u64 	%rd602, [_ZN3cub18CUB_300001_SM_10006detail10radix_sort29DeviceRadixSortOnesweepKernelINS1_5radix10policy_hubIljyE10Policy1000ELNS0_9SortOrderE0EljyiiNS1_21identity_decomposer_tEEEvPT5_SB_PT3_PKSC_PT1_PKSG_PT2_PKSK_T4_iiT6__param_7];
	ld.param.u64 	%rd600, [_ZN3cub18CUB_300001_SM_10006detail10radix_sort29DeviceRadixSortOnesweepKernelINS1_5radix10policy_hubIljyE10Policy1000ELNS0_9SortOrderE0EljyiiNS1_21identity_decomposer_tEEEvPT5_SB_PT3_PKSC_PT1_PKSG_PT2_PKSK_T4_iiT6__param_3];
	ld.param.u64 	%rd596, [_ZN3cub18CUB_300001_SM_10006detail10radix_sort29DeviceRadixSortOnesweepKernelINS1_5radix10policy_hubIljyE10Policy1000ELNS0_9SortOrderE0EljyiiNS1_21identity_decomposer_tEEEvPT5_SB_PT3_PKSC_PT1_PKSG_PT2_PKSK_T4_iiT6__param_2];
	xor.b64  	%rd645, %rd629, -9223372036854775808;
	xor.b64  	%rd642, %rd626, -9223372036854775808;
	xor.b64  	%rd640, %rd624, -9223372036854775808;
	xor.b64  	%rd641, %rd625, -9223372036854775808;
	xor.b64  	%rd643, %rd627, -9223372036854775808;
	xor.b64  	%rd646, %rd630, -9223372036854775808;
	xor.b64  	%rd636, %rd620, -9223372036854775808;
	xor.b64  	%rd637, %rd621, -9223372036854775808;
	xor.b64  	%rd638, %rd622, -9223372036854775808;
	xor.b64  	%rd634, %rd618, -9223372036854775808;
	xor.b64  	%rd633, %rd617, -9223372036854775808;
	xor.b64  	%rd635, %rd619, -9223372036854775808;
	xor.b64  	%rd639, %rd623, -9223372036854775808;
	xor.b64  	%rd647, %rd631, -9223372036854775808;
	setp.lt.u32 	%p29, %r1, 256;
	setp.eq.s32 	%p30, %r1712, 5760;
	and.pred  	%p31, %p29, %p30;
	selp.u32 	%r461, 1, 0, %p31;
	{ 
	.reg .pred 	%p1; 
	.reg .pred 	%p2; 
	setp.ne.u32 	%p1, %r461, 0; 
	bar.red.or.pred 	%p2, 0, %p1; 
	selp.u32 	%r462, 1, 0, %p2; 
	}
	setp.eq.s32 	%p32, %r462, 0;
	and.b32  	%r463, %r1, 992;
	and.b32  	%r464, %r1, 31;
	mul.lo.s32 	%r465, %r463, 15;
	or.b32  	%r466, %r465, %r464;
	cvt.u64.u32 	%rd83, %r466;
	mul.lo.s32 	%r467, %r3, 5760;
	cvt.s64.s32 	%rd190, %r467;
	add.s64 	%rd191, %rd83, %rd190;
	cvta.to.global.u64 	%rd192, %rd602;
	shl.b64 	%rd193, %rd191, 2;
	add.s64 	%rd84, %rd192, %rd193;
	cvt.u64.u32 	%rd85, %r1;
	cvta.to.global.u64 	%rd194, %rd596;
	mul.wide.u32 	%rd195, %r1, 8;
	add.s64 	%rd86, %rd194, %rd195;
	cvta.to.global.u64 	%rd196, %rd600;
	add.s64 	%rd87, %rd196, %rd195;
	@%p32 bra 	$L__BB52_159;
	setp.gt.u32 	%p33, %r1, 255;
	setp.gt.u32 	%p34, %r1, %r33;
	selp.b32 	%r37, 5760, 0, %p34;
	shl.b32 	%r468, %r1, 3;
	mov.u32 	%r469, _ZZN3cub18CUB_300001_SM_10006detail10radix_sort29DeviceRadixSortOnesweepKernelINS1_5radix10policy_hubIljyE10Policy1000ELNS0_9SortOrderE0EljyiiNS1_21identity_decomposer_tEEEvPT5_SB_PT3_PKSC_PT1_PKSG_PT2_PKSK_T4_iiT6_E1s;
	add.s32 	%r470, %r469, %r468;
	add.s32 	%r38, %r470, 46080;
	@%p33 bra 	$L__BB52_60;
	ld.global.u64 	%rd197, [%rd87];
	cvt.u64.u32 	%rd198, %r37;
	sub.s64 	%rd632, %rd197, %rd198;
	st.shared.u64 	[%r38], %rd632;
	setp.lt.s32 	%p35, %r3, 1;
	mov.u32 	%r1716, %r1712;
	@%p35 bra 	$L__BB52_59;
	mov.b32 	%r1714, -1;
	mov.u32 	%r1713, %r3;
	mov.u32 	%r1716, %r1712;
$L__BB52_55:
	add.s32 	%r42, %r1713, -1;
	shl.b32 	%r472, %r42, 8;
	add.s32 	%r473, %r472, %r1;
	mul.wide.s32 	%rd199, %r473, 4;
	add.s64 	%rd89, %rd67, %rd199;
$L__BB52_56:
	membar.cta;
	ld.volatile.global.u32 	%r43, [%rd89];
	setp.eq.s32 	%p36, %r43, 0;
	@%p36 bra 	$L__BB52_56;
	and.b32  	%r474, %r43, 1073741823;
	add.s32 	%r1716, %r474, %r1716;
	setp.gt.s32 	%p37, %r43, -1;
	vote.sync.ballot.b32 	%r1714, %p37, %r1714;
	setp.gt.u32 	%p39, %r1713, 1;
	and.pred  	%p40, %p37, %p39;
	mov.u32 	%r1713, %r42;
	@%p40 bra 	$L__BB52_55;
	ld.shared.u64 	%rd632, [%r38];
$L__BB52_59:
	or.b32  	%r475, %r1716, -2147483648;
	st.volatile.global.u32 	[%rd68], %r475;
	sub.s32 	%r476, %r1716, %r1712;
	cvt.s64.s32 	%rd200, %r476;
	add.s64 	%rd201, %rd632, %rd200;
	st.shared.u64 	[%r38], %rd201;
$L__BB52_60:
	ld.param.u64 	%rd597, [_ZN3cub18CUB_300001_SM_10006detail10radix_sort29DeviceRadixSortOnesweepKernelINS1_5radix10policy_hubIljyE10Policy1000ELNS0_9SortOrderE0EljyiiNS1_21identity_decomposer_tEEEvPT5_SB_PT3_PKSC_PT1_PKSG_PT2_PKSK_T4_iiT6__param_2];
	setp.gt.u32 	%p41, %r1, 255;
	setp.lt.s32 	%p42, %r4, %r304;
	setp.eq.s64 	%p43, %rd597, 0;
	or.pred  	%p44, %p43, %p42;
	or.pred  	%p45, %p41, %p44;
	@%p45 bra 	$L__BB52_62;
	ld.shared.u64 	%rd202, [%r38];
	cvt.u64.u32 	%rd203, %r37;
	cvt.s64.s32 	%rd204, %r1712;
	add.s64 	%rd205, %rd203, %rd204;
	add.s64 	%rd206, %rd205, %rd202;
	st.global.u64 	[%rd86], %rd206;
$L__BB52_62:
	setp.gt.s32 	%p46, %r4, %r304;
	bar.sync 	0;
	shl.b32 	%r477, %r33, 3;
	add.s32 	%r479, %r469, %r477;
	ld.shared.u64 	%rd92, [%r479+46080];
	@%p46 bra 	$L__BB52_64;
	add.s64 	%rd207, %rd92, %rd83;
	shl.b64 	%rd208, %rd207, 3;
	add.s64 	%rd209, %rd2, %rd208;
	st.global.u64 	[%rd209], %rd631;
	st.global.u64 	[%rd209+256], %rd630;
	st.global.u64 	[%rd209+512], %rd629;
	st.global.u64 	[%rd209+768], %rd628;
	st.global.u64 	[%rd209+1024], %rd627;
	st.global.u64 	[%rd209+1280], %rd626;
	st.global.u64 	[%rd209+1536], %rd625;
	st.global.u64 	[%rd209+1792], %rd624;
	st.global.u64 	[%rd209+2048], %rd623;
	st.global.u64 	[%rd209+2304], %rd622;
	st.global.u64 	[%rd209+2560], %rd621;
	st.global.u64 	[%rd209+2816], %rd620;
	st.global.u64 	[%rd209+3072], %rd619;
	st.global.u64 	[%rd209+3328], %rd618;
	st.global.u64 	[%rd209+3584], %rd617;
	bra.uni 	$L__BB52_94;
$L__BB52_64:
	cvt.u32.u64 	%r480, %rd83;
	mad.lo.s32 	%r47, %r3, -5760, %r304;
	setp.ge.s32 	%p47, %r480, %r47;
	add.s64 	%rd210, %rd92, %rd83;
	shl.b64 	%rd211, %rd210, 3;
	add.s64 	%rd93, %rd2, %rd211;
	@%p47 bra 	$L__BB52_66;
	st.global.u64 	[%rd93], %rd631;
$L__BB52_66:
	add.s32 	%r482, %r480, 32;
	setp.ge.s32 	%p48, %r482, %r47;
	@%p48 bra 	$L__BB52_68;
	st.global.u64 	[%rd93+256], %rd630;
$L__BB52_68:
	add.s32 	%r484, %r480, 64;
	setp.ge.s32 	%p49, %r484, %r47;
	@%p49 bra 	$L__BB52_70;
	st.global.u64 	[%rd93+512], %rd629;
$L__BB52_70:
	add.s32 	%r486, %r480, 96;
	setp.ge.s32 	%p50, %r486, %r47;
	@%p50 bra 	$L__BB52_72;
	st.global.u64 	[%rd93+768], %rd628;
$L__BB52_72:
	add.s32 	%r488, %r480, 128;
	setp.ge.s32 	%p51, %r488, %r47;
	@%p51 bra 	$L__BB52_74;
	st.global.u64 	[%rd93+1024], %rd627;
$L__BB52_74:
	add.s32 	%r490, %r480, 160;
	setp.ge.s32 	%p52, %r490, %r47;
	@%p52 bra 	$L__BB52_76;
	st.global.u64 	[%rd93+1280], %rd626;
$L__BB52_76:
	add.s32 	%r492, %r480, 192;
	setp.ge.s32 	%p53, %r492, %r47;
	@%p53 bra 	$L__BB52_78;
	st.global.u64 	[%rd93+1536], %rd625;
$L__BB52_78:
	add.s32 	%r494, %r480, 224;
	setp.ge.s32 	%p54, %r494, %r47;
	@%p54 bra 	$L__BB52_80;
	st.global.u64 	[%rd93+1792], %rd624;
$L__BB52_80:
	add.s32 	%r496, %r480, 256;
	setp.ge.s32 	%p55, %r496, %r47;
	@%p55 bra 	$L__BB52_82;
	st.global.u64 	[%rd93+2048], %rd623;
$L__BB52_82:
	add.s32 	%r498, %r480, 288;
	setp.ge.s32 	%p56, %r498, %r47;
	@%p56 bra 	$L__BB52_84;
	st.global.u64 	[%rd93+2304], %rd622;
$L__BB52_84:
	add.s32 	%r500, %r480, 320;
	setp.ge.s32 	%p57, %r500, %r47;
	@%p57 bra 	$L__BB52_86;
	st.global.u64 	[%rd93+2560], %rd621;
$L__BB52_86:
	add.s32 	%r502, %r480, 352;
	setp.ge.s32 	%p58, %r502, %r47;
	@%p58 bra 	$L__BB52_88;
	st.global.u64 	[%rd93+2816], %rd620;
$L__BB52_88:
	add.s32 	%r504, %r480, 384;
	setp.ge.s32 	%p59, %r504, %r47;
	@%p59 bra 	$L__BB52_90;
	st.global.u64 	[%rd93+3072], %rd619;
$L__BB52_90:
	add.s32 	%r506, %r480, 416;
	setp.ge.s32 	%p60, %r506, %r47;
	@%p60 bra 	$L__BB52_92;
	st.global.u64 	[%rd93+3328], %rd618;
$L__BB52_92:
	add.s32 	%r508, %r480, 448;
	setp.ge.s32 	%p61, %r508, %r47;
	@%p61 bra 	$L__BB52_94;
	st.global.u64 	[%rd93+3584], %rd617;
$L__BB52_94:
	setp.gt.s32 	%p62, %r4, %r304;
	@%p62 bra 	$L__BB52_96;
	ld.global.u32 	%r1745, [%rd84];
	ld.global.u32 	%r1744, [%rd84+128];
	ld.global.u32 	%r1743, [%rd84+256];
	ld.global.u32 	%r1742, [%rd84+384];
	ld.global.u32 	%r1741, [%rd84+512];
	ld.global.u32 	%r1740, [%rd84+640];
	ld.global.u32 	%r1739, [%rd84+768];
	ld.global.u32 	%r1738, [%rd84+896];
	ld.global.u32 	%r1737, [%rd84+1024];
	ld.global.u32 	%r1736, [%rd84+1152];
	ld.global.u32 	%r1735, [%rd84+1280];
	ld.global.u32 	%r1734, [%rd84+1408];
	ld.global.u32 	%r1733, [%rd84+1536];
	ld.global.u32 	%r1732, [%rd84+1664];
	ld.global.u32 	%r1731, [%rd84+1792];
	bra.uni 	$L__BB52_126;
$L__BB52_96:
	cvt.u32.u64 	%r510, %rd83;
	sub.s32 	%r63, %r304, %r467;
	setp.ge.s32 	%p63, %r510, %r63;
	@%p63 bra 	$L__BB52_98;
	ld.global.u32 	%r1745, [%rd84];
$L__BB52_98:
	add.s32 	%r514, %r510, 32;
	setp.ge.s32 	%p64, %r514, %r63;
	@%p64 bra 	$L__BB52_100;
	ld.global.u32 	%r1744, [%rd84+128];
$L__BB52_100:
	add.s32 	%r517, %r510, 64;
	setp.ge.s32 	%p65, %r517, %r63;
	@%p65 bra 	$L__BB52_102;
	ld.global.u32 	%r1743, [%rd84+256];
$L__BB52_102:
	add.s32 	%r520, %r510, 96;
	setp.ge.s32 	%p66, %r520, %r63;
	@%p66 bra 	$L__BB52_104;
	ld.global.u32 	%r1742, [%rd84+384];
$L__BB52_104:
	add.s32 	%r523, %r510, 128;
	setp.ge.s32 	%p67, %r523, %r63;
	@%p67 bra 	$L__BB52_106;
	ld.global.u32 	%r1741, [%rd84+512];
$L__BB52_106:
	add.s32 	%r526, %r510, 160;
	setp.ge.s32 	%p68, %r526, %r63;
	@%p68 bra 	$L__BB52_108;
	ld.global.u32 	%r1740, [%rd84+640];
$L__BB52_108:
	add.s32 	%r529, %r510, 192;
	setp.ge.s32 	%p69, %r529, %r63;
	@%p69 bra 	$L__BB52_110;
	ld.global.u32 	%r1739, [%rd84+768];
$L__BB52_110:
	add.s32 	%r532, %r510, 224;
	setp.ge.s32 	%p70, %r532, %r63;
	@%p70 bra 	$L__BB52_112;
	ld.global.u32 	%r1738, [%rd84+896];
$L__BB52_112:
	add.s32 	%r535, %r510, 256;
	setp.ge.s32 	%p71, %r535, %r63;
	@%p71 bra 	$L__BB52_114;
	ld.global.u32 	%r1737, [%rd84+1024];
$L__BB52_114:
	add.s32 	%r538, %r510, 288;
	setp.ge.s32 	%p72, %r538, %r63;
	@%p72 bra 	$L__BB52_116;
	ld.global.u32 	%r1736, [%rd84+1152];
$L__BB52_116:
	add.s32 	%r541, %r510, 320;
	setp.ge.s32 	%p73, %r541, %r63;
	@%p73 bra 	$L__BB52_118;
	ld.global.u32 	%r1735, [%rd84+1280];
$L__BB52_118:
	add.s32 	%r544, %r510, 352;
	setp.ge.s32 	%p74, %r544, %r63;
	@%p74 bra 	$L__BB52_120;
	ld.global.u32 	%r1734, [%rd84+1408];
$L__BB52_120:
	add.s32 	%r547, %r510, 384;
	setp.ge.s32 	%p75, %r547, %r63;
	@%p75 bra 	$L__BB52_122;
	ld.global.u32 	%r1733, [%rd84+1536];
$L__BB52_122:
	add.s32 	%r550, %r510, 416;
	setp.ge.s32 	%p76, %r550, %r63;
	@%p76 bra 	$L__BB52_124;
	ld.global.u32 	%r1732, [%rd84+1664];
$L__BB52_124:
	add.s32 	%r553, %r510, 448;
	setp.ge.s32 	%p77, %r553, %r63;
	@%p77 bra 	$L__BB52_126;
	ld.global.u32 	%r1731, [%rd84+1792];
$L__BB52_126:
	setp.gt.s32 	%p78, %r4, %r304;
	@%p78 bra 	$L__BB52_128;
	add.s64 	%rd212, %rd92, %rd83;
	shl.b64 	%rd213, %rd212, 2;
	add.s64 	%rd214, %rd1, %rd213;
	st.global.u32 	[%rd214], %r1745;
	st.global.u32 	[%rd214+128], %r1744;
	st.global.u32 	[%rd214+256], %r1743;
	st.global.u32 	[%rd214+384], %r1742;
	st.global.u32 	[%rd214+512], %r1741;
	st.global.u32 	[%rd214+640], %r1740;
	st.global.u32 	[%rd214+768], %r1739;
	st.global.u32 	[%rd214+896], %r1738;
	st.global.u32 	[%rd214+1024], %r1737;
	st.global.u32 	[%rd214+1152], %r1736;
	st.global.u32 	[%rd214+1280], %r1735;
	st.global.u32 	[%rd214+1408], %r1734;
	st.global.u32 	[%rd214+1536], %r1733;
	st.global.u32 	[%rd214+1664], %r1732;
	st.global.u32 	[%rd214+1792], %r1731;
	bra.uni 	$L__BB52_158;
$L__BB52_128:
	cvt.u32.u64 	%r554, %rd83;
	mad.lo.s32 	%r108, %r3, -5760, %r304;
	setp.ge.s32 	%p79, %r554, %r108;
	add.s64 	%rd215, %rd92, %rd83;
	shl.b64 	%rd216, %rd215, 2;
	add.s64 	%rd94, %rd1, %rd216;
	@%p79 bra 	$L__BB52_130;
	st.global.u32 	[%rd94], %r1745;
$L__BB52_130:
	add.s32 	%r556, %r554, 32;
	setp.ge.s32 	%p80, %r556, %r108;
	@%p80 bra 	$L__BB52_132;
	st.global.u32 	[%rd94+128], %r1744;
$L__BB52_132:
	add.s32 	%r558, %r554, 64;
	setp.ge.s32 	%p81, %r558, %r108;
	@%p81 bra 	$L__BB52_134;
	st.global.u32 	[%rd94+256], %r1743;
$L__BB52_134:
	add.s32 	%r560, %r554, 96;
	setp.ge.s32 	%p82, %r560, %r108;
	@%p82 bra 	$L__BB52_136;
	st.global.u32 	[%rd94+384], %r1742;
$L__BB52_136:
	add.s32 	%r562, %r554, 128;
	setp.ge.s32 	%p83, %r562, %r108;
	@%p83 bra 	$L__BB52_138;
	st.global.u32 	[%rd94+512], %r1741;
$L__BB52_138:
	add.s32 	%r564, %r554, 160;
	setp.ge.s32 	%p84, %r564, %r108;
	@%p84 bra 	$L__BB52_140;
	st.global.u32 	[%rd94+640], %r1740;
$L__BB52_140:
	add.s32 	%r566, %r554, 192;
	setp.ge.s32 	%p85, %r566, %r108;
	@%p85 bra 	$L__BB52_142;
	st.global.u32 	[%rd94+768], %r1739;
$L__BB52_142:
	add.s32 	%r568, %r554, 224;
	setp.ge.s32 	%p86, %r568, %r108;
	@%p86 bra 	$L__BB52_144;
	st.global.u32 	[%rd94+896], %r1738;
$L__BB52_144:
	add.s32 	%r570, %r554, 256;
	setp.ge.s32 	%p87, %r570, %r108;
	@%p87 bra 	$L__BB52_146;
	st.global.u32 	[%rd94+1024], %r1737;
$L__BB52_146:
	add.s32 	%r572, %r554, 288;
	setp.ge.s32 	%p88, %r572, %r108;
	@%p88 bra 	$L__BB52_148;
	st.global.u32 	[%rd94+1152], %r1736;
$L__BB52_148:
	add.s32 	%r574, %r554, 320;
	setp.ge.s32 	%p89, %r574, %r108;
	@%p89 bra 	$L__BB52_150;
	st.global.u32 	[%rd94+1280], %r1735;
$L__BB52_150:
	add.s32 	%r576, %r554, 352;
	setp.ge.s32 	%p90, %r576, %r108;
	@%p90 bra 	$L__BB52_152;
	st.global.u32 	[%rd94+1408], %r1734;
$L__BB52_152:
	add.s32 	%r578, %r554, 384;
	setp.ge.s32 	%p91, %r578, %r108;
	@%p91 bra 	$L__BB52_154;
	st.global.u32 	[%rd94+1536], %r1733;
$L__BB52_154:
	add.s32 	%r580, %r554, 416;
	setp.ge.s32 	%p92, %r580, %r108;
	@%p92 bra 	$L__BB52_156;
	st.global.u32 	[%rd94+1664], %r1732;
$L__BB52_156:
	add.s32 	%r582, %r554, 448;
	setp.ge.s32 	%p93, %r582, %r108;
	@%p93 bra 	$L__BB52_158;
	st.global.u32 	[%rd94+1792], %r1731;
$L__BB52_158:
	// begin inline asm
	exit;
	// end inline asm
	mov.u64 	%rd633, %rd617;
	mov.u64 	%rd634, %rd618;
	mov.u64 	%rd635, %rd619;
	mov.u64 	%rd636, %rd620;
	mov.u64 	%rd637, %rd621;
	mov.u64 	%rd638, %rd622;
	mov.u64 	%rd639, %rd623;
	mov.u64 	%rd640, %rd624;
	mov.u64 	%rd641, %rd625;
	mov.u64 	%rd642, %rd626;
	mov.u64 	%rd643, %rd627;
	mov.u64 	%rd644, %rd628;
	mov.u64 	%rd645, %rd629;
	mov.u64 	%rd646, %rd630;
	mov.u64 	%rd647, %rd631;
$L__BB52_159:
	mul.hi.u32 	%r583, %r1, 357913942;
	add.s32 	%r584, %r583, %r1;
	shl.b32 	%r585, %r584, 2;
	mov.u32 	%r586, _ZZN3cub18CUB_300001_SM_10006detail10radix_sort29DeviceRadixSortOnesweepKernelINS1_5radix10policy_hubIljyE10Policy1000ELNS0_9SortOrderE0EljyiiNS1_21identity_decomposer_tEEEvPT5_SB_PT3_PKSC_PT1_PKSG_PT2_PKSK_T4_iiT6_E1s;
	add.s32 	%r587, %r586, %r585;
	add.s32 	%r109, %r587, 13328;
	st.shared.u32 	[%r587+13328], %r1712;
	bar.sync 	0;
	setp.gt.u32 	%p94, %r1, 31;
	@%p94 bra 	$L__BB52_161;
	mad.lo.s32 	%r619, %r1, 52, %r586;
	ld.shared.u32 	%r620, [%r619+13328];
	ld.shared.u32 	%r621, [%r619+13332];
	ld.shared.u32 	%r622, [%r619+13336];
	ld.shared.u32 	%r623, [%r619+13340];
	ld.shared.u32 	%r624, [%r619+13344];
	ld.shared.u32 	%r625, [%r619+13348];
	ld.shared.u32 	%r626, [%r619+13352];
	ld.shared.u32 	%r627, [%r619+13356];
	ld.shared.u32 	%r628, [%r619+13360];
	ld.shared.u32 	%r629, [%r619+13364];
	ld.shared.u32 	%r630, [%r619+13368];
	ld.shared.u32 	%r631, [%r619+13372];
	add.s32 	%r632, %r621, %r620;
	add.s32 	%r633, %r632, %r622;
	add.s32 	%r634, %r633, %r623;
	add.s32 	%r635, %r634, %r624;
	add.s32 	%r636, %r635, %r625;
	add.s32 	%r637, %r636, %r626;
	add.s32 	%r638, %r637, %r627;
	add.s32 	%r639, %r638, %r628;
	add.s32 	%r640, %r639, %r629;
	add.s32 	%r641, %r640, %r630;
	add.s32 	%r592, %r641, %r631;
	mov.b32 	%r590, 1;
	mov.b32 	%r615, 0;
	mov.b32 	%r617, -1;
	// begin inline asm
	{  .reg .s32 r0;  .reg .pred p;  shfl.sync.up.b32 r0|p, %r592, %r590, %r615, %r617;  @p add.s32 r0, r0, %r592;  mov.s32 %r588, r0;}
	// end inline asm
	mov.b32 	%r596, 2;
	// begin inline asm
	{  .reg .s32 r0;  .reg .pred p;  shfl.sync.up.b32 r0|p, %r588, %r596, %r615, %r617;  @p add.s32 r0, r0, %r588;  mov.s32 %r594, r0;}
	// end inline asm
	mov.b32 	%r602, 4;
	// begin inline asm
	{  .reg .s32 r0;  .reg .pred p;  shfl.sync.up.b32 r0|p, %r594, %r602, %r615, %r617;  @p add.s32 r0, r0, %r594;  mov.s32 %r600, r0;}
	// end inline asm
	mov.b32 	%r608, 8;
	// begin inline asm
	{  .reg .s32 r0;  .reg .pred p;  shfl.sync.up.b32 r0|p, %r600, %r608, %r615, %r617;  @p add.s32 r0, r0, %r600;  mov.s32 %r606, r0;}
	// end inline asm
	mov.b32 	%r614, 16;
	// begin inline asm
	{  .reg .s32 r0;  .reg .pred p;  shfl.sync.up.b32 r0|p, %r606, %r614, %r615, %r617;  @p add.s32 r0, r0, %r606;  mov.s32 %r612, r0;}
	// end inline asm
	sub.s32 	%r642, %r612, %r592;
	add.s32 	%r643, %r620, %r642;
	add.s32 	%r644, %r621, %r643;
	add.s32 	%r645, %r622, %r644;
	add.s32 	%r646, %r623, %r645;
	add.s32 	%r647, %r624, %r646;
	add.s32 	%r648, %r625, %r647;
	add.s32 	%r649, %r626, %r648;
	add.s32 	%r650, %r627, %r649;
	add.s32 	%r651, %r628, %r650;
	add.s32 	%r652, %r629, %r651;
	add.s32 	%r653, %r630, %r652;
	st.shared.u32 	[%r619+13328], %r642;
	st.shared.u32 	[%r619+13332], %r643;
	st.shared.u32 	[%r619+13336], %r644;
	st.shared.u32 	[%r619+13340], %r645;
	st.shared.u32 	[%r619+13344], %r646;
	st.shared.u32 	[%r619+13348], %r647;
	st.shared.u32 	[%r619+13352], %r648;
	st.shared.u32 	[%r619+13356], %r649;
	st.shared.u32 	[%r619+13360], %r650;
	st.shared.u32 	[%r619+13364], %r651;
	st.shared.u32 	[%r619+13368], %r652;
	st.shared.u32 	[%r619+13372], %r653;
$L__BB52_161:
	setp.gt.u32 	%p95, %r1, 255;
	bar.sync 	0;
	ld.shared.u32 	%r110, [%r109];
	@%p95 bra 	$L__BB52_163;
	shl.b32 	%r654, %r1, 2;
	add.s32 	%r656, %r586, %r654;
	ld.shared.u32 	%r657, [%r656];
	add.s32 	%r658, %r657, %r110;
	st.shared.u32 	[%r656], %r658;
	ld.shared.u32 	%r659, [%r656+1024];
	add.s32 	%r660, %r659, %r110;
	st.shared.u32 	[%r656+1024], %r660;
	ld.shared.u32 	%r661, [%r656+2048];
	add.s32 	%r662, %r661, %r110;
	st.shared.u32 	[%r656+2048], %r662;
	ld.shared.u32 	%r663, [%r656+3072];
	add.s32 	%r664, %r663, %r110;
	st.shared.u32 	[%r656+3072], %r664;
	ld.shared.u32 	%r665, [%r656+4096];
	add.s32 	%r666, %r665, %r110;
	st.shared.u32 	[%r656+4096], %r666;
	ld.shared.u32 	%r667, [%r656+5120];
	add.s32 	%r668, %r667, %r110;
	st.shared.u32 	[%r656+5120], %r668;
	ld.shared.u32 	%r669, [%r656+6144];
	add.s32 	%r670, %r669, %r110;
	st.shared.u32 	[%r656+6144], %r670;
	ld.shared.u32 	%r671, [%r656+7168];
	add.s32 	%r672, %r671, %r110;
	st.shared.u32 	[%r656+7168], %r672;
	ld.shared.u32 	%r673, [%r656+8192];
	add.s32 	%r674, %r673, %r110;
	st.shared.u32 	[%r656+8192], %r674;
	ld.shared.u32 	%r675, [%r656+9216];
	add.s32 	%r676, %r675, %r110;
	st.shared.u32 	[%r656+9216], %r676;
	ld.shared.u32 	%r677, [%r656+10240];
	add.s32 	%r678, %r677, %r110;
	st.shared.u32 	[%r656+10240], %r678;
	ld.shared.u32 	%r679, [%r656+11264];
	add.s32 	%r680, %r679, %r110;
	st.shared.u32 	[%r656+11264], %r680;
$L__BB52_163:
	bar.sync 	0;
	// begin inline asm
	mov.u32 %r681, %lanemask_le;
	// end inline asm
	cvt.u32.u64 	%r707, %rd65;
	shr.u64 	%rd217, %rd647, %r707;
	cvt.u32.u64 	%r708, %rd217;
	and.b32  	%r704, %r708, %r7;
	mov.b32 	%r684, 1;
	// begin inline asm
	{
    .reg .pred p;
    and.b32 %r682, %r704, %r684;    setp.ne.u32 p, %r682, 0;
    vote.ballot.sync.b32 %r682, p, 0xffffffff;
    @!p not.b32 %r682, %r682;
}

	// end inline asm
	mov.b32 	%r687, 2;
	// begin inline asm
	{
    .reg .pred p;
    and.b32 %r685, %r704, %r687;    setp.ne.u32 p, %r685, 0;
    vote.ballot.sync.b32 %r685, p, 0xffffffff;
    @!p not.b32 %r685, %r685;
}

	// end inline asm
	and.b32  	%r709, %r685, %r682;
	mov.b32 	%r690, 4;
	// begin inline asm
	{
    .reg .pred p;
    and.b32 %r688, %r704, %r690;    setp.ne.u32 p, %r688, 0;
    vote.ballot.sync.b32 %r688, p, 0xffffffff;
    @!p not.b32 %r688, %r688;
}

	// end inline asm
	and.b32  	%r710, %r688, %r709;
	mov.b32 	%r693, 8;
	// begin inline asm
	{
    .reg .pred p;
    and.b32 %r691, %r704, %r693;    setp.ne.u32 p, %r691, 0;
    vote.ballot.sync.b32 %r691, p, 0xffffffff;
    @!p not.b32 %r691, %r691;
}

	// end inline asm
	and.b32  	%r711, %r691, %r710;
	mov.b32 	%r696, 16;
	// begin inline asm
	{
    .reg .pred p;
    and.b32 %r694, %r704, %r696;    setp.ne.u32 p, %r694, 0;
    vote.ballot.sync.b32 %r694, p, 0xffffffff;
    @!p not.b32 %r694, %r694;
}

	// end inline asm
	and.b32  	%r712, %r694, %r711;
	mov.b32 	%r699, 32;
	// begin inline asm
	{
    .reg .pred p;
    and.b32 %r697, %r704, %r699;    setp.ne.u32 p, %r697, 0;
    vote.ballot.sync.b32 %r697, p, 0xffffffff;
    @!p not.b32 %r697, %r697;
}

	// end inline asm
	and.b32  	%r713, %r697, %r712;
	mov.b32 	%r702, 64;
	// begin inline asm
	{
    .reg .pred p;
    and.b32 %r700, %r704, %r702;    setp.ne.u32 p, %r700, 0;
    vote.ballot.sync.b32 %r700, p, 0xffffffff;
    @!p not.b32 %r700, %r700;
}

	// end inline asm
	and.b32  	%r714, %r700, %r713;
	mov.b32 	%r705, 128;
	// begin inline asm
	{
    .reg .pred p;
    and.b32 %r703, %r704, %r705;    setp.ne.u32 p, %r703, 0;
    vote.ballot.sync.b32 %r703, p, 0xffffffff;
    @!p not.b32 %r703, %r703;
}

	// end inline asm
	and.b32  	%r715, %r703, %r714;
	clz.b32 	%r716, %r715;
	sub.s32 	%r113, 31, %r716;
	and.b32  	%r717, %r681, %r715;
	popc.b32 	%r114, %r717;
	setp.ne.s32 	%p96, %r307, %r113;
	mov.b32 	%r1746, 0;
	@%p96 bra 	$L__BB52_165;
	shl.b32 	%r718, %r704, 2;
	add.s32 	%r719, %r9, %r718;
	atom.shared.add.u32 	%r1746, [%r719], %r114;
$L__BB52_165:
	shfl.sync.idx.b32	%r745|%p97, %r1746, %r113, 31, -1;
	add.s32 	%r117, %r114, %r745;
	shr.u64 	%rd218, %rd646, %r707;
	cvt.u32.u64 	%r747, %rd218;
	and.b32  	%r742, %r747, %r7;
	mov.b32 	%r722, 1;
	// begin inline asm
	{
    .reg .pred p;
    and.b32 %r720, %r742, %r722;    setp.ne.u32 p, %r720, 0;
    vote.ballot.sync.b32 %r720, p, 0xffffffff;
    @!p not.b32 %r720, %r720;
}

	// end inline asm
	mov.b32 	%r725, 2;
	// begin inline asm
	{
    .reg .pred p;
    and.b32 %r723, %r742, %r725;    setp.ne.u32 p, %r723, 0;
    vote.ballot.sync.b32 %r723, p, 0xffffffff;
    @!p not.b32 %r723, %r723;
}

	// end inline asm
	and.b32  	%r748, %r723, %r720;
	mov.b32 	%r728, 4;
	// begin inline asm
	{
    .reg .pred p;
    and.b32 %r726, %r742, %r728;    setp.ne.u32 p, %r726, 0;
    vote.ballot.sync.b32 %r726, p, 0xffffffff;
    @!p not.b32 %r726, %r726;
}

	// end inline asm
	and.b32  	%r749, %r726, %r748;
	mov.b32 	%r731, 8;
	// begin inline asm
	{
    .reg .pred p;
    and.b32 %r729, %r742, %r731;    setp.ne.u32 p, %r729, 0;
    vote.ballot.sync.b32 %r729, p, 0xffffffff;
    @!p not.b32 %r729, %r729;
}

	// end inline asm
	and.b32  	%r750, %r729, %r749;
	mov.b32 	%r734, 16;
	// begin inline asm
	{
    .reg .pred p;
    and.b32 %r732, %r742, %r734;    setp.ne.u32 p, %r732, 0;
    vote.ballot.sync.b32 %r732, p, 0xffffffff;
    @!p not.b32 %r732, %r732;
}

	// end inline asm
	and.b32  	%r751, %r732, %r750;
	mov.b32 	%r737, 32;
	// begin inline asm
	{
    .reg .pred p;
    and.b32 %r735, %r742, %r737;    setp.ne.u32 p, %r735, 0;
    vote.ballot.sync.b32 %r735, p, 0xffffffff;
    @!p not.b32 %r735, %r735;
}

	// end inline asm
	and.b32  	%r752, %r735, %r751;
	mov.b32 	%r740, 64;
	// begin inline asm
	{
    .reg .pred p;
    and.b32 %r738, %r742, %r740;    setp.ne.u32 p, %r738, 0;
    vote.ballot.sync.b32 %r738, p, 0xffffffff;
    @!p not.b32 %r738, %r738;
}

	// end inline asm
	and.b32  	%r753, %r738, %r752;
	mov.b32 	%r743, 128;
	// begin inline asm
	{
    .reg .pred p;
    and.b32 %r741, %r742, %r743;    setp.ne.u32 p, %r741, 0;
    vote.ballot.sync.b32 %r741, p, 0xffffffff;
    @!p not.b32 %r741, %r741;
}

	// end inline asm
	and.b32  	%r754, %r741, %r753;
	clz.b32 	%r755, %r754;
	sub.s32 	%r119, 31, %r755;
	and.b32  	%r756, %r681, %r754;
	popc.b32 	%r120, %r756;
	setp.ne.s32 	%p98, %r307, %r119;
	mov.b32 	%r1747, 0;
	@%p98 bra 	$L__BB52_167;
	shl.b32 	%r757, %r742, 2;
	add.s32 	%r758, %r9, %r757;
	atom.shared.add.u32 	%r1747, [%r758], %r120;
$L__BB52_167:
	shfl.sync.idx.b32	%r784|%p99, %r1747, %r119, 31, -1;
	add.s32 	%r123, %r120, %r784;
	shr.u64 	%rd219, %rd645, %r707;
	cvt.u32.u64 	%r786, %rd219;
	and.b32  	%r781, %r786, %r7;
	mov.b32 	%r761, 1;
	// begin inline asm
	{
    .reg .pred p;
    and.b32 %r759, %r781, %r761;    setp.ne.u32 p, %r759, 0;
    vote.ballot.sync.b32 %r759, p, 0xffffffff;
    @!p not.b32 %r759, %r759;
}

	// end inline asm
	mov.b32 	%r764, 2;
	// begin inline asm
	{
    .reg .pred p;
    and.b32 %r762, %r781, %r764;    setp.ne.u32 p, %r762, 0;
    vote.ballot.sync.b32 %r762, p, 0xffffffff;
    @!p not.b32 %r762, %r762;
}

	// end inline asm
	and.b32  	%r787, %r762, %r759;
	mov.b32 	%r767, 4;
	// begin inline asm
	{
    .reg .pred p;
    and.b32 %r765, %r781, %r767;    setp.ne.u32 p, %r765, 0;
    vote.ballot.sync.b32 %r765, p, 0xffffffff;
    @!p not.b32 %r765, %r765;
}

	// end inline asm
	and.b32  	%r788, %r765, %r787;
	mov.b32 	%r770, 8;
	// begin inline asm
	{
    .reg .pred p;
    and.b32 %r768, %r781, %r770;    setp.ne.u32 p, %r768, 0;
    vote.ballot.sync.b32 %r768, p, 0xffffffff;
    @!p not.b32 %r768, %r768;
}

	// end inline asm
	and.b32  	%r789, %r768, %r788;
	mov.b32 	%r773, 16;
	// begin inline asm
	{
    .reg .pred p;
    and.b32 %r771, %r781, %r773;    setp.ne.u32 p, %r771, 0;
    vote.ballot.sync.b32 %r771, p, 0xffffffff;
    @!p not.b32 %r771, %r771;
}

	// end inline asm
	and.b32  	%r790, %r771, %r789;
	mov.b32 	%r776, 32;
	// begin inline asm
	{
    .reg .pred p;
    and.b32 %r774, %r781, %r776;    setp.ne.u32 p, %r774, 0;
    vote.ballot.sync.b32 %r774, p, 0xffffffff;
    @!p not.b32 %r774, %r774;
}

	// end inline asm
	and.b32  	%r791, %r774, %r790;
	mov.b32 	%r779, 64;
	// begin inline asm
	{
    .reg .pred p;
    and.b32 %r777, %r781, %r779;    setp.ne.u32 p, %r777, 0;
    vote.ballot.sync.b32 %r777, p, 0xffffffff;
    @!p not.b32 %r777, %r777;
}

	// end inline asm
	and.b32  	%r792, %r777, %r791;
	mov.b32 	%r782, 128;
	// begin inline asm
	{
    .reg .pred p;
    and.b32 %r780, %r781, %r782;    setp.ne.u32 p, %r780, 0;
    vote.ballot.sync.b32 %r780, p, 0xffffffff;
    @!p not.b32 %r780, %r780;
}

	// end inline asm
	and.b32  	%r793, %r780, %r792;
	clz.b32 	%r794, %r793;
	sub.s32 	%r125, 31, %r794;
	and.b32  	%r795, %r681, %r793;
	popc.b32 	%r126, %r795;
	setp.ne.s32 	%p100, %r307, %r125;
	mov.b32 	%r1748, 0;
	@%p100 bra 	$L__BB52_169;
	shl.b32 	%r796, %r781, 2;
	add.s32 	%r797, %r9, %r796;
	atom.shared.add.u32 	%r1748, [%r797], %r126;
$L__BB52_169:
	shfl.sync.idx.b32	%r823|%p101, %r1748, %r125, 31, -1;
	add.s32 	%r129, %r126, %r823;
	shr.u64 	%rd220, %rd644, %r707;
	cvt.u32.u64 	%r825, %rd220;
	and.b32  	%r820, %r825, %r7;
	mov.b32 	%r800, 1;
	// begin inline asm
	{
    .reg .pred p;
    and.b32 %r798, %r820, %r800;    setp.ne.u32 p, %r798, 0;
    vote.ballot.sync.b32 %r798, p, 0xffffffff;
    @!p not.b32 %r798, %r798;
}

	// end inline asm
	mov.b32 	%r803, 2;
	// begin inline asm
	{
    .reg .pred p;
    and.b32 %r801, %r820, %r803;    setp.ne.u32 p, %r801, 0;
    vote.ballot.sync.b32 %r801, p, 0xffffffff;
    @!p not.b32 %r801, %r801;
}

	// end inline asm
	and.b32  	%r826, %r801, %r798;
	mov.b32 	%r806, 4;
	// begin inline asm
	{
    .reg .pred p;
    and.b32 %r804, %r820, %r806;    setp.ne.u32 p, %r804, 0;
    vote.ballot.sync.b32 %r804, p, 0xffffffff;
    @!p not.b32 %r804, %r804;
}

	// end inline asm
	and.b32  	%r827, %r804, %r826;
	mov.b32 	%r809, 8;
	// begin inline asm
	{
    .reg .pred p;
    and.b32 %r807, %r820, %r809;    setp.ne.u32 p, %r807, 0;
    vote.ballot.sync.b32 %r807, p, 0xffffffff;
    @!p not.b32 %r807, %r807;
}

	// end inline asm
	and.b32  	%r828, %r807, %r827;
	mov.b32 	%r812, 16;
	// begin inline asm
	{
    .reg .pred p;
    and.b32 %r810, %r820, %r812;    setp.ne.u32 p, %r810, 0;
    vote.ballot.sync.b32 %r810, p, 0xffffffff;
    @!p not.b32 %r810, %r810;
}

	// end inline asm
	and.b32  	%r829, %r810, %r828;
	mov.b32 	%r815, 32;
	// begin inline asm
	{
    .reg .pred p;
    and.b32 %r813, %r820, %r815;    setp.ne.u32 p, %r813, 0;
    vote.ballot.sync.b32 %r813, p, 0xffffffff;
    @!p not.b32 %r813, %r813;
}

	// end inline asm
	and.b32  	%r830, %r813, %r829;
	mov.b32 	%r818, 64;
	// begin inline asm
	{
    .reg .pred p;
    and.b32 %r816, %r820, %r818;    setp.ne.u32 p, %r816, 0;
    vote.ballot.sync.b32 %r816, p, 0xffffffff;
    @!p not.b32 %r816, %r816;
}

	// end inline asm
	and.b32  	%r831, %r816, %r830;
	mov.b32 	%r821, 128;
	// begin inline asm
	{
    .reg .pred p;
    and.b32 %r819, %r820, %r821;    setp.ne.u32 p, %r819, 0;
    vote.ballot.sync.b32 %r819, p, 0xffffffff;
    @!p not.b32 %r819, %r819;
}

	// end inline asm
	and.b32  	%r832, %r819, %r831;
	clz.b32 	%r833, %r832;
	sub.s32 	%r131, 31, %r833;
	and.b32  	%r834, %r681, %r832;
	popc.b32 	%r132, %r834;
	setp.ne.s32 	%p102, %r307, %r131;
	mov.b32 	%r1749, 0;
	@%p102 bra 	$L__BB52_171;
	shl.b32 	%r835, %r820, 2;
	add.s32 	%r836, %r9, %r835;
	atom.shared.add.u32 	%r1749, [%r836], %r132;
$L__BB52_171:
	shfl.sync.idx.b32	%r862|%p103, %r1749, %r131, 31, -1;
	add.s32 	%r135, %r132, %r862;
	shr.u64 	%rd221, %rd643, %r707;
	cvt.u32.u64 	%r864, %rd221;
	and.b32  	%r859, %r864, %r7;
	mov.b32 	%r839, 1;
	// begin inline asm
	{
    .reg .pred p;
    and.b32 %r837, %r859, %r839;    setp.ne.u32 p, %r837, 0;
    vote.ballot.sync.b32 %r837, p, 0xffffffff;
    @!p not.b32 %r837, %r837;
}

	// end inline asm
	mov.b32 	%r842, 2;
	// begin inline asm
	{
    .reg .pred p;
    and.b32 %r840, %r859, %r842;    setp.ne.u32 p, %r840, 0;
    vote.ballot.sync.b32 %r840, p, 0xffffffff;
    @!p not.b32 %r840, %r840;
}

	// end inline asm
	and.b32  	%r865, %r840, %r837;
	mov.b32 	%r845, 4;
	// begin inline asm
	{
    .reg .pred p;
    and.b32 %r843, %r859, %r845;    setp.ne.u32 p, %r843, 0;
    vote.ballot.sync.b32 %r843, p, 0xffffffff;
    @!p not.b32 %r843, %r843;
}

	// end inline asm
	and.b32  	%r866, %r843, %r865;
	mov.b32 	%r848, 8;
	// begin inline asm
	{
    .reg .pred p;
    and.b32 %r846, %r859, %r848;    setp.ne.u32 p, %r846, 0;
    vote.ballot.sync.b32 %r846, p, 0xffffffff;
    @!p not.b32 %r846, %r846;
}

	// end inline asm
	and.b32  	%r867, %r846, %r866;
	mov.b32 	%r851, 16;
	// begin inline asm
	{
    .reg .pred p;
    and.b32 %r849, %r859, %r851;    setp.ne.u32 p, %r849, 0;
    vote.ballot.sync.b32 %r849, p, 0xffffffff;
    @!p not.b32 %r849, %r849;
}

	// end inline asm
	and.b32  	%r868, %r849, %r867;
	mov.b32 	%r854, 32;
	// begin inline asm
	{
    .reg .pred p;
    and.b32 %r852, %r859, %r854;    setp.ne.u32 p, %r852, 0;
    vote.ballot.sync.b32 %r852, p, 0xffffffff;
    @!p not.b32 %r852, %r852;
}

	// end inline asm
	and.b32  	%r869, %r852, %r868;
	mov.b32 	%r857, 64;
	// begin inline asm
	{
    .reg .pred p;
    and.b32 %r855, %r859, %r857;    setp.ne.u32 p, %r855, 0;
    vote.ballot.sync.b32 %r855, p, 0xffffffff;
    @!p not.b32 %r855, %r855;
}

	// end inline asm
	and.b32  	%r870, %r855, %r869;
	mov.b32 	%r860, 128;
	// begin inline asm
	{
    .reg .pred p;
    and.b32 %r858, %r859, %r860;    setp.ne.u32 p, %r858, 0;
    vote.ballot.sync.b32 %r858, p, 0xffffffff;
    @!p not.b32 %r858, %r858;
}

	// end inline asm
	and.b32  	%r871, %r858, %r870;
	clz.b32 	%r872, %r871;
	sub.s32 	%r137, 31, %r872;
	and.b32  	%r873, %r681, %r871;
	popc.b32 	%r138, %r873;
	setp.ne.s32 	%p104, %r307, %r137;
	mov.b32 	%r1750, 0;
	@%p104 bra 	$L__BB52_173;
	shl.b32 	%r874, %r859, 2;
	add.s32 	%r875, %r9, %r874;
	atom.shared.add.u32 	%r1750, [%r875], %r138;
$L__BB52_173:
	shfl.sync.idx.b32	%r901|%p105, %r1750, %r137, 31, -1;
	add.s32 	%r141, %r138, %r901;
	shr.u64 	%rd222, %rd642, %r707;
	cvt.u32.u64 	%r903, %rd222;
	and.b32  	%r898, %r903, %r7;
	mov.b32 	%r878, 1;
	// begin inline asm
	{
    .reg .pred p;
    and.b32 %r876, %r898, %r878;    setp.ne.u32 p, %r876, 0;
    vote.ballot.sync.b32 %r876, p, 0xffffffff;
    @!p not.b32 %r876, %r876;
}

	// end inline asm
	mov.b32 	%r881, 2;
	// begin inline asm
	{
    .reg .pred p;
    and.b32 %r879, %r898, %r881;    setp.ne.u32 p, %r879, 0;
    vote.ballot.sync.b32 %r879, p, 0xffffffff;
    @!p not.b32 %r879, %r879;
}

	// end inline asm
	and.b32  	%r904, %r879, %r876;
	mov.b32 	%r884, 4;
	// begin inline asm
	{
    .reg .pred p;
    and.b32 %r882, %r898, %r884;    setp.ne.u32 p, %r882, 0;
    vote.ballot.sync.b32 %r882, p, 0xffffffff;
    @!p not.b32 %r882, %r882;
}

	// end inline asm
	and.b32  	%r905, %r882, %r904;
	mov.b32 	%r887, 8;
	// begin inline asm
	{
    .reg .pred p;
    and.b32 %r885, %r898, %r887;    setp.ne.u32 p, %r885, 0;
    vote.ballot.sync.b32 %r885, p, 0xffffffff;
    @!p not.b32 %r885, %r885;
}

	// end inline asm
	and.b32  	%r906, %r885, %r905;
	mov.b32 	%r890, 16;
	// begin inline asm
	{
    .reg .pred p;
    and.b32 %r888, %r898, %r890;    setp.ne.u32 p, %r888, 0;
    vote.ballot.sync.b32 %r888, p, 0xffffffff;
    @!p not.b32 %r888, %r888;
}

	// end inline asm
	and.b32  	%r907, %r888, %r906;
	mov.b32 	%r893, 32;
	// begin inline asm
	{
    .reg .pred p;
    and.b32 %r891, %r898, %r893;    setp.ne.u32 p, %r891, 0;
    vote.ballot.sync.b32 %r891, p, 0xffffffff;
    @!p not.b32 %r891, %r891;
}

	// end inline asm
	and.b32  	%r908, %r891, %r907;
	mov.b32 	%r896, 64;
	// begin inline asm
	{
    .reg .pred p;
    and.b32 %r894, %r898, %r896;    setp.ne.u32 p, %r894, 0;
    vote.ballot.sync.b32 %r894, p, 0xffffffff;
    @!p not.b32 %r894, %r894;
}

	// end inline asm
	and.b32  	%r909, %r894, %r908;
	mov.b32 	%r899, 128;
	// begin inline asm
	{
    .reg .pred p;
    and.b32 %r897, %r898, %r899;    setp.ne.u32 p, %r897, 0;
    vote.ballot.sync.b32 %r897, p, 0xffffffff;
    @!p not.b32 %r897, %r897;
}

	// end inline asm
	and.b32  	%r910, %r897, %r909;
	clz.b32 	%r911, %r910;
	sub.s32 	%r143, 31, %r911;
	and.b32  	%r912, %r681, %r910;
	popc.b32 	%r144, %r912;
	setp.ne.s32 	%p106, %r307, %r143;
	mov.b32 	%r1751, 0;
	@%p106 bra 	$L__BB52_175;
	shl.b32 	%r913, %r898, 2;
	add.s32 	%r914, %r9, %r913;
	atom.shared.add.u32 	%r1751, [%r914], %r144;
$L__BB52_175:
	shfl.sync.idx.b32	%r940|%p107, %r1751, %r143, 31, -1;
	add.s32 	%r147, %r144, %r940;
	shr.u64 	%rd223, %rd641, %r707;
	cvt.u32.u64 	%r942, %rd223;
	and.b32  	%r937, %r942, %r7;
	mov.b32 	%r917, 1;
	// begin inline asm
	{
    .reg .pred p;
    and.b32 %r915, %r937, %r917;    setp.ne.u32 p, %r915, 0;
    vote.ballot.sync.b32 %r915, p, 0xffffffff;
    @!p not.b32 %r915, %r915;
}

	// end inline asm
	mov.b32 	%r920, 2;
	// begin inline asm
	{
    .reg .pred p;
    and.b32 %r918, %r937, %r920;    setp.ne.u32 p, %r918, 0;
    vote.ballot.sync.b32 %r918, p, 0xffffffff;
    @!p not.b32 %r918, %r918;
}

	// end inline asm
	and.b32  	%r943, %r918, %r915;
	mov.b32 	%r923, 4;
	// begin inline asm
	{
    .reg .pred p;
    and.b32 %r921, %r937, %r923;    setp.ne.u32 p, %r921, 0;
    vote.ballot.sync.b32 %r921, p, 0xffffffff;
    @!p not.b32 %r921, %r921;
}

	// end inline asm
	and.b32  	%r944, %r921, %r943;
	mov.b32 	%r926, 8;
	// begin inline asm
	{
    .reg .pred p;
    and.b32 %r924, %r937, %r926;    setp.ne.u32 p, %r924, 0;
    vote.ballot.sync.b32 %r924, p, 0xffffffff;
    @!p not.b32 %r924, %r924;
}

	// end inline asm
	and.b32  	%r945, %r924, %r944;
	mov.b32 	%r929, 16;
	// begin inline asm
	{
    .reg .pred p;
    and.b32 %r927, %r937, %r929;    setp.ne.u32 p, %r927, 0;
    vote.ballot.sync.b32 %r927, p, 0xffffffff;
    @!p not.b32 %r927, %r927;
}

	// end inline asm
	and.b32  	%r946, %r927, %r945;
	mov.b32 	%r932, 32;
	// begin inline asm
	{
    .reg .pred p;
    and.b32 %r930, %r937, %r932;    setp.ne.u32 p, %r930, 0;
    vote.ballot.sync.b32 %r930, p, 0xffffffff;
    @!p not.b32 %r930, %r930;
}

	// end inline asm
	and.b32  	%r947, %r930, %r946;
	mov.b32 	%r935, 64;
	// begin inline asm
	{
    .reg .pred p;
    and.b32 %r933, %r937, %r935;    setp.ne.u32 p, %r933, 0;
    vote.ballot.sync.b32 %r933, p, 0xffffffff;
    @!p not.b32 %r933, %r933;
}

	// end inline asm
	and.b32  	%r948, %r933, %r947;
	mov.b32 	%r938, 128;
	// begin inline asm
	{
    .reg .pred p;
    and.b32 %r936, %r937, %r938;    setp.ne.u32 p, %r936, 0;
    vote.ballot.sync.b32 %r936, p, 0xffffffff;
    @!p not.b32 %r936, %r936;
}

	// end inline asm
	and.b32  	%r949, %r936, %r948;
	clz.b32 	%r950, %r949;
	sub.s32 	%r149, 31, %r950;
	and.b32  	%r951, %r681, %r949;
	popc.b32 	%r150, %r951;
	setp.ne.s32 	%p108, %r307, %r149;
	mov.b32 	%r1752, 0;
	@%p108 bra 	$L__BB52_177;
	shl.b32 	%r952, %r937, 2;
	add.s32 	%r953, %r9, %r952;
	atom.shared.add.u32 	%r1752, [%r953], %r150;
$L__BB52_177:
	shfl.sync.idx.b32	%r979|%p109, %r1752, %r149, 31, -1;
	add.s32 	%r153, %r150, %r979;
	shr.u64 	%rd224, %rd640, %r707;
	cvt.u32.u64 	%r981, %rd224;
	and.b32  	%r976, %r981, %r7;
	mov.b32 	%r956, 1;
	// begin inline asm
	{
    .reg .pred p;
    and.b32 %r954, %r976, %r956;    setp.ne.u32 p, %r954, 0;
    vote.ballot.sync.b32 %r954, p, 0xffffffff;
    @!p not.b32 %r954, %r954;
}

	// end inline asm
	mov.b32 	%r959, 2;
	// begin inline asm
	{
    .reg .pred p;
    and.b32 %r957, %r976, %r959;    setp.ne.u32 p, %r957, 0;
    vote.ballot.sync.b32 %r957, p, 0xffffffff;
    @!p not.b32 %r957, %r957;
}

	// end inline asm
	and.b32  	%r982, %r957, %r954;
	mov.b32 	%r962, 4;
	// begin inline asm
	{
    .reg .pred p;
    and.b32 %r960, %r976, %r962;    setp.ne.u32 p, %r960, 0;
    vote.ballot.sync.b32 %r960, p, 0xffffffff;
    @!p not.b32 %r960, %r960;
}

	// end inline asm
	and.b32  	%r983, %r960, %r982;
	mov.b32 	%r965, 8;
	// begin inline asm
	{
    .reg .pred p;
    and.b32 %r963, %r976, %r965;    setp.ne.u32 p, %r963, 0;
    vote.ballot.sync.b32 %r963, p, 0xffffffff;
    @!p not.b32 %r963, %r963;
}

	// end inline asm
	and.b32  	%r984, %r963, %r983;
	mov.b32 	%r968, 16;
	// begin inline asm
	{
    .reg .pred p;
    and.b32 %r966, %r976, %r968;    setp.ne.u32 p, %r966, 0;
    vote.ballot.sync.b32 %r966, p, 0xffffffff;
    @!p not.b32 %r966, %r966;
}

	// end inline asm
	and.b32  	%r985, %r966, %r984;
	mov.b32 	%r971, 32;
	// begin inline asm
	{
    .reg .pred p;
    and.b32 %r969, %r976, %r971;    setp.ne.u32 p, %r969, 0;
    vote.ballot.sync.b32 %r969, p, 0xffffffff;
    @!p not.b32 %r969, %r969;
}

	// end inline asm
	and.b32  	%r986, %r969, %r985;
	mov.b32 	%r974, 64;
	// begin inline asm
	{
    .reg .pred p;
    and.b32 %r972, %r976, %r974;    setp.ne.u32 p, %r972, 0;
    vote.ballot.sync.b32 %r972, p, 0xffffffff;
    @!p not.b32 %r972, %r972;
}

	// end inline asm
	and.b32  	%r987, %r972, %r986;
	mov.b32 	%r977, 128;
	// begin inline asm
	{
    .reg .pred p;
    and.b32 %r975, %r976, %r977;    setp.ne.u32 p, %r975, 0;
    vote.ballot.sync.b32 %r975, p, 0xffffffff;
    @!p not.b32 %r975, %r975;
}

	// end inline asm
	and.b32  	%r988, %r975, %r987;
	clz.b32 	%r989, %r988;
	sub.s32 	%r155, 31, %r989;
	and.b32  	%r990, %r681, %r988;
	popc.b32 	%r156, %r990;
	setp.ne.s32 	%p110, %r307, %r155;
	mov.b32 	%r1753, 0;
	@%p110 bra 	$L__BB52_179;
	shl.b32 	%r991, %r976, 2;
	add.s32 	%r992, %r9, %r991;
	atom.shared.add.u32 	%r1753, [%r992], %r156;
$L__BB52_179:
	shfl.sync.idx.b32	%r1018|%p111, %r1753, %r155, 31, -1;
	add.s32 	%r159, %r156, %r1018;
	shr.u64 	%rd225, %rd639, %r707;
	cvt.u32.u64 	%r1020, %rd225;
	and.b32  	%r1015, %r1020, %r7;
	mov.b32 	%r995, 1;
	// begin inline asm
	{
    .reg .pred p;
    and.b32 %r993, %r1015, %r995;    setp.ne.u32 p, %r993, 0;
    vote.ballot.sync.b32 %r993, p, 0xffffffff;
    @!p not.b32 %r993, %r993;
}

	// end inline asm
	mov.b32 	%r998, 2;
	// begin inline asm
	{
    .reg .pred p;
    and.b32 %r996, %r1015, %r998;    setp.ne.u32 p, %r996, 0;
    vote.ballot.sync.b32 %r996, p, 0xffffffff;
    @!p not.b32 %r996, %r996;
}

	// end inline asm
	and.b32  	%r1021, %r996, %r993;
	mov.b32 	%r1001, 4;
	// begin inline asm
	{
    .reg .pred p;
    and.b32 %r999, %r1015, %r1001;    setp.ne.u32 p, %r999, 0;
    vote.ballot.sync.b32 %r999, p, 0xffffffff;
    @!p not.b32 %r999, %r999;
}

	// end inline asm
	and.b32  	%r1022, %r999, %r1021;
	mov.b32 	%r1004, 8;
	// begin inline asm
	{
    .reg .pred p;
    and.b32 %r1002, %r1015, %r1004;    setp.ne.u32 p, %r1002, 0;
    vote.ballot.sync.b32 %r1002, p, 0xffffffff;
    @!p not.b32 %r1002, %r1002;
}

	// end inline asm
	and.b32  	%r1023, %r1002, %r1022;
	mov.b32 	%r1007, 16;
	// begin inline asm
	{
    .reg .pred p;
    and.b32 %r1005, %r1015, %r1007;    setp.ne.u32 p, %r1005, 0;
    vote.ballot.sync.b32 %r1005, p, 0xffffffff;
    @!p not.b32 %r1005, %r1005;
}

	// end inline asm
	and.b32  	%r1024, %r1005, %r1023;
	mov.b32 	%r1010, 32;
	// begin inline asm
	{
    .reg .pred p;
    and.b32 %r1008, %r1015, %r1010;    setp.ne.u32 p, %r1008, 0;
    vote.ballot.sync.b32 %r1008, p, 0xffffffff;
    @!p not.b32 %r1008, %r1008;
}

	// end inline asm
	and.b32  	%r1025, %r1008, %r1024;
	mov.b32 	%r1013, 64;
	// begin inline asm
	{
    .reg .pred p;
    and.b32 %r1011, %r1015, %r1013;    setp.ne.u32 p, %r1011, 0;
    vote.ballot.sync.b32 %r1011, p, 0xffffffff;
    @!p not.b32 %r1011, %r1011;
}

	// end inline asm
	and.b32  	%r1026, %r1011, %r1025;
	mov.b32 	%r1016, 128;
	// begin inline asm
	{
    .reg .pred p;
    and.b32 %r1014, %r1015, %r1016;    setp.ne.u32 p, %r1014, 0;
    vote.ballot.sync.b32 %r1014, p, 0xffffffff;
    @!p not.b32 %r1014, %r1014;
}

	// end inline asm
	and.b32  	%r1027, %r1014, %r1026;
	clz.b32 	%r1028, %r1027;
	sub.s32 	%r161, 31, %r1028;
	and.b32  	%r1029, %r681, %r1027;
	popc.b32 	%r162, %r1029;
	setp.ne.s32 	%p112, %r307, %r161;
	mov.b32 	%r1754, 0;
	@%p112 bra 	$L__BB52_181;
	shl.b32 	%r1030, %r1015, 2;
	add.s32 	%r1031, %r9, %r1030;
	atom.shared.add.u32 	%r1754, [%r1031], %r162;
$L__BB52_181:
	shfl.sync.idx.b32	%r1057|%p113, %r1754, %r161, 31, -1;
	add.s32 	%r165, %r162, %r1057;
	shr.u64 	%rd226, %rd638, %r707;
	cvt.u32.u64 	%r1059, %rd226;
	and.b32  	%r1054, %r1059, %r7;
	mov.b32 	%r1034, 1;
	// begin inline asm
	{
    .reg .pred p;
    and.b32 %r1032, %r1054, %r1034;    setp.ne.u32 p, %r1032, 0;
    vote.ballot.sync.b32 %r1032, p, 0xffffffff;
    @!p not.b32 %r1032, %r1032;
}

	// end inline asm
	mov.b32 	%r1037, 2;
	// begin inline asm
	{
    .reg .pred p;
    and.b32 %r1035, %r1054, %r1037;    setp.ne.u32 p, %r1035, 0;
    vote.ballot.sync.b32 %r1035, p, 0xffffffff;
    @!p not.b32 %r1035, %r1035;
}

	// end inline asm
	and.b32  	%r1060, %r1035, %r1032;
	mov.b32 	%r1040, 4;
	// begin inline asm
	{
    .reg .pred p;
    and.b32 %r1038, %r1054, %r1040;    setp.ne.u32 p, %r1038, 0;
    vote.ballot.sync.b32 %r1038, p, 0xffffffff;
    @!p not.b32 %r1038, %r1038;
}

	// end inline asm
	and.b32  	%r1061, %r1038, %r1060;
	mov.b32 	%r1043, 8;
	// begin inline asm
	{
    .reg .pred p;
    and.b32 %r1041, %r1054, %r1043;    setp.ne.u32 p, %r1041, 0;
    vote.ballot.sync.b32 %r1041, p, 0xffffffff;
    @!p not.b32 %r1041, %r1041;
}

	// end inline asm
	and.b32  	%r1062, %r1041, %r1061;
	mov.b32 	%r1046, 16;
	// begin inline asm
	{
    .reg .pred p;
    and.b32 %r1044, %r1054, %r1046;    setp.ne.u32 p, %r1044, 0;
    vote.ballot.sync.b32 %r1044, p, 0xffffffff;
    @!p not.b32 %r1044, %r1044;
}

	// end inline asm
	and.b32  	%r1063, %r1044, %r1062;
	mov.b32 	%r1049, 32;
	// begin inline asm
	{
    .reg .pred p;
    and.b32 %r1047, %r1054, %r1049;    setp.ne.u32 p, %r1047, 0;
    vote.ballot.sync.b32 %r1047, p, 0xffffffff;
    @!p not.b32 %r1047, %r1047;
}

	// end inline asm
	and.b32  	%r1064, %r1047, %r1063;
	mov.b32 	%r1052, 64;
	// begin inline asm
	{
    .reg .pred p;
    and.b32 %r1050, %r1054, %r1052;    setp.ne.u32 p, %r1050, 0;
    vote.ballot.sync.b32 %r1050, p, 0xffffffff;
    @!p not.b32 %r1050, %r1050;
}

	// end inline asm
	and.b32  	%r1065, %r1050, %r1064;
	mov.b32 	%r1055, 128;
	// begin inline asm
	{
    .reg .pred p;
    and.b32 %r1053, %r1054, %r1055;    setp.ne.u32 p, %r1053, 0;
    vote.ballot.sync.b32 %r1053, p, 0xffffffff;
    @!p not.b32 %r1053, %r1053;
}

	// end inline asm
	and.b32  	%r1066, %r1053, %r1065;
	clz.b32 	%r1067, %r1066;
	sub.s32 	%r167, 31, %r1067;
	and.b32  	%r1068, %r681, %r1066;
	popc.b32 	%r168, %r1068;
	setp.ne.s32 	%p114, %r307, %r167;
	mov.b32 	%r1755, 0;
	@%p114 bra 	$L__BB52_183;
	shl.b32 	%r1069, %r1054, 2;
	add.s32 	%r1070, %r9, %r1069;
	atom.shared.add.u32 	%r1755, [%r1070], %r168;
$L__BB52_183:
	shfl.sync.idx.b32	%r1096|%p115, %r1755, %r167, 31, -1;
	add.s32 	%r171, %r168, %r1096;
	shr.u64 	%rd227, %rd637, %r707;
	cvt.u32.u64 	%r1098, %rd227;
	and.b32  	%r1093, %r1098, %r7;
	mov.b32 	%r1073, 1;
	// begin inline asm
	{
    .reg .pred p;
    and.b32 %r1071, %r1093, %r1073;    setp.ne.u32 p, %r1071, 0;
    vote.ballot.sync.b32 %r1071, p, 0xffffffff;
    @!p not.b32 %r1071, %r1071;
}

	// end inline asm
	mov.b32 	%r1076, 2;
	// begin inline asm
	{
    .reg .pred p;
    and.b32 %r1074, %r1093, %r1076;    setp.ne.u32 p, %r1074, 0;
    vote.ballot.sync.b32 %r1074, p, 0xffffffff;
    @!p not.b32 %r1074, %r1074;
}

	// end inline asm
	and.b32  	%r1099, %r1074, %r1071;
	mov.b32 	%r1079, 4;
	// begin inline asm
	{
    .reg .pred p;
    and.b32 %r1077, %r1093, %r1079;    setp.ne.u32 p, %r1077, 0;
    vote.ballot.sync.b32 %r1077, p, 0xffffffff;
    @!p not.b32 %r1077, %r1077;
}

	// end inline asm
	and.b32  	%r1100, %r1077, %r1099;
	mov.b32 	%r1082, 8;
	// begin inline asm
	{
    .reg .pred p;
    and.b32 %r1080, %r1093, %r1082;    setp.ne.u32 p, %r1080, 0;
    vote.ballot.sync.b32 %r1080, p, 0xffffffff;
    @!p not.b32 %r1080, %r1080;
}

	// end inline asm
	and.b32  	%r1101, %r1080, %r1100;
	mov.b32 	%r1085, 16;
	// begin inline asm
	{
    .reg .pred p;
    and.b32 %r1083, %r1093, %r1085;    setp.ne.u32 p, %r1083, 0;
    vote.ballot.sync.b32 %r1083, p, 0xffffffff;
    @!p not.b32 %r1083, %r1083;
}

	// end inline asm
	and.b32  	%r1102, %r1083, %r1101;
	mov.b32 	%r1088, 32;
	// begin inline asm
	{
    .reg .pred p;
    and.b32 %r1086, %r1093, %r1088;    setp.ne.u32 p, %r1086, 0;
    vote.ballot.sync.b32 %r1086, p, 0xffffffff;
    @!p not.b32 %r1086, %r1086;
}

	// end inline asm
	and.b32  	%r1103, %r1086, %r1102;
	mov.b32 	%r1091, 64;
	// begin inline asm
	{
    .reg .pred p;
    and.b32 %r1089, %r1093, %r1091;    setp.ne.u32 p, %r1089, 0;
    vote.ballot.sync.b32 %r1089, p, 0xffffffff;
    @!p not.b32 %r1089, %r1089;
}

	// end inline asm
	and.b32  	%r1104, %r1089, %r1103;
	mov.b32 	%r1094, 128;
	// begin inline asm
	{
    .reg .pred p;
    and.b32 %r1092, %r1093, %r1094;    setp.ne.u32 p, %r1092, 0;
    vote.ballot.sync.b32 %r1092, p, 0xffffffff;
    @!p not.b32 %r1092, %r1092;
}

	// end inline asm
	and.b32  	%r1105, %r1092, %r1104;
	clz.b32 	%r1106, %r1105;
	sub.s32 	%r173, 31, %r1106;
	and.b32  	%r1107, %r681, %r1105;
	popc.b32 	%r174, %r1107;
	setp.ne.s32 	%p116, %r307, %r173;
	mov.b32 	%r1756, 0;
	@%p116 bra 	$L__BB52_185;
	shl.b32 	%r1108, %r1093, 2;
	add.s32 	%r1109, %r9, %r1108;
	atom.shared.add.u32 	%r1756, [%r1109], %r174;
$L__BB52_185:
	shfl.sync.idx.b32	%r1135|%p117, %r1756, %r173, 31, -1;
	add.s32 	%r177, %r174, %r1135;
	shr.u64 	%rd228, %rd636, %r707;
	cvt.u32.u64 	%r1137, %rd228;
	and.b32  	%r1132, %r1137, %r7;
	mov.b32 	%r1112, 1;
	// begin inline asm
	{
    .reg .pred p;
    and.b32 %r1110, %r1132, %r1112;    setp.ne.u32 p, %r1110, 0;
    vote.ballot.sync.b32 %r1110, p, 0xffffffff;
    @!p not.b32 %r1110, %r1110;
}

	// end inline asm
	mov.b32 	%r1115, 2;
	// begin inline asm
	{
    .reg .pred p;
    and.b32 %r1113, %r1132, %r1115;    setp.ne.u32 p, %r1113, 0;
    vote.ballot.sync.b32 %r1113, p, 0xffffffff;
    @!p not.b32 %r1113, %r1113;
}

	// end inline asm
	and.b32  	%r1138, %r1113, %r1110;
	mov.b32 	%r1118, 4;
	// begin inline asm
	{
    .reg .pred p;
    and.b32 %r1116, %r1132, %r1118;    setp.ne.u32 p, %r1116, 0;
    vote.ballot.sync.b32 %r1116, p, 0xffffffff;
    @!p not.b32 %r1116, %r1116;
}

	// end inline asm
	and.b32  	%r1139, %r1116, %r1138;
	mov.b32 	%r1121, 8;
	// begin inline asm
	{
    .reg .pred p;
    and.b32 %r1119, %r1132, %r1121;    setp.ne.u32 p, %r1119, 0;
    vote.ballot.sync.b32 %r1119, p, 0xffffffff;
    @!p not.b32 %r1119, %r1119;
}

	// end inline asm
	and.b32  	%r1140, %r1119, %r1139;
	mov.b32 	%r1124, 16;
	// begin inline asm
	{
    .reg .pred p;
    and.b32 %r1122, %r1132, %r1124;    setp.ne.u32 p, %r1122, 0;
    vote.ballot.sync.b32 %r1122, p, 0xffffffff;
    @!p not.b32 %r1122, %r1122;
}

	// end inline asm
	and.b32  	%r1141, %r1122, %r1140;
	mov.b32 	%r1127, 32;
	// begin inline asm
	{
    .reg .pred p;
    and.b32 %r1125, %r1132, %r1127;    setp.ne.u32 p, %r1125, 0;
    vote.ballot.sync.b32 %r1125, p, 0xffffffff;
    @!p not.b32 %r1125, %r1125;
}

	// end inline asm
	and.b32  	%r1142, %r1125, %r1141;
	mov.b32 	%r1130, 64;
	// begin inline asm
	{
    .reg .pred p;
    and.b32 %r1128, %r1132, %r1130;    setp.ne.u32 p, %r1128, 0;
    vote.ballot.sync.b32 %r1128, p, 0xffffffff;
    @!p not.b32 %r1128, %r1128;
}

	// end inline asm
	and.b32  	%r1143, %r1128, %r1142;
	mov.b32 	%r1133, 128;
	// begin inline asm
	{
    .reg .pred p;
    and.b32 %r1131, %r1132, %r1133;    setp.ne.u32 p, %r1131, 0;
    vote.ballot.sync.b32 %r1131, p, 0xffffffff;
    @!p not.b32 %r1131, %r1131;
}

	// end inline asm
	and.b32  	%r1144, %r1131, %r1143;
	clz.b32 	%r1145, %r1144;
	sub.s32 	%r179, 31, %r1145;
	and.b32  	%r1146, %r681, %r1144;
	popc.b32 	%r180, %r1146;
	setp.ne.s32 	%p118, %r307, %r179;
	mov.b32 	%r1757, 0;
	@%p118 bra 	$L__BB52_187;
	shl.b32 	%r1147, %r1132, 2;
	add.s32 	%r1148, %r9, %r1147;
	atom.shared.add.u32 	%r1757, [%r1148], %r180;
$L__BB52_187:
	shfl.sync.idx.b32	%r1174|%p119, %r1757, %r179, 31, -1;
	add.s32 	%r183, %r180, %r1174;
	shr.u64 	%rd229, %rd635, %r707;
	cvt.u32.u64 	%r1176, %rd229;
	and.b32  	%r1171, %r1176, %r7;
	mov.b32 	%r1151, 1;
	// begin inline asm
	{
    .reg .pred p;
    and.b32 %r1149, %r1171, %r1151;    setp.ne.u32 p, %r1149, 0;
    vote.ballot.sync.b32 %r1149, p, 0xffffffff;
    @!p not.b32 %r1149, %r1149;
}

	// end inline asm
	mov.b32 	%r1154, 2;
	// begin inline asm
	{
    .reg .pred p;
    and.b32 %r1152, %r1171, %r1154;    setp.ne.u32 p, %r1152, 0;
    vote.ballot.sync.b32 %r1152, p, 0xffffffff;
    @!p not.b32 %r1152, %r1152;
}

	// end inline asm
	and.b32  	%r1177, %r1152, %r1149;
	mov.b32 	%r1157, 4;
	// begin inline asm
	{
    .reg .pred p;
    and.b32 %r1155, %r1171, %r1157;    setp.ne.u32 p, %r1155, 0;
    vote.ballot.sync.b32 %r1155, p, 0xffffffff;
    @!p not.b32 %r1155, %r1155;
}

	// end inline asm
	and.b32  	%r1178, %r1155, %r1177;
	mov.b32 	%r1160, 8;
	// begin inline asm
	{
    .reg .pred p;
    and.b32 %r1158, %r1171, %r1160;    setp.ne.u32 p, %r1158, 0;
    vote.ballot.sync.b32 %r1158, p, 0xffffffff;
    @!p not.b32 %r1158, %r1158;
}

	// end inline asm
	and.b32  	%r1179, %r1158, %r1178;
	mov.b32 	%r1163, 16;
	// begin inline asm
	{
    .reg .pred p;
    and.b32 %r1161, %r1171, %r1163;    setp.ne.u32 p, %r1161, 0;
    vote.ballot.sync.b32 %r1161, p, 0xffffffff;
    @!p not.b32 %r1161, %r1161;
}

	// end inline asm
	and.b32  	%r1180, %r1161, %r1179;
	mov.b32 	%r1166, 32;
	// begin inline asm
	{
    .reg .pred p;
    and.b32 %r1164, %r1171, %r1166;    setp.ne.u32 p, %r1164, 0;
    vote.ballot.sync.b32 %r1164, p, 0xffffffff;
    @!p not.b32 %r1164, %r1164;
}

	// end inline asm
	and.b32  	%r1181, %r1164, %r1180;
	mov.b32 	%r1169, 64;
	// begin inline asm
	{
    .reg .pred p;
    and.b32 %r1167, %r1171, %r1169;    setp.ne.u32 p, %r1167, 0;
    vote.ballot.sync.b32 %r1167, p, 0xffffffff;
    @!p not.b32 %r1167, %r1167;
}

	// end inline asm
	and.b32  	%r1182, %r1167, %r1181;
	mov.b32 	%r1172, 128;
	// begin inline asm
	{
    .reg .pred p;
    and.b32 %r1170, %r1171, %r1172;    setp.ne.u32 p, %r1170, 0;
    vote.ballot.sync.b32 %r1170, p, 0xffffffff;
    @!p not.b32 %r1170, %r1170;
}

	// end inline asm
	and.b32  	%r1183, %r1170, %r1182;
	clz.b32 	%r1184, %r1183;
	sub.s32 	%r185, 31, %r1184;
	and.b32  	%r1185, %r681, %r1183;
	popc.b32 	%r186, %r1185;
	setp.ne.s32 	%p120, %r307, %r185;
	mov.b32 	%r1758, 0;
	@%p120 bra 	$L__BB52_189;
	shl.b32 	%r1186, %r1171, 2;
	add.s32 	%r1187, %r9, %r1186;
	atom.shared.add.u32 	%r1758, [%r1187], %r186;
$L__BB52_189:
	shfl.sync.idx.b32	%r1213|%p121, %r1758, %r185, 31, -1;
	add.s32 	%r189, %r186, %r1213;
	shr.u64 	%rd230, %rd634, %r707;
	cvt.u32.u64 	%r1215, %rd230;
	and.b32  	%r1210, %r1215, %r7;
	mov.b32 	%r1190, 1;
	// begin inline asm
	{
    .reg .pred p;
    and.b32 %r1188, %r1210, %r1190;    setp.ne.u32 p, %r1188, 0;
    vote.ballot.sync.b32 %r1188, p, 0xffffffff;
    @!p not.b32 %r1188, %r1188;
}

	// end inline asm
	mov.b32 	%r1193, 2;
	// begin inline asm
	{
    .reg .pred p;
    and.b32 %r1191, %r1210, %r1193;    setp.ne.u32 p, %r1191, 0;
    vote.ballot.sync.b32 %r1191, p, 0xffffffff;
    @!p not.b32 %r1191, %r1191;
}

	// end inline asm
	and.b32  	%r1216, %r1191, %r1188;
	mov.b32 	%r1196, 4;
	// begin inline asm
	{
    .reg .pred p;
    and.b32 %r1194, %r1210, %r1196;    setp.ne.u32 p, %r1194, 0;
    vote.ballot.sync.b32 %r1194, p, 0xffffffff;
    @!p not.b32 %r1194, %r1194;
}

	// end inline asm
	and.b32  	%r1217, %r1194, %r1216;
	mov.b32 	%r1199, 8;
	// begin inline asm
	{
    .reg .pred p;
    and.b32 %r1197, %r1210, %r1199;    setp.ne.u32 p, %r1197, 0;
    vote.ballot.sync.b32 %r1197, p, 0xffffffff;
    @!p not.b32 %r1197, %r1197;
}

	// end inline asm
	and.b32  	%r1218, %r1197, %r1217;
	mov.b32 	%r1202, 16;
	// begin inline asm
	{
    .reg .pred p;
    and.b32 %r1200, %r1210, %r1202;    setp.ne.u32 p, %r1200, 0;
    vote.ballot.sync.b32 %r1200, p, 0xffffffff;
    @!p not.b32 %r1200, %r1200;
}

	// end inline asm
	and.b32  	%r1219, %r1200, %r1218;
	mov.b32 	%r1205, 32;
	// begin inline asm
	{
    .reg .pred p;
    and.b32 %r1203, %r1210, %r1205;    setp.ne.u32 p, %r1203, 0;
    vote.ballot.sync.b32 %r1203, p, 0xffffffff;
    @!p not.b32 %r1203, %r1203;
}

	// end inline asm
	and.b32  	%r1220, %r1203, %r1219;
	mov.b32 	%r1208, 64;
	// begin inline asm
	{
    .reg .pred p;
    and.b32 %r1206, %r1210, %r1208;    setp.ne.u32 p, %r1206, 0;
    vote.ballot.sync.b32 %r1206, p, 0xffffffff;
    @!p not.b32 %r1206, %r1206;
}

	// end inline asm
	and.b32  	%r1221, %r1206, %r1220;
	mov.b32 	%r1211, 128;
	// begin inline asm
	{
    .reg .pred p;
    and.b32 %r1209, %r1210, %r1211;    setp.ne.u32 p, %r1209, 0;
    vote.ballot.sync.b32 %r1209, p, 0xffffffff;
    @!p not.b32 %r1209, %r1209;
}

	// end inline asm
	and.b32  	%r1222, %r1209, %r1221;
	clz.b32 	%r1223, %r1222;
	sub.s32 	%r191, 31, %r1223;
	and.b32  	%r1224, %r681, %r1222;
	popc.b32 	%r192, %r1224;
	setp.ne.s32 	%p122, %r307, %r191;
	mov.b32 	%r1759, 0;
	@%p122 bra 	$L__BB52_191;
	shl.b32 	%r1225, %r1210, 2;
	add.s32 	%r1226, %r9, %r1225;
	atom.shared.add.u32 	%r1759, [%r1226], %r192;
$L__BB52_191:
	shfl.sync.idx.b32	%r1252|%p123, %r1759, %r191, 31, -1;
	add.s32 	%r195, %r192, %r1252;
	shr.u64 	%rd231, %rd633, %r707;
	cvt.u32.u64 	%r1254, %rd231;
	and.b32  	%r1249, %r1254, %r7;
	mov.b32 	%r1229, 1;
	// begin inline asm
	{
    .reg .pred p;
    and.b32 %r1227, %r1249, %r1229;    setp.ne.u32 p, %r1227, 0;
    vote.ballot.sync.b32 %r1227, p, 0xffffffff;
    @!p not.b32 %r1227, %r1227;
}

	// end inline asm
	mov.b32 	%r1232, 2;
	// begin inline asm
	{
    .reg .pred p;
    and.b32 %r1230, %r1249, %r1232;    setp.ne.u32 p, %r1230, 0;
    vote.ballot.sync.b32 %r1230, p, 0xffffffff;
    @!p not.b32 %r1230, %r1230;
}

	// end inline asm
	and.b32  	%r1255, %r1230, %r1227;
	mov.b32 	%r1235, 4;
	// begin inline asm
	{
    .reg .pred p;
    and.b32 %r1233, %r1249, %r1235;    setp.ne.u32 p, %r1233, 0;
    vote.ballot.sync.b32 %r1233, p, 0xffffffff;
    @!p not.b32 %r1233, %r1233;
}

	// end inline asm
	and.b32  	%r1256, %r1233, %r1255;
	mov.b32 	%r1238, 8;
	// begin inline asm
	{
    .reg .pred p;
    and.b32 %r1236, %r1249, %r1238;    setp.ne.u32 p, %r1236, 0;
    vote.ballot.sync.b32 %r1236, p, 0xffffffff;
    @!p not.b32 %r1236, %r1236;
}

	// end inline asm
	and.b32  	%r1257, %r1236, %r1256;
	mov.b32 	%r1241, 16;
	// begin inline asm
	{
    .reg .pred p;
    and.b32 %r1239, %r1249, %r1241;    setp.ne.u32 p, %r1239, 0;
    vote.ballot.sync.b32 %r1239, p, 0xffffffff;
    @!p not.b32 %r1239, %r1239;
}

	// end inline asm
	and.b32  	%r1258, %r1239, %r1257;
	mov.b32 	%r1244, 32;
	// begin inline asm
	{
    .reg .pred p;
    and.b32 %r1242, %r1249, %r1244;    setp.ne.u32 p, %r1242, 0;
    vote.ballot.sync.b32 %r1242, p, 0xffffffff;
    @!p not.b32 %r1242, %r1242;
}

	// end inline asm
	and.b32  	%r1259, %r1242, %r1258;
	mov.b32 	%r1247, 64;
	// begin inline asm
	{
    .reg .pred p;
    and.b32 %r1245, %r1249, %r1247;    setp.ne.u32 p, %r1245, 0;
    vote.ballot.sync.b32 %r1245, p, 0xffffffff;
    @!p not.b32 %r1245, %r1245;
}

	// end inline asm
	and.b32  	%r1260, %r1245, %r1259;
	mov.b32 	%r1250, 128;
	// begin inline asm
	{
    .reg .pred p;
    and.b32 %r1248, %r1249, %r1250;    setp.ne.u32 p, %r1248, 0;
    vote.ballot.sync.b32 %r1248, p, 0xffffffff;
    @!p not.b32 %r1248, %r1248;
}

	// end inline asm
	and.b32  	%r1261, %r1248, %r1260;
	clz.b32 	%r1262, %r1261;
	sub.s32 	%r197, 31, %r1262;
	and.b32  	%r1263, %r681, %r1261;
	popc.b32 	%r198, %r1263;
	setp.ne.s32 	%p124, %r307, %r197;
	mov.b32 	%r1760, 0;
	@%p124 bra 	$L__BB52_193;
	shl.b32 	%r1264, %r1249, 2;
	add.s32 	%r1265, %r9, %r1264;
	atom.shared.add.u32 	%r1760, [%r1265], %r198;
$L__BB52_193:
	setp.gt.u32 	%p125, %r1, 255;
	shfl.sync.idx.b32	%r1266|%p126, %r1760, %r197, 31, -1;
	add.s32 	%r201, %r198, %r1266;
	bar.sync 	0;
	shl.b32 	%r1267, %r117, 3;
	add.s32 	%r202, %r586, %r1267;
	st.shared.u64 	[%r202+-8], %rd647;
	shl.b32 	%r1269, %r123, 3;
	add.s32 	%r203, %r586, %r1269;
	st.shared.u64 	[%r203+-8], %rd646;
	shl.b32 	%r1270, %r129, 3;
	add.s32 	%r204, %r586, %r1270;
	st.shared.u64 	[%r204+-8], %rd645;
	shl.b32 	%r1271, %r135, 3;
	add.s32 	%r205, %r586, %r1271;
	st.shared.u64 	[%r205+-8], %rd644;
	shl.b32 	%r1272, %r141, 3;
	add.s32 	%r206, %r586, %r1272;
	st.shared.u64 	[%r206+-8], %rd643;
	shl.b32 	%r1273, %r147, 3;
	add.s32 	%r207, %r586, %r1273;
	st.shared.u64 	[%r207+-8], %rd642;
	shl.b32 	%r1274, %r153, 3;
	add.s32 	%r208, %r586, %r1274;
	st.shared.u64 	[%r208+-8], %rd641;
	shl.b32 	%r1275, %r159, 3;
	add.s32 	%r209, %r586, %r1275;
	st.shared.u64 	[%r209+-8], %rd640;
	shl.b32 	%r1276, %r165, 3;
	add.s32 	%r210, %r586, %r1276;
	st.shared.u64 	[%r210+-8], %rd639;
	shl.b32 	%r1277, %r171, 3;
	add.s32 	%r211, %r586, %r1277;
	st.shared.u64 	[%r211+-8], %rd638;
	shl.b32 	%r1278, %r177, 3;
	add.s32 	%r212, %r586, %r1278;
	st.shared.u64 	[%r212+-8], %rd637;
	shl.b32 	%r1279, %r183, 3;
	add.s32 	%r213, %r586, %r1279;
	st.shared.u64 	[%r213+-8], %rd636;
	shl.b32 	%r1280, %r189, 3;
	add.s32 	%r214, %r586, %r1280;
	st.shared.u64 	[%r214+-8], %rd635;
	shl.b32 	%r1281, %r195, 3;
	add.s32 	%r215, %r586, %r1281;
	st.shared.u64 	[%r215+-8], %rd634;
	shl.b32 	%r1282, %r201, 3;
	add.s32 	%r216, %r586, %r1282;
	st.shared.u64 	[%r216+-8], %rd633;
	shl.b32 	%r1283, %r1, 3;
	add.s32 	%r1284, %r586, %r1283;
	add.s32 	%r217, %r1284, 46080;
	@%p125 bra 	$L__BB52_201;
	ld.param.u64 	%rd601, [_ZN3cub18CUB_300001_SM_10006detail10radix_sort29DeviceRadixSortOnesweepKernelINS1_5radix10policy_hubIljyE10Policy1000ELNS0_9SortOrderE0EljyiiNS1_21identity_decomposer_tEEEvPT5_SB_PT3_PKSC_PT1_PKSG_PT2_PKSK_T4_iiT6__param_3];
	cvta.to.global.u64 	%rd232, %rd601;
	shl.b64 	%rd233, %rd85, 3;
	add.s64 	%rd234, %rd232, %rd233;
	ld.global.u64 	%rd235, [%rd234];
	cvt.s64.s32 	%rd236, %r110;
	sub.s64 	%rd648, %rd235, %rd236;
	st.shared.u64 	[%r217], %rd648;
	setp.lt.s32 	%p127, %r3, 1;
	mov.u32 	%r1764, %r1712;
	@%p127 bra 	$L__BB52_200;
	mov.b32 	%r1762, -1;
	mov.u32 	%r1761, %r3;
	mov.u32 	%r1764, %r1712;
$L__BB52_196:
	ld.param.u64 	%rd595, [_ZN3cub18CUB_300001_SM_10006detail10radix_sort29DeviceRadixSortOnesweepKernelINS1_5radix10policy_hubIljyE10Policy1000ELNS0_9SortOrderE0EljyiiNS1_21identity_decomposer_tEEEvPT5_SB_PT3_PKSC_PT1_PKSG_PT2_PKSK_T4_iiT6__param_0];
	add.s32 	%r221, %r1761, -1;
	shl.b32 	%r1286, %r221, 8;
	add.s32 	%r1287, %r1286, %r1;
	cvta.to.global.u64 	%rd237, %rd595;
	mul.wide.s32 	%rd238, %r1287, 4;
	add.s64 	%rd111, %rd237, %rd238;
$L__BB52_197:
	membar.cta;
	ld.volatile.global.u32 	%r222, [%rd111];
	setp.eq.s32 	%p128, %r222, 0;
	@%p128 bra 	$L__BB52_197;
	and.b32  	%r1288, %r222, 1073741823;
	add.s32 	%r1764, %r1288, %r1764;
	setp.gt.s32 	%p129, %r222, -1;
	vote.sync.ballot.b32 	%r1762, %p129, %r1762;
	setp.gt.u32 	%p131, %r1761, 1;
	and.pred  	%p132, %p129, %p131;
	mov.u32 	%r1761, %r221;
	@%p132 bra 	$L__BB52_196;
	ld.shared.u64 	%rd648, [%r217];
$L__BB52_200:
	or.b32  	%r1289, %r1764, -2147483648;
	st.volatile.global.u32 	[%rd68], %r1289;
	sub.s32 	%r1290, %r1764, %r1712;
	cvt.s64.s32 	%rd239, %r1290;
	add.s64 	%rd240, %rd648, %rd239;
	st.shared.u64 	[%r217], %rd240;
$L__BB52_201:
	ld.param.u64 	%rd598, [_ZN3cub18CUB_300001_SM_10006detail10radix_sort29DeviceRadixSortOnesweepKernelINS1_5radix10policy_hubIljyE10Policy1000ELNS0_9SortOrderE0EljyiiNS1_21identity_decomposer_tEEEvPT5_SB_PT3_PKSC_PT1_PKSG_PT2_PKSK_T4_iiT6__param_2];
	setp.gt.u32 	%p133, %r1, 255;
	setp.lt.s32 	%p134, %r4, %r304;
	setp.eq.s64 	%p135, %rd598, 0;
	or.pred  	%p136, %p135, %p134;
	or.pred  	%p137, %p133, %p136;
	@%p137 bra 	$L__BB52_203;
	ld.param.u64 	%rd599, [_ZN3cub18CUB_300001_SM_10006detail10radix_sort29DeviceRadixSortOnesweepKernelINS1_5radix10policy_hubIljyE10Policy1000ELNS0_9SortOrderE0EljyiiNS1_21identity_decomposer_tEEEvPT5_SB_PT3_PKSC_PT1_PKSG_PT2_PKSK_T4_iiT6__param_2];
	ld.shared.u64 	%rd241, [%r217];
	cvt.s64.s32 	%rd242, %r1712;
	cvt.s64.s32 	%rd243, %r110;
	add.s64 	%rd244, %rd243, %rd242;
	add.s64 	%rd245, %rd244, %rd241;
	cvta.to.global.u64 	%rd246, %rd599;
	shl.b64 	%rd247, %rd85, 3;
	add.s64 	%rd248, %rd246, %rd247;
	st.global.u64 	[%rd248], %rd245;
$L__BB52_203:
	setp.gt.s32 	%p138, %r4, %r304;
	bar.sync 	0;
	add.s32 	%r226, %r217, -46080;
	@%p138 bra 	$L__BB52_205;
	ld.shared.u64 	%rd249, [%r217+-46080];
	shr.u64 	%rd250, %rd249, %r707;
	cvt.u32.u64 	%r1292, %rd250;
	and.b32  	%r1293, %r1292, %r7;
	shl.b32 	%r1294, %r1293, 3;
	add.s32 	%r1296, %r586, 46080;
	add.s32 	%r1297, %r1296, %r1294;
	ld.shared.u64 	%rd251, [%r1297];
	add.s64 	%rd252, %rd251, %rd85;
	xor.b64  	%rd253, %rd249, -9223372036854775808;
	shl.b64 	%rd254, %rd252, 3;
	add.s64 	%rd255, %rd2, %rd254;
	st.global.u64 	[%rd255], %rd253;
	bar.warp.sync 	-1;
	ld.shared.u64 	%rd256, [%r217+-43008];
	shr.u64 	%rd257, %rd256, %r707;
	cvt.u32.u64 	%r1298, %rd257;
	and.b32  	%r1299, %r1298, %r7;
	shl.b32 	%r1300, %r1299, 3;
	add.s32 	%r1301, %r1296, %r1300;
	ld.shared.u64 	%rd258, [%r1301];
	add.s64 	%rd259, %rd258, %rd85;
	xor.b64  	%rd260, %rd256, -9223372036854775808;
	shl.b64 	%rd261, %rd259, 3;
	add.s64 	%rd262, %rd2, %rd261;
	st.global.u64 	[%rd262+3072], %rd260;
	bar.warp.sync 	-1;
	ld.shared.u64 	%rd263, [%r217+-39936];
	shr.u64 	%rd264, %rd263, %r707;
	cvt.u32.u64 	%r1302, %rd264;
	and.b32  	%r1303, %r1302, %r7;
	shl.b32 	%r1304, %r1303, 3;
	add.s32 	%r1305, %r1296, %r1304;
	ld.shared.u64 	%rd265, [%r1305];
	add.s64 	%rd266, %rd265, %rd85;
	xor.b64  	%rd267, %rd263, -9223372036854775808;
	shl.b64 	%rd268, %rd266, 3;
	add.s64 	%rd269, %rd2, %rd268;
	st.global.u64 	[%rd269+6144], %rd267;
	bar.warp.sync 	-1;
	ld.shared.u64 	%rd270, [%r217+-36864];
	shr.u64 	%rd271, %rd270, %r707;
	cvt.u32.u64 	%r1306, %rd271;
	and.b32  	%r1307, %r1306, %r7;
	shl.b32 	%r1308, %r1307, 3;
	add.s32 	%r1309, %r1296, %r1308;
	ld.shared.u64 	%rd272, [%r1309];
	add.s64 	%rd273, %rd272, %rd85;
	xor.b64  	%rd274, %rd270, -9223372036854775808;
	shl.b64 	%rd275, %rd273, 3;
	add.s64 	%rd276, %rd2, %rd275;
	st.global.u64 	[%rd276+9216], %rd274;
	bar.warp.sync 	-1;
	ld.shared.u64 	%rd277, [%r217+-33792];
	shr.u64 	%rd278, %rd277, %r707;
	cvt.u32.u64 	%r1310, %rd278;
	and.b32  	%r1311, %r1310, %r7;
	shl.b32 	%r1312, %r1311, 3;
	add.s32 	%r1313, %r1296, %r1312;
	ld.shared.u64 	%rd279, [%r1313];
	add.s64 	%rd280, %rd279, %rd85;
	xor.b64  	%rd281, %rd277, -9223372036854775808;
	shl.b64 	%rd282, %rd280, 3;
	add.s64 	%rd283, %rd2, %rd282;
	st.global.u64 	[%rd283+12288], %rd281;
	bar.warp.sync 	-1;
	ld.shared.u64 	%rd284, [%r217+-30720];
	shr.u64 	%rd285, %rd284, %r707;
	cvt.u32.u64 	%r1314, %rd285;
	and.b32  	%r1315, %r1314, %r7;
	shl.b32 	%r1316, %r1315, 3;
	add.s32 	%r1317, %r1296, %r1316;
	ld.shared.u64 	%rd286, [%r1317];
	add.s64 	%rd287, %rd286, %rd85;
	xor.b64  	%rd288, %rd284, -9223372036854775808;
	shl.b64 	%rd289, %rd287, 3;
	add.s64 	%rd290, %rd2, %rd289;
	st.global.u64 	[%rd290+15360], %rd288;
	bar.warp.sync 	-1;
	ld.shared.u64 	%rd291, [%r217+-27648];
	shr.u64 	%rd292, %rd291, %r707;
	cvt.u32.u64 	%r1318, %rd292;
	and.b32  	%r1319, %r1318, %r7;
	shl.b32 	%r1320, %r1319, 3;
	add.s32 	%r1321, %r1296, %r1320;
	ld.shared.u64 	%rd293, [%r1321];
	add.s64 	%rd294, %rd293, %rd85;
	xor.b64  	%rd295, %rd291, -9223372036854775808;
	shl.b64 	%rd296, %rd294, 3;
	add.s64 	%rd297, %rd2, %rd296;
	st.global.u64 	[%rd297+18432], %rd295;
	bar.warp.sync 	-1;
	ld.shared.u64 	%rd298, [%r217+-24576];
	shr.u64 	%rd299, %rd298, %r707;
	cvt.u32.u64 	%r1322, %rd299;
	and.b32  	%r1323, %r1322, %r7;
	shl.b32 	%r1324, %r1323, 3;
	add.s32 	%r1325, %r1296, %r1324;
	ld.shared.u64 	%rd300, [%r1325];
	add.s64 	%rd301, %rd300, %rd85;
	xor.b64  	%rd302, %rd298, -9223372036854775808;
	shl.b64 	%rd303, %rd301, 3;
	add.s64 	%rd304, %rd2, %rd303;
	st.global.u64 	[%rd304+21504], %rd302;
	bar.warp.sync 	-1;
	ld.shared.u64 	%rd305, [%r217+-21504];
	shr.u64 	%rd306, %rd305, %r707;
	cvt.u32.u64 	%r1326, %rd306;
	and.b32  	%r1327, %r1326, %r7;
	shl.b32 	%r1328, %r1327, 3;
	add.s32 	%r1329, %r1296, %r1328;
	ld.shared.u64 	%rd307, [%r1329];
	add.s64 	%rd308, %rd307, %rd85;
	xor.b64  	%rd309, %rd305, -9223372036854775808;
	shl.b64 	%rd310, %rd308, 3;
	add.s64 	%rd311, %rd2, %rd310;
	st.global.u64 	[%rd311+24576], %rd309;
	bar.warp.sync 	-1;
	ld.shared.u64 	%rd312, [%r217+-18432];
	shr.u64 	%rd313, %rd312, %r707;
	cvt.u32.u64 	%r1330, %rd313;
	and.b32  	%r1331, %r1330, %r7;
	shl.b32 	%r1332, %r1331, 3;
	add.s32 	%r1333, %r1296, %r1332;
	ld.shared.u64 	%rd314, [%r1333];
	add.s64 	%rd315, %rd314, %rd85;
	xor.b64  	%rd316, %rd312, -9223372036854775808;
	shl.b64 	%rd317, %rd315, 3;
	add.s64 	%rd318, %rd2, %rd317;
	st.global.u64 	[%rd318+27648], %rd316;
	bar.warp.sync 	-1;
	ld.shared.u64 	%rd319, [%r217+-15360];
	shr.u64 	%rd320, %rd319, %r707;
	cvt.u32.u64 	%r1334, %rd320;
	and.b32  	%r1335, %r1334, %r7;
	shl.b32 	%r1336, %r1335, 3;
	add.s32 	%r1337, %r1296, %r1336;
	ld.shared.u64 	%rd321, [%r1337];
	add.s64 	%rd322, %rd321, %rd85;
	xor.b64  	%rd323, %rd319, -9223372036854775808;
	shl.b64 	%rd324, %rd322, 3;
	add.s64 	%rd325, %rd2, %rd324;
	st.global.u64 	[%rd325+30720], %rd323;
	bar.warp.sync 	-1;
	ld.shared.u64 	%rd326, [%r217+-12288];
	shr.u64 	%rd327, %rd326, %r707;
	cvt.u32.u64 	%r1338, %rd327;
	and.b32  	%r1339, %r1338, %r7;
	shl.b32 	%r1340, %r1339, 3;
	add.s32 	%r1341, %r1296, %r1340;
	ld.shared.u64 	%rd328, [%r1341];
	add.s64 	%rd329, %rd328, %rd85;
	xor.b64  	%rd330, %rd326, -9223372036854775808;
	shl.b64 	%rd331, %rd329, 3;
	add.s64 	%rd332, %rd2, %rd331;
	st.global.u64 	[%rd332+33792], %rd330;
	bar.warp.sync 	-1;
	ld.shared.u64 	%rd333, [%r217+-9216];
	shr.u64 	%rd334, %rd333, %r707;
	cvt.u32.u64 	%r1342, %rd334;
	and.b32  	%r1343, %r1342, %r7;
	shl.b32 	%r1344, %r1343, 3;
	add.s32 	%r1345, %r1296, %r1344;
	ld.shared.u64 	%rd335, [%r1345];
	add.s64 	%rd336, %rd335, %rd85;
	xor.b64  	%rd337, %rd333, -9223372036854775808;
	shl.b64 	%rd338, %rd336, 3;
	add.s64 	%rd339, %rd2, %rd338;
	st.global.u64 	[%rd339+36864], %rd337;
	bar.warp.sync 	-1;
	ld.shared.u64 	%rd340, [%r217+-6144];
	shr.u64 	%rd341, %rd340, %r707;
	cvt.u32.u64 	%r1346, %rd341;
	and.b32  	%r1347, %r1346, %r7;
	shl.b32 	%r1348, %r1347, 3;
	add.s32 	%r1349, %r1296, %r1348;
	ld.shared.u64 	%rd342, [%r1349];
	add.s64 	%rd343, %rd342, %rd85;
	xor.b64  	%rd344, %rd340, -9223372036854775808;
	shl.b64 	%rd345, %rd343, 3;
	add.s64 	%rd346, %rd2, %rd345;
	st.global.u64 	[%rd346+39936], %rd344;
	bar.warp.sync 	-1;
	ld.shared.u64 	%rd347, [%r217+-3072];
	shr.u64 	%rd348, %rd347, %r707;
	cvt.u32.u64 	%r1350, %rd348;
	and.b32  	%r1351, %r1350, %r7;
	shl.b32 	%r1352, %r1351, 3;
	add.s32 	%r1353, %r1296, %r1352;
	ld.shared.u64 	%rd349, [%r1353];
	add.s64 	%rd350, %rd349, %rd85;
	xor.b64  	%rd351, %rd347, -9223372036854775808;
	shl.b64 	%rd352, %rd350, 3;
	add.s64 	%rd353, %rd2, %rd352;
	st.global.u64 	[%rd353+43008], %rd351;
	bar.warp.sync 	-1;
	bra.uni 	$L__BB52_236;
$L__BB52_205:
	mad.lo.s32 	%r227, %r3, -5760, %r304;
	setp.ge.s32 	%p139, %r1, %r227;
	@%p139 bra 	$L__BB52_207;
	ld.shared.u64 	%rd354, [%r226];
	shr.u64 	%rd355, %rd354, %r707;
	cvt.u32.u64 	%r1355, %rd355;
	and.b32  	%r1356, %r1355, %r7;
	shl.b32 	%r1357, %r1356, 3;
	add.s32 	%r1359, %r586, %r1357;
	ld.shared.u64 	%rd356, [%r1359+46080];
	xor.b64  	%rd357, %rd354, -9223372036854775808;
	add.s64 	%rd358, %rd356, %rd85;
	shl.b64 	%rd359, %rd358, 3;
	add.s64 	%rd360, %rd2, %rd359;
	st.global.u64 	[%rd360], %rd357;
$L__BB52_207:
	bar.warp.sync 	-1;
	add.s32 	%r1360, %r1, 384;
	setp.ge.s32 	%p140, %r1360, %r227;
	@%p140 bra 	$L__BB52_209;
	ld.shared.u64 	%rd361, [%r217+-43008];
	shr.u64 	%rd362, %rd361, %r707;
	cvt.u32.u64 	%r1362, %rd362;
	and.b32  	%r1363, %r1362, %r7;
	shl.b32 	%r1364, %r1363, 3;
	add.s32 	%r1366, %r586, %r1364;
	ld.shared.u64 	%rd363, [%r1366+46080];
	xor.b64  	%rd364, %rd361, -9223372036854775808;
	add.s64 	%rd365, %rd363, %rd85;
	shl.b64 	%rd366, %rd365, 3;
	add.s64 	%rd367, %rd2, %rd366;
	st.global.u64 	[%rd367+3072], %rd364;
$L__BB52_209:
	bar.warp.sync 	-1;
	add.s32 	%r1367, %r1, 768;
	setp.ge.s32 	%p141, %r1367, %r227;
	@%p141 bra 	$L__BB52_211;
	ld.shared.u64 	%rd368, [%r217+-39936];
	shr.u64 	%rd369, %rd368, %r707;
	cvt.u32.u64 	%r1369, %rd369;
	and.b32  	%r1370, %r1369, %r7;
	shl.b32 	%r1371, %r1370, 3;
	add.s32 	%r1373, %r586, %r1371;
	ld.shared.u64 	%rd370, [%r1373+46080];
	xor.b64  	%rd371, %rd368, -9223372036854775808;
	add.s64 	%rd372, %rd370, %rd85;
	shl.b64 	%rd373, %rd372, 3;
	add.s64 	%rd374, %rd2, %rd373;
	st.global.u64 	[%rd374+6144], %rd371;
$L__BB52_211:
	bar.warp.sync 	-1;
	add.s32 	%r1374, %r1, 1152;
	setp.ge.s32 	%p142, %r1374, %r227;
	@%p142 bra 	$L__BB52_213;
	ld.shared.u64 	%rd375, [%r217+-36864];
	shr.u64 	%rd376, %rd375, %r707;
	cvt.u32.u64 	%r1376, %rd376;
	and.b32  	%r1377, %r1376, %r7;
	shl.b32 	%r1378, %r1377, 3;
	add.s32 	%r1380, %r586, %r1378;
	ld.shared.u64 	%rd377, [%r1380+46080];
	xor.b64  	%rd378, %rd375, -9223372036854775808;
	add.s64 	%rd379, %rd377, %rd85;
	shl.b64 	%rd380, %rd379, 3;
	add.s64 	%rd381, %rd2, %rd380;
	st.global.u64 	[%rd381+9216], %rd378;
$L__BB52_213:
	bar.warp.sync 	-1;
	add.s32 	%r1381, %r1, 1536;
	setp.ge.s32 	%p143, %r1381, %r227;
	@%p143 bra 	$L__BB52_215;
	ld.shared.u64 	%rd382, [%r217+-33792];
	shr.u64 	%rd383, %rd382, %r707;
	cvt.u32.u64 	%r1383, %rd383;
	and.b32  	%r1384, %r1383, %r7;
	shl.b32 	%r1385, %r1384, 3;
	add.s32 	%r1387, %r586, %r1385;
	ld.shared.u64 	%rd384, [%r1387+46080];
	xor.b64  	%rd385, %rd382, -9223372036854775808;
	add.s64 	%rd386, %rd384, %rd85;
	shl.b64 	%rd387, %rd386, 3;
	add.s64 	%rd388, %rd2, %rd387;
	st.global.u64 	[%rd388+12288], %rd385;
$L__BB52_215:
	bar.warp.sync 	-1;
	add.s32 	%r1388, %r1, 1920;
	setp.ge.s32 	%p144, %r1388, %r227;
	@%p144 bra 	$L__BB52_217;
	ld.shared.u64 	%rd389, [%r217+-30720];
	shr.u64 	%rd390, %rd389, %r707;
	cvt.u32.u64 	%r1390, %rd390;
	and.b32  	%r1391, %r1390, %r7;
	shl.b32 	%r1392, %r1391, 3;
	add.s32 	%r1394, %r586, %r1392;
	ld.shared.u64 	%rd391, [%r1394+46080];
	xor.b64  	%rd392, %rd389, -9223372036854775808;
	add.s64 	%rd393, %rd391, %rd85;
	shl.b64 	%rd394, %rd393, 3;
	add.s64 	%rd395, %rd2, %rd394;
	st.global.u64 	[%rd395+15360], %rd392;
$L__BB52_217:
	bar.warp.sync 	-1;
	add.s32 	%r1395, %r1, 2304;
	setp.ge.s32 	%p145, %r1395, %r227;
	@%p145 bra 	$L__BB52_219;
	ld.shared.u64 	%rd396, [%r217+-27648];
	shr.u64 	%rd397, %rd396, %r707;
	cvt.u32.u64 	%r1397, %rd397;
	and.b32  	%r1398, %r1397, %r7;
	shl.b32 	%r1399, %r1398, 3;
	add.s32 	%r1401, %r586, %r1399;
	ld.shared.u64 	%rd398, [%r1401+46080];
	xor.b64  	%rd399, %rd396, -9223372036854775808;
	add.s64 	%rd400, %rd398, %rd85;
	shl.b64 	%rd401, %rd400, 3;
	add.s64 	%rd402, %rd2, %rd401;
	st.global.u64 	[%rd402+18432], %rd399;
$L__BB52_219:
	bar.warp.sync 	-1;
	add.s32 	%r1402, %r1, 2688;
	setp.ge.s32 	%p146, %r1402, %r227;
	@%p146 bra 	$L__BB52_221;
	ld.shared.u64 	%rd403, [%r217+-24576];
	shr.u64 	%rd404, %rd403, %r707;
	cvt.u32.u64 	%r1404, %rd404;
	and.b32  	%r1405, %r1404, %r7;
	shl.b32 	%r1406, %r1405, 3;
	add.s32 	%r1408, %r586, %r1406;
	ld.shared.u64 	%rd405, [%r1408+46080];
	xor.b64  	%rd406, %rd403, -9223372036854775808;
	add.s64 	%rd407, %rd405, %rd85;
	shl.b64 	%rd408, %rd407, 3;
	add.s64 	%rd409, %rd2, %rd408;
	st.global.u64 	[%rd409+21504], %rd406;
$L__BB52_221:
	bar.warp.sync 	-1;
	or.b32  	%r1409, %r1, 3072;
	setp.ge.s32 	%p147, %r1409, %r227;
	@%p147 bra 	$L__BB52_223;
	ld.shared.u64 	%rd410, [%r217+-21504];
	shr.u64 	%rd411, %rd410, %r707;
	cvt.u32.u64 	%r1411, %rd411;
	and.b32  	%r1412, %r1411, %r7;
	shl.b32 	%r1413, %r1412, 3;
	add.s32 	%r1415, %r586, %r1413;
	ld.shared.u64 	%rd412, [%r1415+46080];
	xor.b64  	%rd413, %rd410, -9223372036854775808;
	add.s64 	%rd414, %rd412, %rd85;
	shl.b64 	%rd415, %rd414, 3;
	add.s64 	%rd416, %rd2, %rd415;
	st.global.u64 	[%rd416+24576], %rd413;
$L__BB52_223:
	bar.warp.sync 	-1;
	add.s32 	%r1416, %r1, 3456;
	setp.ge.s32 	%p148, %r1416, %r227;
	@%p148 bra 	$L__BB52_225;
	ld.shared.u64 	%rd417, [%r217+-18432];
	shr.u64 	%rd418, %rd417, %r707;
	cvt.u32.u64 	%r1418, %rd418;
	and.b32  	%r1419, %r1418, %r7;
	shl.b32 	%r1420, %r1419, 3;
	add.s32 	%r1422, %r586, %r1420;
	ld.shared.u64 	%rd419, [%r1422+46080];
	xor.b64  	%rd420, %rd417, -9223372036854775808;
	add.s64 	%rd421, %rd419, %rd85;
	shl.b64 	%rd422, %rd421, 3;
	add.s64 	%rd423, %rd2, %rd422;
	st.global.u64 	[%rd423+27648], %rd420;
$L__BB52_225:
	bar.warp.sync 	-1;
	add.s32 	%r1423, %r1, 3840;
	setp.ge.s32 	%p149, %r1423, %r227;
	@%p149 bra 	$L__BB52_227;
	ld.shared.u64 	%rd424, [%r217+-15360];
	shr.u64 	%rd425, %rd424, %r707;
	cvt.u32.u64 	%r1425, %rd425;
	and.b32  	%r1426, %r1425, %r7;
	shl.b32 	%r1427, %r1426, 3;
	add.s32 	%r1429, %r586, %r1427;
	ld.shared.u64 	%rd426, [%r1429+46080];
	xor.b64  	%rd427, %rd424, -9223372036854775808;
	add.s64 	%rd428, %rd426, %rd85;
	shl.b64 	%rd429, %rd428, 3;
	add.s64 	%rd430, %rd2, %rd429;
	st.global.u64 	[%rd430+30720], %rd427;
$L__BB52_227:
	bar.warp.sync 	-1;
	add.s32 	%r1430, %r1, 4224;
	setp.ge.s32 	%p150, %r1430, %r227;
	@%p150 bra 	$L__BB52_229;
	ld.shared.u64 	%rd431, [%r217+-12288];
	shr.u64 	%rd432, %rd431, %r707;
	cvt.u32.u64 	%r1432, %rd432;
	and.b32  	%r1433, %r1432, %r7;
	shl.b32 	%r1434, %r1433, 3;
	add.s32 	%r1436, %r586, %r1434;
	ld.shared.u64 	%rd433, [%r1436+46080];
	xor.b64  	%rd434, %rd431, -9223372036854775808;
	add.s64 	%rd435, %rd433, %rd85;
	shl.b64 	%rd436, %rd435, 3;
	add.s64 	%rd437, %rd2, %rd436;
	st.global.u64 	[%rd437+33792], %rd434;
$L__BB52_229:
	bar.warp.sync 	-1;
	add.s32 	%r1437, %r1, 4608;
	setp.ge.s32 	%p151, %r1437, %r227;
	@%p151 bra 	$L__BB52_231;
	ld.shared.u64 	%rd438, [%r217+-9216];
	shr.u64 	%rd439, %rd438, %r707;
	cvt.u32.u64 	%r1439, %rd439;
	and.b32  	%r1440, %r1439, %r7;
	shl.b32 	%r1441, %r1440, 3;
	add.s32 	%r1443, %r586, %r1441;
	ld.shared.u64 	%rd440, [%r1443+46080];
	xor.b64  	%rd441, %rd438, -9223372036854775808;
	add.s64 	%rd442, %rd440, %rd85;
	shl.b64 	%rd443, %rd442, 3;
	add.s64 	%rd444, %rd2, %rd443;
	st.global.u64 	[%rd444+36864], %rd441;
$L__BB52_231:
	bar.warp.sync 	-1;
	add.s32 	%r1444, %r1, 4992;
	setp.ge.s32 	%p152, %r1444, %r227;
	@%p152 bra 	$L__BB52_233;
	ld.shared.u64 	%rd445, [%r217+-6144];
	shr.u64 	%rd446, %rd445, %r707;
	cvt.u32.u64 	%r1446, %rd446;
	and.b32  	%r1447, %r1446, %r7;
	shl.b32 	%r1448, %r1447, 3;
	add.s32 	%r1450, %r586, %r1448;
	ld.shared.u64 	%rd447, [%r1450+46080];
	xor.b64  	%rd448, %rd445, -9223372036854775808;
	add.s64 	%rd449, %rd447, %rd85;
	shl.b64 	%rd450, %rd449, 3;
	add.s64 	%rd451, %rd2, %rd450;
	st.global.u64 	[%rd451+39936], %rd448;
$L__BB52_233:
	bar.warp.sync 	-1;
	add.s32 	%r1451, %r1, 5376;
	setp.ge.s32 	%p153, %r1451, %r227;
	@%p153 bra 	$L__BB52_235;
	ld.shared.u64 	%rd452, [%r217+-3072];
	shr.u64 	%rd453, %rd452, %r707;
	cvt.u32.u64 	%r1453, %rd453;
	and.b32  	%r1454, %r1453, %r7;
	shl.b32 	%r1455, %r1454, 3;
	add.s32 	%r1457, %r586, %r1455;
	ld.shared.u64 	%rd454, [%r1457+46080];
	xor.b64  	%rd455, %rd452, -9223372036854775808;
	add.s64 	%rd456, %rd454, %rd85;
	shl.b64 	%rd457, %rd456, 3;
	add.s64 	%rd458, %rd2, %rd457;
	st.global.u64 	[%rd458+43008], %rd455;
$L__BB52_235:
	bar.warp.sync 	-1;
$L__BB52_236:
	setp.gt.s32 	%p154, %r4, %r304;
	ld.shared.u64 	%rd459, [%r217+-46080];
	shr.u64 	%rd460, %rd459, %r707;
	cvt.u32.u64 	%r1459, %rd460;
	and.b32  	%r228, %r1459, %r7;
	ld.shared.u64 	%rd461, [%r217+-43008];
	shr.u64 	%rd462, %rd461, %r707;
	cvt.u32.u64 	%r1460, %rd462;
	and.b32  	%r229, %r1460, %r7;
	ld.shared.u64 	%rd463, [%r217+-39936];
	shr.u64 	%rd464, %rd463, %r707;
	cvt.u32.u64 	%r1461, %rd464;
	and.b32  	%r230, %r1461, %r7;
	ld.shared.u64 	%rd465, [%r217+-36864];
	shr.u64 	%rd466, %rd465, %r707;
	cvt.u32.u64 	%r1462, %rd466;
	and.b32  	%r231, %r1462, %r7;
	ld.shared.u64 	%rd467, [%r217+-33792];
	shr.u64 	%rd468, %rd467, %r707;
	cvt.u32.u64 	%r1463, %rd468;
	and.b32  	%r232, %r1463, %r7;
	ld.shared.u64 	%rd469, [%r217+-30720];
	shr.u64 	%rd470, %rd469, %r707;
	cvt.u32.u64 	%r1464, %rd470;
	and.b32  	%r233, %r1464, %r7;
	ld.shared.u64 	%rd471, [%r217+-27648];
	shr.u64 	%rd472, %rd471, %r707;
	cvt.u32.u64 	%r1465, %rd472;
	and.b32  	%r234, %r1465, %r7;
	ld.shared.u64 	%rd473, [%r217+-24576];
	shr.u64 	%rd474, %rd473, %r707;
	cvt.u32.u64 	%r1466, %rd474;
	and.b32  	%r235, %r1466, %r7;
	ld.shared.u64 	%rd475, [%r217+-21504];
	shr.u64 	%rd476, %rd475, %r707;
	cvt.u32.u64 	%r1467, %rd476;
	and.b32  	%r236, %r1467, %r7;
	ld.shared.u64 	%rd477, [%r217+-18432];
	shr.u64 	%rd478, %rd477, %r707;
	cvt.u32.u64 	%r1468, %rd478;
	and.b32  	%r237, %r1468, %r7;
	ld.shared.u64 	%rd479, [%r217+-15360];
	shr.u64 	%rd480, %rd479, %r707;
	cvt.u32.u64 	%r1469, %rd480;
	and.b32  	%r238, %r1469, %r7;
	ld.shared.u64 	%rd481, [%r217+-12288];
	shr.u64 	%rd482, %rd481, %r707;
	cvt.u32.u64 	%r1470, %rd482;
	and.b32  	%r239, %r1470, %r7;
	ld.shared.u64 	%rd483, [%r217+-9216];
	shr.u64 	%rd484, %rd483, %r707;
	cvt.u32.u64 	%r1471, %rd484;
	and.b32  	%r240, %r1471, %r7;
	ld.shared.u64 	%rd485, [%r217+-6144];
	shr.u64 	%rd486, %rd485, %r707;
	cvt.u32.u64 	%r1472, %rd486;
	and.b32  	%r241, %r1472, %r7;
	ld.shared.u64 	%rd487, [%r217+-3072];
	shr.u64 	%rd488, %rd487, %r707;
	cvt.u32.u64 	%r1473, %rd488;
	and.b32  	%r242, %r1473, %r7;
	@%p154 bra 	$L__BB52_238;
	ld.global.u32 	%r1779, [%rd84];
	ld.global.u32 	%r1780, [%rd84+128];
	ld.global.u32 	%r1781, [%rd84+256];
	ld.global.u32 	%r1782, [%rd84+384];
	ld.global.u32 	%r1783, [%rd84+512];
	ld.global.u32 	%r1784, [%rd84+640];
	ld.global.u32 	%r1785, [%rd84+768];
	ld.global.u32 	%r1786, [%rd84+896];
	ld.global.u32 	%r1787, [%rd84+1024];
	ld.global.u32 	%r1788, [%rd84+1152];
	ld.global.u32 	%r1789, [%rd84+1280];
	ld.global.u32 	%r1790, [%rd84+1408];
	ld.global.u32 	%r1791, [%rd84+1536];
	ld.global.u32 	%r1792, [%rd84+1664];
	ld.global.u32 	%r1793, [%rd84+1792];
	bra.uni 	$L__BB52_268;
$L__BB52_238:
	cvt.u32.u64 	%r1475, %rd83;
	sub.s32 	%r258, %r304, %r467;
	setp.ge.s32 	%p155, %r1475, %r258;
	@%p155 bra 	$L__BB52_240;
	ld.global.u32 	%r1779, [%rd84];
$L__BB52_240:
	add.s32 	%r1479, %r1475, 32;
	setp.ge.s32 	%p156, %r1479, %r258;
	@%p156 bra 	$L__BB52_242;
	ld.global.u32 	%r1780, [%rd84+128];
$L__BB52_242:
	add.s32 	%r1482, %r1475, 64;
	setp.ge.s32 	%p157, %r1482, %r258;
	@%p157 bra 	$L__BB52_244;
	ld.global.u32 	%r1781, [%rd84+256];
$L__BB52_244:
	add.s32 	%r1485, %r1475, 96;
	setp.ge.s32 	%p158, %r1485, %r258;
	@%p158 bra 	$L__BB52_246;
	ld.global.u32 	%r1782, [%rd84+384];
$L__BB52_246:
	add.s32 	%r1488, %r1475, 128;
	setp.ge.s32 	%p159, %r1488, %r258;
	@%p159 bra 	$L__BB52_248;
	ld.global.u32 	%r1783, [%rd84+512];
$L__BB52_248:
	add.s32 	%r1491, %r1475, 160;
	setp.ge.s32 	%p160, %r1491, %r258;
	@%p160 bra 	$L__BB52_250;
	ld.global.u32 	%r1784, [%rd84+640];
$L__BB52_250:
	add.s32 	%r1494, %r1475, 192;
	setp.ge.s32 	%p161, %r1494, %r258;
	@%p161 bra 	$L__BB52_252;
	ld.global.u32 	%r1785, [%rd84+768];
$L__BB52_252:
	add.s32 	%r1497, %r1475, 224;
	setp.ge.s32 	%p162, %r1497, %r258;
	@%p162 bra 	$L__BB52_254;
	ld.global.u32 	%r1786, [%rd84+896];
$L__BB52_254:
	add.s32 	%r1500, %r1475, 256;
	setp.ge.s32 	%p163, %r1500, %r258;
	@%p163 bra 	$L__BB52_256;
	ld.global.u32 	%r1787, [%rd84+1024];
$L__BB52_256:
	add.s32 	%r1503, %r1475, 288;
	setp.ge.s32 	%p164, %r1503, %r258;
	@%p164 bra 	$L__BB52_258;
	ld.global.u32 	%r1788, [%rd84+1152];
$L__BB52_258:
	add.s32 	%r1506, %r1475, 320;
	setp.ge.s32 	%p165, %r1506, %r258;
	@%p165 bra 	$L__BB52_260;
	ld.global.u32 	%r1789, [%rd84+1280];
$L__BB52_260:
	add.s32 	%r1509, %r1475, 352;
	setp.ge.s32 	%p166, %r1509, %r258;
	@%p166 bra 	$L__BB52_262;
	ld.global.u32 	%r1790, [%rd84+1408];
$L__BB52_262:
	add.s32 	%r1512, %r1475, 384;
	setp.ge.s32 	%p167, %r1512, %r258;
	@%p167 bra 	$L__BB52_264;
	ld.global.u32 	%r1791, [%rd84+1536];
$L__BB52_264:
	add.s32 	%r1515, %r1475, 416;
	setp.ge.s32 	%p168, %r1515, %r258;
	@%p168 bra 	$L__BB52_266;
	ld.global.u32 	%r1792, [%rd84+1664];
$L__BB52_266:
	add.s32 	%r1518, %r1475, 448;
	setp.ge.s32 	%p169, %r1518, %r258;
	@%p169 bra 	$L__BB52_268;
	ld.global.u32 	%r1793, [%rd84+1792];
$L__BB52_268:
	setp.gt.s32 	%p170, %r4, %r304;
	bar.sync 	0;
	shl.b32 	%r1519, %r117, 2;
	sub.s32 	%r1520, %r202, %r1519;
	st.shared.u32 	[%r1520+-4], %r1779;
	shl.b32 	%r1521, %r123, 2;
	sub.s32 	%r1522, %r203, %r1521;
	st.shared.u32 	[%r1522+-4], %r1780;
	shl.b32 	%r1523, %r129, 2;
	sub.s32 	%r1524, %r204, %r1523;
	st.shared.u32 	[%r1524+-4], %r1781;
	shl.b32 	%r1525, %r135, 2;
	sub.s32 	%r1526, %r205, %r1525;
	st.shared.u32 	[%r1526+-4], %r1782;
	shl.b32 	%r1527, %r141, 2;
	sub.s32 	%r1528, %r206, %r1527;
	st.shared.u32 	[%r1528+-4], %r1783;
	shl.b32 	%r1529, %r147, 2;
	sub.s32 	%r1530, %r207, %r1529;
	st.shared.u32 	[%r1530+-4], %r1784;
	shl.b32 	%r1531, %r153, 2;
	sub.s32 	%r1532, %r208, %r1531;
	st.shared.u32 	[%r1532+-4], %r1785;
	shl.b32 	%r1533, %r159, 2;
	sub.s32 	%r1534, %r209, %r1533;
	st.shared.u32 	[%r1534+-4], %r1786;
	shl.b32 	%r1535, %r165, 2;
	sub.s32 	%r1536, %r210, %r1535;
	st.shared.u32 	[%r1536+-4], %r1787;
	shl.b32 	%r1537, %r171, 2;
	sub.s32 	%r1538, %r211, %r1537;
	st.shared.u32 	[%r1538+-4], %r1788;
	shl.b32 	%r1539, %r177, 2;
	sub.s32 	%r1540, %r212, %r1539;
	st.shared.u32 	[%r1540+-4], %r1789;
	shl.b32 	%r1541, %r183, 2;
	sub.s32 	%r1542, %r213, %r1541;
	st.shared.u32 	[%r1542+-4], %r1790;
	shl.b32 	%r1543, %r189, 2;
	sub.s32 	%r1544, %r214, %r1543;
	st.shared.u32 	[%r1544+-4], %r1791;
	shl.b32 	%r1545, %r195, 2;
	sub.s32 	%r1546, %r215, %r1545;
	st.shared.u32 	[%r1546+-4], %r1792;
	shl.b32 	%r1547, %r201, 2;
	sub.s32 	%r1548, %r216, %r1547;
	st.shared.u32 	[%r1548+-4], %r1793;
	bar.sync 	0;
	@%p170 bra 	$L__BB52_270;
	shl.b32 	%r1549, %r1, 2;
	sub.s32 	%r1550, %r226, %r1549;
	ld.shared.u32 	%r1551, [%r1550];
	shl.b32 	%r1552, %r228, 3;
	add.s32 	%r1554, %r586, 46080;
	add.s32 	%r1555, %r1554, %r1552;
	ld.shared.u64 	%rd489, [%r1555];
	add.s64 	%rd490, %rd489, %rd85;
	shl.b64 	%rd491, %rd490, 2;
	add.s64 	%rd492, %rd1, %rd491;
	st.global.u32 	[%rd492], %r1551;
	bar.warp.sync 	-1;
	ld.shared.u32 	%r1556, [%r1550+1536];
	shl.b32 	%r1557, %r229, 3;
	add.s32 	%r1558, %r1554, %r1557;
	ld.shared.u64 	%rd493, [%r1558];
	add.s64 	%rd494, %rd493, %rd85;
	shl.b64 	%rd495, %rd494, 2;
	add.s64 	%rd496, %rd1, %rd495;
	st.global.u32 	[%rd496+1536], %r1556;
	bar.warp.sync 	-1;
	ld.shared.u32 	%r1559, [%r1550+3072];
	shl.b32 	%r1560, %r230, 3;
	add.s32 	%r1561, %r1554, %r1560;
	ld.shared.u64 	%rd497, [%r1561];
	add.s64 	%rd498, %rd497, %rd85;
	shl.b64 	%rd499, %rd498, 2;
	add.s64 	%rd500, %rd1, %rd499;
	st.global.u32 	[%rd500+3072], %r1559;
	bar.warp.sync 	-1;
	ld.shared.u32 	%r1562, [%r1550+4608];
	shl.b32 	%r1563, %r231, 3;
	add.s32 	%r1564, %r1554, %r1563;
	ld.shared.u64 	%rd501, [%r1564];
	add.s64 	%rd502, %rd501, %rd85;
	shl.b64 	%rd503, %rd502, 2;
	add.s64 	%rd504, %rd1, %rd503;
	st.global.u32 	[%rd504+4608], %r1562;
	bar.warp.sync 	-1;
	ld.shared.u32 	%r1565, [%r1550+6144];
	shl.b32 	%r1566, %r232, 3;
	add.s32 	%r1567, %r1554, %r1566;
	ld.shared.u64 	%rd505, [%r1567];
	add.s64 	%rd506, %rd505, %rd85;
	shl.b64 	%rd507, %rd506, 2;
	add.s64 	%rd508, %rd1, %rd507;
	st.global.u32 	[%rd508+6144], %r1565;
	bar.warp.sync 	-1;
	ld.shared.u32 	%r1568, [%r1550+7680];
	shl.b32 	%r1569, %r233, 3;
	add.s32 	%r1570, %r1554, %r1569;
	ld.shared.u64 	%rd509, [%r1570];
	add.s64 	%rd510, %rd509, %rd85;
	shl.b64 	%rd511, %rd510, 2;
	add.s64 	%rd512, %rd1, %rd511;
	st.global.u32 	[%rd512+7680], %r1568;
	bar.warp.sync 	-1;
	ld.shared.u32 	%r1571, [%r1550+9216];
	shl.b32 	%r1572, %r234, 3;
	add.s32 	%r1573, %r1554, %r1572;
	ld.shared.u64 	%rd513, [%r1573];
	add.s64 	%rd514, %rd513, %rd85;
	shl.b64 	%rd515, %rd514, 2;
	add.s64 	%rd516, %rd1, %rd515;
	st.global.u32 	[%rd516+9216], %r1571;
	bar.warp.sync 	-1;
	ld.shared.u32 	%r1574, [%r1550+10752];
	shl.b32 	%r1575, %r235, 3;
	add.s32 	%r1576, %r1554, %r1575;
	ld.shared.u64 	%rd517, [%r1576];
	add.s64 	%rd518, %rd517, %rd85;
	shl.b64 	%rd519, %rd518, 2;
	add.s64 	%rd520, %rd1, %rd519;
	st.global.u32 	[%rd520+10752], %r1574;
	bar.warp.sync 	-1;
	ld.shared.u32 	%r1577, [%r1550+12288];
	shl.b32 	%r1578, %r236, 3;
	add.s32 	%r1579, %r1554, %r1578;
	ld.shared.u64 	%rd521, [%r1579];
	add.s64 	%rd522, %rd521, %rd85;
	shl.b64 	%rd523, %rd522, 2;
	add.s64 	%rd524, %rd1, %rd523;
	st.global.u32 	[%rd524+12288], %r1577;
	bar.warp.sync 	-1;
	ld.shared.u32 	%r1580, [%r1550+13824];
	shl.b32 	%r1581, %r237, 3;
	add.s32 	%r1582, %r1554, %r1581;
	ld.shared.u64 	%rd525, [%r1582];
	add.s64 	%rd526, %rd525, %rd85;
	shl.b64 	%rd527, %rd526, 2;
	add.s64 	%rd528, %rd1, %rd527;
	st.global.u32 	[%rd528+13824], %r1580;
	bar.warp.sync 	-1;
	ld.shared.u32 	%r1583, [%r1550+15360];
	shl.b32 	%r1584, %r238, 3;
	add.s32 	%r1585, %r1554, %r1584;
	ld.shared.u64 	%rd529, [%r1585];
	add.s64 	%rd530, %rd529, %rd85;
	shl.b64 	%rd531, %rd530, 2;
	add.s64 	%rd532, %rd1, %rd531;
	st.global.u32 	[%rd532+15360], %r1583;
	bar.warp.sync 	-1;
	ld.shared.u32 	%r1586, [%r1550+16896];
	shl.b32 	%r1587, %r239, 3;
	add.s32 	%r1588, %r1554, %r1587;
	ld.shared.u64 	%rd533, [%r1588];
	add.s64 	%rd534, %rd533, %rd85;
	shl.b64 	%rd535, %rd534, 2;
	add.s64 	%rd536, %rd1, %rd535;
	st.global.u32 	[%rd536+16896], %r1586;
	bar.warp.sync 	-1;
	ld.shared.u32 	%r1589, [%r1550+18432];
	shl.b32 	%r1590, %r240, 3;
	add.s32 	%r1591, %r1554, %r1590;
	ld.shared.u64 	%rd537, [%r1591];
	add.s64 	%rd538, %rd537, %rd85;
	shl.b64 	%rd539, %rd538, 2;
	add.s64 	%rd540, %rd1, %rd539;
	st.global.u32 	[%rd540+18432], %r1589;
	bar.warp.sync 	-1;
	ld.shared.u32 	%r1592, [%r1550+19968];
	shl.b32 	%r1593, %r241, 3;
	add.s32 	%r1594, %r1554, %r1593;
	ld.shared.u64 	%rd541, [%r1594];
	add.s64 	%rd542, %rd541, %rd85;
	shl.b64 	%rd543, %rd542, 2;
	add.s64 	%rd544, %rd1, %rd543;
	st.global.u32 	[%rd544+19968], %r1592;
	bar.warp.sync 	-1;
	ld.shared.u32 	%r1595, [%r1550+21504];
	shl.b32 	%r1596, %r242, 3;
	add.s32 	%r1597, %r1554, %r1596;
	ld.shared.u64 	%rd545, [%r1597];
	add.s64 	%rd546, %rd545, %rd85;
	shl.b64 	%rd547, %rd546, 2;
	add.s64 	%rd548, %rd1, %rd547;
	st.global.u32 	[%rd548+21504], %r1595;
	bar.warp.sync 	-1;
	bra.uni 	$L__BB52_301;
$L__BB52_270:
	mad.lo.s32 	%r303, %r3, -5760, %r304;
	shl.b32 	%r1598, %r228, 3;
	add.s32 	%r1600, %r586, %r1598;
	ld.shared.u64 	%rd114, [%r1600+46080];
	setp.ge.s32 	%p171, %r1, %r303;
	@%p171 bra 	$L__BB52_272;
	shl.b32 	%r1601, %r1, 2;
	sub.s32 	%r1602, %r226, %r1601;
	ld.shared.u32 	%r1603, [%r1602];
	add.s64 	%rd549, %rd114, %rd85;
	shl.b64 	%rd550, %rd549, 2;
	add.s64 	%rd551, %rd1, %rd550;
	st.global.u32 	[%rd551], %r1603;
$L__BB52_272:
	bar.warp.sync 	-1;
	shl.b32 	%r1604, %r229, 3;
	add.s32 	%r1606, %r586, %r1604;
	ld.shared.u64 	%rd115, [%r1606+46080];
	add.s32 	%r1607, %r1, 384;
	setp.ge.s32 	%p172, %r1607, %r303;
	@%p172 bra 	$L__BB52_274;
	shl.b32 	%r1608, %r1, 2;
	sub.s32 	%r1609, %r226, %r1608;
	ld.shared.u32 	%r1610, [%r1609+1536];
	add.s64 	%rd552, %rd115, %rd85;
	shl.b64 	%rd553, %rd552, 2;
	add.s64 	%rd554, %rd1, %rd553;
	st.global.u32 	[%rd554+1536], %r1610;
$L__BB52_274:
	bar.warp.sync 	-1;
	shl.b32 	%r1611, %r230, 3;
	add.s32 	%r1613, %r586, %r1611;
	ld.shared.u64 	%rd116, [%r1613+46080];
	add.s32 	%r1614, %r1, 768;
	setp.ge.s32 	%p173, %r1614, %r303;
	@%p173 bra 	$L__BB52_276;
	shl.b32 	%r1615, %r1, 2;
	sub.s32 	%r1616, %r226, %r1615;
	ld.shared.u32 	%r1617, [%r1616+3072];
	add.s64 	%rd555, %rd116, %rd85;
	shl.b64 	%rd556, %rd555, 2;
	add.s64 	%rd557, %rd1, %rd556;
	st.global.u32 	[%rd557+3072], %r1617;
$L__BB52_276:
	bar.warp.sync 	-1;
	shl.b32 	%r1618, %r231, 3;
	add.s32 	%r1620, %r586, %r1618;
	ld.shared.u64 	%rd117, [%r1620+46080];
	add.s32 	%r1621, %r1, 1152;
	setp.ge.s32 	%p174, %r1621, %r303;
	@%p174 bra 	$L__BB52_278;
	shl.b32 	%r1622, %r1, 2;
	sub.s32 	%r1623, %r226, %r1622;
	ld.shared.u32 	%r1624, [%r1623+4608];
	add.s64 	%rd558, %rd117, %rd85;
	shl.b64 	%rd559, %rd558, 2;
	add.s64 	%rd560, %rd1, %rd559;
	st.global.u32 	[%rd560+4608], %r1624;
$L__BB52_278:
	bar.warp.sync 	-1;
	shl.b32 	%r1625, %r232, 3;
	add.s32 	%r1627, %r586, %r1625;
	ld.shared.u64 	%rd118, [%r1627+46080];
	add.s32 	%r1628, %r1, 1536;
	setp.ge.s32 	%p175, %r1628, %r303;
	@%p175 bra 	$L__BB52_280;
	shl.b32 	%r1629, %r1, 2;
	sub.s32 	%r1630, %r226, %r1629;
	ld.shared.u32 	%r1631, [%r1630+6144];
	add.s64 	%rd561, %rd118, %rd85;
	shl.b64 	%rd562, %rd561, 2;
	add.s64 	%rd563, %rd1, %rd562;
	st.global.u32 	[%rd563+6144], %r1631;
$L__BB52_280:
	bar.warp.sync 	-1;
	shl.b32 	%r1632, %r233, 3;
	add.s32 	%r1634, %r586, %r1632;
	ld.shared.u64 	%rd119, [%r1634+46080];
	add.s32 	%r1635, %r1, 1920;
	setp.ge.s32 	%p176, %r1635, %r303;
	@%p176 bra 	$L__BB52_282;
	shl.b32 	%r1636, %r1, 2;
	sub.s32 	%r1637, %r226, %r1636;
	ld.shared.u32 	%r1638, [%r1637+7680];
	add.s64 	%rd564, %rd119, %rd85;
	shl.b64 	%rd565, %rd564, 2;
	add.s64 	%rd566, %rd1, %rd565;
	st.global.u32 	[%rd566+7680], %r1638;
$L__BB52_282:
	bar.warp.sync 	-1;
	shl.b32 	%r1639, %r234, 3;
	add.s32 	%r1641, %r586, %r1639;
	ld.shared.u64 	%rd120, [%r1641+46080];
	add.s32 	%r1642, %r1, 2304;
	setp.ge.s32 	%p177, %r1642, %r303;
	@%p177 bra 	$L__BB52_284;
	shl.b32 	%r1643, %r1, 2;
	sub.s32 	%r1644, %r226, %r1643;
	ld.shared.u32 	%r1645, [%r1644+9216];
	add.s64 	%rd567, %rd120, %rd85;
	shl.b64 	%rd568, %rd567, 2;
	add.s64 	%rd569, %rd1, %rd568;
	st.global.u32 	[%rd569+9216], %r1645;
$L__BB52_284:
	bar.warp.sync 	-1;
	shl.b32 	%r1646, %r235, 3;
	add.s32 	%r1648, %r586, %r1646;
	ld.shared.u64 	%rd121, [%r1648+46080];
	add.s32 	%r1649, %r1, 2688;
	setp.ge.s32 	%p178, %r1649, %r303;
	@%p178 bra 	$L__BB52_286;
	shl.b32 	%r1650, %r1, 2;
	sub.s32 	%r1651, %r226, %r1650;
	ld.shared.u32 	%r1652, [%r1651+10752];
	add.s64 	%rd570, %rd121, %rd85;
	shl.b64 	%rd571, %rd570, 2;
	add.s64 	%rd572, %rd1, %rd571;
	st.global.u32 	[%rd572+10752], %r1652;
$L__BB52_286:
	bar.warp.sync 	-1;
	shl.b32 	%r1653, %r236, 3;
	add.s32 	%r1655, %r586, %r1653;
	ld.shared.u64 	%rd122, [%r1655+46080];
	or.b32  	%r1656, %r1, 3072;
	setp.ge.s32 	%p179, %r1656, %r303;
	@%p179 bra 	$L__BB52_288;
	shl.b32 	%r1657, %r1, 2;
	sub.s32 	%r1658, %r226, %r1657;
	ld.shared.u32 	%r1659, [%r1658+12288];
	add.s64 	%rd573, %rd122, %rd85;
	shl.b64 	%rd574, %rd573, 2;
	add.s64 	%rd575, %rd1, %rd574;
	st.global.u32 	[%rd575+12288], %r1659;
$L__BB52_288:
	bar.warp.sync 	-1;
	shl.b32 	%r1660, %r237, 3;
	add.s32 	%r1662, %r586, %r1660;
	ld.shared.u64 	%rd123, [%r1662+46080];
	add.s32 	%r1663, %r1, 3456;
	setp.ge.s32 	%p180, %r1663, %r303;
	@%p180 bra 	$L__BB52_290;
	shl.b32 	%r1664, %r1, 2;
	sub.s32 	%r1665, %r226, %r1664;
	ld.shared.u32 	%r1666, [%r1665+13824];
	add.s64 	%rd576, %rd123, %rd85;
	shl.b64 	%rd577, %rd576, 2;
	add.s64 	%rd578, %rd1, %rd577;
	st.global.u32 	[%rd578+13824], %r1666;
$L__BB52_290:
	bar.warp.sync 	-1;
	shl.b32 	%r1667, %r238, 3;
	add.s32 	%r1669, %r586, %r1667;
	ld.shared.u64 	%rd124, [%r1669+46080];
	add.s32 	%r1670, %r1, 3840;
	setp.ge.s32 	%p181, %r1670, %r303;
	@%p181 bra 	$L__BB52_292;
	shl.b32 	%r1671, %r1, 2;
	sub.s32 	%r1672, %r226, %r1671;
	ld.shared.u32 	%r1673, [%r1672+15360];
	add.s64 	%rd579, %rd124, %rd85;
	shl.b64 	%rd580, %rd579, 2;
	add.s64 	%rd581, %rd1, %rd580;
	st.global.u32 	[%rd581+15360], %r1673;
$L__BB52_292:
	bar.warp.sync 	-1;
	shl.b32 	%r1674, %r239, 3;
	add.s32 	%r1676, %r586, %r1674;
	ld.shared.u64 	%rd125, [%r1676+46080];
	add.s32 	%r1677, %r1, 4224;
	setp.ge.s32 	%p182, %r1677, %r303;
	@%p182 bra 	$L__BB52_294;
	shl.b32 	%r1678, %r1, 2;
	sub.s32 	%r1679, %r226, %r1678;
	ld.shared.u32 	%r1680, [%r1679+16896];
	add.s64 	%rd582, %rd125, %rd85;
	shl.b64 	%rd583, %rd582, 2;
	add.s64 	%rd584, %rd1, %rd583;
	st.global.u32 	[%rd584+16896], %r1680;
$L__BB52_294:
	bar.warp.sync 	-1;
	shl.b32 	%r1681, %r240, 3;
	add.s32 	%r1683, %r586, %r1681;
	ld.shared.u64 	%rd126, [%r1683+46080];
	add.s32 	%r1684, %r1, 4608;
	setp.ge.s32 	%p183, %r1684, %r303;
	@%p183 bra 	$L__BB52_296;
	shl.b32 	%r1685, %r1, 2;
	sub.s32 	%r1686, %r226, %r1685;
	ld.shared.u32 	%r1687, [%r1686+18432];
	add.s64 	%rd585, %rd126, %rd85;
	shl.b64 	%rd586, %rd585, 2;
	add.s64 	%rd587, %rd1, %rd586;
	st.global.u32 	[%rd587+18432], %r1687;
$L__BB52_296:
	bar.warp.sync 	-1;
	shl.b32 	%r1688, %r241, 3;
	add.s32 	%r1690, %r586, %r1688;
	ld.shared.u64 	%rd127, [%r1690+46080];
	add.s32 	%r1691, %r1, 4992;
	setp.ge.s32 	%p184, %r1691, %r303;
	@%p184 bra 	$L__BB52_298;
	shl.b32 	%r1692, %r1, 2;
	sub.s32 	%r1693, %r226, %r1692;
	ld.shared.u32 	%r1694, [%r1693+19968];
	add.s64 	%rd588, %rd127, %rd85;
	shl.b64 	%rd589, %rd588, 2;
	add.s64 	%rd590, %rd1, %rd589;
	st.global.u32 	[%rd590+19968], %r1694;
$L__BB52_298:
	bar.warp.sync 	-1;
	shl.b32 	%r1695, %r242, 3;
	add.s32 	%r1697, %r586, %r1695;
	ld.shared.u64 	%rd591, [%r1697+46080];
	add.s64 	%rd128, %rd591, %rd85;
	add.s32 	%r1698, %r1, 5376;
	setp.ge.s32 	%p185, %r1698, %r303;
	@%p185 bra 	$L__BB52_300;
	shl.b32 	%r1699, %r1, 2;
	sub.s32 	%r1700, %r226, %r1699;
	ld.shared.u32 	%r1701, [%r1700+21504];
	shl.b64 	%rd592, %rd128, 2;
	add.s64 	%rd593, %rd1, %rd592;
	st.global.u32 	[%rd593+21504], %r1701;
$L__BB52_300:
	bar.warp.sync 	-1;
$L__BB52_301:
	ret;

}
	// .globl	_ZN3cub18CUB_300001_SM_10006detail10radix_sort31DeviceRadixSortSingleTileKernelINS1_5radix10policy_hubIljyE10Policy1000ELNS0_9SortOrderE1EljyNS1_21identity_decomposer_tEEEvPKT1_PSA_PKT2_PSE_T3_iiT4_
.visible .entry _ZN3cub18CUB_300001_SM_10006detail10radix_sort31DeviceRadixSortSingleTileKernelINS1_5radix10policy_hubIljyE10Policy1000ELNS0_9SortOrderE1EljyNS1_21identity_decomposer_tEEEvPKT1_PSA_PKT2_PSE_T3_iiT4_(
	.param .u64 .ptr .align 1 _ZN3cub18CUB_300001_SM_10006detail10radix_sort31DeviceRadixSortSingleTileKernelINS1_5radix10policy_hubIljyE10Policy1000ELNS0_9SortOrderE1EljyNS1_21identity_decomposer_tEEEvPKT1_PSA_PKT2_PSE_T3_iiT4__param_0,
	.param .u64 .ptr .align 1 _ZN3cub18CUB_300001_SM_10006detail10radix_sort31DeviceRadixSortSingleTileKernelINS1_5radix10policy_hubIljyE10Policy1000ELNS0_9SortOrderE1EljyNS1_21identity_decomposer_tEEEvPKT1_PSA_PKT2_PSE_T3_iiT4__param_1,
	.param .u64 .ptr .align 1 _ZN3cub18CUB_300001_SM_10006detail10radix_sort31DeviceRadixSortSingleTileKernelINS1_5radix10policy_hubIljyE10Policy1000ELNS0_9SortOrderE1EljyNS1_21identity_decomposer_tEEEvPKT1_PSA_PKT2_PSE_T3_iiT4__param_2,
	.param .u64 .ptr .align 1 _ZN3cub18CUB_300001_SM_10006detail10radix_sort31DeviceRadixSortSingleTileKernelINS1_5radix10policy_hubIljyE10Policy1000ELNS0_9SortOrderE1EljyNS1_21identity_decomposer_tEEEvPKT1_PSA_PKT2_PSE_T3_iiT4__param_3,
	.param .u64 _ZN3cub18CUB_300001_SM_10006detail10radix_sort31DeviceRadixSortSingleTileKernelINS1_5radix10policy_hubIljyE10Policy1000ELNS0_9SortOrderE1EljyNS1_21identity_decomposer_tEEEvPKT1_PSA_PKT2_PSE_T3_iiT4__param_4,
	.param .u32 _ZN3cub18CUB_300001_SM_10006detail10radix_sort31DeviceRadixSortSingleTileKernelINS1_5radix10policy_hubIljyE10Policy1000ELNS0_9SortOrderE1EljyNS1_21identity_decomposer_tEEEvPKT1_PSA_PKT2_PSE_T3_iiT4__param_5,
	.param .u32 _ZN3cub18CUB_300001_SM_10006detail10radix_sort31DeviceRadixSortSingleTileKernelINS1_5radix10policy_hubIljyE10Policy1000ELNS0_9SortOrderE1EljyNS1_21identity_decomposer_tEEEvPKT1_PSA_PKT2_PSE_T3_iiT4__param_6,
	.param .align 1 .b8 _ZN3cub18CUB_300001_SM_10006detail10radix_sort31DeviceRadixSortSingleTileKernelINS1_5radix10policy_hubIljyE10Policy1000ELNS0_9SortOrderE1EljyNS1_21identity_decomposer_tEEEvPKT1_PSA_PKT2_PSE_T3_iiT4__param_7[1]
)
.maxntid 256
.minnctapersm 1
{
	.reg .pred 	%p<43>;
	.reg .b16 	%rs<19>;
	.reg .b32 	%r<479>;
	.reg .b64 	%rd<140>;
	// demoted variable
	.shared .align 16 .b8 _ZZN3cub18CUB_300001_SM_10006detail10radix_sort31DeviceRadixSortSingleTileKernelINS1_5radix10policy_hubIljyE10Policy1000ELNS0_9SortOrderE1EljyNS1_21identity_decomposer_tEEEvPKT1_PSA_PKT2_PSE_T3_iiT4_E12temp_storage[33856];
	ld.param.u64 	%rd56, [_ZN3cub18CUB_300001_SM_10006detail10radix_sort31DeviceRadixSortSingleTileKernelINS1_5radix10policy_hubIljyE10Policy1000ELNS0_9SortOrderE1EljyNS1_21identity_decomposer_tEEEvPKT1_PSA_PKT2_PSE_T3_iiT4__param_0];
	ld.param.u64 	%rd51, [_ZN3cub18CUB_300001_SM_10006detail10radix_sort31DeviceRadixSortSingleTileKernelINS1_5radix10policy_hubIljyE10Policy1000ELNS0_9SortOrderE1EljyNS1_21identity_decomposer_tEEEvPKT1_PSA_PKT2_PSE_T3_iiT4__param_1];
	ld.param.u64 	%rd52, [_ZN3cub18CUB_300001_SM_10006detail10radix_sort31DeviceRadixSortSingleTileKernelINS1_5radix10policy_hubIljyE10Policy1000ELNS0_9SortOrderE1EljyNS1_21identity_decomposer_tEEEvPKT1_PSA_PKT2_PSE_T3_iiT4__param_2];
	ld.param.u64 	%rd53, [_ZN3cub18CUB_300001_SM_10006detail10radix_sort31DeviceRadixSortSingleTileKernelINS1_5radix10policy_hubIljyE10Policy1000ELNS0_9SortOrderE1EljyNS1_21identity_decomposer_tEEEvPKT1_PSA_PKT2_PSE_T3_iiT4__param_3];
	ld.param.u64 	%rd54, [_ZN3cub18CUB_300001_SM_10006detail10radix_sort31DeviceRadixSortSingleTileKernelINS1_5radix10policy_hubIljyE10Policy1000ELNS0_9SortOrderE1EljyNS1_21identity_decomposer_tEEEvPKT1_PSA_PKT2_PSE_T3_iiT4__param_4];
	ld.param.u32 	%r129, [_ZN3cub18CUB_300001_SM_10006detail10radix_sort31DeviceRadixSortSingleTileKernelINS1_5radix10policy_hubIljyE10Policy1000ELNS0_9SortOrderE1EljyNS1_21identity_decomposer_tEEEvPKT1_PSA_PKT2_PSE_T3_iiT4__param_5];
	ld.param.u32 	%r130, [_ZN3cub18CUB_300001_SM_10006detail10radix_sort31DeviceRadixSortSingleTileKernelINS1_5radix10policy_hubIljyE10Policy1000ELNS0_9SortOrderE1EljyNS1_21identity_decomposer_tEEEvPKT1_PSA_PKT2_PSE_T3_iiT4__param_6];
	cvta.to.global.u64 	%rd57, %rd56;
	cvt.u32.u64 	%r1, %rd54;
	mov.u32 	%r2, %tid.x;
	mul.lo.s32 	%r3, %r2, 9;
	setp.ge.s32 	%p1, %r3, %r1;
	mul.wide.u32 	%rd58, %r3, 8;
	add.s64 	%rd1, %rd57, %rd58;
	mov.b64 	%rd139, 0;
	@%p1 bra 	$L__BB53_2;
	ld.global.u64 	%rd59, [%rd1];
	xor.b64  	%rd139, %rd59, -9223372036854775808;
$L__BB53_2:
	add.s32 	%r4, %r3, 1;
	setp.ge.s32 	%p2, %r4, %r1;
	mov.b64 	%rd138, 0;
	@%p2 bra 	$L__BB53_4;
	ld.global.u64 	%rd61, [%rd1+8];
	xor.b64  	%rd138, %rd61, -9223372036854775808;
$L__BB53_4:
	add.s32 	%r5, %r3, 2;
	setp.ge.s32 	%p3, %r5, %r1;
	mov.b64 	%rd137, 0;
	@%p3 bra 	$L__BB53_6;
	ld.global.u64 	%rd63, [%rd1+16];
	xor.b64  	%rd137, %rd63, -9223372036854775808;
$L__BB53_6:
	add.s32 	%r6, %r3, 3;
	setp.ge.s32 	%p4, %r6, %r1;
	mov.b64 	%rd136, 0;
	@%p4 bra 	$L__BB53_8;
	ld.global.u64 	%rd65, [%rd1+24];
	xor.b64  	%rd136, %rd65, -9223372036854775808;
$L__BB53_8:
	add.s32 	%r7, %r3, 4;
	setp.ge.s32 	%p5, %r7, %r1;
	mov.b64 	%rd135, 0;
	@%p5 bra 	$L__BB53_10;
	ld.global.u64 	%rd67, [%rd1+32];
	xor.b64  	%rd135, %rd67, -9223372036854775808;
$L__BB53_10:
	add.s32 	%r8, %r3, 5;
	setp.ge.s32 	%p6, %r8, %r1;
	mov.b64 	%rd134, 0;
	@%p6 bra 	$L__BB53_12;
	ld.global.u64 	%rd69, [%rd1+40];
	xor.b64  	%rd134, %rd69, -9223372036854775808;
$L__BB53_12:
	add.s32 	%r9, %r3, 6;
	setp.ge.s32 	%p7, %r9, %r1;
	mov.b64 	%rd133, 0;
	@%p7 bra 	$L__BB53_14;
	ld.global.u64 	%rd71, [%rd1+48];
	xor.b64  	%rd133, %rd71, -9223372036854775808;
$L__BB53_14:
	add.s32 	%r10, %r3, 7;
	setp.ge.s32 	%p8, %r10, %r1;
	mov.b64 	%rd132, 0;
	@%p8 bra 	$L__BB53_16;
	ld.global.u64 	%rd73, [%rd1+56];
	xor.b64  	%rd132, %rd73, -9223372036854775808;
$L__BB53_16:
	add.s32 	%r11, %r3, 8;
	setp.ge.s32 	%p9, %r11, %r1;
	mov.b64 	%rd131, 0;
	@%p9 bra 	$L__BB53_18;
	ld.global.u64 	%rd75, [%rd1+64];
	xor.b64  	%rd131, %rd75, -9223372036854775808;
$L__BB53_18:
	bar.sync 	0;
	mov.b64 	{%r132, %r133}, %rd54;
	shfl.sync.idx.b32	%r12|%p10, %r132, 0, 31, -1;
	shfl.sync.idx.b32	%r134|%p11, %r133, 0, 31, -1;
	mov.b64 	%rd20, {%r12, %r134};
	setp.ge.s32 	%p12, %r3, %r12;
	cvta.to.global.u64 	%rd76, %rd52;
	mul.wide.u32 	%rd77, %r3, 4;
	add.s64 	%rd21, %rd76, %rd77;
	@%p12 bra 	$L__BB53_20;
	ld.global.u32 	%r476, [%rd21];
$L__BB53_20:
	setp.ge.s32 	%p13, %r4, %r12;
	@%p13 bra 	$L__BB53_22;
	ld.global.u32 	%r475, [%rd21+4];
$L__BB53_22:
	setp.ge.s32 	%p14, %r5, %r12;
	@%p14 bra 	$L__BB53_24;
	ld.global.u32 	%r474, [%rd21+8];
$L__BB53_24:
	setp.ge.s32 	%p15, %r6, %r12;
	@%p15 bra 	$L__BB53_26;
	ld.global.u32 	%r473, [%rd21+12];
$L__BB53_26:
	setp.ge.s32 	%p16, %r7, %r12;
	@%p16 bra 	$L__BB53_28;
	ld.global.u32 	%r472, [%rd21+16];
$L__BB53_28:
	setp.ge.s32 	%p17, %r8, %r12;
	@%p17 bra 	$L__BB53_30;
	ld.global.u32 	%r471, [%rd21+20];
$L__BB53_30:
	setp.ge.s32 	%p18, %r9, %r12;
	@%p18 bra 	$L__BB53_32;
	ld.global.u32 	%r470, [%rd21+24];
$L__BB53_32:
	setp.ge.s32 	%p19, %r10, %r12;
	@%p19 bra 	$L__BB53_34;
	ld.global.u32 	%r469, [%rd21+28];
$L__BB53_34:
	setp.ge.s32 	%p20, %r11, %r12;
	@%p20 bra 	$L__BB53_36;
	ld.global.u32 	%r468, [%rd21+32];
$L__BB53_36:
	bar.sync 	0;
	shr.u32 	%r31, %r2, 5;
	shl.b32 	%r144, %r2, 2;
	mov.u32 	%r145, _ZZN3cub18CUB_300001_SM_10006detail10radix_sort31DeviceRadixSortSingleTileKernelINS1_5radix10policy_hubIljyE10Policy1000ELNS0_9SortOrderE1EljyNS1_21identity_decomposer_tEEEvPKT1_PSA_PKT2_PSE_T3_iiT4_E12temp_storage;
	add.s32 	%r32, %r145, %r144;
	shl.b32 	%r146, %r2, 7;
	add.s32 	%r33, %r32, %r146;
	shl.b32 	%r147, %r31, 2;
	add.s32 	%r148, %r145, %r147;
	add.s32 	%r34, %r148, 33792;
	mad.lo.s32 	%r35, %r2, -60, %r33;
	mad.lo.s32 	%r36, %r2, -36, %r35;
	add.s32 	%r467, %r129, 6;
	sub.s32 	%r466, %r130, %r129;
$L__BB53_37:
	add.s32 	%r159, %r467, -6;
	min.s32 	%r149, %r466, 6;
	mov.b32 	%r188, 0;
	st.shared.u32 	[%r32], %r188;
	st.shared.u32 	[%r32+1024], %r188;
	st.shared.u32 	[%r32+2048], %r188;
	st.shared.u32 	[%r32+3072], %r188;
	st.shared.u32 	[%r32+4096], %r188;
	st.shared.u32 	[%r32+5120], %r188;
	st.shared.u32 	[%r32+6144], %r188;
	st.shared.u32 	[%r32+7168], %r188;
	st.shared.u32 	[%r32+8192], %r188;
	st.shared.u32 	[%r32+9216], %r188;
	st.shared.u32 	[%r32+10240], %r188;
	st.shared.u32 	[%r32+11264], %r188;
	st.shared.u32 	[%r32+12288], %r188;
	st.shared.u32 	[%r32+13312], %r188;
	st.shared.u32 	[%r32+14336], %r188;
	st.shared.u32 	[%r32+15360], %r188;
	st.shared.u32 	[%r32+16384], %r188;
	st.shared.u32 	[%r32+17408], %r188;
	st.shared.u32 	[%r32+18432], %r188;
	st.shared.u32 	[%r32+19456], %r188;
	st.shared.u32 	[%r32+20480], %r188;
	st.shared.u32 	[%r32+21504], %r188;
	st.shared.u32 	[%r32+22528], %r188;
	st.shared.u32 	[%r32+23552], %r188;
	st.shared.u32 	[%r32+24576], %r188;
	st.shared.u32 	[%r32+25600], %r188;
	st.shared.u32 	[%r32+26624], %r188;
	st.shared.u32 	[%r32+27648], %r188;
	st.shared.u32 	[%r32+28672], %r188;
	st.shared.u32 	[%r32+29696], %r188;
	st.shared.u32 	[%r32+30720], %r188;
	st.shared.u32 	[%r32+31744], %r188;
	st.shared.u32 	[%r32+32768], %r188;
	mov.b64 	%rd79, 1;
	// begin inline asm
	shl.b64 %rd78, %rd79, %r149;
	// end inline asm
	add.s64 	%rd81, %rd78, -1;
	// begin inline asm
	shl.b64 %rd80, %rd81, %r188;
	// end inline asm
	// begin inline asm
	shr.b64 %rd82, %rd139, %r159;
	// end inline asm
	cvt.u32.u64 	%r191, %rd82;
	cvt.u32.u64 	%r192, %rd80;
	and.b32  	%r193, %r192, %r191;
	shl.b32 	%r194, %r193, 10;
	not.b32 	%r195, %r194;
	and.b32  	%r196, %r195, 31744;
	add.s32 	%r197, %r32, %r196;
	shr.u32 	%r198, %r193, 4;
	and.b32  	%r199, %r198, 268435454;
	sub.s32 	%r51, %r197, %r199;
	ld.shared.u16 	%rs1, [%r51+2];
	add.s16 	%rs10, %rs1, 1;
	st.shared.u16 	[%r51+2], %rs10;
	// begin inline asm
	shr.b64 %rd84, %rd138, %r159;
	// end inline asm
	cvt.u32.u64 	%r200, %rd84;
	and.b32  	%r201, %r192, %r200;
	shl.b32 	%r202, %r201, 10;
	not.b32 	%r203, %r202;
	and.b32  	%r204, %r203, 31744;
	add.s32 	%r205, %r32, %r204;
	shr.u32 	%r206, %r201, 4;
	and.b32  	%r207, %r206, 268435454;
	sub.s32 	%r52, %r205, %r207;
	ld.shared.u16 	%rs2, [%r52+2];
	add.s16 	%rs11, %rs2, 1;
	st.shared.u16 	[%r52+2], %rs11;
	// begin inline asm
	shr.b64 %rd86, %rd137, %r159;
	// end inline asm
	cvt.u32.u64 	%r208, %rd86;
	and.b32  	%r209, %r192, %r208;
	shl.b32 	%r210, %r209, 10;
	not.b32 	%r211, %r210;
	and.b32  	%r212, %r211, 31744;
	add.s32 	%r213, %r32, %r212;
	shr.u32 	%r214, %r209, 4;
	and.b32  	%r215, %r214, 268435454;
	sub.s32 	%r53, %r213, %r215;
	ld.shared.u16 	%rs3, [%r53+2];
	add.s16 	%rs12, %rs3, 1;
	st.shared.u16 	[%r53+2], %rs12;
	// begin inline asm
	shr.b64 %rd88, %rd136, %r159;
	// end inline asm
	cvt.u32.u64 	%r216, %rd88;
	and.b32  	%r217, %r192, %r216;
	shl.b32 	%r218, %r217, 10;
	not.b32 	%r219, %r218;
	and.b32  	%r220, %r219, 31744;
	add.s32 	%r221, %r32, %r220;
	shr.u32 	%r222, %r217, 4;
	and.b32  	%r223, %r222, 268435454;
	sub.s32 	%r54, %r221, %r223;
	ld.shared.u16 	%rs4, [%r54+2];
	add.s16 	%rs13, %rs4, 1;
	st.shared.u16 	[%r54+2], %rs13;
	// begin inline asm
	shr.b64 %rd90, %rd135, %r159;
	// end inline asm
	cvt.u32.u64 	%r224, %rd90;
	and.b32  	%r225, %r192, %r224;
	shl.b32 	%r226, %r225, 10;
	not.b32 	%r227, %r226;
	and.b32  	%r228, %r227, 31744;
	add.s32 	%r229, %r32, %r228;
	shr.u32 	%r230, %r225, 4;
	and.b32  	%r231, %r230, 268435454;
	sub.s32 	%r55, %r229, %r231;
	ld.shared.u16 	%rs5, [%r55+2];
	add.s16 	%rs14, %rs5, 1;
	st.shared.u16 	[%r55+2], %rs14;
	// begin inline asm
	shr.b64 %rd92, %rd134, %r159;
	// end inline asm
	cvt.u32.u64 	%r232, %rd92;
	and.b32  	%r233, %r192, %r232;
	shl.b32 	%r234, %r233, 10;
	not.b32 	%r235, %r234;
	and.b32  	%r236, %r235, 31744;
	add.s32 	%r237, %r32, %r236;
	shr.u32 	%r238, %r233, 4;
	and.b32  	%r239, %r238, 268435454;
	sub.s32 	%r56, %r237, %r239;
	ld.shared.u16 	%rs6, [%r56+2];
	add.s16 	%rs15, %rs6, 1;
	st.shared.u16 	[%r56+2], %rs15;
	// begin inline asm
	shr.b64 %rd94, %rd133, %r159;
	// end inline asm
	cvt.u32.u64 	%r240, %rd94;
	and.b32  	%r241, %r192, %r240;
	shl.b32 	%r242, %r241, 10;
	not.b32 	%r243, %r242;
	and.b32  	%r244, %r243, 31744;
	add.s32 	%r245, %r32, %r244;
	shr.u32 	%r246, %r241, 4;
	and.b32  	%r247, %r246, 268435454;
	sub.s32 	%r57, %r245, %r247;
	ld.shared.u16 	%rs7, [%r57+2];
	add.s16 	%rs16, %rs7, 1;
	st.shared.u16 	[%r57+2], %rs16;
	// begin inline asm
	shr.b64 %rd96, %rd132, %r159;
	// end inline asm
	cvt.u32.u64 	%r248, %rd96;
	and.b32  	%r249, %r192, %r248;
	shl.b32 	%r250, %r249, 10;
	not.b32 	%r251, %r250;
	and.b32  	%r252, %r251, 31744;
	add.s32 	%r253, %r32, %r252;
	shr.u32 	%r254, %r249, 4;
	and.b32  	%r255, %r254, 268435454;
	sub.s32 	%r58, %r253, %r255;
	ld.shared.u16 	%rs8, [%r58+2];
	add.s16 	%rs17, %rs8, 1;
	st.shared.u16 	[%r58+2], %rs17;
	// begin inline asm
	shr.b64 %rd98, %rd131, %r159;
	// end inline asm
	cvt.u32.u64 	%r256, %rd98;
	and.b32  	%r257, %r192, %r256;
	shl.b32 	%r258, %r257, 10;
	not.b32 	%r259, %r258;
	and.b32  	%r260, %r259, 31744;
	add.s32 	%r261, %r32, %r260;
	shr.u32 	%r262, %r257, 4;
	and.b32  	%r263, %r262, 268435454;
	sub.s32 	%r59, %r261, %r263;
	ld.shared.u16 	%rs9, [%r59+2];
	add.s16 	%rs18, %rs9, 1;
	st.shared.u16 	[%r59+2], %rs18;
	bar.sync 	0;
	ld.shared.u32 	%r60, [%r33];
	ld.shared.u32 	%r264, [%r33+4];
	ld.shared.u32 	%r265, [%r33+8];
	ld.shared.u32 	%r266, [%r33+12];
	ld.shared.u32 	%r267, [%r33+16];
	ld.shared.u32 	%r268, [%r33+20];
	ld.shared.u32 	%r269, [%r33+24];
	ld.shared.u32 	%r270, [%r33+28];
	ld.shared.u32 	%r271, [%r33+32];
	ld.shared.u32 	%r272, [%r33+36];
	ld.shared.u32 	%r273, [%r33+40];
	ld.shared.u32 	%r274, [%r33+44];
	ld.shared.u32 	%r275, [%r33+48];
	ld.shared.u32 	%r276, [%r33+52];
	ld.shared.u32 	%r277, [%r33+56];
	ld.shared.u32 	%r278, [%r33+60];
	ld.shared.u32 	%r279, [%r33+64];
	ld.shared.u32 	%r280, [%r33+68];
	ld.shared.u32 	%r281, [%r33+72];
	ld.shared.u32 	%r282, [%r33+76];
	ld.shared.u32 	%r283, [%r33+80];
	ld.shared.u32 	%r284, [%r33+84];
	ld.shared.u32 	%r285, [%r33+88];
	ld.shared.u32 	%r286, [%r33+92];
	ld.shared.u32 	%r287, [%r33+96];
	ld.shared.u32 	%r288, [%r33+100];
	ld.shared.u32 	%r289, [%r33+104];
	ld.shared.u32 	%r290, [%r33+108];
	ld.shared.u32 	%r291, [%r33+112];
	ld.shared.u32 	%r292, [%r33+116];
	ld.shared.u32 	%r293, [%r33+120];
	ld.shared.u32 	%r294, [%r33+124];
	ld.shared.u32 	%r295, [%r33+128];
	add.s32 	%r61, %r264, %r60;
	add.s32 	%r62, %r265, %r61;
	add.s32 	%r63, %r266, %r62;
	add.s32 	%r64, %r267, %r63;
	add.s32 	%r65, %r268, %r64;
	add.s32 	%r66, %r269, %r65;
	add.s32 	%r67, %r270, %r66;
	add.s32 	%r68, %r271, %r67;
	add.s32 	%r69, %r272, %r68;
	add.s32 	%r70, %r273, %r69;
	add.s32 	%r71, %r274, %r70;
	add.s32 	%r72, %r275, %r71;
	add.s32 	%r73, %r276, %r72;
	add.s32 	%r74, %r277, %r73;
	add.s32 	%r75, %r278, %r74;
	add.s32 	%r76, %r279, %r75;
	add.s32 	%r77, %r280, %r76;
	add.s32 	%r78, %r281, %r77;
	add.s32 	%r79, %r282, %r78;
	add.s32 	%r80, %r283, %r79;
	add.s32 	%r81, %r284, %r80;
	add.s32 	%r82, %r285, %r81;
	add.s32 	%r83, %r286, %r82;
	add.s32 	%r84, %r287, %r83;
	add.s32 	%r85, %r288, %r84;
	add.s32 	%r86, %r289, %r85;
	add.s32 	%r87, %r290, %r86;
	add.s32 	%r88, %r291, %r87;
	add.s32 	%r89, %r292, %r88;
	add.s32 	%r90, %r293, %r89;
	add.s32 	%r91, %r294, %r90;
	add.s32 	%r165, %r295, %r91;
	// begin inline asm
	mov.u32 %r160, %laneid;
	// end inline asm
	mov.b32 	%r163, 1;
	mov.b32 	%r190, -1;
	// begin inline asm
	{  .reg .u32 r0;  .reg .pred p;  shfl.sync.up.b32 r0|p, %r165, %r163, %r188, %r190;  @p add.u32 r0, r0, %r165;  mov.u32 %r161, r0;}
	// end inline asm
	mov.b32 	%r169, 2;
	// begin inline asm
	{  .reg .u32 r0;  .reg .pred p;  shfl.sync.up.b32 r0|p, %r161, %r169, %r188, %r190;  @p add.u32 r0, r0, %r161;  mov.u32 %r167, r0;}
	// end inline asm
	mov.b32 	%r175, 4;
	// begin inline asm
	{  .reg .u32 r0;  .reg .pred p;  shfl.sync.up.b32 r0|p, %r167, %r175, %r188, %r190;  @p add.u32 r0, r0, %r167;  mov.u32 %r173, r0;}
	// end inline asm
	mov.b32 	%r181, 8;
	// begin inline asm
	{  .reg .u32 r0;  .reg .pred p;  shfl.sync.up.b32 r0|p, %r173, %r181, %r188, %r190;  @p add.u32 r0, r0, %r173;  mov.u32 %r179, r0;}
	// end inline asm
	mov.b32 	%r187, 16;
	// begin inline asm
	{  .reg .u32 r0;  .reg .pred p;  shfl.sync.up.b32 r0|p, %r179, %r187, %r188, %r190;  @p add.u32 r0, r0, %r179;  mov.u32 %r185, r0;}
	// end inline asm
	setp.ne.s32 	%p21, %r160, 31;
	@%p21 bra 	$L__BB53_39;
	st.shared.u32 	[%r34], %r185;
$L__BB53_39:
	sub.s32 	%r296, %r185, %r165;
	setp.gt.u32 	%p22, %r2, 31;
	setp.eq.s32 	%p23, %r31, 7;
	setp.eq.s32 	%p24, %r31, 6;
	setp.eq.s32 	%p25, %r31, 5;
	setp.eq.s32 	%p26, %r31, 4;
	setp.eq.s32 	%p27, %r31, 3;
	setp.eq.s32 	%p28, %r31, 2;
	setp.eq.s32 	%p29, %r31, 1;
	bar.sync 	0;
	ld.shared.v4.u32 	{%r297, %r298, %r299, %r300}, [_ZZN3cub18CUB_300001_SM_10006detail10radix_sort31DeviceRadixSortSingleTileKernelINS1_5radix10policy_hubIljyE10Policy1000ELNS0_9SortOrderE1EljyNS1_21identity_decomposer_tEEEvPKT1_PSA_PKT2_PSE_T3_iiT4_E12temp_storage+33792];
	selp.b32 	%r301, %r297, %r477, %p29;
	add.s32 	%r302, %r298, %r297;
	selp.b32 	%r303, %r302, %r301, %p28;
	add.s32 	%r304, %r302, %r299;
	selp.b32 	%r305, %r304, %r303, %p27;
	add.s32 	%r306, %r304, %r300;
	selp.b32 	%r307, %r306, %r305, %p26;
	ld.shared.v4.u32 	{%r308, %r309, %r310, %r311}, [_ZZN3cub18CUB_300001_SM_10006detail10radix_sort31DeviceRadixSortSingleTileKernelINS1_5radix10policy_hubIljyE10Policy1000ELNS0_9SortOrderE1EljyNS1_21identity_decomposer_tEEEvPKT1_PSA_PKT2_PSE_T3_iiT4_E12temp_storage+33808];
	add.s32 	%r312, %r306, %r308;
	selp.b32 	%r313, %r312, %r307, %p25;
	add.s32 	%r314, %r312, %r309;
	selp.b32 	%r315, %r314, %r313, %p24;
	add.s32 	%r316, %r314, %r310;
	selp.b32 	%r477, %r316, %r315, %p23;
	add.s32 	%r96, %r316, %r311;
	setp.ne.s32 	%p30, %r160, 0;
	selp.b32 	%r317, %r296, 0, %p30;
	add.s32 	%r318, %r477, %r317;
	or.pred  	%p31, %p22, %p30;
	selp.b32 	%r478, %r318, %r296, %p22;
	@%p31 bra 	$L__BB53_41;
	shl.b32 	%r478, %r96, 16;
	st.shared.u32 	[_ZZN3cub18CUB_300001_SM_10006detail10radix_sort31DeviceRadixSortSingleTileKernelINS1_5radix10policy_hubIljyE10Policy1000ELNS0_9SortOrderE1EljyNS1_21identity_decomposer_tEEEvPKT1_PSA_PKT2_PSE_T3_iiT4_E12temp_storage+33832], %r478;
$L__BB53_41:
	setp.eq.s32 	%p32, %r2, 0;
	bar.sync 	0;
	ld.shared.u32 	%r319, [_ZZN3cub18CUB_300001_SM_10006detail10radix_sort31DeviceRadixSortSingleTileKernelINS1_5radix10policy_hubIljyE10Policy1000ELNS0_9SortOrderE1EljyNS1_21identity_decomposer_tEEEvPKT1_PSA_PKT2_PSE_T3_iiT4_E12temp_storage+33832];
	selp.b32 	%r320, 0, %r319, %p32;
	add.s32 	%r321, %r478, %r320;
	add.s32 	%r322, %r60, %r321;
	add.s32 	%r323, %r61, %r321;
	add.s32 	%r324, %r62, %r321;
	add.s32 	%r325, %r63, %r321;
	add.s32 	%r326, %r64, %r321;
	add.s32 	%r327, %r65, %r321;
	add.s32 	%r328, %r66, %r321;
	add.s32 	%r329, %r67, %r321;
	add.s32 	%r330, %r68, %r321;
	add.s32 	%r331, %r69, %r321;
	add.s32 	%r332, %r70, %r321;
	add.s32 	%r333, %r71, %r321;
	add.s32 	%r334, %r72, %r321;
	add.s32 	%r335, %r73, %r321;
	add.s32 	%r336, %r74, %r321;
	add.s32 	%r337, %r75, %r321;
	add.s32 	%r338, %r76, %r321;
	add.s32 	%r339, %r77, %r321;
	add.s32 	%r340, %r78, %r321;
	add.s32 	%r341, %r79, %r321;
	add.s32 	%r342, %r80, %r321;
	add.s32 	%r343, %r81, %r321;
	add.s32 	%r344, %r82, %r321;
	add.s32 	%r345, %r83, %r321;
	add.s32 	%r346, %r84, %r321;
	add.s32 	%r347, %r85, %r321;
	add.s32 	%r348, %r86, %r321;
	add.s32 	%r349, %r87, %r321;
	add.s32 	%r350, %r88, %r321;
	add.s32 	%r351, %r89, %r321;
	add.s32 	%r352, %r90, %r321;
	add.s32 	%r353, %r91, %r321;
	st.shared.u32 	[%r33], %r321;
	st.shared.u32 	[%r33+4], %r322;
	st.shared.u32 	[%r33+8], %r323;
	st.shared.u32 	[%r33+12], %r324;
	st.shared.u32 	[%r33+16], %r325;
	st.shared.u32 	[%r33+20], %r326;
	st.shared.u32 	[%r33+24], %r327;
	st.shared.u32 	[%r33+28], %r328;
	st.shared.u32 	[%r33+32], %r329;
	st.shared.u32 	[%r33+36], %r330;
	st.shared.u32 	[%r33+40], %r331;
	st.shared.u32 	[%r33+44], %r332;
	st.shared.u32 	[%r33+48], %r333;
	st.shared.u32 	[%r33+52], %r334;
	st.shared.u32 	[%r33+56], %r335;
	st.shared.u32 	[%r33+60], %r336;
	st.shared.u32 	[%r33+64], %r337;
	st.shared.u32 	[%r33+68], %r338;
	st.shared.u32 	[%r33+72], %r339;
	st.shared.u32 	[%r33+76], %r340;
	st.shared.u32 	[%r33+80], %r341;
	st.shared.u32 	[%r33+84], %r342;
	st.shared.u32 	[%r33+88], %r343;
	st.shared.u32 	[%r33+92], %r344;
	st.shared.u32 	[%r33+96], %r345;
	st.shared.u32 	[%r33+100], %r346;
	st.shared.u32 	[%r33+104], %r347;
	st.shared.u32 	[%r33+108], %r348;
	st.shared.u32 	[%r33+112], %r349;
	st.shared.u32 	[%r33+116], %r350;
	st.shared.u32 	[%r33+120], %r351;
	st.shared.u32 	[%r33+124], %r352;
	st.shared.u32 	[%r33+128], %r353;
	bar.sync 	0;
	cvt.u32.u16 	%r354, %rs1;
	ld.shared.u16 	%r355, [%r51+2];
	add.s32 	%r100, %r355, %r354;
	cvt.u32.u16 	%r356, %rs2;
	ld.shared.u16 	%r357, [%r52+2];
	add.s32 	%r101, %r357, %r356;
	cvt.u32.u16 	%r358, %rs3;
	ld.shared.u16 	%r359, [%r53+2];
	add.s32 	%r102, %r359, %r358;
	cvt.u32.u16 	%r360, %rs4;
	ld.shared.u16 	%r361, [%r54+2];
	add.s32 	%r103, %r361, %r360;
	cvt.u32.u16 	%r362, %rs5;
	ld.shared.u16 	%r363, [%r55+2];
	add.s32 	%r104, %r363, %r362;
	cvt.u32.u16 	%r364, %rs6;
	ld.shared.u16 	%r365, [%r56+2];
	add.s32 	%r105, %r365, %r364;
	cvt.u32.u16 	%r366, %rs7;
	ld.shared.u16 	%r367, [%r57+2];
	add.s32 	%r106, %r367, %r366;
	cvt.u32.u16 	%r368, %rs8;
	ld.shared.u16 	%r369, [%r58+2];
	add.s32 	%r107, %r369, %r368;
	cvt.u32.u16 	%r370, %rs9;
	ld.shared.u16 	%r371, [%r59+2];
	add.s32 	%r108, %r371, %r370;
	bar.sync 	0;
	setp.lt.s32 	%p33, %r467, %r130;
	@%p33 bra 	$L__BB53_61;
	cvt.u64.u32 	%rd100, %r2;
	shl.b32 	%r372, %r100, 3;
	mov.u32 	%r373, _ZZN3cub18CUB_300001_SM_10006detail10radix_sort31DeviceRadixSortSingleTileKernelINS1_5radix10policy_hubIljyE10Policy1000ELNS0_9SortOrderE1EljyNS1_21identity_decomposer_tEEEvPKT1_PSA_PKT2_PSE_T3_iiT4_E12temp_storage;
	add.s32 	%r374, %r373, %r372;
	st.shared.u64 	[%r374], %rd139;
	shl.b32 	%r375, %r101, 3;
	add.s32 	%r376, %r373, %r375;
	st.shared.u64 	[%r376], %rd138;
	shl.b32 	%r377, %r102, 3;
	add.s32 	%r378, %r373, %r377;
	st.shared.u64 	[%r378], %rd137;
	shl.b32 	%r379, %r103, 3;
	add.s32 	%r380, %r373, %r379;
	st.shared.u64 	[%r380], %rd136;
	shl.b32 	%r381, %r104, 3;
	add.s32 	%r382, %r373, %r381;
	st.shared.u64 	[%r382], %rd135;
	shl.b32 	%r383, %r105, 3;
	add.s32 	%r384, %r373, %r383;
	st.shared.u64 	[%r384], %rd134;
	shl.b32 	%r385, %r106, 3;
	add.s32 	%r386, %r373, %r385;
	st.shared.u64 	[%r386], %rd133;
	shl.b32 	%r387, %r107, 3;
	add.s32 	%r388, %r373, %r387;
	st.shared.u64 	[%r388], %rd132;
	shl.b32 	%r389, %r108, 3;
	add.s32 	%r390, %r373, %r389;
	st.shared.u64 	[%r390], %rd131;
	bar.sync 	0;
	mad.lo.s32 	%r391, %r2, -28, %r36;
	ld.shared.u64 	%rd31, [%r391];
	ld.shared.u64 	%rd32, [%r391+2048];
	ld.shared.u64 	%rd33, [%r391+4096];
	ld.shared.u64 	%rd34, [%r391+6144];
	ld.shared.u64 	%rd35, [%r391+8192];
	ld.shared.u64 	%rd36, [%r391+10240];
	ld.shared.u64 	%rd37, [%r391+12288];
	ld.shared.u64 	%rd38, [%r391+14336];
	ld.shared.u64 	%rd39, [%r391+16384];
	bar.sync 	0;
	shl.b32 	%r392, %r100, 2;
	sub.s32 	%r393, %r374, %r392;
	st.shared.u32 	[%r393], %r476;
	shl.b32 	%r394, %r101, 2;
	sub.s32 	%r395, %r376, %r394;
	st.shared.u32 	[%r395], %r475;
	shl.b32 	%r396, %r102, 2;
	sub.s32 	%r397, %r378, %r396;
	st.shared.u32 	[%r397], %r474;
	shl.b32 	%r398, %r103, 2;
	sub.s32 	%r399, %r380, %r398;
	st.shared.u32 	[%r399], %r473;
	shl.b32 	%r400, %r104, 2;
	sub.s32 	%r401, %r382, %r400;
	st.shared.u32 	[%r401], %r472;
	shl.b32 	%r402, %r105, 2;
	sub.s32 	%r403, %r384, %r402;
	st.shared.u32 	[%r403], %r471;
	shl.b32 	%r404, %r106, 2;
	sub.s32 	%r405, %r386, %r404;
	st.shared.u32 	[%r405], %r470;
	shl.b32 	%r406, %r107, 2;
	sub.s32 	%r407, %r388, %r406;
	st.shared.u32 	[%r407], %r469;
	shl.b32 	%r408, %r108, 2;
	sub.s32 	%r409, %r390, %r408;
	st.shared.u32 	[%r409], %r468;
	bar.sync 	0;
	shl.b32 	%r410, %r2, 2;
	sub.s32 	%r109, %r391, %r410;
	ld.shared.u32 	%r110, [%r109+1024];
	ld.shared.u32 	%r111, [%r109+2048];
	ld.shared.u32 	%r112, [%r109+3072];
	ld.shared.u32 	%r113, [%r109+4096];
	ld.shared.u32 	%r114, [%r109+5120];
	ld.shared.u32 	%r115, [%r109+6144];
	ld.shared.u32 	%r116, [%r109+7168];
	ld.shared.u32 	%r117, [%r109+8192];
	setp.gt.u64 	%p34, %rd20, %rd100;
	cvta.to.global.u64 	%rd101, %rd51;
	mul.wide.u32 	%rd102, %r2, 8;
	add.s64 	%rd40, %rd101, %rd102;
	cvta.to.global.u64 	%rd103, %rd53;
	mul.wide.u32 	%rd104, %r2, 4;
	add.s64 	%rd41, %rd103, %rd104;
	@%p34 bra 	$L__BB53_43;
	bra.uni 	$L__BB53_44;
$L__BB53_43:
	xor.b64  	%rd105, %rd31, -9223372036854775808;
	ld.shared.u32 	%r411, [%r109];
	st.global.u64 	[%rd40], %rd105;
	st.global.u32 	[%rd41], %r411;
$L__BB53_44:
	add.s32 	%r412, %r2, 256;
	cvt.u64.u32 	%rd106, %r412;
	setp.le.u64 	%p35, %rd20, %rd106;
	@%p35 bra 	$L__BB53_46;
	xor.b64  	%rd107, %rd32, -9223372036854775808;
	st.global.u64 	[%rd40+2048], %rd107;
	st.global.u32 	[%rd41+1024], %r110;
$L__BB53_46:
	add.s32 	%r413, %r2, 512;
	cvt.u64.u32 	%rd108, %r413;
	setp.le.u64 	%p36, %rd20, %rd108;
	@%p36 bra 	$L__BB53_48;
	xor.b64  	%rd109, %rd33, -9223372036854775808;
	st.global.u64 	[%rd40+4096], %rd109;
	st.global.u32 	[%rd41+2048], %r111;
$L__BB53_48:
	add.s32 	%r414, %r2, 768;
	cvt.u64.u32 	%rd110, %r414;
	setp.le.u64 	%p37, %rd20, %rd110;
	@%p37 bra 	$L__BB53_50;
	xor.b64  	%rd111, %rd34, -9223372036854775808;
	st.global.u64 	[%rd40+6144], %rd111;
	st.global.u32 	[%rd41+3072], %r112;
$L__BB53_50:
	or.b32  	%r415, %r2, 1024;
	cvt.u64.u32 	%rd112, %r415;
	setp.le.u64 	%p38, %rd20, %rd112;
	@%p38 bra 	$L__BB53_52;
	xor.b64  	%rd113, %rd35, -9223372036854775808;
	st.global.u64 	[%rd40+8192], %rd113;
	st.global.u32 	[%rd41+4096], %r113;
$L__BB53_52:
	add.s32 	%r416, %r2, 1280;
	cvt.u64.u32 	%rd114, %r416;
	setp.le.u64 	%p39, %rd20, %rd114;
	@%p39 bra 	$L__BB53_54;
	xor.b64  	%rd115, %rd36, -9223372036854775808;
	st.global.u64 	[%rd40+10240], %rd115;
	st.global.u32 	[%rd41+5120], %r114;
$L__BB53_54:
	add.s32 	%r417, %r2, 1536;
	cvt.u64.u32 	%rd116, %r417;
	setp.le.u64 	%p40, %rd20, %rd116;
	@%p40 bra 	$L__BB53_56;
	xor.b64  	%rd117, %rd37, -9223372036854775808;
	st.global.u64 	[%rd40+12288], %rd117;
	st.global.u32 	[%rd41+6144], %r115;
$L__BB53_56:
	add.s32 	%r418, %r2, 1792;
	cvt.u64.u32 	%rd118, %r418;
	setp.le.u64 	%p41, %rd20, %rd118;
	@%p41 bra 	$L__BB53_58;
	xor.b64  	%rd119, %rd38, -9223372036854775808;
	st.global.u64 	[%rd40+14336], %rd119;
	st.global.u32 	[%rd41+7168], %r116;
$L__BB53_58:
	or.b32  	%r419, %r2, 2048;
	cvt.u64.u32 	%rd120, %r419;
	setp.le.u64 	%p42, %rd20, %rd120;
	@%p42 bra 	$L__BB53_60;
	xor.b64  	%rd121, %rd39, -9223372036854775808;
	st.global.u64 	[%rd40+16384], %rd121;
	st.global.u32 	[%rd41+8192], %r117;
$L__BB53_60:
	ret;
$L__BB53_61:
	shl.b32 	%r420, %r100, 3;
	mov.u32 	%r421, _ZZN3cub18CUB_300001_SM_10006detail10radix_sort31DeviceRadixSortSingleTileKernelINS1_5radix10policy_hubIljyE10Policy1000ELNS0_9SortOrderE1EljyNS1_21identity_decomposer_tEEEvPKT1_PSA_PKT2_PSE_T3_iiT4_E12temp_storage;
	add.s32 	%r422, %r421, %r420;
	st.shared.u64 	[%r422], %rd139;
	shl.b32 	%r423, %r101, 3;
	add.s32 	%r424, %r421, %r423;
	st.shared.u64 	[%r424], %rd138;
	shl.b32 	%r425, %r102, 3;
	add.s32 	%r426, %r421, %r425;
	st.shared.u64 	[%r426], %rd137;
	shl.b32 	%r427, %r103, 3;
	add.s32 	%r428, %r421, %r427;
	st.shared.u64 	[%r428], %rd136;
	shl.b32 	%r429, %r104, 3;
	add.s32 	%r430, %r421, %r429;
	st.shared.u64 	[%r430], %rd135;
	shl.b32 	%r431, %r105, 3;
	add.s32 	%r432, %r421, %r431;
	st.shared.u64 	[%r432], %rd134;
	shl.b32 	%r433, %r106, 3;
	add.s32 	%r434, %r421, %r433;
	st.shared.u64 	[%r434], %rd133;
	shl.b32 	%r435, %r107, 3;
	add.s32 	%r436, %r421, %r435;
	st.shared.u64 	[%r436], %rd132;
	shl.b32 	%r437, %r108, 3;
	add.s32 	%r438, %r421, %r437;
	st.shared.u64 	[%r438], %rd131;
	bar.sync 	0;
	ld.shared.u64 	%rd139, [%r35];
	ld.shared.u64 	%rd138, [%r35+8];
	ld.shared.u64 	%rd137, [%r35+16];
	ld.shared.u64 	%rd136, [%r35+24];
	ld.shared.u64 	%rd135, [%r35+32];
	ld.shared.u64 	%rd134, [%r35+40];
	ld.shared.u64 	%rd133, [%r35+48];
	ld.shared.u64 	%rd132, [%r35+56];
	ld.shared.u64 	%rd131, [%r35+64];
	bar.sync 	0;
	shl.b32 	%r439, %r100, 2;
	sub.s32 	%r440, %r422, %r439;
	st.shared.u32 	[%r440], %r476;
	shl.b32 	%r441, %r101, 2;
	sub.s32 	%r442, %r424, %r441;
	st.shared.u32 	[%r442], %r475;
	shl.b32 	%r443, %r102, 2;
	sub.s32 	%r444, %r426, %r443;
	st.shared.u32 	[%r444], %r474;
	shl.b32 	%r445, %r103, 2;
	sub.s32 	%r446, %r428, %r445;
	st.shared.u32 	[%r446], %r473;
	shl.b32 	%r447, %r104, 2;
	sub.s32 	%r448, %r430, %r447;
	st.shared.u32 	[%r448], %r472;
	shl.b32 	%r449, %r105, 2;
	sub.s32 	%r450, %r432, %r449;
	st.shared.u32 	[%r450], %r471;
	shl.b32 	%r451, %r106, 2;
	sub.s32 	%r452, %r434, %r451;
	st.shared.u32 	[%r452], %r470;
	shl.b32 	%r453, %r107, 2;
	sub.s32 	%r454, %r436, %r453;
	st.shared.u32 	[%r454], %r469;
	shl.b32 	%r455, %r108, 2;
	sub.s32 	%r456, %r438, %r455;
	st.shared.u32 	[%r456], %r468;
	bar.sync 	0;
	ld.shared.u32 	%r476, [%r36];
	ld.shared.u32 	%r475, [%r36+4];
	ld.shared.u32 	%r474, [%r36+8];
	ld.shared.u32 	%r473, [%r36+12];
	ld.shared.u32 	%r472, [%r36+16];
	ld.shared.u32 	%r471, [%r36+20];
	ld.shared.u32 	%r470, [%r36+24];
	ld.shared.u32 	%r469, [%r36+28];
	ld.shared.u32 	%r468, [%r36+32];
	bar.sync 	0;
	add.s32 	%r467, %r467, 6;
	add.s32 	%r466, %r466, -6;
	bra.uni 	$L__BB53_37;

}
	// .globl	_ZN3cub18CUB_300001_SM_10006detail10radix_sort30DeviceRadixSortHistogramKernelINS1_5radix10policy_hubIljyE10Policy1000ELNS0_9SortOrderE1ElyNS1_21identity_decomposer_tEEEvPT2_PKT1_SA_iiT3_
.visible .entry _ZN3cub18CUB_300001_SM_10006detail10radix_sort30DeviceRadixSortHistogramKernelINS1_5radix10policy_hubIljyE10Policy1000ELNS0_9SortOrderE1ElyNS1_21identity_decomposer_tEEEvPT2_PKT1_SA_iiT3_(
	.param .u64 .ptr .align 1 _ZN3cub18CUB_300001_SM_10006detail10radix_sort30DeviceRadixSortHistogramKernelINS1_5radix10policy_hubIljyE10Policy1000ELNS0_9SortOrderE1ElyNS1_21identity_decomposer_tEEEvPT2_PKT1_SA_iiT3__param_0,
	.param .u64 .ptr .align 1 _ZN3cub18CUB_300001_SM_10006detail10radix_sort30DeviceRadixSortHistogramKernelINS1_5radix10policy_hubIljyE10Policy1000ELNS0_9SortOrderE1ElyNS1_21identity_decomposer_tEEEvPT2_PKT1_SA_iiT3__param_1,
	.param .u64 _ZN3cub18CUB_300001_SM_10006detail10radix_sort30DeviceRadixSortHistogramKernelINS1_5radix10policy_hubIljyE10Policy1000ELNS0_9SortOrderE1ElyNS1_21identity_decomposer_tEEEvPT2_PKT1_SA_iiT3__param_2,
	.param .u32 _ZN3cub18CUB_300001_SM_10006detail10radix_sort30DeviceRadixSortHistogramKernelINS1_5radix10policy_hubIljyE10Policy1000ELNS0_9SortOrderE1ElyNS1_21identity_decomposer_tEEEvPT2_PKT1_SA_iiT3__param_3,
	.param .u32 _ZN3cub18CUB_300001_SM_10006detail10radix_sort30DeviceRadixSortHistogramKernelINS1_5radix10policy_hubIljyE10Policy1000ELNS0_9SortOrderE1ElyNS1_21identity_decomposer_tEEEvPT2_PKT1_SA_iiT3__param_4,
	.param .align 1 .b8 _ZN3cub18CUB_300001_SM_10006detail10radix_sort30DeviceRadixSortHistogramKernelINS1_5radix10policy_hubIljyE10Policy1000ELNS0_9SortOrderE1ElyNS1_21identity_decomposer_tEEEvPT2_PKT1_SA_iiT3__param_5[1]
)
.maxntid 128
{
	.reg .pred 	%p<91>;
	.reg .b32 	%r<362>;
	.reg .b64 	%rd<279>;
	// demoted variable
	.shared .align 4 .b8 _ZZN3cub18CUB_300001_SM_10006detail10radix_sort30DeviceRadixSortHistogramKernelINS1_5radix10policy_hubIljyE10Policy1000ELNS0_9SortOrderE1ElyNS1_21identity_decomposer_tEEEvPT2_PKT1_SA_iiT3_E12temp_storage[8192];
	ld.param.u64 	%rd97, [_ZN3cub18CUB_300001_SM_10006detail10radix_sort30DeviceRadixSortHistogramKernelINS1_5radix10policy_hubIljyE10Policy1000ELNS0_9SortOrderE1ElyNS1_21identity_decomposer_tEEEvPT2_PKT1_SA_iiT3__param_0];
	ld.param.u64 	%rd98, [_ZN3cub18CUB_300001_SM_10006detail10radix_sort30DeviceRadixSortHistogramKernelINS1_5radix10policy_hubIljyE10Policy1000ELNS0_9SortOrderE1ElyNS1_21identity_decomposer_tEEEvPT2_PKT1_SA_iiT3__param_1];
	ld.param.u64 	%rd96, [_ZN3cub18CUB_300001_SM_10006detail10radix_sort30DeviceRadixSortHistogramKernelINS1_5radix10policy_hubIljyE10Policy1000ELNS0_9SortOrderE1ElyNS1_21identity_decomposer_tEEEvPT2_PKT1_SA_iiT3__param_2];
	ld.param.u32 	%r93, [_ZN3cub18CUB_300001_SM_10006detail10radix_sort30DeviceRadixSortHistogramKernelINS1_5radix10policy_hubIljyE10Policy1000ELNS0_9SortOrderE1ElyNS1_21identity_decomposer_tEEEvPT2_PKT1_SA_iiT3__param_3];
	ld.param.u32 	%r94, [_ZN3cub18CUB_300001_SM_10006detail10radix_sort30DeviceRadixSortHistogramKernelINS1_5radix10policy_hubIljyE10Policy1000ELNS0_9SortOrderE1ElyNS1_21identity_decomposer_tEEEvPT2_PKT1_SA_iiT3__param_4];
	cvta.to.global.u64 	%rd1, %rd98;
	cvta.to.global.u64 	%rd2, %rd97;
	setp.eq.s64 	%p2, %rd96, 0;
	@%p2 bra 	$L__BB54_153;
	sub.s32 	%r95, %r94, %r93;
	add.s32 	%r96, %r95, 7;
	shr.s32 	%r97, %r96, 31;
	shr.u32 	%r98, %r97, 29;
	add.s32 	%r99, %r96, %r98;
	shr.s32 	%r100, %r99, 3;
	mov.u32 	%r101, %tid.x;
	setp.gt.u32 	%p3, %r101, 255;
	setp.lt.s32 	%p4, %r96, 8;
	mov.u32 	%r102, %ctaid.x;
	shl.b32 	%r103, %r102, 11;
	cvt.u64.u32 	%rd3, %r103;
	mov.u32 	%r104, %nctaid.x;
	shl.b32 	%r105, %r104, 11;
	cvt.u64.u32 	%rd4, %r105;
	add.s32 	%r1, %r100, -1;
	and.b32  	%r2, %r100, 15;
	and.b32  	%r3, %r100, 7;
	add.s32 	%r4, %r3, -1;
	and.b32  	%r5, %r100, 3;
	or.pred  	%p1, %p3, %p4;
	shl.b32 	%r106, %r101, 2;
	mov.u32 	%r107, _ZZN3cub18CUB_300001_SM_10006detail10radix_sort30DeviceRadixSortHistogramKernelINS1_5radix10policy_hubIljyE10Policy1000ELNS0_9SortOrderE1ElyNS1_21identity_decomposer_tEEEvPT2_PKT1_SA_iiT3_E12temp_storage;
	add.s32 	%r6, %r107, %r106;
	and.b32  	%r7, %r100, 268435440;
	cvt.u64.u32 	%rd5, %r101;
	add.s32 	%r8, %r101, 128;
	add.s32 	%r9, %r101, 256;
	add.s32 	%r10, %r101, 512;
	add.s32 	%r11, %r101, 640;
	add.s32 	%r12, %r101, 768;
	add.s32 	%r13, %r101, 1920;
	and.b32  	%r14, %r100, 268435448;
	and.b32  	%r15, %r100, 1;
	neg.s32 	%r16, %r7;
	add.s32 	%r17, %r6, 8192;
	add.s64 	%rd100, %rd96, -1;
	shr.u64 	%rd101, %rd100, 30;
	add.s64 	%rd102, %rd101, 1;
	min.u64 	%rd6, %rd102, %rd96;
	mov.b64 	%rd246, 0;
$L__BB54_2:
	@%p1 bra 	$L__BB54_30;
	setp.lt.u32 	%p5, %r1, 15;
	mov.b32 	%r346, 0;
	@%p5 bra 	$L__BB54_6;
	mov.u32 	%r343, %r17;
	mov.u32 	%r344, %r16;
$L__BB54_5:
	.pragma "nounroll";
	mov.b32 	%r109, 0;
	st.shared.u32 	[%r343+-8192], %r109;
	st.shared.u32 	[%r343+-7168], %r109;
	st.shared.u32 	[%r343+-6144], %r109;
	st.shared.u32 	[%r343+-5120], %r109;
	st.shared.u32 	[%r343+-4096], %r109;
	st.shared.u32 	[%r343+-3072], %r109;
	st.shared.u32 	[%r343+-2048], %r109;
	st.shared.u32 	[%r343+-1024], %r109;
	st.shared.u32 	[%r343], %r109;
	st.shared.u32 	[%r343+1024], %r109;
	st.shared.u32 	[%r343+2048], %r109;
	st.shared.u32 	[%r343+3072], %r109;
	st.shared.u32 	[%r343+4096], %r109;
	st.shared.u32 	[%r343+5120], %r109;
	st.shared.u32 	[%r343+6144], %r109;
	st.shared.u32 	[%r343+7168], %r109;
	add.s32 	%r344, %r344, 16;
	add.s32 	%r343, %r343, 16384;
	setp.ne.s32 	%p6, %r344, 0;
	mov.u32 	%r346, %r7;
	@%p6 bra 	$L__BB54_5;
$L__BB54_6:
	add.s32 	%r23, %r2, -1;
	setp.eq.s32 	%p7, %r2, 0;
	@%p7 bra 	$L__BB54_16;
	setp.lt.u32 	%p8, %r23, 7;
	@%p8 bra 	$L__BB54_9;
	shl.b32 	%r110, %r346, 10;
	add.s32 	%r111, %r6, %r110;
	mov.b32 	%r112, 0;
	st.shared.u32 	[%r111], %r112;
	st.shared.u32 	[%r111+1024], %r112;
	st.shared.u32 	[%r111+2048], %r112;
	st.shared.u32 	[%r111+3072], %r112;
	st.shared.u32 	[%r111+4096], %r112;
	st.shared.u32 	[%r111+5120], %r112;
	st.shared.u32 	[%r111+6144], %r112;
	st.shared.u32 	[%r111+7168], %r112;
	add.s32 	%r346, %r346, 8;
$L__BB54_9:
	setp.eq.s32 	%p9, %r3, 0;
	@%p9 bra 	$L__BB54_16;
	setp.lt.u32 	%p10, %r4, 3;
	@%p10 bra 	$L__BB54_12;
	shl.b32 	%r113, %r346, 10;
	add.s32 	%r114, %r6, %r113;
	mov.b32 	%r115, 0;
	st.shared.u32 	[%r114], %r115;
	st.shared.u32 	[%r114+1024], %r115;
	st.shared.u32 	[%r114+2048], %r115;
	st.shared.u32 	[%r114+3072], %r115;
	add.s32 	%r346, %r346, 4;
$L__BB54_12:
	setp.eq.s32 	%p11, %r5, 0;
	@%p11 bra 	$L__BB54_16;
	setp.eq.s32 	%p12, %r5, 1;
	shl.b32 	%r116, %r346, 10;
	add.s32 	%r28, %r6, %r116;
	mov.b32 	%r117, 0;
	st.shared.u32 	[%r28], %r117;
	@%p12 bra 	$L__BB54_16;
	setp.eq.s32 	%p13, %r5, 2;
	mov.b32 	%r118, 0;
	st.shared.u32 	[%r28+1024], %r118;
	@%p13 bra 	$L__BB54_16;
	mov.b32 	%r119, 0;
	st.shared.u32 	[%r28+2048], %r119;
$L__BB54_16:
	cvt.u32.u64 	%r120, %rd5;
	setp.gt.u32 	%p14, %r120, 127;
	@%p14 bra 	$L__BB54_30;
	setp.lt.u32 	%p15, %r1, 15;
	mov.b32 	%r350, 0;
	@%p15 bra 	$L__BB54_20;
	mov.b32 	%r348, 0;
$L__BB54_19:
	.pragma "nounroll";
	shl.b32 	%r123, %r348, 10;
	add.s32 	%r124, %r6, %r123;
	mov.b32 	%r125, 0;
	st.shared.u32 	[%r124+512], %r125;
	st.shared.u32 	[%r124+1536], %r125;
	st.shared.u32 	[%r124+2560], %r125;
	st.shared.u32 	[%r124+3584], %r125;
	st.shared.u32 	[%r124+4608], %r125;
	st.shared.u32 	[%r124+5632], %r125;
	st.shared.u32 	[%r124+6656], %r125;
	st.shared.u32 	[%r124+7680], %r125;
	st.shared.u32 	[%r124+8704], %r125;
	st.shared.u32 	[%r124+9728], %r125;
	st.shared.u32 	[%r124+10752], %r125;
	st.shared.u32 	[%r124+11776], %r125;
	st.shared.u32 	[%r124+12800], %r125;
	st.shared.u32 	[%r124+13824], %r125;
	st.shared.u32 	[%r124+14848], %r125;
	st.shared.u32 	[%r124+15872], %r125;
	add.s32 	%r348, %r348, 16;
	setp.ne.s32 	%p16, %r348, %r7;
	mov.u32 	%r350, %r7;
	@%p16 bra 	$L__BB54_19;
$L__BB54_20:
	setp.eq.s32 	%p17, %r2, 0;
	@%p17 bra 	$L__BB54_30;
	setp.lt.u32 	%p18, %r23, 7;
	@%p18 bra 	$L__BB54_23;
	shl.b32 	%r126, %r350, 10;
	add.s32 	%r127, %r6, %r126;
	mov.b32 	%r128, 0;
	st.shared.u32 	[%r127+512], %r128;
	st.shared.u32 	[%r127+1536], %r128;
	st.shared.u32 	[%r127+2560], %r128;
	st.shared.u32 	[%r127+3584], %r128;
	st.shared.u32 	[%r127+4608], %r128;
	st.shared.u32 	[%r127+5632], %r128;
	st.shared.u32 	[%r127+6656], %r128;
	st.shared.u32 	[%r127+7680], %r128;
	add.s32 	%r350, %r350, 8;
$L__BB54_23:
	setp.eq.s32 	%p19, %r3, 0;
	@%p19 bra 	$L__BB54_30;
	setp.lt.u32 	%p20, %r4, 3;
	@%p20 bra 	$L__BB54_26;
	shl.b32 	%r129, %r350, 10;
	add.s32 	%r130, %r6, %r129;
	mov.b32 	%r131, 0;
	st.shared.u32 	[%r130+512], %r131;
	st.shared.u32 	[%r130+1536], %r131;
	st.shared.u32 	[%r130+2560], %r131;
	st.shared.u32 	[%r130+3584], %r131;
	add.s32 	%r350, %r350, 4;
$L__BB54_26:
	setp.eq.s32 	%p21, %r5, 0;
	@%p21 bra 	$L__BB54_30;
	setp.eq.s32 	%p22, %r5, 1;
	shl.b32 	%r132, %r350, 10;
	add.s32 	%r36, %r6, %r132;
	mov.b32 	%r133, 0;
	st.shared.u32 	[%r36+512], %r133;
	@%p22 bra 	$L__BB54_30;
	setp.eq.s32 	%p23, %r5, 2;
	mov.b32 	%r134, 0;
	st.shared.u32 	[%r36+1536], %r134;
	@%p23 bra 	$L__BB54_30;
	mov.b32 	%r135, 0;
	st.shared.u32 	[%r36+2560], %r135;
$L__BB54_30:
	bar.sync 	0;
	bar.sync 	0;
	shl.b64 	%rd8, %rd246, 30;
	sub.s64 	%rd103, %rd96, %rd8;
	min.u64 	%rd9, %rd103, 1073741824;
	setp.le.u64 	%p24, %rd9, %rd3;
	@%p24 bra 	$L__BB54_70;
	mov.u64 	%rd247, %rd3;
$L__BB54_32:
	add.s64 	%rd11, %rd247, %rd8;
	sub.s64 	%rd12, %rd96, %rd11;
	setp.lt.u64 	%p25, %rd12, 2048;
	@%p25 bra 	$L__BB54_34;
	add.s64 	%rd122, %rd11, %rd5;
	shl.b64 	%rd123, %rd122, 3;
	add.s64 	%rd124, %rd1, %rd123;
	ld.global.u64 	%rd278, [%rd124];
	ld.global.u64 	%rd277, [%rd124+1024];
	ld.global.u64 	%rd276, [%rd124+2048];
	ld.global.u64 	%rd275, [%rd124+3072];
	ld.global.u64 	%rd274, [%rd124+4096];
	ld.global.u64 	%rd273, [%rd124+5120];
	ld.global.u64 	%rd272, [%rd124+6144];
	ld.global.u64 	%rd271, [%rd124+7168];
	ld.global.u64 	%rd270, [%rd124+8192];
	ld.global.u64 	%rd269, [%rd124+9216];
	ld.global.u64 	%rd268, [%rd124+10240];
	ld.global.u64 	%rd267, [%rd124+11264];
	ld.global.u64 	%rd266, [%rd124+12288];
	ld.global.u64 	%rd265, [%rd124+13312];
	ld.global.u64 	%rd264, [%rd124+14336];
	ld.global.u64 	%rd263, [%rd124+15360];
	bra.uni 	$L__BB54_66;
$L__BB54_34:
	cvt.u32.u64 	%r136, %rd5;
	cvt.u32.u64 	%r37, %rd12;
	setp.ge.s32 	%p26, %r136, %r37;
	add.s64 	%rd105, %rd11, %rd5;
	shl.b64 	%rd106, %rd105, 3;
	add.s64 	%rd29, %rd1, %rd106;
	mov.b64 	%rd278, -9223372036854775808;
	@%p26 bra 	$L__BB54_36;
	ld.global.u64 	%rd278, [%rd29];
$L__BB54_36:
	setp.ge.s32 	%p27, %r8, %r37;
	mov.b64 	%rd277, -9223372036854775808;
	@%p27 bra 	$L__BB54_38;
	ld.global.u64 	%rd277, [%rd29+1024];
$L__BB54_38:
	setp.ge.s32 	%p28, %r9, %r37;
	mov.b64 	%rd276, -9223372036854775808;
	@%p28 bra 	$L__BB54_40;
	ld.global.u64 	%rd276, [%rd29+2048];
$L__BB54_40:
	mov.u32 	%r137, %tid.x;
	add.s32 	%r138, %r137, 384;
	setp.ge.s32 	%p29, %r138, %r37;
	mov.b64 	%rd275, -9223372036854775808;
	@%p29 bra 	$L__BB54_42;
	ld.global.u64 	%rd275, [%rd29+3072];
$L__BB54_42:
	setp.ge.s32 	%p30, %r10, %r37;
	mov.b64 	%rd274, -9223372036854775808;
	@%p30 bra 	$L__BB54_44;
	ld.global.u64 	%rd274, [%rd29+4096];
$L__BB54_44:
	setp.ge.s32 	%p31, %r11, %r37;
	mov.b64 	%rd273, -9223372036854775808;
	@%p31 bra 	$L__BB54_46;
	ld.global.u64 	%rd273, [%rd29+5120];
$L__BB54_46:
	setp.ge.s32 	%p32, %r12, %r37;
	mov.b64 	%rd272, -9223372036854775808;
	@%p32 bra 	$L__BB54_48;
	ld.global.u64 	%rd272, [%rd29+6144];
$L__BB54_48:
	add.s32 	%r140, %r137, 896;
	setp.ge.s32 	%p33, %r140, %r37;
	mov.b64 	%rd271, -9223372036854775808;
	@%p33 bra 	$L__BB54_50;
	ld.global.u64 	%rd271, [%rd29+7168];
$L__BB54_50:
	or.b32  	%r142, %r137, 1024;
	setp.ge.s32 	%p34, %r142, %r37;
	mov.b64 	%rd270, -9223372036854775808;
	@%p34 bra 	$L__BB54_52;
	ld.global.u64 	%rd270, [%rd29+8192];
$L__BB54_52:
	add.s32 	%r144, %r137, 1152;
	setp.ge.s32 	%p35, %r144, %r37;
	mov.b64 	%rd269, -9223372036854775808;
	@%p35 bra 	$L__BB54_54;
	ld.global.u64 	%rd269, [%rd29+9216];
$L__BB54_54:
	add.s32 	%r146, %r137, 1280;
	setp.ge.s32 	%p36, %r146, %r37;
	mov.b64 	%rd268, -9223372036854775808;
	@%p36 bra 	$L__BB54_56;
	ld.global.u64 	%rd268, [%rd29+10240];
$L__BB54_56:
	add.s32 	%r148, %r137, 1408;
	setp.ge.s32 	%p37, %r148, %r37;
	mov.b64 	%rd267, -9223372036854775808;
	@%p37 bra 	$L__BB54_58;
	ld.global.u64 	%rd267, [%rd29+11264];
$L__BB54_58:
	add.s32 	%r150, %r137, 1536;
	setp.ge.s32 	%p38, %r150, %r37;
	mov.b64 	%rd266, -9223372036854775808;
	@%p38 bra 	$L__BB54_60;
	ld.global.u64 	%rd266, [%rd29+12288];
$L__BB54_60:
	add.s32 	%r152, %r137, 1664;
	setp.ge.s32 	%p39, %r152, %r37;
	mov.b64 	%rd265, -9223372036854775808;
	@%p39 bra 	$L__BB54_62;
	ld.global.u64 	%rd265, [%rd29+13312];
$L__BB54_62:
	add.s32 	%r154, %r137, 1792;
	setp.ge.s32 	%p40, %r154, %r37;
	mov.b64 	%rd264, -9223372036854775808;
	@%p40 bra 	$L__BB54_64;
	ld.global.u64 	%rd264, [%rd29+14336];
$L__BB54_64:
	setp.ge.s32 	%p41, %r13, %r37;
	mov.b64 	%rd263, -9223372036854775808;
	@%p41 bra 	$L__BB54_66;
	ld.global.u64 	%rd263, [%rd29+15360];
$L__BB54_66:
	setp.le.s32 	%p42, %r94, %r93;
	@%p42 bra 	$L__BB54_69;
	xor.b64  	%rd77, %rd263, 9223372036854775807;
	xor.b64  	%rd78, %rd264, 9223372036854775807;
	xor.b64  	%rd79, %rd265, 9223372036854775807;
	xor.b64  	%rd80, %rd266, 9223372036854775807;
	xor.b64  	%rd81, %rd267, 9223372036854775807;
	xor.b64  	%rd82, %rd268, 9223372036854775807;
	xor.b64  	%rd83, %rd269, 9223372036854775807;
	xor.b64  	%rd84, %rd270, 9223372036854775807;
	xor.b64  	%rd85, %rd271, 9223372036854775807;
	xor.b64  	%rd86, %rd272, 9223372036854775807;
	xor.b64  	%rd87, %rd273, 9223372036854775807;
	xor.b64  	%rd88, %rd274, 9223372036854775807;
	xor.b64  	%rd89, %rd275, 9223372036854775807;
	xor.b64  	%rd90, %rd276, 9223372036854775807;
	xor.b64  	%rd91, %rd277, 9223372036854775807;
	xor.b64  	%rd92, %rd278, 9223372036854775807;
	mov.b32 	%r352, 0;
	mov.u32 	%r353, %r93;
$L__BB54_68:
	sub.s32 	%r156, %r94, %r353;
	shl.b32 	%r157, %r352, 10;
	mov.u32 	%r158, _ZZN3cub18CUB_300001_SM_10006detail10radix_sort30DeviceRadixSortHistogramKernelINS1_5radix10policy_hubIljyE10Policy1000ELNS0_9SortOrderE1ElyNS1_21identity_decomposer_tEEEvPT2_PKT1_SA_iiT3_E12temp_storage;
	add.s32 	%r159, %r158, %r157;
	min.s32 	%r160, %r156, 8;
	mov.b32 	%r161, -1;
	shl.b32 	%r162, %r161, %r160;
	not.b32 	%r163, %r162;
	shr.u64 	%rd125, %rd92, %r353;
	cvt.u32.u64 	%r164, %rd125;
	and.b32  	%r165, %r164, %r163;
	shl.b32 	%r166, %r165, 2;
	add.s32 	%r167, %r159, %r166;
	atom.shared.add.u32 	%r168, [%r167], 1;
	shr.u64 	%rd126, %rd91, %r353;
	cvt.u32.u64 	%r169, %rd126;
	and.b32  	%r170, %r169, %r163;
	shl.b32 	%r171, %r170, 2;
	add.s32 	%r172, %r159, %r171;
	atom.shared.add.u32 	%r173, [%r172], 1;
	shr.u64 	%rd127, %rd90, %r353;
	cvt.u32.u64 	%r174, %rd127;
	and.b32  	%r175, %r174, %r163;
	shl.b32 	%r176, %r175, 2;
	add.s32 	%r177, %r159, %r176;
	atom.shared.add.u32 	%r178, [%r177], 1;
	shr.u64 	%rd128, %rd89, %r353;
	cvt.u32.u64 	%r179, %rd128;
	and.b32  	%r180, %r179, %r163;
	shl.b32 	%r181, %r180, 2;
	add.s32 	%r182, %r159, %r181;
	atom.shared.add.u32 	%r183, [%r182], 1;
	shr.u64 	%rd129, %rd88, %r353;
	cvt.u32.u64 	%r184, %rd129;
	and.b32  	%r185, %r184, %r163;
	shl.b32 	%r186, %r185, 2;
	add.s32 	%r187, %r159, %r186;
	atom.shared.add.u32 	%r188, [%r187], 1;
	shr.u64 	%rd130, %rd87, %r353;
	cvt.u32.u64 	%r189, %rd130;
	and.b32  	%r190, %r189, %r163;
	shl.b32 	%r191, %r190, 2;
	add.s32 	%r192, %r159, %r191;
	atom.shared.add.u32 	%r193, [%r192], 1;
	shr.u64 	%rd131, %rd86, %r353;
	cvt.u32.u64 	%r194, %rd131;
	and.b32  	%r195, %r194, %r163;
	shl.b32 	%r196, %r195, 2;
	add.s32 	%r197, %r159, %r196;
	atom.shared.add.u32 	%r198, [%r197], 1;
	shr.u64 	%rd132, %rd85, %r353;
	cvt.u32.u64 	%r199, %rd132;
	and.b32  	%r200, %r199, %r163;
	shl.b32 	%r201, %r200, 2;
	add.s32 	%r202, %r159, %r201;
	atom.shared.add.u32 	%r203, [%r202], 1;
	shr.u64 	%rd133, %rd84, %r353;
	cvt.u32.u64 	%r204, %rd133;
	and.b32  	%r205, %r204, %r163;
	shl.b32 	%r206, %r205, 2;
	add.s32 	%r207, %r159, %r206;
	atom.shared.add.u32 	%r208, [%r207], 1;
	shr.u64 	%rd134, %rd83, %r353;
	cvt.u32.u64 	%r209, %rd134;
	and.b32  	%r210, %r209, %r163;
	shl.b32 	%r211, %r210, 2;
	add.s32 	%r212, %r159, %r211;
	atom.shared.add.u32 	%r213, [%r212], 1;
	shr.u64 	%rd135, %rd82, %r353;
	cvt.u32.u64 	%r214, %rd135;
	and.b32  	%r215, %r214, %r163;
	shl.b32 	%r216, %r215, 2;
	add.s32 	%r217, %r159, %r216;
	atom.shared.add.u32 	%r218, [%r217], 1;
	shr.u64 	%rd136, %rd81, %r353;
	cvt.u32.u64 	%r219, %rd136;
	and.b32  	%r220, %r219, %r163;
	shl.b32 	%r221, %r220, 2;
	add.s32 	%r222, %r159, %r221;
	atom.shared.add.u32 	%r223, [%r222], 1;
	shr.u64 	%rd137, %rd80, %r353;
	cvt.u32.u64 	%r224, %rd137;
	and.b32  	%r225, %r224, %r163;
	shl.b32 	%r226, %r225, 2;
	add.s32 	%r227, %r159, %r226;
	atom.shared.add.u32 	%r228, [%r227], 1;
	shr.u64 	%rd138, %rd79, %r353;
	cvt.u32.u64 	%r229, %rd138;
	and.b32  	%r230, %r229, %r163;
	shl.b32 	%r231, %r230, 2;
	add.s32 	%r232, %r159, %r231;
	atom.shared.add.u32 	%r233, [%r232], 1;
	shr.u64 	%rd139, %rd78, %r353;
	cvt.u32.u64 	%r234, %rd139;
	and.b32  	%r235, %r234, %r163;
	shl.b32 	%r236, %r235, 2;
	add.s32 	%r237, %r159, %r236;
	atom.shared.add.u32 	%r238, [%r237], 1;
	shr.u64 	%rd140, %rd77, %r353;
	cvt.u32.u64 	%r239, %rd140;
	and.b32  	%r240, %r239, %r163;
	shl.b32 	%r241, %r240, 2;
	add.s32 	%r242, %r159, %r241;
	atom.shared.add.u32 	%r243, [%r242], 1;
	add.s32 	%r353, %r353, 8;
	add.s32 	%r352, %r352, 1;
	setp.lt.s32 	%p43, %r353, %r94;
	@%p43 bra 	$L__BB54_68;
$L__BB54_69:
	add.s64 	%rd247, %rd247, %rd4;
	setp.lt.u64 	%p44, %rd247, %rd9;
	@%p44 bra 	$L__BB54_32;
$L__BB54_70:
	bar.sync 	0;
	@%p1 bra 	$L__BB54_152;
	setp.lt.u32 	%p45, %r1, 7;
	mov.b32 	%r356, 0;
	@%p45 bra 	$L__BB54_90;
	mov.b32 	%r354, 0;
$L__BB54_73:
	.pragma "nounroll";
	shl.b32 	%r246, %r354, 10;
	add.s32 	%r43, %r6, %r246;
	ld.shared.u32 	%r44, [%r43];
	setp.eq.s32 	%p46, %r44, 0;
	@%p46 bra 	$L__BB54_75;
	cvt.u32.u64 	%r247, %rd5;
	shl.b32 	%r248, %r354, 8;
	add.s32 	%r249, %r248, %r247;
	mul.wide.u32 	%rd141, %r249, 8;
	add.s64 	%rd142, %rd2, %rd141;
	cvt.u64.u32 	%rd143, %r44;
	atom.global.add.u64 	%rd144, [%rd142], %rd143;
$L__BB54_75:
	ld.shared.u32 	%r45, [%r43+1024];
	setp.eq.s32 	%p47, %r45, 0;
	@%p47 bra 	$L__BB54_77;
	cvt.u32.u64 	%r250, %rd5;
	shl.b32 	%r251, %r354, 8;
	add.s32 	%r252, %r251, %r250;
	add.s32 	%r253, %r252, 256;
	mul.wide.u32 	%rd145, %r253, 8;
	add.s64 	%rd146, %rd2, %rd145;
	cvt.u64.u32 	%rd147, %r45;
	atom.global.add.u64 	%rd148, [%rd146], %rd147;
$L__BB54_77:
	ld.shared.u32 	%r46, [%r43+2048];
	setp.eq.s32 	%p48, %r46, 0;
	@%p48 bra 	$L__BB54_79;
	cvt.u32.u64 	%r254, %rd5;
	shl.b32 	%r255, %r354, 8;
	add.s32 	%r256, %r255, %r254;
	add.s32 	%r257, %r256, 512;
	mul.wide.u32 	%rd149, %r257, 8;
	add.s64 	%rd150, %rd2, %rd149;
	cvt.u64.u32 	%rd151, %r46;
	atom.global.add.u64 	%rd152, [%rd150], %rd151;
$L__BB54_79:
	ld.shared.u32 	%r47, [%r43+3072];
	setp.eq.s32 	%p49, %r47, 0;
	@%p49 bra 	$L__BB54_81;
	cvt.u32.u64 	%r258, %rd5;
	shl.b32 	%r259, %r354, 8;
	add.s32 	%r260, %r259, %r258;
	add.s32 	%r261, %r260, 768;
	mul.wide.u32 	%rd153, %r261, 8;
	add.s64 	%rd154, %rd2, %rd153;
	cvt.u64.u32 	%rd155, %r47;
	atom.global.add.u64 	%rd156, [%rd154], %rd155;
$L__BB54_81:
	ld.shared.u32 	%r48, [%r43+4096];
	setp.eq.s32 	%p50, %r48, 0;
	@%p50 bra 	$L__BB54_83;
	cvt.u32.u64 	%r262, %rd5;
	shl.b32 	%r263, %r354, 8;
	add.s32 	%r264, %r263, %r262;
	add.s32 	%r265, %r264, 1024;
	mul.wide.u32 	%rd157, %r265, 8;
	add.s64 	%rd158, %rd2, %rd157;
	cvt.u64.u32 	%rd159, %r48;
	atom.global.add.u64 	%rd160, [%rd158], %rd159;
$L__BB54_83:
	ld.shared.u32 	%r49, [%r43+5120];
	setp.eq.s32 	%p51, %r49, 0;
	@%p51 bra 	$L__BB54_85;
	cvt.u32.u64 	%r266, %rd5;
	shl.b32 	%r267, %r354, 8;
	add.s32 	%r268, %r267, %r266;
	add.s32 	%r269, %r268, 1280;
	mul.wide.u32 	%rd161, %r269, 8;
	add.s64 	%rd162, %rd2, %rd161;
	cvt.u64.u32 	%rd163, %r49;
	atom.global.add.u64 	%rd164, [%rd162], %rd163;
$L__BB54_85:
	ld.shared.u32 	%r50, [%r43+6144];
	setp.eq.s32 	%p52, %r50, 0;
	@%p52 bra 	$L__BB54_87;
	cvt.u32.u64 	%r270, %rd5;
	shl.b32 	%r271, %r354, 8;
	add.s32 	%r272, %r271, %r270;
	add.s32 	%r273, %r272, 1536;
	mul.wide.u32 	%rd165, %r273, 8;
	add.s64 	%rd166, %rd2, %rd165;
	cvt.u64.u32 	%rd167, %r50;
	atom.global.add.u64 	%rd168, [%rd166], %rd167;
$L__BB54_87:
	ld.shared.u32 	%r51, [%r43+7168];
	setp.eq.s32 	%p53, %r51, 0;
	@%p53 bra 	$L__BB54_89;
	cvt.u32.u64 	%r274, %rd5;
	shl.b32 	%r275, %r354, 8;
	add.s32 	%r276, %r275, %r274;
	add.s32 	%r277, %r276, 1792;
	mul.wide.u32 	%rd169, %r277, 8;
	add.s64 	%rd170, %rd2, %rd169;
	cvt.u64.u32 	%rd171, %r51;
	atom.global.add.u64 	%rd172, [%rd170], %rd171;
$L__BB54_89:
	add.s32 	%r354, %r354, 8;
	setp.ne.s32 	%p54, %r354, %r14;
	mov.u32 	%r356, %r14;
	@%p54 bra 	$L__BB54_73;
$L__BB54_90:
	add.s32 	%r54, %r5, -1;
	setp.eq.s32 	%p55, %r3, 0;
	@%p55 bra 	$L__BB54_111;
	setp.lt.u32 	%p56, %r4, 3;
	@%p56 bra 	$L__BB54_101;
	shl.b32 	%r278, %r356, 10;
	add.s32 	%r55, %r6, %r278;
	ld.shared.u32 	%r56, [%r55];
	setp.eq.s32 	%p57, %r56, 0;
	@%p57 bra 	$L__BB54_94;
	cvt.u32.u64 	%r279, %rd5;
	shl.b32 	%r280, %r356, 8;
	add.s32 	%r281, %r280, %r279;
	mul.wide.u32 	%rd173, %r281, 8;
	add.s64 	%rd174, %rd2, %rd173;
	cvt.u64.u32 	%rd175, %r56;
	atom.global.add.u64 	%rd176, [%rd174], %rd175;
$L__BB54_94:
	ld.shared.u32 	%r57, [%r55+1024];
	setp.eq.s32 	%p58, %r57, 0;
	@%p58 bra 	$L__BB54_96;
	cvt.u32.u64 	%r282, %rd5;
	shl.b32 	%r283, %r356, 8;
	add.s32 	%r284, %r283, %r282;
	add.s32 	%r285, %r284, 256;
	mul.wide.u32 	%rd177, %r285, 8;
	add.s64 	%rd178, %rd2, %rd177;
	cvt.u64.u32 	%rd179, %r57;
	atom.global.add.u64 	%rd180, [%rd178], %rd179;
$L__BB54_96:
	ld.shared.u32 	%r58, [%r55+2048];
	setp.eq.s32 	%p59, %r58, 0;
	@%p59 bra 	$L__BB54_98;
	cvt.u32.u64 	%r286, %rd5;
	shl.b32 	%r287, %r356, 8;
	add.s32 	%r288, %r287, %r286;
	add.s32 	%r289, %r288, 512;
	mul.wide.u32 	%rd181, %r289, 8;
	add.s64 	%rd182, %rd2, %rd181;
	cvt.u64.u32 	%rd183, %r58;
	atom.global.add.u64 	%rd184, [%rd182], %rd183;
$L__BB54_98:
	ld.shared.u32 	%r59, [%r55+3072];
	setp.eq.s32 	%p60, %r59, 0;
	@%p60 bra 	$L__BB54_100;
	cvt.u32.u64 	%r290, %rd5;
	shl.b32 	%r291, %r356, 8;
	add.s32 	%r292, %r291, %r290;
	add.s32 	%r293, %r292, 768;
	mul.wide.u32 	%rd185, %r293, 8;
	add.s64 	%rd186, %rd2, %rd185;
	cvt.u64.u32 	%rd187, %r59;
	atom.global.add.u64 	%rd188, [%rd186], %rd187;
$L__BB54_100:
	add.s32 	%r356, %r356, 4;
$L__BB54_101:
	setp.eq.s32 	%p61, %r5, 0;
	@%p61 bra 	$L__BB54_111;
	setp.eq.s32 	%p62, %r54, 0;
	@%p62 bra 	$L__BB54_108;
	shl.b32 	%r294, %r356, 10;
	add.s32 	%r62, %r6, %r294;
	ld.shared.u32 	%r63, [%r62];
	setp.eq.s32 	%p63, %r63, 0;
	@%p63 bra 	$L__BB54_105;
	cvt.u32.u64 	%r295, %rd5;
	shl.b32 	%r296, %r356, 8;
	add.s32 	%r297, %r296, %r295;
	mul.wide.u32 	%rd189, %r297, 8;
	add.s64 	%rd190, %rd2, %rd189;
	cvt.u64.u32 	%rd191, %r63;
	atom.global.add.u64 	%rd192, [%rd190], %rd191;
$L__BB54_105:
	ld.shared.u32 	%r64, [%r62+1024];
	setp.eq.s32 	%p64, %r64, 0;
	@%p64 bra 	$L__BB54_107;
	cvt.u32.u64 	%r298, %rd5;
	shl.b32 	%r299, %r356, 8;
	add.s32 	%r300, %r299, %r298;
	add.s32 	%r301, %r300, 256;
	mul.wide.u32 	%rd193, %r301, 8;
	add.s64 	%rd194, %rd2, %rd193;
	cvt.u64.u32 	%rd195, %r64;
	atom.global.add.u64 	%rd196, [%rd194], %rd195;
$L__BB54_107:
	add.s32 	%r356, %r356, 2;
$L__BB54_108:
	setp.eq.s32 	%p65, %r15, 0;
	@%p65 bra 	$L__BB54_111;
	shl.b32 	%r302, %r356, 10;
	add.s32 	%r303, %r6, %r302;
	ld.shared.u32 	%r67, [%r303];
	setp.eq.s32 	%p66, %r67, 0;
	@%p66 bra 	$L__BB54_111;
	cvt.u32.u64 	%r304, %rd5;
	shl.b32 	%r305, %r356, 8;
	add.s32 	%r306, %r305, %r304;
	mul.wide.u32 	%rd197, %r306, 8;
	add.s64 	%rd198, %rd2, %rd197;
	cvt.u64.u32 	%rd199, %r67;
	atom.global.add.u64 	%rd200, [%rd198], %rd199;
$L__BB54_111:
	cvt.u32.u64 	%r307, %rd5;
	setp.gt.u32 	%p67, %r307, 127;
	@%p67 bra 	$L__BB54_152;
	setp.lt.u32 	%p68, %r1, 7;
	mov.b32 	%r360, 0;
	@%p68 bra 	$L__BB54_131;
	mov.b32 	%r358, 0;
$L__BB54_114:
	.pragma "nounroll";
	shl.b32 	%r311, %r358, 10;
	add.s32 	%r69, %r6, %r311;
	ld.shared.u32 	%r70, [%r69+512];
	setp.eq.s32 	%p69, %r70, 0;
	shl.b32 	%r312, %r358, 8;
	add.s32 	%r313, %r312, %r307;
	mul.wide.u32 	%rd201, %r313, 8;
	add.s64 	%rd94, %rd2, %rd201;
	@%p69 bra 	$L__BB54_116;
	cvt.u64.u32 	%rd202, %r70;
	atom.global.add.u64 	%rd203, [%rd94+1024], %rd202;
$L__BB54_116:
	ld.shared.u32 	%r71, [%r69+1536];
	setp.eq.s32 	%p70, %r71, 0;
	@%p70 bra 	$L__BB54_118;
	cvt.u64.u32 	%rd204, %r71;
	atom.global.add.u64 	%rd205, [%rd94+3072], %rd204;
$L__BB54_118:
	ld.shared.u32 	%r72, [%r69+2560];
	setp.eq.s32 	%p71, %r72, 0;
	@%p71 bra 	$L__BB54_120;
	cvt.u64.u32 	%rd206, %r72;
	atom.global.add.u64 	%rd207, [%rd94+5120], %rd206;
$L__BB54_120:
	ld.shared.u32 	%r73, [%r69+3584];
	setp.eq.s32 	%p72, %r73, 0;
	@%p72 bra 	$L__BB54_122;
	cvt.u64.u32 	%rd208, %r73;
	atom.global.add.u64 	%rd209, [%rd94+7168], %rd208;
$L__BB54_122:
	ld.shared.u32 	%r74, [%r69+4608];
	setp.eq.s32 	%p73, %r74, 0;
	@%p73 bra 	$L__BB54_124;
	cvt.u64.u32 	%rd210, %r74;
	atom.global.add.u64 	%rd211, [%rd94+9216], %rd210;
$L__BB54_124:
	ld.shared.u32 	%r75, [%r69+5632];
	setp.eq.s32 	%p74, %r75, 0;
	@%p74 bra 	$L__BB54_126;
	cvt.u64.u32 	%rd212, %r75;
	atom.global.add.u64 	%rd213, [%rd94+11264], %rd212;
$L__BB54_126:
	ld.shared.u32 	%r76, [%r69+6656];
	setp.eq.s32 	%p75, %r76, 0;
	@%p75 bra 	$L__BB54_128;
	cvt.u64.u32 	%rd214, %r76;
	atom.global.add.u64 	%rd215, [%rd94+13312], %rd214;
$L__BB54_128:
	ld.shared.u32 	%r77, [%r69+7680];
	setp.eq.s32 	%p76, %r77, 0;
	@%p76 bra 	$L__BB54_130;
	cvt.u64.u32 	%rd216, %r77;
	atom.global.add.u64 	%rd217, [%rd94+15360], %rd216;
$L__BB54_130:
	add.s32 	%r358, %r358, 8;
	setp.ne.s32 	%p77, %r358, %r14;
	mov.u32 	%r360, %r14;
	@%p77 bra 	$L__BB54_114;
$L__BB54_131:
	setp.eq.s32 	%p78, %r3, 0;
	@%p78 bra 	$L__BB54_152;
	setp.lt.u32 	%p79, %r4, 3;
	@%p79 bra 	$L__BB54_142;
	shl.b32 	%r314, %r360, 10;
	add.s32 	%r80, %r6, %r314;
	ld.shared.u32 	%r81, [%r80+512];
	setp.eq.s32 	%p80, %r81, 0;
	@%p80 bra 	$L__BB54_135;
	shl.b32 	%r316, %r360, 8;
	add.s32 	%r317, %r316, %r307;
	mul.wide.u32 	%rd218, %r317, 8;
	add.s64 	%rd219, %rd2, %rd218;
	cvt.u64.u32 	%rd220, %r81;
	atom.global.add.u64 	%rd221, [%rd219+1024], %rd220;
$L__BB54_135:
	ld.shared.u32 	%r82, [%r80+1536];
	setp.eq.s32 	%p81, %r82, 0;
	@%p81 bra 	$L__BB54_137;
	shl.b32 	%r319, %r360, 8;
	add.s32 	%r320, %r319, %r307;
	add.s32 	%r321, %r320, 256;
	mul.wide.u32 	%rd222, %r321, 8;
	add.s64 	%rd223, %rd2, %rd222;
	cvt.u64.u32 	%rd224, %r82;
	atom.global.add.u64 	%rd225, [%rd223+1024], %rd224;
$L__BB54_137:
	ld.shared.u32 	%r83, [%r80+2560];
	setp.eq.s32 	%p82, %r83, 0;
	@%p82 bra 	$L__BB54_139;
	shl.b32 	%r323, %r360, 8;
	add.s32 	%r324, %r323, %r307;
	add.s32 	%r325, %r324, 512;
	mul.wide.u32 	%rd226, %r325, 8;
	add.s64 	%rd227, %rd2, %rd226;
	cvt.u64.u32 	%rd228, %r83;
	atom.global.add.u64 	%rd229, [%rd227+1024], %rd228;
$L__BB54_139:
	ld.shared.u32 	%r84, [%r80+3584];
	setp.eq.s32 	%p83, %r84, 0;
	@%p83 bra 	$L__BB54_141;
	shl.b32 	%r327, %r360, 8;
	add.s32 	%r328, %r327, %r307;
	add.s32 	%r329, %r328, 768;
	mul.wide.u32 	%rd230, %r329, 8;
	add.s64 	%rd231, %rd2, %rd230;
	cvt.u64.u32 	%rd232, %r84;
	atom.global.add.u64 	%rd233, [%rd231+1024], %rd232;
$L__BB54_141:
	add.s32 	%r360, %r360, 4;
$L__BB54_142:
	setp.eq.s32 	%p84, %r5, 0;
	@%p84 bra 	$L__BB54_152;
	setp.eq.s32 	%p85, %r54, 0;
	@%p85 bra 	$L__BB54_149;
	shl.b32 	%r330, %r360, 10;
	add.s32 	%r87, %r6, %r330;
	ld.shared.u32 	%r88, [%r87+512];
	setp.eq.s32 	%p86, %r88, 0;
	@%p86 bra 	$L__BB54_146;
	shl.b32 	%r332, %r360, 8;
	add.s32 	%r333, %r332, %r307;
	mul.wide.u32 	%rd234, %r333, 8;
	add.s64 	%rd235, %rd2, %rd234;
	cvt.u64.u32 	%rd236, %r88;
	atom.global.add.u64 	%rd237, [%rd235+1024], %rd236;
$L__BB54_146:
	ld.shared.u32 	%r89, [%r87+1536];
	setp.eq.s32 	%p87, %r89, 0;
	@%p87 bra 	$L__BB54_148;
	shl.b32 	%r335, %r360, 8;
	add.s32 	%r336, %r335, %r307;
	add.s32 	%r337, %r336, 256;
	mul.wide.u32 	%rd238, %r337, 8;
	add.s64 	%rd239, %rd2, %rd238;
	cvt.u64.u32 	%rd240, %r89;
	atom.global.add.u64 	%rd241, [%rd239+1024], %rd240;
$L__BB54_148:
	add.s32 	%r360, %r360, 2;
$L__BB54_149:
	setp.eq.s32 	%p88, %r15, 0;
	@%p88 bra 	$L__BB54_152;
	shl.b32 	%r338, %r360, 10;
	add.s32 	%r339, %r6, %r338;
	ld.shared.u32 	%r92, [%r339+512];
	setp.eq.s32 	%p89, %r92, 0;
	@%p89 bra 	$L__BB54_152;
	shl.b32 	%r341, %r360, 8;
	add.s32 	%r342, %r341, %r307;
	mul.wide.u32 	%rd242, %r342, 8;
	add.s64 	%rd243, %rd2, %rd242;
	cvt.u64.u32 	%rd244, %r92;
	atom.global.add.u64 	%rd245, [%rd243+1024], %rd244;
$L__BB54_152:
	bar.sync 	0;
	add.s64 	%rd246, %rd246, 1;
	setp.ne.s64 	%p90, %rd246, %rd6;
	@%p90 bra 	$L__BB54_2;
$L__BB54_153:
	ret;

}
	// .globl	_ZN3cub18CUB_300001_SM_10006detail10radix_sort29DeviceRadixSortOnesweepKernelINS1_5radix10policy_hubIljyE10Policy1000ELNS0_9SortOrderE1EljyiiNS1_21identity_decomposer_tEEEvPT5_SB_PT3_PKSC_PT1_PKSG_PT2_PKSK_T4_iiT6_
.visible .entry _ZN3cub18CUB_300001_SM_10006detail10radix_sort29DeviceRadixSortOnesweepKernelINS1_5radix10policy_hubIljyE10Policy1000ELNS0_9SortOrderE1EljyiiNS1_21identity_decomposer_tEEEvPT5_SB_PT3_PKSC_PT1_PKSG_PT2_PKSK_T4_iiT6_(
	.param .u64 .ptr .align 1 _ZN3cub18CUB_300001_SM_10006detail10radix_sort29DeviceRadixSortOnesweepKernelINS1_5radix10policy_hubIljyE10Policy1000ELNS0_9SortOrderE1EljyiiNS1_21identity_decomposer_tEEEvPT5_SB_PT3_PKSC_PT1_PKSG_PT2_PKSK_T4_iiT6__param_0,
	.param .u64 .ptr .align 1 _ZN3cub18CUB_300001_SM_10006detail10radix_sort29DeviceRadixSortOnesweepKernelINS1_5radix10policy_hubIljyE10Policy1000ELNS0_9SortOrderE1EljyiiNS1_21identity_decomposer_tEEEvPT5_SB_PT3_PKSC_PT1_PKSG_PT2_PKSK_T4_iiT6__param_1,
	.param .u64 .ptr .align 1 _ZN3cub18CUB_300001_SM_10006detail10radix_sort29DeviceRadixSortOnesweepKernelINS1_5radix10policy_hubIljyE10Policy1000ELNS0_9SortOrderE1EljyiiNS1_21identity_decomposer_tEEEvPT5_SB_PT3_PKSC_PT1_PKSG_PT2_PKSK_T4_iiT6__param_2,
	.param .u64 .ptr .align 1 _ZN3cub18CUB_300001_SM_10006detail10radix_sort29DeviceRadixSortOnesweepKernelINS1_5radix10policy_hubIljyE10Policy1000ELNS0_9SortOrderE1EljyiiNS1_21identity_decomposer_tEEEvPT5_SB_PT3_PKSC_PT1_PKSG_PT2_PKSK_T4_iiT6__param_3,
	.param .u64 .ptr .align 1 _ZN3cub18CUB_300001_SM_10006detail10radix_sort29DeviceRadixSortOnesweepKernelINS1_5radix10policy_hubIljyE10Policy1000ELNS0_9SortOrderE1EljyiiNS1_21identity_decomposer_tEEEvPT5_SB_PT3_PKSC_PT1_PKSG_PT2_PKSK_T4_iiT6__param_4,
	.param .u64 .ptr .align 1 _ZN3cub18CUB_300001_SM_10006detail10radix_sort29DeviceRadixSortOnesweepKernelINS1_5radix10policy_hubIljyE10Policy1000ELNS0_9SortOrderE1EljyiiNS1_21identity_decomposer_tEEEvPT5_SB_PT3_PKSC_PT1_PKSG_PT2_PKSK_T4_iiT6__param_5,
	.param .u64 .ptr .align 1 _ZN3cub18CUB_300001_SM_10006detail10radix_sort29DeviceRadixSortOnesweepKernelINS1_5radix10policy_hubIljyE10Policy1000ELNS0_9SortOrderE1EljyiiNS1_21identity_decomposer_tEEEvPT5_SB_PT3_PKSC_PT1_PKSG_PT2_PKSK_T4_iiT6__param_6,
	.param .u64 .ptr .align 1 _ZN3cub18CUB_300001_SM_10006detail10radix_sort29DeviceRadixSortOnesweepKernelINS1_5radix10policy_hubIljyE10Policy1000ELNS0_9SortOrderE1EljyiiNS1_21identity_decomposer_tEEEvPT5_SB_PT3_PKSC_PT1_PKSG_PT2_PKSK_T4_iiT6__param_7,
	.param .u32 _ZN3cub18CUB_300001_SM_10006detail10radix_sort29DeviceRadixSortOnesweepKernelINS1_5radix10policy_hubIljyE10Policy1000ELNS0_9SortOrderE1EljyiiNS1_21identity_decomposer_tEEEvPT5_SB_PT3_PKSC_PT1_PKSG_PT2_PKSK_T4_iiT6__param_8,
	.param .u32 _ZN3cub18CUB_300001_SM_10006detail10radix_sort29DeviceRadixSortOnesweepKernelINS1_5radix10policy_hubIljyE10Policy1000ELNS0_9SortOrderE1EljyiiNS1_21identity_decomposer_tEEEvPT5_SB_PT3_PKSC_PT1_PKSG_PT2_PKSK_T4_iiT6__param_9,
	.param .u32 _ZN3cub18CUB_300001_SM_10006detail10radix_sort29DeviceRadixSortOnesweepKernelINS1_5radix10policy_hubIljyE10Policy1000ELNS0_9SortOrderE1EljyiiNS1_21identity_decomposer_tEEEvPT5_SB_PT3_PKSC_PT1_PKSG_PT2_PKSK_T4_iiT6__param_10,
	.param .align 1 .b8 _ZN3cub18CUB_300001_SM_10006detail10radix_sort29DeviceRadixSortOnesweepKernelINS1_5radix10policy_hubIljyE10Policy1000ELNS0_9SortOrderE1EljyiiNS1_21identity_decomposer_tEEEvPT5_SB_PT3_PKSC_PT1_PKSG_PT2_PKSK_T4_iiT6__param_11[1]
)
.maxntid 384
{
	.reg .pred 	%p<186>;
	.reg .b32 	%r<1794>;
	.reg .b64 	%rd<649>;
	// demoted variable
	.shared .align 16 .b8 _ZZN3cub18CUB_300001_SM_10006detail10radix_sort29DeviceRadixSortOnesweepKernelINS1_5radix10policy_hubIljyE10Policy1000ELNS0_9SortOrderE1EljyiiNS1_21identity_decomposer_tEEEvPT5_SB_PT3_PKSC_PT1_PKSG_PT2_PKSK_T4_iiT6_E1s[48128];
	ld.param.u64 	%rd130, [_ZN3cub18CUB_300001_SM_10006detail10radix_sort29DeviceRadixSortOnesweepKernelINS1_5radix10policy_hubIljyE10Policy1000ELNS0_9SortOrderE1EljyiiNS1_21identity_decomposer_tEEEvPT5_SB_PT3_PKSC_PT1_PKSG_PT2_PKSK_T4_iiT6__param_1];
	ld.param.u64 	%rd134, [_ZN3cub18CUB_300001_SM_10006detail10radix_sort29DeviceRadixSortOnesweepKernelINS1_5radix10policy_hubIljyE10Policy1000ELNS0_9SortOrderE1EljyiiNS1_21identity_decomposer_tEEEvPT5_SB_PT3_PKSC_PT1_PKSG_PT2_PKSK_T4_iiT6__param_4];
	ld.param.u64 	%rd135, [_ZN3cub18CUB_300001_SM_10006detail10radix_sort29DeviceRadixSortOnesweepKernelINS1_5radix10policy_hubIljyE10Policy1000ELNS0_9SortOrderE1EljyiiNS1_21identity_decomposer_tEEEvPT5_SB_PT3_PKSC_PT1_PKSG_PT2_PKSK_T4_iiT6__param_5];
	ld.param.u64 	%rd136, [_ZN3cub18CUB_300001_SM_10006detail10radix_sort29DeviceRadixSortOnesweepKernelINS1_5radix10policy_hubIljyE10Policy1000ELNS0_9SortOrderE1EljyiiNS1_21identity_decomposer_tEEEvPT5_SB_PT3_PKSC_PT1_PKSG_PT2_PKSK_T4_iiT6__param_6];
	ld.param.u32 	%r304, [_ZN3cub18CUB_300001_SM_10006detail10radix_sort29DeviceRadixSortOnesweepKernelINS1_5radix10policy_hubIljyE10Policy1000ELNS0_9SortOrderE1EljyiiNS1_21identity_decomposer_tEEEvPT5_SB_PT3_PKSC_PT1_PKSG_PT2_PKSK_T4_iiT6__param_8];
	cvta.to.global.u64 	%rd1, %rd136;
	cvta.to.global.u64 	%rd2, %rd134;
	cvta.to.global.u64 	%rd3, %rd135;
	mov.u32 	%r1, %tid.x;
	// begin inline asm
	mov.u32 %r307, %laneid;
	// end inline asm
	setp.ne.s32 	%p1, %r1, 0;
	@%p1 bra 	$L__BB55_2;
	cvta.to.global.u64 	%rd137, %rd130;
	atom.global.add.u32 	%r308, [%rd137], 1;
	st.shared.u32 	[_ZZN3cub18CUB_300001_SM_10006detail10radix_sort29DeviceRadixSortOnesweepKernelINS1_5radix10policy_hubIljyE10Policy1000ELNS0_9SortOrderE1EljyiiNS1_21identity_decomposer_tEEEvPT5_SB_PT3_PKSC_PT1_PKSG_PT2_PKSK_T4_iiT6_E1s+46080], %r308;
$L__BB55_2:
	bar.sync 	0;
	ld.shared.u32 	%r3, [_ZZN3cub18CUB_300001_SM_10006detail10radix_sort29DeviceRadixSortOnesweepKernelINS1_5radix10policy_hubIljyE10Policy1000ELNS0_9SortOrderE1EljyiiNS1_21identity_decomposer_tEEEvPT5_SB_PT3_PKSC_PT1_PKSG_PT2_PKSK_T4_iiT6_E1s+46080];
	mul.lo.s32 	%r309, %r3, 5760;
	add.s32 	%r4, %r309, 5760;
	setp.gt.s32 	%p2, %r4, %r304;
	cvt.s64.s32 	%rd4, %r309;
	@%p2 bra 	$L__BB55_4;
	and.b32  	%r310, %r1, 31;
	and.b32  	%r311, %r1, 992;
	mul.lo.s32 	%r312, %r311, 15;
	or.b32  	%r313, %r312, %r310;
	cvt.u64.u32 	%rd138, %r313;
	add.s64 	%rd139, %rd138, %rd4;
	shl.b64 	%rd140, %rd139, 3;
	add.s64 	%rd141, %rd3, %rd140;
	ld.global.u64 	%rd631, [%rd141];
	ld.global.u64 	%rd630, [%rd141+256];
	ld.global.u64 	%rd629, [%rd141+512];
	ld.global.u64 	%rd628, [%rd141+768];
	ld.global.u64 	%rd627, [%rd141+1024];
	ld.global.u64 	%rd626, [%rd141+1280];
	ld.global.u64 	%rd625, [%rd141+1536];
	ld.global.u64 	%rd624, [%rd141+1792];
	ld.global.u64 	%rd623, [%rd141+2048];
	ld.global.u64 	%rd622, [%rd141+2304];
	ld.global.u64 	%rd621, [%rd141+2560];
	ld.global.u64 	%rd620, [%rd141+2816];
	ld.global.u64 	%rd619, [%rd141+3072];
	ld.global.u64 	%rd618, [%rd141+3328];
	ld.global.u64 	%rd617, [%rd141+3584];
	bra.uni 	$L__BB55_34;
$L__BB55_4:
	cvt.u32.u64 	%r314, %rd4;
	sub.s32 	%r5, %r304, %r314;
	and.b32  	%r315, %r1, 31;
	and.b32  	%r316, %r1, 992;
	mul.lo.s32 	%r317, %r316, 15;
	or.b32  	%r6, %r317, %r315;
	setp.ge.s32 	%p3, %r6, %r5;
	cvt.u64.u32 	%rd143, %r6;
	add.s64 	%rd144, %rd143, %rd4;
	shl.b64 	%rd145, %rd144, 3;
	add.s64 	%rd20, %rd3, %rd145;
	mov.b64 	%rd631, -9223372036854775808;
	@%p3 bra 	$L__BB55_6;
	ld.global.u64 	%rd631, [%rd20];
$L__BB55_6:
	add.s32 	%r318, %r6, 32;
	setp.ge.s32 	%p4, %r318, %r5;
	mov.b64 	%rd630, -9223372036854775808;
	@%p4 bra 	$L__BB55_8;
	ld.global.u64 	%rd630, [%rd20+256];
$L__BB55_8:
	add.s32 	%r319, %r6, 64;
	setp.ge.s32 	%p5, %r319, %r5;
	mov.b64 	%rd629, -9223372036854775808;
	@%p5 bra 	$L__BB55_10;
	ld.global.u64 	%rd629, [%rd20+512];
$L__BB55_10:
	add.s32 	%r320, %r6, 96;
	setp.ge.s32 	%p6, %r320, %r5;
	mov.b64 	%rd628, -9223372036854775808;
	@%p6 bra 	$L__BB55_12;
	ld.global.u64 	%rd628, [%rd20+768];
$L__BB55_12:
	add.s32 	%r321, %r6, 128;
	setp.ge.s32 	%p7, %r321, %r5;
	mov.b64 	%rd627, -9223372036854775808;
	@%p7 bra 	$L__BB55_14;
	ld.global.u64 	%rd627, [%rd20+1024];
$L__BB55_14:
	add.s32 	%r322, %r6, 160;
	setp.ge.s32 	%p8, %r322, %r5;
	mov.b64 	%rd626, -9223372036854775808;
	@%p8 bra 	$L__BB55_16;
	ld.global.u64 	%rd626, [%rd20+1280];
$L__BB55_16:
	add.s32 	%r323, %r6, 192;
	setp.ge.s32 	%p9, %r323, %r5;
	mov.b64 	%rd625, -9223372036854775808;
	@%p9 bra 	$L__BB55_18;
	ld.global.u64 	%rd625, [%rd20+1536];
$L__BB55_18:
	add.s32 	%r324, %r6, 224;
	setp.ge.s32 	%p10, %r324, %r5;
	mov.b64 	%rd624, -9223372036854775808;
	@%p10 bra 	$L__BB55_20;
	ld.global.u64 	%rd624, [%rd20+1792];
$L__BB55_20:
	add.s32 	%r325, %r6, 256;
	setp.ge.s32 	%p11, %r325, %r5;
	mov.b64 	%rd623, -9223372036854775808;
	@%p11 bra 	$L__BB55_22;
	ld.global.u64 	%rd623, [%rd20+2048];
$L__BB55_22:
	add.s32 	%r326, %r6, 288;
	setp.ge.s32 	%p12, %r326, %r5;
	mov.b64 	%rd622, -9223372036854775808;
	@%p12 bra 	$L__BB55_24;
	ld.global.u64 	%rd622, [%rd20+2304];
$L__BB55_24:
	add.s32 	%r327, %r6, 320;
	setp.ge.s32 	%p13, %r327, %r5;
	mov.b64 	%rd621, -9223372036854775808;
	@%p13 bra 	$L__BB55_26;
	ld.global.u64 	%rd621, [%rd20+2560];
$L__BB55_26:
	add.s32 	%r328, %r6, 352;
	setp.ge.s32 	%p14, %r328, %r5;
	mov.b64 	%rd620, -9223372036854775808;
	@%p14 bra 	$L__BB55_28;
	ld.global.u64 	%rd620, [%rd20+2816];
$L__BB55_28:
	add.s32 	%r329, %r6, 384;
	setp.ge.s32 	%p15, %r329, %r5;
	mov.b64 	%rd619, -9223372036854775808;
	@%p15 bra 	$L__BB55_30;
	ld.global.u64 	%rd619, [%rd20+3072];
$L__BB55_30:
	add.s32 	%r330, %r6, 416;
	setp.ge.s32 	%p16, %r330, %r5;
	mov.b64 	%rd618, -9223372036854775808;
	@%p16 bra 	$L__BB55_32;
	ld.global.u64 	%rd618, [%rd20+3328];
$L__BB55_32:
	add.s32 	%r331, %r6, 448;
	setp.ge.s32 	%p17, %r331, %r5;
	mov.b64 	%rd617, -9223372036854775808;
	@%p17 bra 	$L__BB55_34;
	ld.global.u64 	%rd617, [%rd20+3584];
$L__BB55_34:
	ld.param.u32 	%r1703, [_ZN3cub18CUB_300001_SM_10006detail10radix_sort29DeviceRadixSortOnesweepKernelINS1_5radix10policy_hubIljyE10Policy1000ELNS0_9SortOrderE1EljyiiNS1_21identity_decomposer_tEEEvPT5_SB_PT3_PKSC_PT1_PKSG_PT2_PKSK_T4_iiT6__param_10];
	mov.b32 	%r332, -1;
	shl.b32 	%r333, %r332, %r1703;
	not.b32 	%r7, %r333;
	shr.u32 	%r8, %r1, 5;
	shl.b32 	%r334, %r8, 10;
	mov.u32 	%r335, _ZZN3cub18CUB_300001_SM_10006detail10radix_sort29DeviceRadixSortOnesweepKernelINS1_5radix10policy_hubIljyE10Policy1000ELNS0_9SortOrderE1EljyiiNS1_21identity_decomposer_tEEEvPT5_SB_PT3_PKSC_PT1_PKSG_PT2_PKSK_T4_iiT6_E1s;
	add.s32 	%r9, %r335, %r334;
	setp.gt.s32 	%p18, %r307, 255;
	@%p18 bra 	$L__BB55_47;
	max.s32 	%r336, %r307, 224;
	sub.s32 	%r337, %r336, %r307;
	add.s32 	%r338, %r337, 31;
	shr.u32 	%r339, %r338, 5;
	add.s32 	%r10, %r339, 1;
	and.b32  	%r11, %r10, 15;
	setp.lt.u32 	%p19, %r338, 480;
	mov.u32 	%r1707, %r307;
	@%p19 bra 	$L__BB55_38;
	and.b32  	%r340, %r10, 268435440;
	neg.s32 	%r1705, %r340;
	shl.b32 	%r342, %r307, 2;
	add.s32 	%r343, %r334, %r342;
	add.s32 	%r345, %r343, %r335;
	add.s32 	%r1704, %r345, 1024;
	mov.u32 	%r1707, %r307;
$L__BB55_37:
	.pragma "nounroll";
	mov.b32 	%r346, 0;
	st.shared.u32 	[%r1704+-1024], %r346;
	st.shared.u32 	[%r1704+-896], %r346;
	st.shared.u32 	[%r1704+-768], %r346;
	st.shared.u32 	[%r1704+-640], %r346;
	st.shared.u32 	[%r1704+-512], %r346;
	st.shared.u32 	[%r1704+-384], %r346;
	st.shared.u32 	[%r1704+-256], %r346;
	st.shared.u32 	[%r1704+-128], %r346;
	st.shared.u32 	[%r1704], %r346;
	st.shared.u32 	[%r1704+128], %r346;
	st.shared.u32 	[%r1704+256], %r346;
	st.shared.u32 	[%r1704+384], %r346;
	st.shared.u32 	[%r1704+512], %r346;
	st.shared.u32 	[%r1704+640], %r346;
	st.shared.u32 	[%r1704+768], %r346;
	st.shared.u32 	[%r1704+896], %r346;
	add.s32 	%r1707, %r1707, 512;
	add.s32 	%r1705, %r1705, 16;
	add.s32 	%r1704, %r1704, 2048;
	setp.ne.s32 	%p20, %r1705, 0;
	@%p20 bra 	$L__BB55_37;
$L__BB55_38:
	setp.eq.s32 	%p21, %r11, 0;
	@%p21 bra 	$L__BB55_47;
	and.b32  	%r21, %r10, 7;
	setp.lt.u32 	%p22, %r11, 8;
	@%p22 bra 	$L__BB55_41;
	shl.b32 	%r347, %r1707, 2;
	add.s32 	%r348, %r9, %r347;
	mov.b32 	%r349, 0;
	st.shared.u32 	[%r348], %r349;
	st.shared.u32 	[%r348+128], %r349;
	st.shared.u32 	[%r348+256], %r349;
	st.shared.u32 	[%r348+384], %r349;
	st.shared.u32 	[%r348+512], %r349;
	st.shared.u32 	[%r348+640], %r349;
	st.shared.u32 	[%r348+768], %r349;
	st.shared.u32 	[%r348+896], %r349;
	add.s32 	%r1707, %r1707, 256;
$L__BB55_41:
	setp.eq.s32 	%p23, %r21, 0;
	@%p23 bra 	$L__BB55_47;
	and.b32  	%r24, %r10, 3;
	setp.lt.u32 	%p24, %r21, 4;
	@%p24 bra 	$L__BB55_44;
	shl.b32 	%r350, %r1707, 2;
	add.s32 	%r351, %r9, %r350;
	mov.b32 	%r352, 0;
	st.shared.u32 	[%r351], %r352;
	st.shared.u32 	[%r351+128], %r352;
	st.shared.u32 	[%r351+256], %r352;
	st.shared.u32 	[%r351+384], %r352;
	add.s32 	%r1707, %r1707, 128;
$L__BB55_44:
	setp.eq.s32 	%p25, %r24, 0;
	@%p25 bra 	$L__BB55_47;
	shl.b32 	%r354, %r1707, 2;
	add.s32 	%r355, %r334, %r354;
	add.s32 	%r1711, %r335, %r355;
	neg.s32 	%r1710, %r24;
$L__BB55_46:
	.pragma "nounroll";
	mov.b32 	%r357, 0;
	st.shared.u32 	[%r1711], %r357;
	add.s32 	%r1711, %r1711, 128;
	add.s32 	%r1710, %r1710, 1;
	setp.ne.s32 	%p26, %r1710, 0;
	@%p26 bra 	$L__BB55_46;
$L__BB55_47:
	ld.param.u32 	%r1702, [_ZN3cub18CUB_300001_SM_10006detail10radix_sort29DeviceRadixSortOnesweepKernelINS1_5radix10policy_hubIljyE10Policy1000ELNS0_9SortOrderE1EljyiiNS1_21identity_decomposer_tEEEvPT5_SB_PT3_PKSC_PT1_PKSG_PT2_PKSK_T4_iiT6__param_9];
	bar.warp.sync 	-1;
	cvt.u64.u32 	%rd65, %r1702;
	xor.b64  	%rd160, %rd631, 9223372036854775807;
	shr.u64 	%rd161, %rd160, %r1702;
	cvt.u32.u64 	%r359, %rd161;
	and.b32  	%r33, %r359, %r7;
	shl.b32 	%r360, %r33, 2;
	add.s32 	%r361, %r9, %r360;
	atom.shared.add.u32 	%r362, [%r361], 1;
	xor.b64  	%rd162, %rd630, 9223372036854775807;
	shr.u64 	%rd163, %rd162, %r1702;
	cvt.u32.u64 	%r363, %rd163;
	and.b32  	%r364, %r363, %r7;
	shl.b32 	%r365, %r364, 2;
	add.s32 	%r366, %r9, %r365;
	atom.shared.add.u32 	%r367, [%r366], 1;
	xor.b64  	%rd164, %rd629, 9223372036854775807;
	shr.u64 	%rd165, %rd164, %r1702;
	cvt.u32.u64 	%r368, %rd165;
	and.b32  	%r369, %r368, %r7;
	shl.b32 	%r370, %r369, 2;
	add.s32 	%r371, %r9, %r370;
	atom.shared.add.u32 	%r372, [%r371], 1;
	xor.b64  	%rd644, %rd628, 9223372036854775807;
	shr.u64 	%rd166, %rd644, %r1702;
	cvt.u32.u64 	%r373, %rd166;
	and.b32  	%r374, %r373, %r7;
	shl.b32 	%r375, %r374, 2;
	add.s32 	%r376, %r9, %r375;
	atom.shared.add.u32 	%r377, [%r376], 1;
	xor.b64  	%rd167, %rd627, 9223372036854775807;
	shr.u64 	%rd168, %rd167, %r1702;
	cvt.u32.u64 	%r378, %rd168;
	and.b32  	%r379, %r378, %r7;
	shl.b32 	%r380, %r379, 2;
	add.s32 	%r381, %r9, %r380;
	atom.shared.add.u32 	%r382, [%r381], 1;
	xor.b64  	%rd169, %rd626, 9223372036854775807;
	shr.u64 	%rd170, %rd169, %r1702;
	cvt.u32.u64 	%r383, %rd170;
	and.b32  	%r384, %r383, %r7;
	shl.b32 	%r385, %r384, 2;
	add.s32 	%r386, %r9, %r385;
	atom.shared.add.u32 	%r387, [%r386], 1;
	xor.b64  	%rd171, %rd625, 9223372036854775807;
	shr.u64 	%rd172, %rd171, %r1702;
	cvt.u32.u64 	%r388, %rd172;
	and.b32  	%r389, %r388, %r7;
	shl.b32 	%r390, %r389, 2;
	add.s32 	%r391, %r9, %r390;
	atom.shared.add.u32 	%r392, [%r391], 1;
	xor.b64  	%rd173, %rd624, 9223372036854775807;
	shr.u64 	%rd174, %rd173, %r1702;
	cvt.u32.u64 	%r393, %rd174;
	and.b32  	%r394, %r393, %r7;
	shl.b32 	%r395, %r394, 2;
	add.s32 	%r396, %r9, %r395;
	atom.shared.add.u32 	%r397, [%r396], 1;
	xor.b64  	%rd175, %rd623, 9223372036854775807;
	shr.u64 	%rd176, %rd175, %r1702;
	cvt.u32.u64 	%r398, %rd176;
	and.b32  	%r399, %r398, %r7;
	shl.b32 	%r400, %r399, 2;
	add.s32 	%r401, %r9, %r400;
	atom.shared.add.u32 	%r402, [%r401], 1;
	xor.b64  	%rd177, %rd622, 9223372036854775807;
	shr.u64 	%rd178, %rd177, %r1702;
	cvt.u32.u64 	%r403, %rd178;
	and.b32  	%r404, %r403, %r7;
	shl.b32 	%r405, %r404, 2;
	add.s32 	%r406, %r9, %r405;
	atom.shared.add.u32 	%r407, [%r406], 1;
	xor.b64  	%rd179, %rd621, 9223372036854775807;
	shr.u64 	%rd180, %rd179, %r1702;
	cvt.u32.u64 	%r408, %rd180;
	and.b32  	%r409, %r408, %r7;
	shl.b32 	%r410, %r409, 2;
	add.s32 	%r411, %r9, %r410;
	atom.shared.add.u32 	%r412, [%r411], 1;
	xor.b64  	%rd181, %rd620, 9223372036854775807;
	shr.u64 	%rd182, %rd181, %r1702;
	cvt.u32.u64 	%r413, %rd182;
	and.b32  	%r414, %r413, %r7;
	shl.b32 	%r415, %r414, 2;
	add.s32 	%r416, %r9, %r415;
	atom.shared.add.u32 	%r417, [%r416], 1;
	xor.b64  	%rd183, %rd619, 9223372036854775807;
	shr.u64 	%rd184, %rd183, %r1702;
	cvt.u32.u64 	%r418, %rd184;
	and.b32  	%r419, %r418, %r7;
	shl.b32 	%r420, %r419, 2;
	add.s32 	%r421, %r9, %r420;
	atom.shared.add.u32 	%r422, [%r421], 1;
	xor.b64  	%rd185, %rd618, 9223372036854775807;
	shr.u64 	%rd186, %rd185, %r1702;
	cvt.u32.u64 	%r423, %rd186;
	and.b32  	%r424, %r423, %r7;
	shl.b32 	%r425, %r424, 2;
	add.s32 	%r426, %r9, %r425;
	atom.shared.add.u32 	%r427, [%r426], 1;
	xor.b64  	%rd187, %rd617, 9223372036854775807;
	shr.u64 	%rd188, %rd187, %r1702;
	cvt.u32.u64 	%r428, %rd188;
	and.b32  	%r429, %r428, %r7;
	shl.b32 	%r430, %r429, 2;
	add.s32 	%r431, %r9, %r430;
	atom.shared.add.u32 	%r432, [%r431], 1;
	bar.sync 	0;
	setp.gt.u32 	%p27, %r1, 255;
	shl.b32 	%r433, %r1, 2;
	add.s32 	%r34, %r335, %r433;
	mov.b32 	%r1712, 0;
	@%p27 bra 	$L__BB55_49;
	ld.shared.u32 	%r435, [%r34];
	mov.b32 	%r436, 0;
	st.shared.u32 	[%r34], %r436;
	ld.shared.u32 	%r437, [%r34+1024];
	st.shared.u32 	[%r34+1024], %r435;
	add.s32 	%r438, %r437, %r435;
	ld.shared.u32 	%r439, [%r34+2048];
	st.shared.u32 	[%r34+2048], %r438;
	add.s32 	%r440, %r439, %r438;
	ld.shared.u32 	%r441, [%r34+3072];
	st.shared.u32 	[%r34+3072], %r440;
	add.s32 	%r442, %r441, %r440;
	ld.shared.u32 	%r443, [%r34+4096];
	st.shared.u32 	[%r34+4096], %r442;
	add.s32 	%r444, %r443, %r442;
	ld.shared.u32 	%r445, [%r34+5120];
	st.shared.u32 	[%r34+5120], %r444;
	add.s32 	%r446, %r445, %r444;
	ld.shared.u32 	%r447, [%r34+6144];
	st.shared.u32 	[%r34+6144], %r446;
	add.s32 	%r448, %r447, %r446;
	ld.shared.u32 	%r449, [%r34+7168];
	st.shared.u32 	[%r34+7168], %r448;
	add.s32 	%r450, %r449, %r448;
	ld.shared.u32 	%r451, [%r34+8192];
	st.shared.u32 	[%r34+8192], %r450;
	add.s32 	%r452, %r451, %r450;
	ld.shared.u32 	%r453, [%r34+9216];
	st.shared.u32 	[%r34+9216], %r452;
	add.s32 	%r454, %r453, %r452;
	ld.shared.u32 	%r455, [%r34+10240];
	st.shared.u32 	[%r34+10240], %r454;
	add.s32 	%r456, %r455, %r454;
	ld.shared.u32 	%r457, [%r34+11264];
	st.shared.u32 	[%r34+11264], %r456;
	add.s32 	%r1712, %r457, %r456;
$L__BB55_49:
	ld.param.u64 	%rd594, [_ZN3cub18CUB_300001_SM_10006detail10radix_sort29DeviceRadixSortOnesweepKernelINS1_5radix10policy_hubIljyE10Policy1000ELNS0_9SortOrderE1EljyiiNS1_21identity_decomposer_tEEEvPT5_SB_PT3_PKSC_PT1_PKSG_PT2_PKSK_T4_iiT6__param_0];
	setp.gt.u32 	%p28, %r1, 255;
	shl.b32 	%r458, %r3, 8;
	add.s32 	%r459, %r458, %r1;
	cvta.to.global.u64 	%rd67, %rd594;
	mul.wide.s32 	%rd189, %r459, 4;
	add.s64 	%rd68, %rd67, %rd189;
	@%p28 bra 	$L__BB55_51;
	or.b32  	%r460, %r1712, 1073741824;
	st.volatile.global.u32 	[%rd68], %r460;
$L__BB55_51:
	ld.param.u64 	%rd602, [_ZN3cub18CUB_300001_SM_10006detail10radix_sort29DeviceRadixSortOnesweepKernelINS1_5radix10policy_hubIljyE10Policy1000ELNS0_9SortOrderE1EljyiiNS1_21identity_decomposer_tEEEvPT5_SB_PT3_PKSC_PT1_PKSG_PT2_PKSK_T4_iiT6__param_7];
	ld.param.u64 	%rd600, [_ZN3cub18CUB_300001_SM_10006detail10radix_sort29DeviceRadixSortOnesweepKernelINS1_5radix10policy_hubIljyE10Policy1000ELNS0_9SortOrderE1EljyiiNS1_21identity_decomposer_tEEEvPT5_SB_PT3_PKSC_PT1_PKSG_PT2_PKSK_T4_iiT6__param_3];
	ld.param.u64 	%rd596, [_ZN3cub18CUB_300001_SM_10006detail10radix_sort29DeviceRadixSortOnesweepKernelINS1_5radix10policy_hubIljyE10Policy1000ELNS0_9SortOrderE1EljyiiNS1_21identity_decomposer_tEEEvPT5_SB_PT3_PKSC_PT1_PKSG_PT2_PKSK_T4_iiT6__param_2];
	xor.b64  	%rd645, %rd629, 9223372036854775807;
	xor.b64  	%rd642, %rd626, 9223372036854775807;
	xor.b64  	%rd640, %rd624, 9223372036854775807;
	xor.b64  	%rd641, %rd625, 9223372036854775807;
	xor.b64  	%rd643, %rd627, 9223372036854775807;
	xor.b64  	%rd646, %rd630, 9223372036854775807;
	xor.b64  	%rd636, %rd620, 9223372036854775807;
	xor.b64  	%rd637, %rd621, 9223372036854775807;
	xor.b64  	%rd638, %rd622, 9223372036854775807;
	xor.b64  	%rd634, %rd618, 9223372036854775807;
	xor.b64  	%rd633, %rd617, 9223372036854775807;
	xor.b64  	%rd635, %rd619, 9223372036854775807;
	xor.b64  	%rd639, %rd623, 9223372036854775807;
	xor.b64  	%rd647, %rd631, 9223372036854775807;
	setp.lt.u32 	%p29, %r1, 256;
	setp.eq.s32 	%p30, %r1712, 5760;
	and.pred  	%p31, %p29, %p30;
	selp.u32 	%r461, 1, 0, %p31;
	{ 
	.reg .pred 	%p1; 
	.reg .pred 	%p2; 
	setp.ne.u32 	%p1, %r461, 0; 
	bar.red.or.pred 	%p2, 0, %p1; 
	selp.u32 	%r462, 1, 0, %p2; 
	}
	setp.eq.s32 	%p32, %r462, 0;
	and.b32  	%r463, %r1, 992;
	and.b32  	%r464, %r1, 31;
	mul.lo.s32 	%r465, %r463, 15;
	or.b32  	%r466, %r465, %r464;
	cvt.u64.u32 	%rd83, %r466;
	mul.lo.s32 	%r467, %r3, 5760;
	cvt.s64.s32 	%rd190, %r467;
	add.s64 	%rd191, %rd83, %rd190;
	cvta.to.global.u64 	%rd192, %rd602;
	shl.b64 	%rd193, %rd191, 2;
	add.s64 	%rd84, %rd192, %rd193;
	cvt.u64.u32 	%rd85, %r1;
	cvta.to.global.u64 	%rd194, %rd596;
	mul.wide.u32 	%rd195, %r1, 8;
	add.s64 	%rd86, %rd194, %rd195;
	cvta.to.global.u64 	%rd196, %rd600;
	add.s64 	%rd87, %rd196, %rd195;
	@%p32 bra 	$L__BB55_159;
	setp.gt.u32 	%p33, %r1, 255;
	setp.gt.u32 	%p34, %r1, %r33;
	selp.b32 	%r37, 5760, 0, %p34;
	shl.b32 	%r468, %r1, 3;
	mov.u32 	%r469, _ZZN3cub18CUB_300001_SM_10006detail10radix_sort29DeviceRadixSortOnesweepKernelINS1_5radix10policy_hubIljyE10Policy1000ELNS0_9SortOrderE1EljyiiNS1_21identity_decomposer_tEEEvPT5_SB_PT3_PKSC_PT1_PKSG_PT2_PKSK_T4_iiT6_E1s;
	add.s32 	%r470, %r469, %r468;
	add.s32 	%r38, %r470, 46080;
	@%p33 bra 	$L__BB55_60;
	ld.global.u64 	%rd197, [%rd87];
	cvt.u64.u32 	%rd198, %r37;
	sub.s64 	%rd632, %rd197, %rd198;
	st.shared.u64 	[%r38], %rd632;
	setp.lt.s32 	%p35, %r3, 1;
	mov.u32 	%r1716, %r1712;
	@%p35 bra 	$L__BB55_59;
	mov.b32 	%r1714, -1;
	mov.u32 	%r1713, %r3;
	mov.u32 	%r1716, %r1712;
$L__BB55_55:
	add.s32 	%r42, %r1713, -1;
	shl.b32 	%r472, %r42, 8;
	add.s32 	%r473, %r472, %r1;
	mul.wide.s32 	%rd199, %r473, 4;
	add.s64 	%rd89, %rd67, %rd199;
$L__BB55_56:
	membar.cta;
	ld.volatile.global.u32 	%r43, [%rd89];
	setp.eq.s32 	%p36, %r43, 0;
	@%p36 bra 	$L__BB55_56;
	and.b32  	%r474, %r43, 1073741823;
	add.s32 	%r1716, %r474, %r1716;
	setp.gt.s32 	%p37, %r43, -1;
	vote.sync.ballot.b32 	%r1714, %p37, %r1714;
	setp.gt.u32 	%p39, %r1713, 1;
	and.pred  	%p40, %p37, %p39;
	mov.u32 	%r1713, %r42;
	@%p40 bra 	$L__BB55_55;
	ld.shared.u64 	%rd632, [%r38];
$L__BB55_59:
	or.b32  	%r475, %r1716, -2147483648;
	st.volatile.global.u32 	[%rd68], %r475;
	sub.s32 	%r476, %r1716, %r1712;
	cvt.s64.s32 	%rd200, %r476;
	add.s64 	%rd201, %rd632, %rd200;
	st.shared.u64 	[%r38], %rd201;
$L__BB55_60:
	ld.param.u64 	%rd597, [_ZN3cub18CUB_300001_SM_10006detail10radix_sort29DeviceRadixSortOnesweepKernelINS1_5radix10policy_hubIljyE10Policy1000ELNS0_9SortOrderE1EljyiiNS1_21identity_decomposer_tEEEvPT5_SB_PT3_PKSC_PT1_PKSG_PT2_PKSK_T4_iiT6__param_2];
	setp.gt.u32 	%p41, %r1, 255;
	setp.lt.s32 	%p42, %r4, %r304;
	setp.eq.s64 	%p43, %rd597, 0;
	or.pred  	%p44, %p43, %p42;
	or.pred  	%p45, %p41, %p44;
	@%p45 bra 	$L__BB55_62;
	ld.shared.u64 	%rd202, [%r38];
	cvt.u64.u32 	%rd203, %r37;
	cvt.s64.s32 	%rd204, %r1712;
	add.s64 	%rd205, %rd203, %rd204;
	add.s64 	%rd206, %rd205, %rd202;
	st.global.u64 	[%rd86], %rd206;
$L__BB55_62:
	setp.gt.s32 	%p46, %r4, %r304;
	bar.sync 	0;
	shl.b32 	%r477, %r33, 3;
	add.s32 	%r479, %r469, %r477;
	ld.shared.u64 	%rd92, [%r479+46080];
	@%p46 bra 	$L__BB55_64;
	add.s64 	%rd207, %rd92, %rd83;
	shl.b64 	%rd208, %rd207, 3;
	add.s64 	%rd209, %rd2, %rd208;
	st.global.u64 	[%rd209], %rd631;
	st.global.u64 	[%rd209+256], %rd630;
	st.global.u64 	[%rd209+512], %rd629;
	st.global.u64 	[%rd209+768], %rd628;
	st.global.u64 	[%rd209+1024], %rd627;
	st.global.u64 	[%rd209+1280], %rd626;
	st.global.u64 	[%rd209+1536], %rd625;
	st.global.u64 	[%rd209+1792], %rd624;
	st.global.u64 	[%rd209+2048], %rd623;
	st.global.u64 	[%rd209+2304], %rd622;
	st.global.u64 	[%rd209+2560], %rd621;
	st.global.u64 	[%rd209+2816], %rd620;
	st.global.u64 	[%rd209+3072], %rd619;
	st.global.u64 	[%rd209+3328], %rd618;
	st.global.u64 	[%rd209+3584], %rd617;
	bra.uni 	$L__BB55_94;
$L__BB55_64:
	cvt.u32.u64 	%r480, %rd83;
	mad.lo.s32 	%r47, %r3, -5760, %r304;
	setp.ge.s32 	%p47, %r480, %r47;
	add.s64 	%rd210, %rd92, %rd83;
	shl.b64 	%rd211, %rd210, 3;
	add.s64 	%rd93, %rd2, %rd211;
	@%p47 bra 	$L__BB55_66;
	st.global.u64 	[%rd93], %rd631;
$L__BB55_66:
	add.s32 	%r482, %r480, 32;
	setp.ge.s32 	%p48, %r482, %r47;
	@%p48 bra 	$L__BB55_68;
	st.global.u64 	[%rd93+256], %rd630;
$L__BB55_68:
	add.s32 	%r484, %r480, 64;
	setp.ge.s32 	%p49, %r484, %r47;
	@%p49 bra 	$L__BB55_70;
	st.global.u64 	[%rd93+512], %rd629;
$L__BB55_70:
	add.s32 	%r486, %r480, 96;
	setp.ge.s32 	%p50, %r486, %r47;
	@%p50 bra 	$L__BB55_72;
	st.global.u64 	[%rd93+768], %rd628;
$L__BB55_72:
	add.s32 	%r488, %r480, 128;
	setp.ge.s32 	%p51, %r488, %r47;
	@%p51 bra 	$L__BB55_74;
	st.global.u64 	[%rd93+1024], %rd627;
$L__BB55_74:
	add.s32 	%r490, %r480, 160;
	setp.ge.s32 	%p52, %r490, %r47;
	@%p52 bra 	$L__BB55_76;
	st.global.u64 	[%rd93+1280], %rd626;
$L__BB55_76:
	add.s32 	%r492, %r480, 192;
	setp.ge.s32 	%p53, %r492, %r47;
	@%p53 bra 	$L__BB55_78;
	st.global.u64 	[%rd93+1536], %rd625;
$L__BB55_78:
	add.s32 	%r494, %r480, 224;
	setp.ge.s32 	%p54, %r494, %r47;
	@%p54 bra 	$L__BB55_80;
	st.global.u64 	[%rd93+1792], %rd624;
$L__BB55_80:
	add.s32 	%r496, %r480, 256;
	setp.ge.s32 	%p55, %r496, %r47;
	@%p55 bra 	$L__BB55_82;
	st.global.u64 	[%rd93+2048], %rd623;
$L__BB55_82:
	add.s32 	%r498, %r480, 288;
	setp.ge.s32 	%p56, %r498, %r47;
	@%p56 bra 	$L__BB55_84;
	st.global.u64 	[%rd93+2304], %rd622;
$L__BB55_84:
	add.s32 	%r500, %r480, 320;
	setp.ge.s32 	%p57, %r500, %r47;
	@%p57 bra 	$L__BB55_86;
	st.global.u64 	[%rd93+2560], %rd621;
$L__BB55_86:
	add.s32 	%r502, %r480, 352;
	setp.ge.s32 	%p58, %r502, %r47;
	@%p58 bra 	$L__BB55_88;
	st.global.u64 	[%rd93+2816], %rd620;
$L__BB55_88:
	add.s32 	%r504, %r480, 384;
	setp.ge.s32 	%p59, %r504, %r47;
	@%p59 bra 	$L__BB55_90;
	st.global.u64 	[%rd93+3072], %rd619;
$L__BB55_90:
	add.s32 	%r506, %r480, 416;
	setp.ge.s32 	%p60, %r506, %r47;
	@%p60 bra 	$L__BB55_92;
	st.global.u64 	[%rd93+3328], %rd618;
$L__BB55_92:
	add.s32 	%r508, %r480, 448;
	setp.ge.s32 	%p61, %r508, %r47;
	@%p61 bra 	$L__BB55_94;
	st.global.u64 	[%rd93+3584], %rd617;
$L__BB55_94:
	setp.gt.s32 	%p62, %r4, %r304;
	@%p62 bra 	$L__BB55_96;
	ld.global.u32 	%r1745, [%rd84];
	ld.global.u32 	%r1744, [%rd84+128];
	ld.global.u32 	%r1743, [%rd84+256];
	ld.global.u32 	%r1742, [%rd84+384];
	ld.global.u32 	%r1741, [%rd84+512];
	ld.global.u32 	%r1740, [%rd84+640];
	ld.global.u32 	%r1739, [%rd84+768];
	ld.global.u32 	%r1738, [%rd84+896];
	ld.global.u32 	%r1737, [%rd84+1024];
	ld.global.u32 	%r1736, [%rd84+1152];
	ld.global.u32 	%r1735, [%rd84+1280];
	ld.global.u32 	%r1734, [%rd84+1408];
	ld.global.u32 	%r1733, [%rd84+1536];
	ld.global.u32 	%r1732, [%rd84+1664];
	ld.global.u32 	%r1731, [%rd84+1792];
	bra.uni 	$L__BB55_126;
$L__BB55_96:
	cvt.u32.u64 	%r510, %rd83;
	sub.s32 	%r63, %r304, %r467;
	setp.ge.s32 	%p63, %r510, %r63;
	@%p63 bra 	$L__BB55_98;
	ld.global.u32 	%r1745, [%rd84];
$L__BB55_98:
	add.s32 	%r514, %r510, 32;
	setp.ge.s32 	%p64, %r514, %r63;
	@%p64 bra 	$L__BB55_100;
	ld.global.u32 	%r1744, [%rd84+128];
$L__BB55_100:
	add.s32 	%r517, %r510, 64;
	setp.ge.s32 	%p65, %r517, %r63;
	@%p65 bra 	$L__BB55_102;
	ld.global.u32 	%r1743, [%rd84+256];
$L__BB55_102:
	add.s32 	%r520, %r510, 96;
	setp.ge.s32 	%p66, %r520, %r63;
	@%p66 bra 	$L__BB55_104;
	ld.global.u32 	%r1742, [%rd84+384];
$L__BB55_104:
	add.s32 	%r523, %r510, 128;
	setp.ge.s32 	%p67, %r523, %r63;
	@%p67 bra 	$L__BB55_106;
	ld.global.u32 	%r1741, [%rd84+512];
$L__BB55_106:
	add.s32 	%r526, %r510, 160;
	setp.ge.s32 	%p68, %r526, %r63;
	@%p68 bra 	$L__BB55_108;
	ld.global.u32 	%r1740, [%rd84+640];
$L__BB55_108:
	add.s32 	%r529, %r510, 192;
	setp.ge.s32 	%p69, %r529, %r63;
	@%p69 bra 	$L__BB55_110;
	ld.global.u32 	%r1739, [%rd84+768];
$L__BB55_110:
	add.s32 	%r532, %r510, 224;
	setp.ge.s32 	%p70, %r532, %r63;
	@%p70 bra 	$L__BB55_112;
	ld.global.u32 	%r1738, [%rd84+896];
$L__BB55_112:
	add.s32 	%r535, %r510, 256;
	setp.ge.s32 	%p71, %r535, %r63;
	@%p71 bra 	$L__BB55_114;
	ld.global.u32 	%r1737, [%rd84+1024];
$L__BB55_114:
	add.s32 	%r538, %r510, 288;
	setp.ge.s32 	%p72, %r538, %r63;
	@%p72 bra 	$L__BB55_116;
	ld.global.u32 	%r1736, [%rd84+1152];
$L__BB55_116:
	add.s32 	%r541, %r510, 320;
	setp.ge.s32 	%p73, %r541, %r63;
	@%p73 bra 	$L__BB55_118;
	ld.global.u32 	%r1735, [%rd84+1280];
$L__BB55_118:
	add.s32 	%r544, %r510, 352;
	setp.ge.s32 	%p74, %r544, %r63;
	@%p74 bra 	$L__BB55_120;
	ld.global.u32 	%r1734, [%rd84+1408];
$L__BB55_120:
	add.s32 	%r547, %r510, 384;
	setp.ge.s32 	%p75, %r547, %r63;
	@%p75 bra 	$L__BB55_122;
	ld.global.u32 	%r1733, [%rd84+1536];
$L__BB55_122:
	add.s32 	%r550, %r510, 416;
	setp.ge.s32 	%p76, %r550, %r63;
	@%p76 bra 	$L__BB55_124;
	ld.global.u32 	%r1732, [%rd84+1664];
$L__BB55_124:
	add.s32 	%r553, %r510, 448;
	setp.ge.s32 	%p77, %r553, %r63;
	@%p77 bra 	$L__BB55_126;
	ld.global.u32 	%r1731, [%rd84+1792];
$L__BB55_126:
	setp.gt.s32 	%p78, %r4, %r304;
	@%p78 bra 	$L__BB55_128;
	add.s64 	%rd212, %rd92, %rd83;
	shl.b64 	%rd213, %rd212, 2;
	add.s64 	%rd214, %rd1, %rd213;
	st.global.u32 	[%rd214], %r1745;
	st.global.u32 	[%rd214+128], %r1744;
	st.global.u32 	[%rd214+256], %r1743;
	st.global.u32 	[%rd214+384], %r1742;
	st.global.u32 	[%rd214+512], %r1741;
	st.global.u32 	[%rd214+640], %r1740;
	st.global.u32 	[%rd214+768], %r1739;
	st.global.u32 	[%rd214+896], %r1738;
	st.global.u32 	[%rd214+1024], %r1737;
	st.global.u32 	[%rd214+1152], %r1736;
	st.global.u32 	[%rd214+1280], %r1735;
	st.global.u32 	[%rd214+1408], %r1734;
	st.global.u32 	[%rd214+1536], %r1733;
	st.global.u32 	[%rd214+1664], %r1732;
	st.global.u32 	[%rd214+1792], %r1731;
	bra.uni 	$L__BB55_158;
$L__BB55_128:
	cvt.u32.u64 	%r554, %rd83;
	mad.lo.s32 	%r108, %r3, -5760, %r304;
	setp.ge.s32 	%p79, %r554, %r108;
	add.s64 	%rd215, %rd92, %rd83;
	shl.b64 	%rd216, %rd215, 2;
	add.s64 	%rd94, %rd1, %rd216;
	@%p79 bra 	$L__BB55_130;
	st.global.u32 	[%rd94], %r1745;
$L__BB55_130:
	add.s32 	%r556, %r554, 32;
	setp.ge.s32 	%p80, %r556, %r108;
	@%p80 bra 	$L__BB55_132;
	st.global.u32 	[%rd94+128], %r1744;
$L__BB55_132:
	add.s32 	%r558, %r554, 64;
	setp.ge.s32 	%p81, %r558, %r108;
	@%p81 bra 	$L__BB55_134;
	st.global.u32 	[%rd94+256], %r1743;
$L__BB55_134:
	add.s32 	%r560, %r554, 96;
	setp.ge.s32 	%p82, %r560, %r108;
	@%p82 bra 	$L__BB55_136;
	st.global.u32 	[%rd94+384], %r1742;
$L__BB55_136:
	add.s32 	%r562, %r554, 128;
	setp.ge.s32 	%p83, %r562, %r108;
	@%p83 bra 	$L__BB55_138;
	st.global.u32 	[%rd94+512], %r1741;
$L__BB55_138:
	add.s32 	%r564, %r554, 160;
	setp.ge.s32 	%p84, %r564, %r108;
	@%p84 bra 	$L__BB55_140;
	st.global.u32 	[%rd94+640], %r1740;
$L__BB55_140:
	add.s32 	%r566, %r554, 192;
	setp.ge.s32 	%p85, %r566, %r108;
	@%p85 bra 	$L__BB55_142;
	st.global.u32 	[%rd94+768], %r1739;
$L__BB55_142:
	add.s32 	%r568, %r554, 224;
	setp.ge.s32 	%p86, %r568, %r108;
	@%p86 bra 	$L__BB55_144;
	st.global.u32 	[%rd94+896], %r1738;
$L__BB55_144:
	add.s32 	%r570, %r554, 256;
	setp.ge.s32 	%p87, %r570, %r108;
	@%p87 bra 	$L__BB55_146;
	st.global.u32 	[%rd94+1024], %r1737;
$L__BB55_146:
	add.s32 	%r572, %r554, 288;
	setp.ge.s32 	%p88, %r572, %r108;
	@%p88 bra 	$L__BB55_148;
	st.global.u32 	[%rd94+1152], %r1736;
$L__BB55_148:
	add.s32 	%r574, %r554, 320;
	setp.ge.s32 	%p89, %r574, %r108;
	@%p89 bra 	$L__BB55_150;
	st.global.u32 	[%rd94+1280], %r1735;
$L__BB55_150:
	add.s32 	%r576, %r554, 352;
	setp.ge.s32 	%p90, %r576, %r108;
	@%p90 bra 	$L__BB55_152;
	st.global.u32 	[%rd94+1408], %r1734;
$L__BB55_152:
	add.s32 	%r578, %r554, 384;
	setp.ge.s32 	%p91, %r578, %r108;
	@%p91 bra 	$L__BB55_154;
	st.global.u32 	[%rd94+1536], %r1733;
$L__BB55_154:
	add.s32 	%r580, %r554, 416;
	setp.ge.s32 	%p92, %r580, %r108;
	@%p92 bra 	$L__BB55_156;
	st.global.u32 	[%rd94+1664], %r1732;
$L__BB55_156:
	add.s32 	%r582, %r554, 448;
	setp.ge.s32 	%p93, %r582, %r108;
	@%p93 bra 	$L__BB55_158;
	st.global.u32 	[%rd94+1792], %r1731;
$L__BB55_158:
	// begin inline asm
	exit;
	// end inline asm
	mov.u64 	%rd633, %rd617;
	mov.u64 	%rd634, %rd618;
	mov.u64 	%rd635, %rd619;
	mov.u64 	%rd636, %rd620;
	mov.u64 	%rd637, %rd621;
	mov.u64 	%rd638, %rd622;
	mov.u64 	%rd639, %rd623;
	mov.u64 	%rd640, %rd624;
	mov.u64 	%rd641, %rd625;
	mov.u64 	%rd642, %rd626;
	mov.u64 	%rd643, %rd627;
	mov.u64 	%rd644, %rd628;
	mov.u64 	%rd645, %rd629;
	mov.u64 	%rd646, %rd630;
	mov.u64 	%rd647, %rd631;
$L__BB55_159:
	mul.hi.u32 	%r583, %r1, 357913942;
	add.s32 	%r584, %r583, %r1;
	shl.b32 	%r585, %r584, 2;
	mov.u32 	%r586, _ZZN3cub18CUB_300001_SM_10006detail10radix_sort29DeviceRadixSortOnesweepKernelINS1_5radix10policy_hubIljyE10Policy1000ELNS0_9SortOrderE1EljyiiNS1_21identity_decomposer_tEEEvPT5_SB_PT3_PKSC_PT1_PKSG_PT2_PKSK_T4_iiT6_E1s;
	add.s32 	%r587, %r586, %r585;
	add.s32 	%r109, %r587, 13328;
	st.shared.u32 	[%r587+13328], %r1712;
	bar.sync 	0;
	setp.gt.u32 	%p94, %r1, 31;
	@%p94 bra 	$L__BB55_161;
	mad.lo.s32 	%r619, %r1, 52, %r586;
	ld.shared.u32 	%r620, [%r619+13328];
	ld.shared.u32 	%r621, [%r619+13332];
	ld.shared.u32 	%r622, [%r619+13336];
	ld.shared.u32 	%r623, [%r619+13340];
	ld.shared.u32 	%r624, [%r619+13344];
	ld.shared.u32 	%r625, [%r619+13348];
	ld.shared.u32 	%r626, [%r619+13352];
	ld.shared.u32 	%r627, [%r619+13356];
	ld.shared.u32 	%r628, [%r619+13360];
	ld.shared.u32 	%r629, [%r619+13364];
	ld.shared.u32 	%r630, [%r619+13368];
	ld.shared.u32 	%r631, [%r619+13372];
	add.s32 	%r632, %r621, %r620;
	add.s32 	%r633, %r632, %r622;
	add.s32 	%r634, %r633, %r623;
	add.s32 	%r635, %r634, %r624;
	add.s32 	%r636, %r635, %r625;
	add.s32 	%r637, %r636, %r626;
	add.s32 	%r638, %r637, %r627;
	add.s32 	%r639, %r638, %r628;
	add.s32 	%r640, %r639, %r629;
	add.s32 	%r641, %r640, %r630;
	add.s32 	%r592, %r641, %r631;
	mov.b32 	%r590, 1;
	mov.b32 	%r615, 0;
	mov.b32 	%r617, -1;
	// begin inline asm
	{  .reg .s32 r0;  .reg .pred p;  shfl.sync.up.b32 r0|p, %r592, %r590, %r615, %r617;  @p add.s32 r0, r0, %r592;  mov.s32 %r588, r0;}
	// end inline asm
	mov.b32 	%r596, 2;
	// begin inline asm
	{  .reg .s32 r0;  .reg .pred p;  shfl.sync.up.b32 r0|p, %r588, %r596, %r615, %r617;  @p add.s32 r0, r0, %r588;  mov.s32 %r594, r0;}
	// end inline asm
	mov.b32 	%r602, 4;
	// begin inline asm
	{  .reg .s32 r0;  .reg .pred p;  shfl.sync.up.b32 r0|p, %r594, %r602, %r615, %r617;  @p add.s32 r0, r0, %r594;  mov.s32 %r600, r0;}
	// end inline asm
	mov.b32 	%r608, 8;
	// begin inline asm
	{  .reg .s32 r0;  .reg .pred p;  shfl.sync.up.b32 r0|p, %r600, %r608, %r615, %r617;  @p add.s32 r0, r0, %r600;  mov.s32 %r606, r0;}
	// end inline asm
	mov.b32 	%r614, 16;
	// begin inline asm
	{  .reg .s32 r0;  .reg .pred p;  shfl.sync.up.b32 r0|p, %r606, %r614, %r615, %r617;  @p add.s32 r0, r0, %r606;  mov.s32 %r612, r0;}
	// end inline asm
	sub.s32 	%r642, %r612, %r592;
	add.s32 	%r643, %r620, %r642;
	add.s32 	%r644, %r621, %r643;
	add.s32 	%r645, %r622, %r644;
	add.s32 	%r646, %r623, %r645;
	add.s32 	%r647, %r624, %r646;
	add.s32 	%r648, %r625, %r647;
	add.s32 	%r649, %r626, %r648;
	add.s32 	%r650, %r627, %r649;
	add.s32 	%r651, %r628, %r650;
	add.s32 	%r652, %r629, %r651;
	add.s32 	%r653, %r630, %r652;
	st.shared.u32 	[%r619+13328], %r642;
	st.shared.u32 	[%r619+13332], %r643;
	st.shared.u32 	[%r619+13336], %r644;
	st.shared.u32 	[%r619+13340], %r645;
	st.shared.u32 	[%r619+13344], %r646;
	st.shared.u32 	[%r619+13348], %r647;
	st.shared.u32 	[%r619+13352], %r648;
	st.shared.u32 	[%r619+13356], %r649;
	st.shared.u32 	[%r619+13360], %r650;
	st.shared.u32 	[%r619+13364], %r651;
	st.shared.u32 	[%r619+13368], %r652;
	st.shared.u32 	[%r619+13372], %r653;
$L__BB55_161:
	setp.gt.u32 	%p95, %r1, 255;
	bar.sync 	0;
	ld.shared.u32 	%r110, [%r109];
	@%p95 bra 	$L__BB55_163;
	shl.b32 	%r654, %r1, 2;
	add.s32 	%r656, %r586, %r654;
	ld.shared.u32 	%r657, [%r656];
	add.s32 	%r658, %r657, %r110;
	st.shared.u32 	[%r656], %r658;
	ld.shared.u32 	%r659, [%r656+1024];
	add.s32 	%r660, %r659, %r110;
	st.shared.u32 	[%r656+1024], %r660;
	ld.shared.u32 	%r661, [%r656+2048];
	add.s32 	%r662, %r661, %r110;
	st.shared.u32 	[%r656+2048], %r662;
	ld.shared.u32 	%r663, [%r656+3072];
	add.s32 	%r664, %r663, %r110;
	st.shared.u32 	[%r656+3072], %r664;
	ld.shared.u32 	%r665, [%r656+4096];
	add.s32 	%r666, %r665, %r110;
	st.shared.u32 	[%r656+4096], %r666;
	ld.shared.u32 	%r667, [%r656+5120];
	add.s32 	%r668, %r667, %r110;
	st.shared.u32 	[%r656+5120], %r668;
	ld.shared.u32 	%r669, [%r656+6144];
	add.s32 	%r670, %r669, %r110;
	st.shared.u32 	[%r656+6144], %r670;
	ld.shared.u32 	%r671, [%r656+7168];
	add.s32 	%r672, %r671, %r110;
	st.shared.u32 	[%r656+7168], %r672;
	ld.shared.u32 	%r673, [%r656+8192];
	add.s32 	%r674, %r673, %r110;
	st.shared.u32 	[%r656+8192], %r674;
	ld.shared.u32 	%r675, [%r656+9216];
	add.s32 	%r676, %r675, %r110;
	st.shared.u32 	[%r656+9216], %r676;
	ld.shared.u32 	%r677, [%r656+10240];
	add.s32 	%r678, %r677, %r110;
	st.shared.u32 	[%r656+10240], %r678;
	ld.shared.u32 	%r679, [%r656+11264];
	add.s32 	%r680, %r679, %r110;
	st.shared.u32 	[%r656+11264], %r680;
$L__BB55_163:
	bar.sync 	0;
	// begin inline asm
	mov.u32 %r681, %lanemask_le;
	// end inline asm
	cvt.u32.u64 	%r707, %rd65;
	shr.u64 	%rd217, %rd647, %r707;
	cvt.u32.u64 	%r708, %rd217;
	and.b32  	%r704, %r708, %r7;
	mov.b32 	%r684, 1;
	// begin inline asm
	{
    .reg .pred p;
    and.b32 %r682, %r704, %r684;    setp.ne.u32 p, %r682, 0;
    vote.ballot.sync.b32 %r682, p, 0xffffffff;
    @!p not.b32 %r682, %r682;
}

	// end inline asm
	mov.b32 	%r687, 2;
	// begin inline asm
	{
    .reg .pred p;
    and.b32 %r685, %r704, %r687;    setp.ne.u32 p, %r685, 0;
    vote.ballot.sync.b32 %r685, p, 0xffffffff;
    @!p not.b32 %r685, %r685;
}

	// end inline asm
	and.b32  	%r709, %r685, %r682;
	mov.b32 	%r690, 4;
	// begin inline asm
	{
    .reg .pred p;
    and.b32 %r688, %r704, %r690;    setp.ne.u32 p, %r688, 0;
    vote.ballot.sync.b32 %r688, p, 0xffffffff;
    @!p not.b32 %r688, %r688;
}

	// end inline asm
	and.b32  	%r710, %r688, %r709;
	mov.b32 	%r693, 8;
	// begin inline asm
	{
    .reg .pred p;
    and.b32 %r691, %r704, %r693;    setp.ne.u32 p, %r691, 0;
    vote.ballot.sync.b32 %r691, p, 0xffffffff;
    @!p not.b32 %r691, %r691;
}

	// end inline asm
	and.b32  	%r711, %r691, %r710;
	mov.b32 	%r696, 16;
	// begin inline asm
	{
    .reg .pred p;
    and.b32 %r694, %r704, %r696;    setp.ne.u32 p, %r694, 0;
    vote.ballot.sync.b32 %r694, p, 0xffffffff;
    @!p not.b32 %r694, %r694;
}

	// end inline asm
	and.b32  	%r712, %r694, %r711;
	mov.b32 	%r699, 32;
	// begin inline asm
	{
    .reg .pred p;
    and.b32 %r697, %r704, %r699;    setp.ne.u32 p, %r697, 0;
    vote.ballot.sync.b32 %r697, p, 0xffffffff;
    @!p not.b32 %r697, %r697;
}

	// end inline asm
	and.b32  	%r713, %r697, %r712;
	mov.b32 	%r702, 64;
	// begin inline asm
	{
    .reg .pred p;
    and.b32 %r700, %r704, %r702;    setp.ne.u32 p, %r700, 0;
    vote.ballot.sync.b32 %r700, p, 0xffffffff;
    @!p not.b32 %r700, %r700;
}

	// end inline asm
	and.b32  	%r714, %r700, %r713;
	mov.b32 	%r705, 128;
	// begin inline asm
	{
    .reg .pred p;
    and.b32 %r703, %r704, %r705;    setp.ne.u32 p, %r703, 0;
    vote.ballot.sync.b32 %r703, p, 0xffffffff;
    @!p not.b32 %r703, %r703;
}

	// end inline asm
	and.b32  	%r715, %r703, %r714;
	clz.b32 	%r716, %r715;
	sub.s32 	%r113, 31, %r716;
	and.b32  	%r717, %r681, %r715;
	popc.b32 	%r114, %r717;
	setp.ne.s32 	%p96, %r307, %r113;
	mov.b32 	%r1746, 0;
	@%p96 bra 	$L__BB55_165;
	shl.b32 	%r718, %r704, 2;
	add.s32 	%r719, %r9, %r718;
	atom.shared.add.u32 	%r1746, [%r719], %r114;
$L__BB55_165:
	shfl.sync.idx.b32	%r745|%p97, %r1746, %r113, 31, -1;
	add.s32 	%r117, %r114, %r745;
	shr.u64 	%rd218, %rd646, %r707;
	cvt.u32.u64 	%r747, %rd218;
	and.b32  	%r742, %r747, %r7;
	mov.b32 	%r722, 1;
	// begin inline asm
	{
    .reg .pred p;
    and.b32 %r720, %r742, %r722;    setp.ne.u32 p, %r720, 0;
    vote.ballot.sync.b32 %r720, p, 0xffffffff;
    @!p not.b32 %r720, %r720;
}

	// end inline asm
	mov.b32 	%r725, 2;
	// begin inline asm
	{
    .reg .pred p;
    and.b32 %r723, %r742, %r725;    setp.ne.u32 p, %r723, 0;
    vote.ballot.sync.b32 %r723, p, 0xffffffff;
    @!p not.b32 %r723, %r723;
}

	// end inline asm
	and.b32  	%r748, %r723, %r720;
	mov.b32 	%r728, 4;
	// begin inline asm
	{
    .reg .pred p;
    and.b32 %r726, %r742, %r728;    setp.ne.u32 p, %r726, 0;
    vote.ballot.sync.b32 %r726, p, 0xffffffff;
    @!p not.b32 %r726, %r726;
}

	// end inline asm
	and.b32  	%r749, %r726, %r748;
	mov.b32 	%r731, 8;
	// begin inline asm
	{
    .reg .pred p;
    and.b32 %r729, %r742, %r731;    setp.ne.u32 p, %r729, 0;
    vote.ballot.sync.b32 %r729, p, 0xffffffff;
    @!p not.b32 %r729, %r729;
}

	// end inline asm
	and.b32  	%r750, %r729, %r749;
	mov.b32 	%r734, 16;
	// begin inline asm
	{
    .reg .pred p;
    and.b32 %r732, %r742, %r734;    setp.ne.u32 p, %r732, 0;
    vote.ballot.sync.b32 %r732, p, 0xffffffff;
    @!p not.b32 %r732, %r732;
}

	// end inline asm
	and.b32  	%r751, %r732, %r750;
	mov.b32 	%r737, 32;
	// begin inline asm
	{
    .reg .pred p;
    and.b32 %r735, %r742, %r737;    setp.ne.u32 p, %r735, 0;
    vote.ballot.sync.b32 %r735, p, 0xffffffff;
    @!p not.b32 %r735, %r735;
}

	// end inline asm
	and.b32  	%r752, %r735, %r751;
	mov.b32 	%r740, 64;
	// begin inline asm
	{
    .reg .pred p;
    and.b32 %r738, %r742, %r740;    setp.ne.u32 p, %r738, 0;
    vote.ballot.sync.b32 %r738, p, 0xffffffff;
    @!p not.b32 %r738, %r738;
}

	// end inline asm
	and.b32  	%r753, %r738, %r752;
	mov.b32 	%r743, 128;
	// begin inline asm
	{
    .reg .pred p;
    and.b32 %r741, %r742, %r743;    setp.ne.u32 p, %r741, 0;
    vote.ballot.sync.b32 %r741, p, 0xffffffff;
    @!p not.b32 %r741, %r741;
}

	// end inline asm
	and.b32  	%r754, %r741, %r753;
	clz.b32 	%r755, %r754;
	sub.s32 	%r119, 31, %r755;
	and.b32  	%r756, %r681, %r754;
	popc.b32 	%r120, %r756;
	setp.ne.s32 	%p98, %r307, %r119;
	mov.b32 	%r1747, 0;
	@%p98 bra 	$L__BB55_167;
	shl.b32 	%r757, %r742, 2;
	add.s32 	%r758, %r9, %r757;
	atom.shared.add.u32 	%r1747, [%r758], %r120;
$L__BB55_167:
	shfl.sync.idx.b32	%r784|%p99, %r1747, %r119, 31, -1;
	add.s32 	%r123, %r120, %r784;
	shr.u64 	%rd219, %rd645, %r707;
	cvt.u32.u64 	%r786, %rd219;
	and.b32  	%r781, %r786, %r7;
	mov.b32 	%r761, 1;
	// begin inline asm
	{
    .reg .pred p;
    and.b32 %r759, %r781, %r761;    setp.ne.u32 p, %r759, 0;
    vote.ballot.sync.b32 %r759, p, 0xffffffff;
    @!p not.b32 %r759, %r759;
}

	// end inline asm
	mov.b32 	%r764, 2;
	// begin inline asm
	{
    .reg .pred p;
    and.b32 %r762, %r781, %r764;    setp.ne.u32 p, %r762, 0;
    vote.ballot.sync.b32 %r762, p, 0xffffffff;
    @!p not.b32 %r762, %r762;
}

	// end inline asm
	and.b32  	%r787, %r762, %r759;
	mov.b32 	%r767, 4;
	// begin inline asm
	{
    .reg .pred p;
    and.b32 %r765, %r781, %r767;    setp.ne.u32 p, %r765, 0;
    vote.ballot.sync.b32 %r765, p, 0xffffffff;
    @!p not.b32 %r765, %r765;
}

	// end inline asm
	and.b32  	%r788, %r765, %r787;
	mov.b32 	%r770, 8;
	// begin inline asm
	{
    .reg .pred p;
    and.b32 %r768, %r781, %r770;    setp.ne.u32 p, %r768, 0;
    vote.ballot.sync.b32 %r768, p, 0xffffffff;
    @!p not.b32 %r768, %r768;
}

	// end inline asm
	and.b32  	%r789, %r768, %r788;
	mov.b32 	%r773, 16;
	// begin inline asm
	{
    .reg .pred p;
    and.b32 %r771, %r781, %r773;    setp.ne.u32 p, %r771, 0;
    vote.ballot.sync.b32 %r771, p, 0xffffffff;
    @!p not.b32 %r771, %r771;
}

	// end inline asm
	and.b32  	%r790, %r771, %r789;
	mov.b32 	%r776, 32;
	// begin inline asm
	{
    .reg .pred p;
    and.b32 %r774, %r781, %r776;    setp.ne.u32 p, %r774, 0;
    vote.ballot.sync.b32 %r774, p, 0xffffffff;
    @!p not.b32 %r774, %r774;
}

	// end inline asm
	and.b32  	%r791, %r774, %r790;
	mov.b32 	%r779, 64;
	// begin inline asm
	{
    .reg .pred p;
    and.b32 %r777, %r781, %r779;    setp.ne.u32 p, %r777, 0;
    vote.ballot.sync.b32 %r777, p, 0xffffffff;
    @!p not.b32 %r777, %r777;
}

	// end inline asm
	and.b32  	%r792, %r777, %r791;
	mov.b32 	%r782, 128;
	// begin inline asm
	{
    .reg .pred p;
    and.b32 %r780, %r781, %r782;    setp.ne.u32 p, %r780, 0;
    vote.ballot.sync.b32 %r780, p, 0xffffffff;
    @!p not.b32 %r780, %r780;
}

	// end inline asm
	and.b32  	%r793, %r780, %r792;
	clz.b32 	%r794, %r793;
	sub.s32 	%r125, 31, %r794;
	and.b32  	%r795, %r681, %r793;
	popc.b32 	%r126, %r795;
	setp.ne.s32 	%p100, %r307, %r125;
	mov.b32 	%r1748, 0;
	@%p100 bra 	$L__BB55_169;
	shl.b32 	%r796, %r781, 2;
	add.s32 	%r797, %r9, %r796;
	atom.shared.add.u32 	%r1748, [%r797], %r126;
$L__BB55_169:
	shfl.sync.idx.b32	%r823|%p101, %r1748, %r125, 31, -1;
	add.s32 	%r129, %r126, %r823;
	shr.u64 	%rd220, %rd644, %r707;
	cvt.u32.u64 	%r825, %rd220;
	and.b32  	%r820, %r825, %r7;
	mov.b32 	%r800, 1;
	// begin inline asm
	{
    .reg .pred p;
    and.b32 %r798, %r820, %r800;    setp.ne.u32 p, %r798, 0;
    vote.ballot.sync.b32 %r798, p, 0xffffffff;
    @!p not.b32 %r798, %r798;
}

	// end inline asm
	mov.b32 	%r803, 2;
	// begin inline asm
	{
    .reg .pred p;
    and.b32 %r801, %r820, %r803;    setp.ne.u32 p, %r801, 0;
    vote.ballot.sync.b32 %r801, p, 0xffffffff;
    @!p not.b32 %r801, %r801;
}

	// end inline asm
	and.b32  	%r826, %r801, %r798;
	mov.b32 	%r806, 4;
	// begin inline asm
	{
    .reg .pred p;
    and.b32 %r804, %r820, %r806;    setp.ne.u32 p, %r804, 0;
    vote.ballot.sync.b32 %r804, p, 0xffffffff;
    @!p not.b32 %r804, %r804;
}

	// end inline asm
	and.b32  	%r827, %r804, %r826;
	mov.b32 	%r809, 8;
	// begin inline asm
	{
    .reg .pred p;
    and.b32 %r807, %r820, %r809;    setp.ne.u32 p, %r807, 0;
    vote.ballot.sync.b32 %r807, p, 0xffffffff;
    @!p not.b32 %r807, %r807;
}

	// end inline asm
	and.b32  	%r828, %r807, %r827;
	mov.b32 	%r812, 16;
	// begin inline asm
	{
    .reg .pred p;
    and.b32 %r810, %r820, %r812;    setp.ne.u32 p, %r810, 0;
    vote.ballot.sync.b32 %r810, p, 0xffffffff;
    @!p not.b32 %r810, %r810;
}

	// end inline asm
	and.b32  	%r829, %r810, %r828;
	mov.b32 	%r815, 32;
	// begin inline asm
	{
    .reg .pred p;
    and.b32 %r813, %r820, %r815;    setp.ne.u32 p, %r813, 0;
    vote.ballot.sync.b32 %r813, p, 0xffffffff;
    @!p not.b32 %r813, %r813;
}

	// end inline asm
	and.b32  	%r830, %r813, %r829;
	mov.b32 	%r818, 64;
	// begin inline asm
	{
    .reg .pred p;
    and.b32 %r816, %r820, %r818;    setp.ne.u32 p, %r816, 0;
    vote.ballot.sync.b32 %r816, p, 0xffffffff;
    @!p not.b32 %r816, %r816;
}

	// end inline asm
	and.b32  	%r831, %r816, %r830;
	mov.b32 	%r821, 128;
	// begin inline asm
	{
    .reg .pred p;
    and.b32 %r819, %r820, %r821;    setp.ne.u32 p, %r819, 0;
    vote.ballot.sync.b32 %r819, p, 0xffffffff;
    @!p not.b32 %r819, %r819;
}

	// end inline asm
	and.b32  	%r832, %r819, %r831;
	clz.b32 	%r833, %r832;
	sub.s32 	%r131, 31, %r833;
	and.b32  	%r834, %r681, %r832;
	popc.b32 	%r132, %r834;
	setp.ne.s32 	%p102, %r307, %r131;
	mov.b32 	%r1749, 0;
	@%p102 bra 	$L__BB55_171;
	shl.b32 	%r835, %r820, 2;
	add.s32 	%r836, %r9, %r835;
	atom.shared.add.u32 	%r1749, [%r836], %r132;
$L__BB55_171:
	shfl.sync.idx.b32	%r862|%p103, %r1749, %r131, 31, -1;
	add.s32 	%r135, %r132, %r862;
	shr.u64 	%rd221, %rd643, %r707;
	cvt.u32.u64 	%r864, %rd221;
	and.b32  	%r859, %r864, %r7;
	mov.b32 	%r839, 1;
	// begin inline asm
	{
    .reg .pred p;
    and.b32 %r837, %r859, %r839;    setp.ne.u32 p, %r837, 0;
    vote.ballot.sync.b32 %r837, p, 0xffffffff;
    @!p not.b32 %r837, %r837;
}

	// end inline asm
	mov.b32 	%r842, 2;
	// begin inline asm
	{
    .reg .pred p;
    and.b32 %r840, %r859, %r842;    setp.ne.u32 p, %r840, 0;
    vote.ballot.sync.b32 %r840, p, 0xffffffff;
    @!p not.b32 %r840, %r840;
}

	// end inline asm
	and.b32  	%r865, %r840, %r837;
	mov.b32 	%r845, 4;
	// begin inline asm
	{
    .reg .pred p;
    and.b32 %r843, %r859, %r845;    setp.ne.u32 p, %r843, 0;
    vote.ballot.sync.b32 %r843, p, 0xffffffff;
    @!p not.b32 %r843, %r843;
}

	// end inline asm
	and.b32  	%r866, %r843, %r865;
	mov.b32 	%r848, 8;
	// begin inline asm
	{
    .reg .pred p;
    and.b32 %r846, %r859, %r848;    setp.ne.u32 p, %r846, 0;
    vote.ballot.sync.b32 %r846, p, 0xffffffff;
    @!p not.b32 %r846, %r846;
}

	// end inline asm
	and.b32  	%r867, %r846, %r866;
	mov.b32 	%r851, 16;
	// begin inline asm
	{
    .reg .pred p;
    and.b32 %r849, %r859, %r851;    setp.ne.u32 p, %r849, 0;
    vote.ballot.sync.b32 %r849, p, 0xffffffff;
    @!p not.b32 %r849, %r849;
}

	// end inline asm
	and.b32  	%r868, %r849, %r867;
	mov.b32 	%r854, 32;
	// begin inline asm
	{
    .reg .pred p;
    and.b32 %r852, %r859, %r854;    setp.ne.u32 p, %r852, 0;
    vote.ballot.sync.b32 %r852, p, 0xffffffff;
    @!p not.b32 %r852, %r852;
}

	// end inline asm
	and.b32  	%r869, %r852, %r868;
	mov.b32 	%r857, 64;
	// begin inline asm
	{
    .reg .pred p;
    and.b32 %r855, %r859, %r857;    setp.ne.u32 p, %r855, 0;
    vote.ballot.sync.b32 %r855, p, 0xffffffff;
    @!p not.b32 %r855, %r855;
}

	// end inline asm
	and.b32  	%r870, %r855, %r869;
	mov.b32 	%r860, 128;
	// begin inline asm
	{
    .reg .pred p;
    and.b32 %r858, %r859, %r860;    setp.ne.u32 p, %r858, 0;
    vote.ballot.sync.b32 %r858, p, 0xffffffff;
    @!p not.b32 %r858, %r858;
}

	// end inline asm
	and.b32  	%r871, %r858, %r870;
	clz.b32 	%r872, %r871;
	sub.s32 	%r137, 31, %r872;
	and.b32  	%r873, %r681, %r871;
	popc.b32 	%r138, %r873;
	setp.ne.s32 	%p104, %r307, %r137;
	mov.b32 	%r1750, 0;
	@%p104 bra 	$L__BB55_173;
	shl.b32 	%r874, %r859, 2;
	add.s32 	%r875, %r9, %r874;
	atom.shared.add.u32 	%r1750, [%r875], %r138;
$L__BB55_173:
	shfl.sync.idx.b32	%r901|%p105, %r1750, %r137, 31, -1;
	add.s32 	%r141, %r138, %r901;
	shr.u64 	%rd222, %rd642, %r707;
	cvt.u32.u64 	%r903, %rd222;
	and.b32  	%r898, %r903, %r7;
	mov.b32 	%r878, 1;
	// begin inline asm
	{
    .reg .pred p;
    and.b32 %r876, %r898, %r878;    setp.ne.u32 p, %r876, 0;
    vote.ballot.sync.b32 %r876, p, 0xffffffff;
    @!p not.b32 %r876, %r876;
}

	// end inline asm
	mov.b32 	%r881, 2;
	// begin inline asm
	{
    .reg .pred p;
    and.b32 %r879, %r898, %r881;    setp.ne.u32 p, %r879, 0;
    vote.ballot.sync.b32 %r879, p, 0xffffffff;
    @!p not.b32 %r879, %r879;
}

	// end inline asm
	and.b32  	%r904, %r879, %r876;
	mov.b32 	%r884, 4;
	// begin inline asm
	{
    .reg .pred p;
    and.b32 %r882, %r898, %r884;    setp.ne.u32 p, %r882, 0;
    vote.ballot.sync.b32 %r882, p, 0xffffffff;
    @!p not.b32 %r882, %r882;
}

	// end inline asm
	and.b32  	%r905, %r882, %r904;
	mov.b32 	%r887, 8;
	// begin inline asm
	{
    .reg .pred p;
    and.b32 %r885, %r898, %r887;    setp.ne.u32 p, %r885, 0;
    vote.ballot.sync.b32 %r885, p, 0xffffffff;
    @!p not.b32 %r885, %r885;
}

	// end inline asm
	and.b32  	%r906, %r885, %r905;
	mov.b32 	%r890, 16;
	// begin inline asm
	{
    .reg .pred p;
    and.b32 %r888, %r898, %r890;    setp.ne.u32 p, %r888, 0;
    vote.ballot.sync.b32 %r888, p, 0xffffffff;
    @!p not.b32 %r888, %r888;
}

	// end inline asm
	and.b32  	%r907, %r888, %r906;
	mov.b32 	%r893, 32;
	// begin inline asm
	{
    .reg .pred p;
    and.b32 %r891, %r898, %r893;    setp.ne.u32 p, %r891, 0;
    vote.ballot.sync.b32 %r891, p, 0xffffffff;
    @!p not.b32 %r891, %r891;
}

	// end inline asm
	and.b32  	%r908, %r891, %r907;
	mov.b32 	%r896, 64;
	// begin inline asm
	{
    .reg .pred p;
    and.b32 %r894, %r898, %r896;    setp.ne.u32 p, %r894, 0;
    vote.ballot.sync.b32 %r894, p, 0xffffffff;
    @!p not.b32 %r894, %r894;
}

	// end inline asm
	and.b32  	%r909, %r894, %r908;
	mov.b32 	%r899, 128;
	// begin inline asm
	{
    .reg .pred p;
    and.b32 %r897, %r898, %r899;    setp.ne.u32 p, %r897, 0;
    vote.ballot.sync.b32 %r897, p, 0xffffffff;
    @!p not.b32 %r897, %r897;
}

	// end inline asm
	and.b32  	%r910, %r897, %r909;
	clz.b32 	%r911, %r910;
	sub.s32 	%r143, 31, %r911;
	and.b32  	%r912, %r681, %r910;
	popc.b32 	%r144, %r912;
	setp.ne.s32 	%p106, %r307, %r143;
	mov.b32 	%r1751, 0;
	@%p106 bra 	$L__BB55_175;
	shl.b32 	%r913, %r898, 2;
	add.s32 	%r914, %r9, %r913;
	atom.shared.add.u32 	%r1751, [%r914], %r144;
$L__BB55_175:
	shfl.sync.idx.b32	%r940|%p107, %r1751, %r143, 31, -1;
	add.s32 	%r147, %r144, %r940;
	shr.u64 	%rd223, %rd641, %r707;
	cvt.u32.u64 	%r942, %rd223;
	and.b32  	%r937, %r942, %r7;
	mov.b32 	%r917, 1;
	// begin inline asm
	{
    .reg .pred p;
    and.b32 %r915, %r937, %r917;    setp.ne.u32 p, %r915, 0;
    vote.ballot.sync.b32 %r915, p, 0xffffffff;
    @!p not.b32 %r915, %r915;
}

	// end inline asm
	mov.b32 	%r920, 2;
	// begin inline asm
	{
    .reg .pred p;
    and.b32 %r918, %r937, %r920;    setp.ne.u32 p, %r918, 0;
    vote.ballot.sync.b32 %r918, p, 0xffffffff;
    @!p not.b32 %r918, %r918;
}

	// end inline asm
	and.b32  	%r943, %r918, %r915;
	mov.b32 	%r923, 4;
	// begin inline asm
	{
    .reg .pred p;
    and.b32 %r921, %r937, %r923;    setp.ne.u32 p, %r921, 0;
    vote.ballot.sync.b32 %r921, p, 0xffffffff;
    @!p not.b32 %r921, %r921;
}

	// end inline asm
	and.b32  	%r944, %r921, %r943;
	mov.b32 	%r926, 8;
	// begin inline asm
	{
    .reg .pred p;
    and.b32 %r924, %r937, %r926;    setp.ne.u32 p, %r924, 0;
    vote.ballot.sync.b32 %r924, p, 0xffffffff;
    @!p not.b32 %r924, %r924;
}

	// end inline asm
	and.b32  	%r945, %r924, %r944;
	mov.b32 	%r929, 16;
	// begin inline asm
	{
    .reg .pred p;
    and.b32 %r927, %r937, %r929;    setp.ne.u32 p, %r927, 0;
    vote.ballot.sync.b32 %r927, p, 0xffffffff;
    @!p not.b32 %r927, %r927;
}

	// end inline asm
	and.b32  	%r946, %r927, %r945;
	mov.b32 	%r932, 32;
	// begin inline asm
	{
    .reg .pred p;
    and.b32 %r930, %r937, %r932;    setp.ne.u32 p, %r930, 0;
    vote.ballot.sync.b32 %r930, p, 0xffffffff;
    @!p not.b32 %r930, %r930;
}

	// end inline asm
	and.b32  	%r947, %r930, %r946;
	mov.b32 	%r935, 64;
	// begin inline asm
	{
    .reg .pred p;
    and.b32 %r933, %r937, %r935;    setp.ne.u32 p, %r933, 0;
    vote.ballot.sync.b32 %r933, p, 0xffffffff;
    @!p not.b32 %r933, %r933;
}

	// end inline asm
	and.b32  	%r948, %r933, %r947;
	mov.b32 	%r938, 128;
	// begin inline asm
	{
    .reg .pred p;
    and.b32 %r936, %r937, %r938;    setp.ne.u32 p, %r936, 0;
    vote.ballot.sync.b32 %r936, p, 0xffffffff;
    @!p not.b32 %r936, %r936;
}

	// end inline asm
	and.b32  	%r949, %r936, %r948;
	clz.b32 	%r950, %r949;
	sub.s32 	%r149, 31, %r950;
	and.b32  	%r951, %r681, %r949;
	popc.b32 	%r150, %r951;
	setp.ne.s32 	%p108, %r307, %r149;
	mov.b32 	%r1752, 0;
	@%p108 bra 	$L__BB55_177;
	shl.b32 	%r952, %r937, 2;
	add.s32 	%r953, %r9, %r952;
	atom.shared.add.u32 	%r1752, [%r953], %r150;
$L__BB55_177:
	shfl.sync.idx.b32	%r979|%p109, %r1752, %r149, 31, -1;
	add.s32 	%r153, %r150, %r979;
	shr.u64 	%rd224, %rd640, %r707;
	cvt.u32.u64 	%r981, %rd224;
	and.b32  	%r976, %r981, %r7;
	mov.b32 	%r956, 1;
	// begin inline asm
	{
    .reg .pred p;
    and.b32 %r954, %r976, %r956;    setp.ne.u32 p, %r954, 0;
    vote.ballot.sync.b32 %r954, p, 0xffffffff;
    @!p not.b32 %r954, %r954;
}

	// end inline asm
	mov.b32 	%r959, 2;
	// begin inline asm
	{
    .reg .pred p;
    and.b32 %r957, %r976, %r959;    setp.ne.u32 p, %r957, 0;
    vote.ballot.sync.b32 %r957, p, 0xffffffff;
    @!p not.b32 %r957, %r957;
}

	// end inline asm
	and.b32  	%r982, %r957, %r954;
	mov.b32 	%r962, 4;
	// begin inline asm
	{
    .reg .pred p;
    and.b32 %r960, %r976, %r962;    setp.ne.u32 p, %r960, 0;
    vote.ballot.sync.b32 %r960, p, 0xffffffff;
    @!p not.b32 %r960, %r960;
}

	// end inline asm
	and.b32  	%r983, %r960, %r982;
	mov.b32 	%r965, 8;
	// begin inline asm
	{
    .reg .pred p;
    and.b32 %r963, %r976, %r965;    setp.ne.u32 p, %r963, 0;
    vote.ballot.sync.b32 %r963, p, 0xffffffff;
    @!p not.b32 %r963, %r963;
}

	// end inline asm
	and.b32  	%r984, %r963, %r983;
	mov.b32 	%r968, 16;
	// begin inline asm
	{
    .reg .pred p;
    and.b32 %r966, %r976, %r968;    setp.ne.u32 p, %r966, 0;
    vote.ballot.sync.b32 %r966, p, 0xffffffff;
    @!p not.b32 %r966, %r966;
}

	// end inline asm
	and.b32  	%r985, %r966, %r984;
	mov.b32 	%r971, 32;
	// begin inline asm
	{
    .reg .pred p;
    and.b32 %r969, %r976, %r971;    setp.ne.u32 p, %r969, 0;
    vote.ballot.sync.b32 %r969, p, 0xffffffff;
    @!p not.b32 %r969, %r969;
}

	// end inline asm
	and.b32  	%r986, %r969, %r985;
	mov.b32 	%r974, 64;
	// begin inline asm
	{
    .reg .pred p;
    and.b32 %r972, %r976, %r974;    setp.ne.u32 p, %r972, 0;
    vote.ballot.sync.b32 %r972, p, 0xffffffff;
    @!p not.b32 %r972, %r972;
}

	// end inline asm
	and.b32  	%r987, %r972, %r986;
	mov.b32 	%r977, 128;
	// begin inline asm
	{
    .reg .pred p;
    and.b32 %r975, %r976, %r977;    setp.ne.u32 p, %r975, 0;
    vote.ballot.sync.b32 %r975, p, 0xffffffff;
    @!p not.b32 %r975, %r975;
}

	// end inline asm
	and.b32  	%r988, %r975, %r987;
	clz.b32 	%r989, %r988;
	sub.s32 	%r155, 31, %r989;
	and.b32  	%r990, %r681, %r988;
	popc.b32 	%r156, %r990;
	setp.ne.s32 	%p110, %r307, %r155;
	mov.b32 	%r1753, 0;
	@%p110 bra 	$L__BB55_179;
	shl.b32 	%r991, %r976, 2;
	add.s32 	%r992, %r9, %r991;
	atom.shared.add.u32 	%r1753, [%r992], %r156;
$L__BB55_179:
	shfl.sync.idx.b32	%r1018|%p111, %r1753, %r155, 31, -1;
	add.s32 	%r159, %r156, %r1018;
	shr.u64 	%rd225, %rd639, %r707;
	cvt.u32.u64 	%r1020, %rd225;
	and.b32  	%r1015, %r1020, %r7;
	mov.b32 	%r995, 1;
	// begin inline asm
	{
    .reg .pred p;
    and.b32 %r993, %r1015, %r995;    setp.ne.u32 p, %r993, 0;
    vote.ballot.sync.b32 %r993, p, 0xffffffff;
    @!p not.b32 %r993, %r993;
}

	// end inline asm
	mov.b32 	%r998, 2;
	// begin inline asm
	{
    .reg .pred p;
    and.b32 %r996, %r1015, %r998;    setp.ne.u32 p, %r996, 0;
    vote.ballot.sync.b32 %r996, p, 0xffffffff;
    @!p not.b32 %r996, %r996;
}

	// end inline asm
	and.b32  	%r1021, %r996, %r993;
	mov.b32 	%r1001, 4;
	// begin inline asm
	{
    .reg .pred p;
    and.b32 %r999, %r1015, %r1001;    setp.ne.u32 p, %r999, 0;
    vote.ballot.sync.b32 %r999, p, 0xffffffff;
    @!p not.b32 %r999, %r999;
}

	// end inline asm
	and.b32  	%r1022, %r999, %r1021;
	mov.b32 	%r1004, 8;
	// begin inline asm
	{
    .reg .pred p;
    and.b32 %r1002, %r1015, %r1004;    setp.ne.u32 p, %r1002, 0;
    vote.ballot.sync.b32 %r1002, p, 0xffffffff;
    @!p not.b32 %r1002, %r1002;
}

	// end inline asm
	and.b32  	%r1023, %r1002, %r1022;
	mov.b32 	%r1007, 16;
	// begin inline asm
	{
    .reg .pred p;
    and.b32 %r1005, %r1015, %r1007;    setp.ne.u32 p, %r1005, 0;
    vote.ballot.sync.b32 %r1005, p, 0xffffffff;
    @!p not.b32 %r1005, %r1005;
}

	// end inline asm
	and.b32  	%r1024, %r1005, %r1023;
	mov.b32 	%r1010, 32;
	// begin inline asm
	{
    .reg .pred p;
    and.b32 %r1008, %r1015, %r1010;    setp.ne.u32 p, %r1008, 0;
    vote.ballot.sync.b32 %r1008, p, 0xffffffff;
    @!p not.b32 %r1008, %r1008;
}

	// end inline asm
	and.b32  	%r1025, %r1008, %r1024;
	mov.b32 	%r1013, 64;
	// begin inline asm
	{
    .reg .pred p;
    and.b32 %r1011, %r1015, %r1013;    setp.ne.u32 p, %r1011, 0;
    vote.ballot.sync.b32 %r1011, p, 0xffffffff;
    @!p not.b32 %r1011, %r1011;
}

	// end inline asm
	and.b32  	%r1026, %r1011, %r1025;
	mov.b32 	%r1016, 128;
	// begin inline asm
	{
    .reg .pred p;
    and.b32 %r1014, %r1015, %r1016;    setp.ne.u32 p, %r1014, 0;
    vote.ballot.sync.b32 %r1014, p, 0xffffffff;
    @!p not.b32 %r1014, %r1014;
}

	// end inline asm
	and.b32  	%r1027, %r1014, %r1026;
	clz.b32 	%r1028, %r1027;
	sub.s32 	%r161, 31, %r1028;
	and.b32  	%r1029, %r681, %r1027;
	popc.b32 	%r162, %r1029;
	setp.ne.s32 	%p112, %r307, %r161;
	mov.b32 	%r1754, 0;
	@%p112 bra 	$L__BB55_181;
	shl.b32 	%r1030, %r1015, 2;
	add.s32 	%r1031, %r9, %r1030;
	atom.shared.add.u32 	%r1754, [%r1031], %r162;
$L__BB55_181:
	shfl.sync.idx.b32	%r1057|%p113, %r1754, %r161, 31, -1;
	add.s32 	%r165, %r162, %r1057;
	shr.u64 	%rd226, %rd638, %r707;
	cvt.u32.u64 	%r1059, %rd226;
	and.b32  	%r1054, %r1059, %r7;
	mov.b32 	%r1034, 1;
	// begin inline asm
	{
    .reg .pred p;
    and.b32 %r1032, %r1054, %r1034;    setp.ne.u32 p, %r1032, 0;
    vote.ballot.sync.b32 %r1032, p, 0xffffffff;
    @!p not.b32 %r1032, %r1032;
}

	// end inline asm
	mov.b32 	%r1037, 2;
	// begin inline asm
	{
    .reg .pred p;
    and.b32 %r1035, %r1054, %r1037;    setp.ne.u32 p, %r1035, 0;
    vote.ballot.sync.b32 %r1035, p, 0xffffffff;
    @!p not.b32 %r1035, %r1035;
}

	// end inline asm
	and.b32  	%r1060, %r1035, %r1032;
	mov.b32 	%r1040, 4;
	// begin inline asm
	{
    .reg .pred p;
    and.b32 %r1038, %r1054, %r1040;    setp.ne.u32 p, %r1038, 0;
    vote.ballot.sync.b32 %r1038, p, 0xffffffff;
    @!p not.b32 %r1038, %r1038;
}

	// end inline asm
	and.b32  	%r1061, %r1038, %r1060;
	mov.b32 	%r1043, 8;
	// begin inline asm
	{
    .reg .pred p;
    and.b32 %r1041, %r1054, %r1043;    setp.ne.u32 p, %r1041, 0;
    vote.ballot.sync.b32 %r1041, p, 0xffffffff;
    @!p not.b32 %r1041, %r1041;
}

	// end inline asm
	and.b32  	%r1062, %r1041, %r1061;
	mov.b32 	%r1046, 16;
	// begin inline asm
	{
    .reg .pred p;
    and.b32 %r1044, %r1054, %r1046;    setp.ne.u32 p, %r1044, 0;
    vote.ballot.sync.b32 %r1044, p, 0xffffffff;
    @!p not.b32 %r1044, %r1044;
}

	// end inline asm
	and.b32  	%r1063, %r1044, %r1062;
	mov.b32 	%r1049, 32;
	// begin inline asm
	{
    .reg .pred p;
    and.b32 %r1047, %r1054, %r1049;    setp.ne.u32 p, %r1047, 0;
    vote.ballot.sync.b32 %r1047, p, 0xffffffff;
    @!p not.b32 %r1047, %r1047;
}

	// end inline asm
	and.b32  	%r1064, %r1047, %r1063;
	mov.b32 	%r1052, 64;
	// begin inline asm
	{
    .reg .pred p;
    and.b32 %r1050, %r1054, %r1052;    setp.ne.u32 p, %r1050, 0;
    vote.ballot.sync.b32 %r1050, p, 0xffffffff;
    @!p not.b32 %r1050, %r1050;
}

	// end inline asm
	and.b32  	%r1065, %r1050, %r1064;
	mov.b32 	%r1055, 128;
	// begin inline asm
	{
    .reg .pred p;
    and.b32 %r1053, %r1054, %r1055;    setp.ne.u32 p, %r1053, 0;
    vote.ballot.sync.b32 %r1053, p, 0xffffffff;
    @!p not.b32 %r1053, %r1053;
}

	// end inline asm
	and.b32  	%r1066, %r1053, %r1065;
	clz.b32 	%r1067, %r1066;
	sub.s32 	%r167, 31, %r1067;
	and.b32  	%r1068, %r681, %r1066;
	popc.b32 	%r168, %r1068;
	setp.ne.s32 	%p114, %r307, %r167;
	mov.b32 	%r1755, 0;
	@%p114 bra 	$L__BB55_183;
	shl.b32 	%r1069, %r1054, 2;
	add.s32 	%r1070, %r9, %r1069;
	atom.shared.add.u32 	%r1755, [%r1070], %r168;
$L__BB55_183:
	shfl.sync.idx.b32	%r1096|%p115, %r1755, %r167, 31, -1;
	add.s32 	%r171, %r168, %r1096;
	shr.u64 	%rd227, %rd637, %r707;
	cvt.u32.u64 	%r1098, %rd227;
	and.b32  	%r1093, %r1098, %r7;
	mov.b32 	%r1073, 1;
	// begin inline asm
	{
    .reg .pred p;
    and.b32 %r1071, %r1093, %r1073;    setp.ne.u32 p, %r1071, 0;
    vote.ballot.sync.b32 %r1071, p, 0xffffffff;
    @!p not.b32 %r1071, %r1071;
}

	// end inline asm
	mov.b32 	%r1076, 2;
	// begin inline asm
	{
    .reg .pred p;
    and.b32 %r1074, %r1093, %r1076;    setp.ne.u32 p, %r1074, 0;
    vote.ballot.sync.b32 %r1074, p, 0xffffffff;
    @!p not.b32 %r1074, %r1074;
}

	// end inline asm
	and.b32  	%r1099, %r1074, %r1071;
	mov.b32 	%r1079, 4;
	// begin inline asm
	{
    .reg .pred p;
    and.b32 %r1077, %r1093, %r1079;    setp.ne.u32 p, %r1077, 0;
    vote.ballot.sync.b32 %r1077, p, 0xffffffff;
    @!p not.b32 %r1077, %r1077;
}

	// end inline asm
	and.b32  	%r1100, %r1077, %r1099;
	mov.b32 	%r1082, 8;
	// begin inline asm
	{
    .reg .pred p;
    and.b32 %r1080, %r1093, %r1082;    setp.ne.u32 p, %r1080, 0;
    vote.ballot.sync.b32 %r1080, p, 0xffffffff;
    @!p not.b32 %r1080, %r1080;
}

	// end inline asm
	and.b32  	%r1101, %r1080, %r1100;
	mov.b32 	%r1085, 16;
	// begin inline asm
	{
    .reg .pred p;
    and.b32 %r1083, %r1093, %r1085;    setp.ne.u32 p, %r1083, 0;
    vote.ballot.sync.b32 %r1083, p, 0xffffffff;
    @!p not.b32 %r1083, %r1083;
}

	// end inline asm
	and.b32  	%r1102, %r1083, %r1101;
	mov.b32 	%r1088, 32;
	// begin inline asm
	{
    .reg .pred p;
    and.b32 %r1086, %r1093, %r1088;    setp.ne.u32 p, %r1086, 0;
    vote.ballot.sync.b32 %r1086, p, 0xffffffff;
    @!p not.b32 %r1086, %r1086;
}

	// end inline asm
	and.b32  	%r1103, %r1086, %r1102;
	mov.b32 	%r1091, 64;
	// begin inline asm
	{
    .reg .pred p;
    and.b32 %r1089, %r1093, %r1091;    setp.ne.u32 p, %r1089, 0;
    vote.ballot.sync.b32 %r1089, p, 0xffffffff;
    @!p not.b32 %r1089, %r1089;
}

	// end inline asm
	and.b32  	%r1104, %r1089, %r1103;
	mov.b32 	%r1094, 128;
	// begin inline asm
	{
    .reg .pred p;
    and.b32 %r1092, %r1093, %r1094;    setp.ne.u32 p, %r1092, 0;
    vote.ballot.sync.b32 %r1092, p, 0xffffffff;
    @!p not.b32 %r1092, %r1092;
}

	// end inline asm
	and.b32  	%r1105, %r1092, %r1104;
	clz.b32 	%r1106, %r1105;
	sub.s32 	%r173, 31, %r1106;
	and.b32  	%r1107, %r681, %r1105;
	popc.b32 	%r174, %r1107;
	setp.ne.s32 	%p116, %r307, %r173;
	mov.b32 	%r1756, 0;
	@%p116 bra 	$L__BB55_185;
	shl.b32 	%r1108, %r1093, 2;
	add.s32 	%r1109, %r9, %r1108;
	atom.shared.add.u32 	%r1756, [%r1109], %r174;
$L__BB55_185:
	shfl.sync.idx.b32	%r1135|%p117, %r1756, %r173, 31, -1;
	add.s32 	%r177, %r174, %r1135;
	shr.u64 	%rd228, %rd636, %r707;
	cvt.u32.u64 	%r1137, %rd228;
	and.b32  	%r1132, %r1137, %r7;
	mov.b32 	%r1112, 1;
	// begin inline asm
	{
    .reg .pred p;
    and.b32 %r1110, %r1132, %r1112;    setp.ne.u32 p, %r1110, 0;
    vote.ballot.sync.b32 %r1110, p, 0xffffffff;
    @!p not.b32 %r1110, %r1110;
}

	// end inline asm
	mov.b32 	%r1115, 2;
	// begin inline asm
	{
    .reg .pred p;
    and.b32 %r1113, %r1132, %r1115;    setp.ne.u32 p, %r1113, 0;
    vote.ballot.sync.b32 %r1113, p, 0xffffffff;
    @!p not.b32 %r1113, %r1113;
}

	// end inline asm
	and.b32  	%r1138, %r1113, %r1110;
	mov.b32 	%r1118, 4;
	// begin inline asm
	{
    .reg .pred p;
    and.b32 %r1116, %r1132, %r1118;    setp.ne.u32 p, %r1116, 0;
    vote.ballot.sync.b32 %r1116, p, 0xffffffff;
    @!p not.b32 %r1116, %r1116;
}

	// end inline asm
	and.b32  	%r1139, %r1116, %r1138;
	mov.b32 	%r1121, 8;
	// begin inline asm
	{
    .reg .pred p;
    and.b32 %r1119, %r1132, %r1121;    setp.ne.u32 p, %r1119, 0;
    vote.ballot.sync.b32 %r1119, p, 0xffffffff;
    @!p not.b32 %r1119, %r1119;
}

	// end inline asm
	and.b32  	%r1140, %r1119, %r1139;
	mov.b32 	%r1124, 16;
	// begin inline asm
	{
    .reg .pred p;
    and.b32 %r1122, %r1132, %r1124;    setp.ne.u32 p, %r1122, 0;
    vote.ballot.sync.b32 %r1122, p, 0xffffffff;
    @!p not.b32 %r1122, %r1122;
}

	// end inline asm
	and.b32  	%r1141, %r1122, %r1140;
	mov.b32 	%r1127, 32;
	// begin inline asm
	{
    .reg .pred p;
    and.b32 %r1125, %r1132, %r1127;    setp.ne.u32 p, %r1125, 0;
    vote.ballot.sync.b32 %r1125, p, 0xffffffff;
    @!p not.b32 %r1125, %r1125;
}

	// end inline asm
	and.b32  	%r1142, %r1125, %r1141;
	mov.b32 	%r1130, 64;
	// begin inline asm
	{
    .reg .pred p;
    and.b32 %r1128, %r1132, %r1130;    setp.ne.u32 p, %r1128, 0;
    vote.ballot.sync.b32 %r1128, p, 0xffffffff;
    @!p not.b32 %r1128, %r1128;
}

	// end inline asm
	and.b32  	%r1143, %r1128, %r1142;
	mov.b32 	%r1133, 128;
	// begin inline asm
	{
    .reg .pred p;
    and.b32 %r1131, %r1132, %r1133;    setp.ne.u32 p, %r1131, 0;
    vote.ballot.sync.b32 %r1131, p, 0xffffffff;
    @!p not.b32 %r1131, %r1131;
}

	// end inline asm
	and.b32  	%r1144, %r1131, %r1143;
	clz.b32 	%r1145, %r1144;
	sub.s32 	%r179, 31, %r1145;
	and.b32  	%r1146, %r681, %r1144;
	popc.b32 	%r180, %r1146;
	setp.ne.s32 	%p118, %r307, %r179;
	mov.b32 	%r1757, 0;
	@%p118 bra 	$L__BB55_187;
	shl.b32 	%r1147, %r1132, 2;
	add.s32 	%r1148, %r9, %r1147;
	atom.shared.add.u32 	%r1757, [%r1148], %r180;
$L__BB55_187:
	shfl.sync.idx.b32	%r1174|%p119, %r1757, %r179, 31, -1;
	add.s32 	%r183, %r180, %r1174;
	shr.u64 	%rd229, %rd635, %r707;
	cvt.u32.u64 	%r1176, %rd229;
	and.b32  	%r1171, %r1176, %r7;
	mov.b32 	%r1151, 1;
	// begin inline asm
	{
    .reg .pred p;
    and.b32 %r1149, %r1171, %r1151;    setp.ne.u32 p, %r1149, 0;
    vote.ballot.sync.b32 %r1149, p, 0xffffffff;
    @!p not.b32 %r1149, %r1149;
}

	// end inline asm
	mov.b32 	%r1154, 2;
	// begin inline asm
	{
    .reg .pred p;
    and.b32 %r1152, %r1171, %r1154;    setp.ne.u32 p, %r1152, 0;
    vote.ballot.sync.b32 %r1152, p, 0xffffffff;
    @!p not.b32 %r1152, %r1152;
}

	// end inline asm
	and.b32  	%r1177, %r1152, %r1149;
	mov.b32 	%r1157, 4;
	// begin inline asm
	{
    .reg .pred p;
    and.b32 %r1155, %r1171, %r1157;    setp.ne.u32 p, %r1155, 0;
    vote.ballot.sync.b32 %r1155, p, 0xffffffff;
    @!p not.b32 %r1155, %r1155;
}

	// end inline asm
	and.b32  	%r1178, %r1155, %r1177;
	mov.b32 	%r1160, 8;
	// begin inline asm
	{
    .reg .pred p;
    and.b32 %r1158, %r1171, %r1160;    setp.ne.u32 p, %r1158, 0;
    vote.ballot.sync.b32 %r1158, p, 0xffffffff;
    @!p not.b32 %r1158, %r1158;
}

	// end inline asm
	and.b32  	%r1179, %r1158, %r1178;
	mov.b32 	%r1163, 16;
	// begin inline asm
	{
    .reg .pred p;
    and.b32 %r1161, %r1171, %r1163;    setp.ne.u32 p, %r1161, 0;
    vote.ballot.sync.b32 %r1161, p, 0xffffffff;
    @!p not.b32 %r1161, %r1161;
}

	// end inline asm
	and.b32  	%r1180, %r1161, %r1179;
	mov.b32 	%r1166, 32;
	// begin inline asm
	{
    .reg .pred p;
    and.b32 %r1164, %r1171, %r1166;    setp.ne.u32 p, %r1164, 0;
    vote.ballot.sync.b32 %r1164, p, 0xffffffff;
    @!p not.b32 %r1164, %r1164;
}

	// end inline asm
	and.b32  	%r1181, %r1164, %r1180;
	mov.b32 	%r1169, 64;
	// begin inline asm
	{
    .reg .pred p;
    and.b32 %r1167, %r1171, %r1169;    setp.ne.u32 p, %r1167, 0;
    vote.ballot.sync.b32 %r1167, p, 0xffffffff;
    @!p not.b32 %r1167, %r1167;
}

	// end inline asm
	and.b32  	%r1182, %r1167, %r1181;
	mov.b32 	%r1172, 128;
	// begin inline asm
	{
    .reg .pred p;
    and.b32 %r1170, %r1171, %r1172;    setp.ne.u32 p, %r1170, 0;
    vote.ballot.sync.b32 %r1170, p, 0xffffffff;
    @!p not.b32 %r1170, %r1170;
}

	// end inline asm
	and.b32  	%r1183, %r1170, %r1182;
	clz.b32 	%r1184, %r1183;
	sub.s32 	%r185, 31, %r1184;
	and.b32  	%r1185, %r681, %r1183;
	popc.b32 	%r186, %r1185;
	setp.ne.s32 	%p120, %r307, %r185;
	mov.b32 	%r1758, 0;
	@%p120 bra 	$L__BB55_189;
	shl.b32 	%r1186, %r1171, 2;
	add.s32 	%r1187, %r9, %r1186;
	atom.shared.add.u32 	%r1758, [%r1187], %r186;
$L__BB55_189:
	shfl.sync.idx.b32	%r1213|%p121, %r1758, %r185, 31, -1;
	add.s32 	%r189, %r186, %r1213;
	shr.u64 	%rd230, %rd634, %r707;
	cvt.u32.u64 	%r1215, %rd230;
	and.b32  	%r1210, %r1215, %r7;
	mov.b32 	%r1190, 1;
	// begin inline asm
	{
    .reg .pred p;
    and.b32 %r1188, %r1210, %r1190;    setp.ne.u32 p, %r1188, 0;
    vote.ballot.sync.b32 %r1188, p, 0xffffffff;
    @!p not.b32 %r1188, %r1188;
}

	// end inline asm
	mov.b32 	%r1193, 2;
	// begin inline asm
	{
    .reg .pred p;
    and.b32 %r1191, %r1210, %r1193;    setp.ne.u32 p, %r1191, 0;
    vote.ballot.sync.b32 %r1191, p, 0xffffffff;
    @!p not.b32 %r1191, %r1191;
}

	// end inline asm
	and.b32  	%r1216, %r1191, %r1188;
	mov.b32 	%r1196, 4;
	// begin inline asm
	{
    .reg .pred p;
    and.b32 %r1194, %r1210, %r1196;    setp.ne.u32 p, %r1194, 0;
    vote.ballot.sync.b32 %r1194, p, 0xffffffff;
    @!p not.b32 %r1194, %r1194;
}

	// end inline asm
	and.b32  	%r1217, %r1194, %r1216;
	mov.b32 	%r1199, 8;
	// begin inline asm
	{
    .reg .pred p;
    and.b32 %r1197, %r1210, %r1199;    setp.ne.u32 p, %r1197, 0;
    vote.ballot.sync.b32 %r1197, p, 0xffffffff;
    @!p not.b32 %r1197, %r1197;
}

	// end inline asm
	and.b32  	%r1218, %r1197, %r1217;
	mov.b32 	%r1202, 16;
	// begin inline asm
	{
    .reg .pred p;
    and.b32 %r1200, %r1210, %r1202;    setp.ne.u32 p, %r1200, 0;
    vote.ballot.sync.b32 %r1200, p, 0xffffffff;
    @!p not.b32 %r1200, %r1200;
}

	// end inline asm
	and.b32  	%r1219, %r1200, %r1218;
	mov.b32 	%r1205, 32;
	// begin inline asm
	{
    .reg .pred p;
    and.b32 %r1203, %r1210, %r1205;    setp.ne.u32 p, %r1203, 0;
    vote.ballot.sync.b32 %r1203, p, 0xffffffff;
    @!p not.b32 %r1203, %r1203;
}

	// end inline asm
	and.b32  	%r1220, %r1203, %r1219;
	mov.b32 	%r1208, 64;
	// begin inline asm
	{
    .reg .pred p;
    and.b32 %r1206, %r1210, %r1208;    setp.ne.u32 p, %r1206, 0;
    vote.ballot.sync.b32 %r1206, p, 0xffffffff;
    @!p not.b32 %r1206, %r1206;
}

	// end inline asm
	and.b32  	%r1221, %r1206, %r1220;
	mov.b32 	%r1211, 128;
	// begin inline asm
	{
    .reg .pred p;
    and.b32 %r1209, %r1210, %r1211;    setp.ne.u32 p, %r1209, 0;
    vote.ballot.sync.b32 %r1209, p, 0xffffffff;
    @!p not.b32 %r1209, %r1209;
}

	// end inline asm
	and.b32  	%r1222, %r1209, %r1221;
	clz.b32 	%r1223, %r1222;
	sub.s32 	%r191, 31, %r1223;
	and.b32  	%r1224, %r681, %r1222;
	popc.b32 	%r192, %r1224;
	setp.ne.s32 	%p122, %r307, %r191;
	mov.b32 	%r1759, 0;
	@%p122 bra 	$L__BB55_191;
	shl.b32 	%r1225, %r1210, 2;
	add.s32 	%r1226, %r9, %r1225;
	atom.shared.add.u32 	%r1759, [%r1226], %r192;
$L__BB55_191:
	shfl.sync.idx.b32	%r1252|%p123, %r1759, %r191, 31, -1;
	add.s32 	%r195, %r192, %r1252;
	shr.u64 	%rd231, %rd633, %r707;
	cvt.u32.u64 	%r1254, %rd231;
	and.b32  	%r1249, %r1254, %r7;
	mov.b32 	%r1229, 1;
	// begin inline asm
	{
    .reg .pred p;
    and.b32 %r1227, %r1249, %r1229;    setp.ne.u32 p, %r1227, 0;
    vote.ballot.sync.b32 %r1227, p, 0xffffffff;
    @!p not.b32 %r1227, %r1227;
}

	// end inline asm
	mov.b32 	%r1232, 2;
	// begin inline asm
	{
    .reg .pred p;
    and.b32 %r1230, %r1249, %r1232;    setp.ne.u32 p, %r1230, 0;
    vote.ballot.sync.b32 %r1230, p, 0xffffffff;
    @!p not.b32 %r1230, %r1230;
}

	// end inline asm
	and.b32  	%r1255, %r1230, %r1227;
	mov.b32 	%r1235, 4;
	// begin inline asm
	{
    .reg .pred p;
    and.b32 %r1233, %r1249, %r1235;    setp.ne.u32 p, %r1233, 0;
    vote.ballot.sync.b32 %r1233, p, 0xffffffff;
    @!p not.b32 %r1233, %r1233;
}

	// end inline asm
	and.b32  	%r1256, %r1233, %r1255;
	mov.b32 	%r1238, 8;
	// begin inline asm
	{
    .reg .pred p;
    and.b32 %r1236, %r1249, %r1238;    setp.ne.u32 p, %r1236, 0;
    vote.ballot.sync.b32 %r1236, p, 0xffffffff;
    @!p not.b32 %r1236, %r1236;
}

	// end inline asm
	and.b32  	%r1257, %r1236, %r1256;
	mov.b32 	%r1241, 16;
	// begin inline asm
	{
    .reg .pred p;
    and.b32 %r1239, %r1249, %r1241;    setp.ne.u32 p, %r1239, 0;
    vote.ballot.sync.b32 %r1239, p, 0xffffffff;
    @!p not.b32 %r1239, %r1239;
}

	// end inline asm
	and.b32  	%r1258, %r1239, %r1257;
	mov.b32 	%r1244, 32;
	// begin inline asm
	{
    .reg .pred p;
    and.b32 %r1242, %r1249, %r1244;    setp.ne.u32 p, %r1242, 0;
    vote.ballot.sync.b32 %r1242, p, 0xffffffff;
    @!p not.b32 %r1242, %r1242;
}

	// end inline asm
	and.b32  	%r1259, %r1242, %r1258;
	mov.b32 	%r1247, 64;
	// begin inline asm
	{
    .reg .pred p;
    and.b32 %r1245, %r1249, %r1247;    setp.ne.u32 p, %r1245, 0;
    vote.ballot.sync.b32 %r1245, p, 0xffffffff;
    @!p not.b32 %r1245, %r1245;
}

	// end inline asm
	and.b32  	%r1260, %r1245, %r1259;
	mov.b32 	%r1250, 128;
	// begin inline asm
	{
    .reg .pred p;
    and.b32 %r1248, %r1249, %r1250;    setp.ne.u32 p, %r1248, 0;
    vote.ballot.sync.b32 %r1248, p, 0xffffffff;
    @!p not.b32 %r1248, %r1248;
}

	// end inline asm
	and.b32  	%r1261, %r1248, %r1260;
	clz.b32 	%r1262, %r1261;
	sub.s32 	%r197, 31, %r1262;
	and.b32  	%r1263, %r681, %r1261;
	popc.b32 	%r198, %r1263;
	setp.ne.s32 	%p124, %r307, %r197;
	mov.b32 	%r1760, 0;
	@%p124 bra 	$L__BB55_193;
	shl.b32 	%r1264, %r1249, 2;
	add.s32 	%r1265, %r9, %r1264;
	atom.shared.add.u32 	%r1760, [%r1265], %r198;
$L__BB55_193:
	setp.gt.u32 	%p125, %r1, 255;
	shfl.sync.idx.b32	%r1266|%p126, %r1760, %r197, 31, -1;
	add.s32 	%r201, %r198, %r1266;
	bar.sync 	0;
	shl.b32 	%r1267, %r117, 3;
	add.s32 	%r202, %r586, %r1267;
	st.shared.u64 	[%r202+-8], %rd647;
	shl.b32 	%r1269, %r123, 3;
	add.s32 	%r203, %r586, %r1269;
	st.shared.u64 	[%r203+-8], %rd646;
	shl.b32 	%r1270, %r129, 3;
	add.s32 	%r204, %r586, %r1270;
	st.shared.u64 	[%r204+-8], %rd645;
	shl.b32 	%r1271, %r135, 3;
	add.s32 	%r205, %r586, %r1271;
	st.shared.u64 	[%r205+-8], %rd644;
	shl.b32 	%r1272, %r141, 3;
	add.s32 	%r206, %r586, %r1272;
	st.shared.u64 	[%r206+-8], %rd643;
	shl.b32 	%r1273, %r147, 3;
	add.s32 	%r207, %r586, %r1273;
	st.shared.u64 	[%r207+-8], %rd642;
	shl.b32 	%r1274, %r153, 3;
	add.s32 	%r208, %r586, %r1274;
	st.shared.u64 	[%r208+-8], %rd641;
	shl.b32 	%r1275, %r159, 3;
	add.s32 	%r209, %r586, %r1275;
	st.shared.u64 	[%r209+-8], %rd640;
	shl.b32 	%r1276, %r165, 3;
	add.s32 	%r210, %r586, %r1276;
	st.shared.u64 	[%r210+-8], %rd639;
	shl.b32 	%r1277, %r171, 3;
	add.s32 	%r211, %r586, %r1277;
	st.shared.u64 	[%r211+-8], %rd638;
	shl.b32 	%r1278, %r177, 3;
	add.s32 	%r212, %r586, %r1278;
	st.shared.u64 	[%r212+-8], %rd637;
	shl.b32 	%r1279, %r183, 3;
	add.s32 	%r213, %r586, %r1279;
	st.shared.u64 	[%r213+-8], %rd636;
	shl.b32 	%r1280, %r189, 3;
	add.s32 	%r214, %r586, %r1280;
	st.shared.u64 	[%r214+-8], %rd635;
	shl.b32 	%r1281, %r195, 3;
	add.s32 	%r215, %r586, %r1281;
	st.shared.u64 	[%r215+-8], %rd634;
	shl.b32 	%r1282, %r201, 3;
	add.s32 	%r216, %r586, %r1282;
	st.shared.u64 	[%r216+-8], %rd633;
	shl.b32 	%r1283, %r1, 3;
	add.s32 	%r1284, %r586, %r1283;
	add.s32 	%r217, %r1284, 46080;
	@%p125 bra 	$L__BB55_201;
	ld.param.u64 	%rd601, [_ZN3cub18CUB_300001_SM_10006detail10radix_sort29DeviceRadixSortOnesweepKernelINS1_5radix10policy_hubIljyE10Policy1000ELNS0_9SortOrderE1EljyiiNS1_21identity_decomposer_tEEEvPT5_SB_PT3_PKSC_PT1_PKSG_PT2_PKSK_T4_iiT6__param_3];
	cvta.to.global.u64 	%rd232, %rd601;
	shl.b64 	%rd233, %rd85, 3;
	add.s64 	%rd234, %rd232, %rd233;
	ld.global.u64 	%rd235, [%rd234];
	cvt.s64.s32 	%rd236, %r110;
	sub.s64 	%rd648, %rd235, %rd236;
	st.shared.u64 	[%r217], %rd648;
	setp.lt.s32 	%p127, %r3, 1;
	mov.u32 	%r1764, %r1712;
	@%p127 bra 	$L__BB55_200;
	mov.b32 	%r1762, -1;
	mov.u32 	%r1761, %r3;
	mov.u32 	%r1764, %r1712;
$L__BB55_196:
	ld.param.u64 	%rd595, [_ZN3cub18CUB_300001_SM_10006detail10radix_sort29DeviceRadixSortOnesweepKernelINS1_5radix10policy_hubIljyE10Policy1000ELNS0_9SortOrderE1EljyiiNS1_21identity_decomposer_tEEEvPT5_SB_PT3_PKSC_PT1_PKSG_PT2_PKSK_T4_iiT6__param_0];
	add.s32 	%r221, %r1761, -1;
	shl.b32 	%r1286, %r221, 8;
	add.s32 	%r1287, %r1286, %r1;
	cvta.to.global.u64 	%rd237, %rd595;
	mul.wide.s32 	%rd238, %r1287, 4;
	add.s64 	%rd111, %rd237, %rd238;
$L__BB55_197:
	membar.cta;
	ld.volatile.global.u32 	%r222, [%rd111];
	setp.eq.s32 	%p128, %r222, 0;
	@%p128 bra 	$L__BB55_197;
	and.b32  	%r1288, %r222, 1073741823;
	add.s32 	%r1764, %r1288, %r1764;
	setp.gt.s32 	%p129, %r222, -1;
	vote.sync.ballot.b32 	%r1762, %p129, %r1762;
	setp.gt.u32 	%p131, %r1761, 1;
	and.pred  	%p132, %p129, %p131;
	mov.u32 	%r1761, %r221;
	@%p132 bra 	$L__BB55_196;
	ld.shared.u64 	%rd648, [%r217];
$L__BB55_200:
	or.b32  	%r1289, %r1764, -2147483648;
	st.volatile.global.u32 	[%rd68], %r1289;
	sub.s32 	%r1290, %r1764, %r1712;
	cvt.s64.s32 	%rd239, %r1290;
	add.s64 	%rd240, %rd648, %rd239;
	st.shared.u64 	[%r217], %rd240;
$L__BB55_201:
	ld.param.u64 	%rd598, [_ZN3cub18CUB_300001_SM_10006detail10radix_sort29DeviceRadixSortOnesweepKernelINS1_5radix10policy_hubIljyE10Policy1000ELNS0_9SortOrderE1EljyiiNS1_21identity_decomposer_tEEEvPT5_SB_PT3_PKSC_PT1_PKSG_PT2_PKSK_T4_iiT6__param_2];
	setp.gt.u32 	%p133, %r1, 255;
	setp.lt.s32 	%p134, %r4, %r304;
	setp.eq.s64 	%p135, %rd598, 0;
	or.pred  	%p136, %p135, %p134;
	or.pred  	%p137, %p133, %p136;
	@%p137 bra 	$L__BB55_203;
	ld.param.u64 	%rd599, [_ZN3cub18CUB_300001_SM_10006detail10radix_sort29DeviceRadixSortOnesweepKernelINS1_5radix10policy_hubIljyE10Policy1000ELNS0_9SortOrderE1EljyiiNS1_21identity_decomposer_tEEEvPT5_SB_PT3_PKSC_PT1_PKSG_PT2_PKSK_T4_iiT6__param_2];
	ld.shared.u64 	%rd241, [%r217];
	cvt.s64.s32 	%rd242, %r1712;
	cvt.s64.s32 	%rd243, %r110;
	add.s64 	%rd244, %rd243, %rd242;
	add.s64 	%rd245, %rd244, %rd241;
	cvta.to.global.u64 	%rd246, %rd599;
	shl.b64 	%rd247, %rd85, 3;
	add.s64 	%rd248, %rd246, %rd247;
	st.global.u64 	[%rd248], %rd245;
$L__BB55_203:
	setp.gt.s32 	%p138, %r4, %r304;
	bar.sync 	0;
	add.s32 	%r226, %r217, -46080;
	@%p138 bra 	$L__BB55_205;
	ld.shared.u64 	%rd249, [%r217+-46080];
	shr.u64 	%rd250, %rd249, %r707;
	cvt.u32.u64 	%r1292, %rd250;
	and.b32  	%r1293, %r1292, %r7;
	shl.b32 	%r1294, %r1293, 3;
	add.s32 	%r1296, %r586, 46080;
	add.s32 	%r1297, %r1296, %r1294;
	ld.shared.u64 	%rd251, [%r1297];
	add.s64 	%rd252, %rd251, %rd85;
	xor.b64  	%rd253, %rd249, 9223372036854775807;
	shl.b64 	%rd254, %rd252, 3;
	add.s64 	%rd255, %rd2, %rd254;
	st.global.u64 	[%rd255], %rd253;
	bar.warp.sync 	-1;
	ld.shared.u64 	%rd256, [%r217+-43008];
	shr.u64 	%rd257, %rd256, %r707;
	cvt.u32.u64 	%r1298, %rd257;
	and.b32  	%r1299, %r1298, %r7;
	shl.b32 	%r1300, %r1299, 3;
	add.s32 	%r1301, %r1296, %r1300;
	ld.shared.u64 	%rd258, [%r1301];
	add.s64 	%rd259, %rd258, %rd85;
	xor.b64  	%rd260, %rd256, 9223372036854775807;
	shl.b64 	%rd261, %rd259, 3;
	add.s64 	%rd262, %rd2, %rd261;
	st.global.u64 	[%rd262+3072], %rd260;
	bar.warp.sync 	-1;
	ld.shared.u64 	%rd263, [%r217+-39936];
	shr.u64 	%rd264, %rd263, %r707;
	cvt.u32.u64 	%r1302, %rd264;
	and.b32  	%r1303, %r1302, %r7;
	shl.b32 	%r1304, %r1303, 3;
	add.s32 	%r1305, %r1296, %r1304;
	ld.shared.u64 	%rd265, [%r1305];
	add.s64 	%rd266, %rd265, %rd85;
	xor.b64  	%rd267, %rd263, 9223372036854775807;
	shl.b64 	%rd268, %rd266, 3;
	add.s64 	%rd269, %rd2, %rd268;
	st.global.u64 	[%rd269+6144], %rd267;
	bar.warp.sync 	-1;
	ld.shared.u64 	%rd270, [%r217+-36864];
	shr.u64 	%rd271, %rd270, %r707;
	cvt.u32.u64 	%r1306, %rd271;
	and.b32  	%r1307, %r1306, %r7;
	shl.b32 	%r1308, %r1307, 3;
	add.s32 	%r1309, %r1296, %r1308;
	ld.shared.u64 	%rd272, [%r1309];
	add.s64 	%rd273, %rd272, %rd85;
	xor.b64  	%rd274, %rd270, 9223372036854775807;
	shl.b64 	%rd275, %rd273, 3;
	add.s64 	%rd276, %rd2, %rd275;
	st.global.u64 	[%rd276+9216], %rd274;
	bar.warp.sync 	-1;
	ld.shared.u64 	%rd277, [%r217+-33792];
	shr.u64 	%rd278, %rd277, %r707;
	cvt.u32.u64 	%r1310, %rd278;
	and.b32  	%r1311, %r1310, %r7;
	shl.b32 	%r1312, %r1311, 3;
	add.s32 	%r1313, %r1296, %r1312;
	ld.shared.u64 	%rd279, [%r1313];
	add.s64 	%rd280, %rd279, %rd85;
	xor.b64  	%rd281, %rd277, 9223372036854775807;
	shl.b64 	%rd282, %rd280, 3;
	add.s64 	%rd283, %rd2, %rd282;
	st.global.u64 	[%rd283+12288], %rd281;
	bar.warp.sync 	-1;
	ld.shared.u64 	%rd284, [%r217+-30720];
	shr.u64 	%rd285, %rd284, %r707;
	cvt.u32.u64 	%r1314, %rd285;
	and.b32  	%r1315, %r1314, %r7;
	shl.b32 	%r1316, %r1315, 3;
	add.s32 	%r1317, %r1296, %r1316;
	ld.shared.u64 	%rd286, [%r1317];
	add.s64 	%rd287, %rd286, %rd85;
	xor.b64  	%rd288, %rd284, 9223372036854775807;
	shl.b64 	%rd289, %rd287, 3;
	add.s64 	%rd290, %rd2, %rd289;
	st.global.u64 	[%rd290+15360], %rd288;
	bar.warp.sync 	-1;
	ld.shared.u64 	%rd291, [%r217+-27648];
	shr.u64 	%rd292, %rd291, %r707;
	cvt.u32.u64 	%r1318, %rd292;
	and.b32  	%r1319, %r1318, %r7;
	shl.b32 	%r1320, %r1319, 3;
	add.s32 	%r1321, %r1296, %r1320;
	ld.shared.u64 	%rd293, [%r1321];
	add.s64 	%rd294, %rd293, %rd85;
	xor.b64  	%rd295, %rd291, 9223372036854775807;
	shl.b64 	%rd296, %rd294, 3;
	add.s64 	%rd297, %rd2, %rd296;
	st.global.u64 	[%rd297+18432], %rd295;
	bar.warp.sync 	-1;
	ld.shared.u64 	%rd298, [%r217+-24576];
	shr.u64 	%rd299, %rd298, %r707;
	cvt.u32.u64 	%r1322, %rd299;
	and.b32  	%r1323, %r1322, %r7;
	shl.b32 	%r1324, %r1323, 3;
	add.s32 	%r1325, %r1296, %r1324;
	ld.shared.u64 	%rd300, [%r1325];
	add.s64 	%rd301, %rd300, %rd85;
	xor.b64  	%rd302, %rd298, 9223372036854775807;
	shl.b64 	%rd303, %rd301, 3;
	add.s64 	%rd304, %rd2, %rd303;
	st.global.u64 	[%rd304+21504], %rd302;
	bar.warp.sync 	-1;
	ld.shared.u64 	%rd305, [%r217+-21504];
	shr.u64 	%rd306, %rd305, %r707;
	cvt.u32.u64 	%r1326, %rd306;
	and.b32  	%r1327, %r1326, %r7;
	shl.b32 	%r1328, %r1327, 3;
	add.s32 	%r1329, %r1296, %r1328;
	ld.shared.u64 	%rd307, [%r1329];
	add.s64 	%rd308, %rd307, %rd85;
	xor.b64  	%rd309, %rd305, 9223372036854775807;
	shl.b64 	%rd310, %rd308, 3;
	add.s64 	%rd311, %rd2, %rd310;
	st.global.u64 	[%rd311+24576], %rd309;
	bar.warp.sync 	-1;
	ld.shared.u64 	%rd312, [%r217+-18432];
	shr.u64 	%rd313, %rd312, %r707;
	cvt.u32.u64 	%r1330, %rd313;
	and.b32  	%r1331, %r1330, %r7;
	shl.b32 	%r1332, %r1331, 3;
	add.s32 	%r1333, %r1296, %r1332;
	ld.shared.u64 	%rd314, [%r1333];
	add.s64 	%rd315, %rd314, %rd85;
	xor.b64  	%rd316, %rd312, 9223372036854775807;
	shl.b64 	%rd317, %rd315, 3;
	add.s64 	%rd318, %rd2, %rd317;
	st.global.u64 	[%rd318+27648], %rd316;
	bar.warp.sync 	-1;
	ld.shared.u64 	%rd319, [%r217+-15360];
	shr.u64 	%rd320, %rd319, %r707;
	cvt.u32.u64 	%r1334, %rd320;
	and.b32  	%r1335, %r1334, %r7;
	shl.b32 	%r1336, %r1335, 3;
	add.s32 	%r1337, %r1296, %r1336;
	ld.shared.u64 	%rd321, [%r1337];
	add.s64 	%rd322, %rd321, %rd85;
	xor.b64  	%rd323, %rd319, 9223372036854775807;
	shl.b64 	%rd324, %rd322, 3;
	add.s64 	%rd325, %rd2, %rd324;
	st.global.u64 	[%rd325+30720], %rd323;
	bar.warp.sync 	-1;
	ld.shared.u64 	%rd326, [%r217+-12288];
	shr.u64 	%rd327, %rd326, %r707;
	cvt.u32.u64 	%r1338, %rd327;
	and.b32  	%r1339, %r1338, %r7;
	shl.b32 	%r1340, %r1339, 3;
	add.s32 	%r1341, %r1296, %r1340;
	ld.shared.u64 	%rd328, [%r1341];
	add.s64 	%rd329, %rd328, %rd85;
	xor.b64  	%rd330, %rd326, 9223372036854775807;
	shl.b64 	%rd331, %rd329, 3;
	add.s64 	%rd332, %rd2, %rd331;
	st.global.u64 	[%rd332+33792], %rd330;
	bar.warp.sync 	-1;
	ld.shared.u64 	%rd333, [%r217+-9216];
	shr.u64 	%rd334, %rd333, %r707;
	cvt.u32.u64 	%r1342, %rd334;
	and.b32  	%r1343, %r1342, %r7;
	shl.b32 	%r1344, %r1343, 3;
	add.s32 	%r1345, %r1296, %r1344;
	ld.shared.u64 	%rd335, [%r1345];
	add.s64 	%rd336, %rd335, %rd85;
	xor.b64  	%rd337, %rd333, 9223372036854775807;
	shl.b64 	%rd338, %rd336, 3;
	add.s64 	%rd339, %rd2, %rd338;
	st.global.u64 	[%rd339+36864], %rd337;
	bar.warp.sync 	-1;
	ld.shared.u64 	%rd340, [%r217+-6144];
	shr.u64 	%rd341, %rd340, %r707;
	cvt.u32.u64 	%r1346, %rd341;
	and.b32  	%r1347, %r1346, %r7;
	shl.b32 	%r1348, %r1347, 3;
	add.s32 	%r1349, %r1296, %r1348;
	ld.shared.u64 	%rd342, [%r1349];
	add.s64 	%rd343, %rd342, %rd85;
	xor.b64  	%rd344, %rd340, 9223372036854775807;
	shl.b64 	%rd345, %rd343, 3;
	add.s64 	%rd346, %rd2, %rd345;
	st.global.u64 	[%rd346+39936], %rd344;
	bar.warp.sync 	-1;
	ld.shared.u64 	%rd347, [%r217+-3072];
	shr.u64 	%rd348, %rd347, %r707;
	cvt.u32.u64 	%r1350, %rd348;
	and.b32  	%r1351, %r1350, %r7;
	shl.b32 	%r1352, %r1351, 3;
	add.s32 	%r1353, %r1296, %r1352;
	ld.shared.u64 	%rd349, [%r1353];
	add.s64 	%rd350, %rd349, %rd85;
	xor.b64  	%rd351, %rd347, 9223372036854775807;
	shl.b64 	%rd352, %rd350, 3;
	add.s64 	%rd353, %rd2, %rd352;
	st.global.u64 	[%rd353+43008], %rd351;
	bar.warp.sync 	-1;
	bra.uni 	$L__BB55_236;
$L__BB55_205:
	mad.lo.s32 	%r227, %r3, -5760, %r304;
	setp.ge.s32 	%p139, %r1, %r227;
	@%p139 bra 	$L__BB55_207;
	ld.shared.u64 	%rd354, [%r226];
	shr.u64 	%rd355, %rd354, %r707;
	cvt.u32.u64 	%r1355, %rd355;
	and.b32  	%r1356, %r1355, %r7;
	shl.b32 	%r1357, %r1356, 3;
	add.s32 	%r1359, %r586, %r1357;
	ld.shared.u64 	%rd356, [%r1359+46080];
	xor.b64  	%rd357, %rd354, 9223372036854775807;
	add.s64 	%rd358, %rd356, %rd85;
	shl.b64 	%rd359, %rd358, 3;
	add.s64 	%rd360, %rd2, %rd359;
	st.global.u64 	[%rd360], %rd357;
$L__BB55_207:
	bar.warp.sync 	-1;
	add.s32 	%r1360, %r1, 384;
	setp.ge.s32 	%p140, %r1360, %r227;
	@%p140 bra 	$L__BB55_209;
	ld.shared.u64 	%rd361, [%r217+-43008];
	shr.u64 	%rd362, %rd361, %r707;
	cvt.u32.u64 	%r1362, %rd362;
	and.b32  	%r1363, %r1362, %r7;
	shl.b32 	%r1364, %r1363, 3;
	add.s32 	%r1366, %r586, %r1364;
	ld.shared.u64 	%rd363, [%r1366+46080];
	xor.b64  	%rd364, %rd361, 9223372036854775807;
	add.s64 	%rd365, %rd363, %rd85;
	shl.b64 	%rd366, %rd365, 3;
	add.s64 	%rd367, %rd2, %rd366;
	st.global.u64 	[%rd367+3072], %rd364;
$L__BB55_209:
	bar.warp.sync 	-1;
	add.s32 	%r1367, %r1, 768;
	setp.ge.s32 	%p141, %r1367, %r227;
	@%p141 bra 	$L__BB55_211;
	ld.shared.u64 	%rd368, [%r217+-39936];
	shr.u64 	%rd369, %rd368, %r707;
	cvt.u32.u64 	%r1369, %rd369;
	and.b32  	%r1370, %r1369, %r7;
	shl.b32 	%r1371, %r1370, 3;
	add.s32 	%r1373, %r586, %r1371;
	ld.shared.u64 	%rd370, [%r1373+46080];
	xor.b64  	%rd371, %rd368, 9223372036854775807;
	add.s64 	%rd372, %rd370, %rd85;
	shl.b64 	%rd373, %rd372, 3;
	add.s64 	%rd374, %rd2, %rd373;
	st.global.u64 	[%rd374+6144], %rd371;
$L__BB55_211:
	bar.warp.sync 	-1;
	add.s32 	%r1374, %r1, 1152;
	setp.ge.s32 	%p142, %r1374, %r227;
	@%p142 bra 	$L__BB55_213;
	ld.shared.u64 	%rd375, [%r217+-36864];
	shr.u64 	%rd376, %rd375, %r707;
	cvt.u32.u64 	%r1376, %rd376;
	and.b32  	%r1377, %r1376, %r7;
	shl.b32 	%r1378, %r1377, 3;
	add.s32 	%r1380, %r586, %r1378;
	ld.shared.u64 	%rd377, [%r1380+46080];
	xor.b64  	%rd378, %rd375, 9223372036854775807;
	add.s64 	%rd379, %rd377, %rd85;
	shl.b64 	%rd380, %rd379, 3;
	add.s64 	%rd381, %rd2, %rd380;
	st.global.u64 	[%rd381+9216], %rd378;
$L__BB55_213:
	bar.warp.sync 	-1;
	add.s32 	%r1381, %r1, 1536;
	setp.ge.s32 	%p143, %r1381, %r227;
	@%p143 bra 	$L__BB55_215;
	ld.shared.u64 	%rd382, [%r217+-33792];
	shr.u64 	%rd383, %rd382, %r707;
	cvt.u32.u64 	%r1383, %rd383;
	and.b32  	%r1384, %r1383, %r7;
	shl.b32 	%r1385, %r1384, 3;
	add.s32 	%r1387, %r586, %r1385;
	ld.shared.u64 	%rd384, [%r1387+46080];
	xor.b64  	%rd385, %rd382, 9223372036854775807;
	add.s64 	%rd386, %rd384, %rd85;
	shl.b64 	%rd387, %rd386, 3;
	add.s64 	%rd388, %rd2, %rd387;
	st.global.u64 	[%rd388+12288], %rd385;
$L__BB55_215:
	bar.warp.sync 	-1;
	add.s32 	%r1388, %r1, 1920;
	setp.ge.s32 	%p144, %r1388, %r227;
	@%p144 bra 	$L__BB55_217;
	ld.shared.u64 	%rd389, [%r217+-30720];
	shr.u64 	%rd390, %rd389, %r707;
	cvt.u32.u64 	%r1390, %rd390;
	and.b32  	%r1391, %r1390, %r7;
	shl.b32 	%r1392, %r1391, 3;
	add.s32 	%r1394, %r586, %r1392;
	ld.shared.u64 	%rd391, [%r1394+46080];
	xor.b64  	%rd392, %rd389, 9223372036854775807;
	add.s64 	%rd393, %rd391, %rd85;
	shl.b64 	%rd394, %rd393, 3;
	add.s64 	%rd395, %rd2, %rd394;
	st.global.u64 	[%rd395+15360], %rd392;
$L__BB55_217:
	bar.warp.sync 	-1;
	add.s32 	%r1395, %r1, 2304;
	setp.ge.s32 	%p145, %r1395, %r227;
	@%p145 bra 	$L__BB55_219;
	ld.shared.u64 	%rd396, [%r217+-27648];
	shr.u64 	%rd397, %rd396, %r707;
	cvt.u32.u64 	%r1397, %rd397;
	and.b32  	%r1398, %r1397, %r7;
	shl.b32 	%r1399, %r1398, 3;
	add.s32 	%r1401, %r586, %r1399;
	ld.shared.u64 	%rd398, [%r1401+46080];
	xor.b64  	%rd399, %rd396, 9223372036854775807;
	add.s64 	%rd400, %rd398, %rd85;
	shl.b64 	%rd401, %rd400, 3;
	add.s64 	%rd402, %rd2, %rd401;
	st.global.u64 	[%rd402+18432], %rd399;
$L__BB55_219:
	bar.warp.sync 	-1;
	add.s32 	%r1402, %r1, 2688;
	setp.ge.s32 	%p146, %r1402, %r227;
	@%p146 bra 	$L__BB55_221;
	ld.shared.u64 	%rd403, [%r217+-24576];
	shr.u64 	%rd404, %rd403, %r707;
	cvt.u32.u64 	%r1404, %rd404;
	and.b32  	%r1405, %r1404, %r7;
	shl.b32 	%r1406, %r1405, 3;
	add.s32 	%r1408, %r586, %r1406;
	ld.shared.u64 	%rd405, [%r1408+46080];
	xor.b64  	%rd406, %rd403, 9223372036854775807;
	add.s64 	%rd407, %rd405, %rd85;
	shl.b64 	%rd408, %rd407, 3;
	add.s64 	%rd409, %rd2, %rd408;
	st.global.u64 	[%rd409+21504], %rd406;
$L__BB55_221:
	bar.warp.sync 	-1;
	or.b32  	%r1409, %r1, 3072;
	setp.ge.s32 	%p147, %r1409, %r227;
	@%p147 bra 	$L__BB55_223;
	ld.shared.u64 	%rd410, [%r217+-21504];
	shr.u64 	%rd411, %rd410, %r707;
	cvt.u32.u64 	%r1411, %rd411;
	and.b32  	%r1412, %r1411, %r7;
	shl.b32 	%r1413, %r1412, 3;
	add.s32 	%r1415, %r586, %r1413;
	ld.shared.u64 	%rd412, [%r1415+46080];
	xor.b64  	%rd413, %rd410, 9223372036854775807;
	add.s64 	%rd414, %rd412, %rd85;
	shl.b64 	%rd415, %rd414, 3;
	add.s64 	%rd416, %rd2, %rd415;
	st.global.u64 	[%rd416+24576], %rd413;
$L__BB55_223:
	bar.warp.sync 	-1;
	add.s32 	%r1416, %r1, 3456;
	setp.ge.s32 	%p148, %r1416, %r227;
	@%p148 bra 	$L__BB55_225;
	ld.shared.u64 	%rd417, [%r217+-18432];
	shr.u64 	%rd418, %rd417, %r707;
	cvt.u32.u64 	%r1418, %rd418;
	and.b32  	%r1419, %r1418, %r7;
	shl.b32 	%r1420, %r1419, 3;
	add.s32 	%r1422, %r586, %r1420;
	ld.shared.u64 	%rd419, [%r1422+46080];
	xor.b64  	%rd420, %rd417, 9223372036854775807;
	add.s64 	%rd421, %rd419, %rd85;
	shl.b64 	%rd422, %rd421, 3;
	add.s64 	%rd423, %rd2, %rd422;
	st.global.u64 	[%rd423+27648], %rd420;
$L__BB55_225:
	bar.warp.sync 	-1;
	add.s32 	%r1423, %r1, 3840;
	setp.ge.s32 	%p149, %r1423, %r227;
	@%p149 bra 	$L__BB55_227;
	ld.shared.u64 	%rd424, [%r217+-15360];
	shr.u64 	%rd425, %rd424, %r707;
	cvt.u32.u64 	%r1425, %rd425;
	and.b32  	%r1426, %r1425, %r7;
	shl.b32 	%r1427, %r1426, 3;
	add.s32 	%r1429, %r586, %r1427;
	ld.shared.u64 	%rd426, [%r1429+46080];
	xor.b64  	%rd427, %rd424, 9223372036854775807;
	add.s64 	%rd428, %rd426, %rd85;
	shl.b64 	%rd429, %rd428, 3;
	add.s64 	%rd430, %rd2, %rd429;
	st.global.u64 	[%rd430+30720], %rd427;
$L__BB55_227:
	bar.warp.sync 	-1;
	add.s32 	%r1430, %r1, 4224;
	setp.ge.s32 	%p150, %r1430, %r227;
	@%p150 bra 	$L__BB55_229;
	ld.shared.u64 	%rd431, [%r217+-12288];
	shr.u64 	%rd432, %rd431, %r707;
	cvt.u32.u64 	%r1432, %rd432;
	and.b32  	%r1433, %r1432, %r7;
	shl.b32 	%r1434, %r1433, 3;
	add.s32 	%r1436, %r586, %r1434;
	ld.shared.u64 	%rd433, [%r1436+46080];
	xor.b64  	%rd434, %rd431, 9223372036854775807;
	add.s64 	%rd435, %rd433, %rd85;
	shl.b64 	%rd436, %rd435, 3;
	add.s64 	%rd437, %rd2, %rd436;
	st.global.u64 	[%rd437+33792], %rd434;
$L__BB55_229:
	bar.warp.sync 	-1;
	add.s32 	%r1437, %r1, 4608;
	setp.ge.s32 	%p151, %r1437, %r227;
	@%p151 bra 	$L__BB55_231;
	ld.shared.u64 	%rd438, [%r217+-9216];
	shr.u64 	%rd439, %rd438, %r707;
	cvt.u32.u64 	%r1439, %rd439;
	and.b32  	%r1440, %r1439, %r7;
	shl.b32 	%r1441, %r1440, 3;
	add.s32 	%r1443, %r586, %r1441;
	ld.shared.u64 	%rd440, [%r1443+46080];
	xor.b64  	%rd441, %rd438, 9223372036854775807;
	add.s64 	%rd442, %rd440, %rd85;
	shl.b64 	%rd443, %rd442, 3;
	add.s64 	%rd444, %rd2, %rd443;
	st.global.u64 	[%rd444+36864], %rd441;
$L__BB55_231:
	bar.warp.sync 	-1;
	add.s32 	%r1444, %r1, 4992;
	setp.ge.s32 	%p152, %r1444, %r227;
	@%p152 bra 	$L__BB55_233;
	ld.shared.u64 	%rd445, [%r217+-6144];
	shr.u64 	%rd446, %rd445, %r707;
	cvt.u32.u64 	%r1446, %rd446;
	and.b32  	%r1447, %r1446, %r7;
	shl.b32 	%r1448, %r1447, 3;
	add.s32 	%r1450, %r586, %r1448;
	ld.shared.u64 	%rd447, [%r1450+46080];
	xor.b64  	%rd448, %rd445, 9223372036854775807;
	add.s64 	%rd449, %rd447, %rd85;
	shl.b64 	%rd450, %rd449, 3;
	add.s64 	%rd451, %rd2, %rd450;
	st.global.u64 	[%rd451+39936], %rd448;
$L__BB55_233:
	bar.warp.sync 	-1;
	add.s32 	%r1451, %r1, 5376;
	setp.ge.s32 	%p153, %r1451, %r227;
	@%p153 bra 	$L__BB55_235;
	ld.shared.u64 	%rd452, [%r217+-3072];
	shr.u64 	%rd453, %rd452, %r707;
	cvt.u32.u64 	%r1453, %rd453;
	and.b32  	%r1454, %r1453, %r7;
	shl.b32 	%r1455, %r1454, 3;
	add.s32 	%r1457, %r586, %r1455;
	ld.shared.u64 	%rd454, [%r1457+46080];
	xor.b64  	%rd455, %rd452, 9223372036854775807;
	add.s64 	%rd456, %rd454, %rd85;
	shl.b64 	%rd457, %rd456, 3;
	add.s64 	%rd458, %rd2, %rd457;
	st.global.u64 	[%rd458+43008], %rd455;
$L__BB55_235:
	bar.warp.sync 	-1;
$L__BB55_236:
	setp.gt.s32 	%p154, %r4, %r304;
	ld.shared.u64 	%rd459, [%r217+-46080];
	shr.u64 	%rd460, %rd459, %r707;
	cvt.u32.u64 	%r1459, %rd460;
	and.b32  	%r228, %r1459, %r7;
	ld.shared.u64 	%rd461, [%r217+-43008];
	shr.u64 	%rd462, %rd461, %r707;
	cvt.u32.u64 	%r1460, %rd462;
	and.b32  	%r229, %r1460, %r7;
	ld.shared.u64 	%rd463, [%r217+-39936];
	shr.u64 	%rd464, %rd463, %r707;
	cvt.u32.u64 	%r1461, %rd464;
	and.b32  	%r230, %r1461, %r7;
	ld.shared.u64 	%rd465, [%r217+-36864];
	shr.u64 	%rd466, %rd465, %r707;
	cvt.u32.u64 	%r1462, %rd466;
	and.b32  	%r231, %r1462, %r7;
	ld.shared.u64 	%rd467, [%r217+-33792];
	shr.u64 	%rd468, %rd467, %r707;
	cvt.u32.u64 	%r1463, %rd468;
	and.b32  	%r232, %r1463, %r7;
	ld.shared.u64 	%rd469, [%r217+-30720];
	shr.u64 	%rd470, %rd469, %r707;
	cvt.u32.u64 	%r1464, %rd470;
	and.b32  	%r233, %r1464, %r7;
	ld.shared.u64 	%rd471, [%r217+-27648];
	shr.u64 	%rd472, %rd471, %r707;
	cvt.u32.u64 	%r1465, %rd472;
	and.b32  	%r234, %r1465, %r7;
	ld.shared.u64 	%rd473, [%r217+-24576];
	shr.u64 	%rd474, %rd473, %r707;
	cvt.u32.u64 	%r1466, %rd474;
	and.b32  	%r235, %r1466, %r7;
	ld.shared.u64 	%rd475, [%r217+-21504];
	shr.u64 	%rd476, %rd475, %r707;
	cvt.u32.u64 	%r1467, %rd476;
	and.b32  	%r236, %r1467, %r7;
	ld.shared.u64 	%rd477, [%r217+-18432];
	shr.u64 	%rd478, %rd477, %r707;
	cvt.u32.u64 	%r1468, %rd478;
	and.b32  	%r237, %r1468, %r7;
	ld.shared.u64 	%rd479, [%r217+-15360];
	shr.u64 	%rd480, %rd479, %r707;
	cvt.u32.u64 	%r1469, %rd480;
	and.b32  	%r238, %r1469, %r7;
	ld.shared.u64 	%rd481, [%r217+-12288];
	shr.u64 	%rd482, %rd481, %r707;
	cvt.u32.u64 	%r1470, %rd482;
	and.b32  	%r239, %r1470, %r7;
	ld.shared.u64 	%rd483, [%r217+-9216];
	shr.u64 	%rd484, %rd483, %r707;
	cvt.u32.u64 	%r1471, %rd484;
	and.b32  	%r240, %r1471, %r7;
	ld.shared.u64 	%rd485, [%r217+-6144];
	shr.u64 	%rd486, %rd485, %r707;
	cvt.u32.u64 	%r1472, %rd486;
	and.b32  	%r241, %r1472, %r7;
	ld.shared.u64 	%rd487, [%r217+-3072];
	shr.u64 	%rd488, %rd487, %r707;
	cvt.u32.u64 	%r1473, %rd488;
	and.b32  	%r242, %r1473, %r7;
	@%p154 bra 	$L__BB55_238;
	ld.global.u32 	%r1779, [%rd84];
	ld.global.u32 	%r1780, [%rd84+128];
	ld.global.u32 	%r1781, [%rd84+256];
	ld.global.u32 	%r1782, [%rd84+384];
	ld.global.u32 	%r1783, [%rd84+512];
	ld.global.u32 	%r1784, [%rd84+640];
	ld.global.u32 	%r1785, [%rd84+768];
	ld.global.u32 	%r1786, [%rd84+896];
	ld.global.u32 	%r1787, [%rd84+1024];
	ld.global.u32 	%r1788, [%rd84+1152];
	ld.global.u32 	%r1789, [%rd84+1280];
	ld.global.u32 	%r1790, [%rd84+1408];
	ld.global.u32 	%r1791, [%rd84+1536];
	ld.global.u32 	%r1792, [%rd84+1664];
	ld.global.u32 	%r1793, [%rd84+1792];
	bra.uni 	$L__BB55_268;
$L__BB55_238:
	cvt.u32.u64 	%r1475, %rd83;
	sub.s32 	%r258, %r304, %r467;
	setp.ge.s32 	%p155, %r1475, %r258;
	@%p155 bra 	$L__BB55_240;
	ld.global.u32 	%r1779, [%rd84];
$L__BB55_240:
	add.s32 	%r1479, %r1475, 32;
	setp.ge.s32 	%p156, %r1479, %r258;
	@%p156 bra 	$L__BB55_242;
	ld.global.u32 	%r1780, [%rd84+128];
$L__BB55_242:
	add.s32 	%r1482, %r1475, 64;
	setp.ge.s32 	%p157, %r1482, %r258;
	@%p157 bra 	$L__BB55_244;
	ld.global.u32 	%r1781, [%rd84+256];
$L__BB55_244:
	add.s32 	%r1485, %r1475, 96;
	setp.ge.s32 	%p158, %r1485, %r258;
	@%p158 bra 	$L__BB55_246;
	ld.global.u32 	%r1782, [%rd84+384];
$L__BB55_246:
	add.s32 	%r1488, %r1475, 128;
	setp.ge.s32 	%p159, %r1488, %r258;
	@%p159 bra 	$L__BB55_248;
	ld.global.u32 	%r1783, [%rd84+512];
$L__BB55_248:
	add.s32 	%r1491, %r1475, 160;
	setp.ge.s32 	%p160, %r1491, %r258;
	@%p160 bra 	$L__BB55_250;
	ld.global.u32 	%r1784, [%rd84+640];
$L__BB55_250:
	add.s32 	%r1494, %r1475, 192;
	setp.ge.s32 	%p161, %r1494, %r258;
	@%p161 bra 	$L__BB55_252;
	ld.global.u32 	%r1785, [%rd84+768];
$L__BB55_252:
	add.s32 	%r1497, %r1475, 224;
	setp.ge.s32 	%p162, %r1497, %r258;
	@%p162 bra 	$L__BB55_254;
	ld.global.u32 	%r1786, [%rd84+896];
$L__BB55_254:
	add.s32 	%r1500, %r1475, 256;
	setp.ge.s32 	%p163, %r1500, %r258;
	@%p163 bra 	$L__BB55_256;
	ld.global.u32 	%r1787, [%rd84+1024];
$L__BB55_256:
	add.s32 	%r1503, %r1475, 288;
	setp.ge.s32 	%p164, %r1503, %r258;
	@%p164 bra 	$L__BB55_258;
	ld.global.u32 	%r1788, [%rd84+1152];
$L__BB55_258:
	add.s32 	%r1506, %r1475, 320;
	setp.ge.s32 	%p165, %r1506, %r258;
	@%p165 bra 	$L__BB55_260;
	ld.global.u32 	%r1789, [%rd84+1280];
$L__BB55_260:
	add.s32 	%r1509, %r1475, 352;
	setp.ge.s32 	%p166, %r1509, %r258;
	@%p166 bra 	$L__BB55_262;
	ld.global.u32 	%r1790, [%rd84+1408];
$L__BB55_262:
	add.s32 	%r1512, %r1475, 384;
	setp.ge.s32 	%p167, %r1512, %r258;
	@%p167 bra 	$L__BB55_264;
	ld.global.u32 	%r1791, [%rd84+1536];
$L__BB55_264:
	add.s32 	%r1515, %r1475, 416;
	setp.ge.s32 	%p168, %r1515, %r258;
	@%p168 bra 	$L__BB55_266;
	ld.global.u32 	%r1792, [%rd84+1664];
$L__BB55_266:
	add.s32 	%r1518, %r1475, 448;
	setp.ge.s32 	%p169, %r1518, %r258;
	@%p169 bra 	$L__BB55_268;
	ld.global.u32 	%r1793, [%rd84+1792];
$L__BB55_268:
	setp.gt.s32 	%p170, %r4, %r304;
	bar.sync 	0;
	shl.b32 	%r1519, %r117, 2;
	sub.s32 	%r1520, %r202, %r1519;
	st.shared.u32 	[%r1520+-4], %r1779;
	shl.b32 	%r1521, %r123, 2;
	sub.s32 	%r1522, %r203, %r1521;
	st.shared.u32 	[%r1522+-4], %r1780;
	shl.b32 	%r1523, %r129, 2;
	sub.s32 	%r1524, %r204, %r1523;
	st.shared.u32 	[%r1524+-4], %r1781;
	shl.b32 	%r1525, %r135, 2;
	sub.s32 	%r1526, %r205, %r1525;
	st.shared.u32 	[%r1526+-4], %r1782;
	shl.b32 	%r1527, %r141, 2;
	sub.s32 	%r1528, %r206, %r1527;
	st.shared.u32 	[%r1528+-4], %r1783;
	shl.b32 	%r1529, %r147, 2;
	sub.s32 	%r1530, %r207, %r1529;
	st.shared.u32 	[%r1530+-4], %r1784;
	shl.b32 	%r1531, %r153, 2;
	sub.s32 	%r1532, %r208, %r1531;
	st.shared.u32 	[%r1532+-4], %r1785;
	shl.b32 	%r1533, %r159, 2;
	sub.s32 	%r1534, %r209, %r1533;
	st.shared.u32 	[%r1534+-4], %r1786;
	shl.b32 	%r1535, %r165, 2;
	sub.s32 	%r1536, %r210, %r1535;
	st.shared.u32 	[%r1536+-4], %r1787;
	shl.b32 	%r1537, %r171, 2;
	sub.s32 	%r1538, %r211, %r1537;
	st.shared.u32 	[%r1538+-4], %r1788;
	shl.b32 	%r1539, %r177, 2;
	sub.s32 	%r1540, %r212, %r1539;
	st.shared.u32 	[%r1540+-4], %r1789;
	shl.b32 	%r1541, %r183, 2;
	sub.s32 	%r1542, %r213, %r1541;
	st.shared.u32 	[%r1542+-4], %r1790;
	shl.b32 	%r1543, %r189, 2;
	sub.s32 	%r1544, %r214, %r1543;
	st.shared.u32 	[%r1544+-4], %r1791;
	shl.b32 	%r1545, %r195, 2;
	sub.s32 	%r1546, %r215, %r1545;
	st.shared.u32 	[%r1546+-4], %r1792;
	shl.b32 	%r1547, %r201, 2;
	sub.s32 	%r1548, %r216, %r1547;
	st.shared.u32 	[%r1548+-4], %r1793;
	bar.sync 	0;
	@%p170 bra 	$L__BB55_270;
	shl.b32 	%r1549, %r1, 2;
	sub.s32 	%r1550, %r226, %r1549;
	ld.shared.u32 	%r1551, [%r1550];
	shl.b32 	%r1552, %r228, 3;
	add.s32 	%r1554, %r586, 46080;
	add.s32 	%r1555, %r1554, %r1552;
	ld.shared.u64 	%rd489, [%r1555];
	add.s64 	%rd490, %rd489, %rd85;
	shl.b64 	%rd491, %rd490, 2;
	add.s64 	%rd492, %rd1, %rd491;
	st.global.u32 	[%rd492], %r1551;
	bar.warp.sync 	-1;
	ld.shared.u32 	%r1556, [%r1550+1536];
	shl.b32 	%r1557, %r229, 3;
	add.s32 	%r1558, %r1554, %r1557;
	ld.shared.u64 	%rd493, [%r1558];
	add.s64 	%rd494, %rd493, %rd85;
	shl.b64 	%rd495, %rd494, 2;
	add.s64 	%rd496, %rd1, %rd495;
	st.global.u32 	[%rd496+1536], %r1556;
	bar.warp.sync 	-1;
	ld.shared.u32 	%r1559, [%r1550+3072];
	shl.b32 	%r1560, %r230, 3;
	add.s32 	%r1561, %r1554, %r1560;
	ld.shared.u64 	%rd497, [%r1561];
	add.s64 	%rd498, %rd497, %rd85;
	shl.b64 	%rd499, %rd498, 2;
	add.s64 	%rd500, %rd1, %rd499;
	st.global.u32 	[%rd500+3072], %r1559;
	bar.warp.sync 	-1;
	ld.shared.u32 	%r1562, [%r1550+4608];
	shl.b32 	%r1563, %r231, 3;
	add.s32 	%r1564, %r1554, %r1563;
	ld.shared.u64 	%rd501, [%r1564];
	add.s64 	%rd502, %rd501, %rd85;
	shl.b64 	%rd503, %rd502, 2;
	add.s64 	%rd504, %rd1, %rd503;
	st.global.u32 	[%rd504+4608], %r1562;
	bar.warp.sync 	-1;
	ld.shared.u32 	%r1565, [%r1550+6144];
	shl.b32 	%r1566, %r232, 3;
	add.s32 	%r1567, %r1554, %r1566;
	ld.shared.u64 	%rd505, [%r1567];
	add.s64 	%rd506, %rd505, %rd85;
	shl.b64 	%rd507, %rd506, 2;
	add.s64 	%rd508, %rd1, %rd507;
	st.global.u32 	[%rd508+6144], %r1565;
	bar.warp.sync 	-1;
	ld.shared.u32 	%r1568, [%r1550+7680];
	shl.b32 	%r1569, %r233, 3;
	add.s32 	%r1570, %r1554, %r1569;
	ld.shared.u64 	%rd509, [%r1570];
	add.s64 	%rd510, %rd509, %rd85;
	shl.b64 	%rd511, %rd510, 2;
	add.s64 	%rd512, %rd1, %rd511;
	st.global.u32 	[%rd512+7680], %r1568;
	bar.warp.sync 	-1;
	ld.shared.u32 	%r1571, [%r1550+9216];
	shl.b32 	%r1572, %r234, 3;
	add.s32 	%r1573, %r1554, %r1572;
	ld.shared.u64 	%rd513, [%r1573];
	add.s64 	%rd514, %rd513, %rd85;
	shl.b64 	%rd515, %rd514, 2;
	add.s64 	%rd516, %rd1, %rd515;
	st.global.u32 	[%rd516+9216], %r1571;
	bar.warp.sync 	-1;
	ld.shared.u32 	%r1574, [%r1550+10752];
	shl.b32 	%r1575, %r235, 3;
	add.s32 	%r1576, %r1554, %r1575;
	ld.shared.u64 	%rd517, [%r1576];
	add.s64 	%rd518, %rd517, %rd85;
	shl.b64 	%rd519, %rd518, 2;
	add.s64 	%rd520, %rd1, %rd519;
	st.global.u32 	[%rd520+10752], %r1574;
	bar.warp.sync 	-1;
	ld.shared.u32 	%r1577, [%r1550+12288];
	shl.b32 	%r1578, %r236, 3;
	add.s32 	%r1579, %r1554, %r1578;
	ld.shared.u64 	%rd521, [%r1579];
	add.s64 	%rd522, %rd521, %rd85;
	shl.b64 	%rd523, %rd522, 2;
	add.s64 	%rd524, %rd1, %rd523;
	st.global.u32 	[%rd524+12288], %r1577;
	bar.warp.sync 	-1;
	ld.shared.u32 	%r1580, [%r1550+13824];
	shl.b32 	%r1581, %r237, 3;
	add.s32 	%r1582, %r1554, %r1581;
	ld.shared.u64 	%rd525, [%r1582];
	add.s64 	%rd526, %rd525, %rd85;
	shl.b64 	%rd527, %rd526, 2;
	add.s64 	%rd528, %rd1, %rd527;
	st.global.u32 	[%rd528+13824], %r1580;
	bar.warp.sync 	-1;
	ld.shared.u32 	%r1583, [%r1550+15360];
	shl.b32 	%r1584, %r238, 3;
	add.s32 	%r1585, %r1554, %r1584;
	ld.shared.u64 	%rd529, [%r1585];
	add.s64 	%rd530, %rd529, %rd85;
	shl.b64 	%rd531, %rd530, 2;
	add.s64 	%rd532, %rd1, %rd531;
	st.global.u32 	[%rd532+15360], %r1583;
	bar.warp.sync 	-1;
	ld.shared.u32 	%r1586, [%r1550+16896];
	shl.b32 	%r1587, %r239, 3;
	add.s32 	%r1588, %r1554, %r1587;
	ld.shared.u64 	%rd533, [%r1588];
	add.s64 	%rd534, %rd533, %rd85;
	shl.b64 	%rd535, %rd534, 2;
	add.s64 	%rd536, %rd1, %rd535;
	st.global.u32 	[%rd536+16896], %r1586;
	bar.warp.sync 	-1;
	ld.shared.u32 	%r1589, [%r1550+18432];
	shl.b32 	%r1590, %r240, 3;
	add.s32 	%r1591, %r1554, %r1590;
	ld.shared.u64 	%rd537, [%r1591];
	add.s64 	%rd538, %rd537, %rd85;
	shl.b64 	%rd539, %rd538, 2;
	add.s64 	%rd540, %rd1, %rd539;
	st.global.u32 	[%rd540+18432], %r1589;
	bar.warp.sync 	-1;
	ld.shared.u32 	%r1592, [%r1550+19968];
	shl.b32 	%r1593, %r241, 3;
	add.s32 	%r1594, %r1554, %r1593;
	ld.shared.u64 	%rd541, [%r1594];
	add.s64 	%rd542, %rd541, %rd85;
	shl.b64 	%rd543, %rd542, 2;
	add.s64 	%rd544, %rd1, %rd543;
	st.global.u32 	[%rd544+19968], %r1592;
	bar.warp.sync 	-1;
	ld.shared.u32 	%r1595, [%r1550+21504];
	shl.b32 	%r1596, %r242, 3;
	add.s32 	%r1597, %r1554, %r1596;
	ld.shared.u64 	%rd545, [%r1597];
	add.s64 	%rd546, %rd545, %rd85;
	shl.b64 	%rd547, %rd546, 2;
	add.s64 	%rd548, %rd1, %rd547;
	st.global.u32 	[%rd548+21504], %r1595;
	bar.warp.sync 	-1;
	bra.uni 	$L__BB55_301;
$L__BB55_270:
	mad.lo.s32 	%r303, %r3, -5760, %r304;
	shl.b32 	%r1598, %r228, 3;
	add.s32 	%r1600, %r586, %r1598;
	ld.shared.u64 	%rd114, [%r1600+46080];
	setp.ge.s32 	%p171, %r1, %r303;
	@%p171 bra 	$L__BB55_272;
	shl.b32 	%r1601, %r1, 2;
	sub.s32 	%r1602, %r226, %r1601;
	ld.shared.u32 	%r1603, [%r1602];
	add.s64 	%rd549, %rd114, %rd85;
	shl.b64 	%rd550, %rd549, 2;
	add.s64 	%rd551, %rd1, %rd550;
	st.global.u32 	[%rd551], %r1603;
$L__BB55_272:
	bar.warp.sync 	-1;
	shl.b32 	%r1604, %r229, 3;
	add.s32 	%r1606, %r586, %r1604;
	ld.shared.u64 	%rd115, [%r1606+46080];
	add.s32 	%r1607, %r1, 384;
	setp.ge.s32 	%p172, %r1607, %r303;
	@%p172 bra 	$L__BB55_274;
	shl.b32 	%r1608, %r1, 2;
	sub.s32 	%r1609, %r226, %r1608;
	ld.shared.u32 	%r1610, [%r1609+1536];
	add.s64 	%rd552, %rd115, %rd85;
	shl.b64 	%rd553, %rd552, 2;
	add.s64 	%rd554, %rd1, %rd553;
	st.global.u32 	[%rd554+1536], %r1610;
$L__BB55_274:
	bar.warp.sync 	-1;
	shl.b32 	%r1611, %r230, 3;
	add.s32 	%r1613, %r586, %r1611;
	ld.shared.u64 	%rd116, [%r1613+46080];
	add.s32 	%r1614, %r1, 768;
	setp.ge.s32 	%p173, %r1614, %r303;
	@%p173 bra 	$L__BB55_276;
	shl.b32 	%r1615, %r1, 2;
	sub.s32 	%r1616, %r226, %r1615;
	ld.shared.u32 	%r1617, [%r1616+3072];
	add.s64 	%rd555, %rd116, %rd85;
	shl.b64 	%rd556, %rd555, 2;
	add.s64 	%rd557, %rd1, %rd556;
	st.global.u32 	[%rd557+3072], %r1617;
$L__BB55_276:
	bar.warp.sync 	-1;
	shl.b32 	%r1618, %r231, 3;
	add.s32 	%r1620, %r586, %r1618;
	ld.shared.u64 	%rd117, [%r1620+46080];
	add.s32 	%r1621, %r1, 1152;
	setp.ge.s32 	%p174, %r1621, %r303;
	@%p174 bra 	$L__BB55_278;
	shl.b32 	%r1622, %r1, 2;
	sub.s32 	%r1623, %r226, %r1622;
	ld.shared.u32 	%r1624, [%r1623+4608];
	add.s64 	%rd558, %rd117, %rd85;
	shl.b64 	%rd559, %rd558, 2;
	add.s64 	%rd560, %rd1, %rd559;
	st.global.u32 	[%rd560+4608], %r1624;
$L__BB55_278:
	bar.warp.sync 	-1;
	shl.b32 	%r1625, %r232, 3;
	add.s32 	%r1627, %r586, %r1625;
	ld.shared.u64 	%rd118, [%r1627+46080];
	add.s32 	%r1628, %r1, 1536;
	setp.ge.s32 	%p175, %r1628, %r303;
	@%p175 bra 	$L__BB55_280;
	shl.b32 	%r1629, %r1, 2;
	sub.s32 	%r1630, %r226, %r1629;
	ld.shared.u32 	%r1631, [%r1630+6144];
	add.s64 	%rd561, %rd118, %rd85;
	shl.b64 	%rd562, %rd561, 2;
	add.s64 	%rd563, %rd1, %rd562;
	st.global.u32 	[%rd563+6144], %r1631;
$L__BB55_280:
	bar.warp.sync 	-1;
	shl.b32 	%r1632, %r233, 3;
	add.s32 	%r1634, %r586, %r1632;
	ld.shared.u64 	%rd119, [%r1634+46080];
	add.s32 	%r1635, %r1, 1920;
	setp.ge.s32 	%p176, %r1635, %r303;
	@%p176 bra 	$L__BB55_282;
	shl.b32 	%r1636, %r1, 2;
	sub.s32 	%r1637, %r226, %r1636;
	ld.shared.u32 	%r1638, [%r1637+7680];
	add.s64 	%rd564, %rd119, %rd85;
	shl.b64 	%rd565, %rd564, 2;
	add.s64 	%rd566, %rd1, %rd565;
	st.global.u32 	[%rd566+7680], %r1638;
$L__BB55_282:
	bar.warp.sync 	-1;
	shl.b32 	%r1639, %r234, 3;
	add.s32 	%r1641, %r586, %r1639;
	ld.shared.u64 	%rd120, [%r1641+46080];
	add.s32 	%r1642, %r1, 2304;
	setp.ge.s32 	%p177, %r1642, %r303;
	@%p177 bra 	$L__BB55_284;
	shl.b32 	%r1643, %r1, 2;
	sub.s32 	%r1644, %r226, %r1643;
	ld.shared.u32 	%r1645, [%r1644+9216];
	add.s64 	%rd567, %rd120, %rd85;
	shl.b64 	%rd568, %rd567, 2;
	add.s64 	%rd569, %rd1, %rd568;
	st.global.u32 	[%rd569+9216], %r1645;
$L__BB55_284:
	bar.warp.sync 	-1;
	shl.b32 	%r1646, %r235, 3;
	add.s32 	%r1648, %r586, %r1646;
	ld.shared.u64 	%rd121, [%r1648+46080];
	add.s32 	%r1649, %r1, 2688;
	setp.ge.s32 	%p178, %r1649, %r303;
	@%p178 bra 	$L__BB55_286;
	shl.b32 	%r1650, %r1, 2;
	sub.s32 	%r1651, %r226, %r1650;
	ld.shared.u32 	%r1652, [%r1651+10752];
	add.s64 	%rd570, %rd121, %rd85;
	shl.b64 	%rd571, %rd570, 2;
	add.s64 	%rd572, %rd1, %rd571;
	st.global.u32 	[%rd572+10752], %r1652;
$L__BB55_286:
	bar.warp.sync 	-1;
	shl.b32 	%r1653, %r236, 3;
	add.s32 	%r1655, %r586, %r1653;
	ld.shared.u64 	%rd122, [%r1655+46080];
	or.b32  	%r1656, %r1, 3072;
	setp.ge.s32 	%p179, %r1656, %r303;
	@%p179 bra 	$L__BB55_288;
	shl.b32 	%r1657, %r1, 2;
	sub.s32 	%r1658, %r226, %r1657;
	ld.shared.u32 	%r1659, [%r1658+12288];
	add.s64 	%rd573, %rd122, %rd85;
	shl.b64 	%rd574, %rd573, 2;
	add.s64 	%rd575, %rd1, %rd574;
	st.global.u32 	[%rd575+12288], %r1659;
$L__BB55_288:
	bar.warp.sync 	-1;
	shl.b32 	%r1660, %r237, 3;
	add.s32 	%r1662, %r586, %r1660;
	ld.shared.u64 	%rd123, [%r1662+46080];
	add.s32 	%r1663, %r1, 3456;
	setp.ge.s32 	%p180, %r1663, %r303;
	@%p180 bra 	$L__BB55_290;
	shl.b32 	%r1664, %r1, 2;
	sub.s32 	%r1665, %r226, %r1664;
	ld.shared.u32 	%r1666, [%r1665+13824];
	add.s64 	%rd576, %rd123, %rd85;
	shl.b64 	%rd577, %rd576, 2;
	add.s64 	%rd578, %rd1, %rd577;
	st.global.u32 	[%rd578+13824], %r1666;
$L__BB55_290:
	bar.warp.sync 	-1;
	shl.b32 	%r1667, %r238, 3;
	add.s32 	%r1669, %r586, %r1667;
	ld.shared.u64 	%rd124, [%r1669+46080];
	add.s32 	%r1670, %r1, 3840;
	setp.ge.s32 	%p181, %r1670, %r303;
	@%p181 bra 	$L__BB55_292;
	shl.b32 	%r1671, %r1, 2;
	sub.s32 	%r1672, %r226, %r1671;
	ld.shared.u32 	%r1673, [%r1672+15360];
	add.s64 	%rd579, %rd124, %rd85;
	shl.b64 	%rd580, %rd579, 2;
	add.s64 	%rd581, %rd1, %rd580;
	st.global.u32 	[%rd581+15360], %r1673;
$L__BB55_292:
	bar.warp.sync 	-1;
	shl.b32 	%r1674, %r239, 3;
	add.s32 	%r1676, %r586, %r1674;
	ld.shared.u64 	%rd125, [%r1676+46080];
	add.s32 	%r1677, %r1, 4224;
	setp.ge.s32 	%p182, %r1677, %r303;
	@%p182 bra 	$L__BB55_294;
	shl.b32 	%r1678, %r1, 2;
	sub.s32 	%r1679, %r226, %r1678;
	ld.shared.u32 	%r1680, [%r1679+16896];
	add.s64 	%rd582, %rd125, %rd85;
	shl.b64 	%rd583, %rd582, 2;
	add.s64 	%rd584, %rd1, %rd583;
	st.global.u32 	[%rd584+16896], %r1680;
$L__BB55_294:
	bar.warp.sync 	-1;
	shl.b32 	%r1681, %r240, 3;
	add.s32 	%r1683, %r586, %r1681;
	ld.shared.u64 	%rd126, [%r1683+46080];
	add.s32 	%r1684, %r1, 4608;
	setp.ge.s32 	%p183, %r1684, %r303;
	@%p183 bra 	$L__BB55_296;
	shl.b32 	%r1685, %r1, 2;
	sub.s32 	%r1686, %r226, %r1685;
	ld.shared.u32 	%r1687, [%r1686+18432];
	add.s64 	%rd585, %rd126, %rd85;
	shl.b64 	%rd586, %rd585, 2;
	add.s64 	%rd587, %rd1, %rd586;
	st.global.u32 	[%rd587+18432], %r1687;
$L__BB55_296:
	bar.warp.sync 	-1;
	shl.b32 	%r1688, %r241, 3;
	add.s32 	%r1690, %r586, %r1688;
	ld.shared.u64 	%rd127, [%r1690+46080];
	add.s32 	%r1691, %r1, 4992;
	setp.ge.s32 	%p184, %r1691, %r303;
	@%p184 bra 	$L__BB55_298;
	shl.b32 	%r1692, %r1, 2;
	sub.s32 	%r1693, %r226, %r1692;
	ld.shared.u32 	%r1694, [%r1693+19968];
	add.s64 	%rd588, %rd127, %rd85;
	shl.b64 	%rd589, %rd588, 2;
	add.s64 	%rd590, %rd1, %rd589;
	st.global.u32 	[%rd590+19968], %r1694;
$L__BB55_298:
	bar.warp.sync 	-1;
	shl.b32 	%r1695, %r242, 3;
	add.s32 	%r1697, %r586, %r1695;
	ld.shared.u64 	%rd591, [%r1697+46080];
	add.s64 	%rd128, %rd591, %rd85;
	add.s32 	%r1698, %r1, 5376;
	setp.ge.s32 	%p185, %r1698, %r303;
	@%p185 bra 	$L__BB55_300;
	shl.b32 	%r1699, %r1, 2;
	sub.s32 	%r1700, %r226, %r1699;
	ld.shared.u32 	%r1701, [%r1700+21504];
	shl.b64 	%rd592, %rd128, 2;
	add.s64 	%rd593, %rd1, %rd592;
	st.global.u32 	[%rd593+21504], %r1701;
$L__BB55_300:
	bar.warp.sync 	-1;
$L__BB55_301:
	ret;

}
	// .globl	_ZN3cub18CUB_300001_SM_10006detail6reduce28DeviceReduceSingleTileKernelINS2_10policy_hubIdyN4cuda3std3__44plusIvEEE10Policy1000EPdSC_yS9_ddNS7_10__identityEEEvT0_T1_T2_T3_T4_T6_
.visible .entry _ZN3cub18CUB_300001_SM_10006detail6reduce28DeviceReduceSingleTileKernelINS2_10policy_hubIdyN4cuda3std3__44plusIvEEE10Policy1000EPdSC_yS9_ddNS7_10__identityEEEvT0_T1_T2_T3_T4_T6_(
	.param .u64 .ptr .align 1 _ZN3cub18CUB_300001_SM_10006detail6reduce28DeviceReduceSingleTileKernelINS2_10policy_hubIdyN4cuda3std3__44plusIvEEE10Policy1000EPdSC_yS9_ddNS7_10__identityEEEvT0_T1_T2_T3_T4_T6__param_0,
	.param .u64 .ptr .align 1 _ZN3cub18CUB_300001_SM_10006detail6reduce28DeviceReduceSingleTileKernelINS2_10policy_hubIdyN4cuda3std3__44plusIvEEE10Policy1000EPdSC_yS9_ddNS7_10__identityEEEvT0_T1_T2_T3_T4_T6__param_1,
	.param .u64 _ZN3cub18CUB_300001_SM_10006detail6reduce28DeviceReduceSingleTileKernelINS2_10policy_hubIdyN4cuda3std3__44plusIvEEE10Policy1000EPdSC_yS9_ddNS7_10__identityEEEvT0_T1_T2_T3_T4_T6__param_2,
	.param .align 1 .b8 _ZN3cub18CUB_300001_SM_10006detail6reduce28DeviceReduceSingleTileKernelINS2_10policy_hubIdyN4cuda3std3__44plusIvEEE10Policy1000EPdSC_yS9_ddNS7_10__identityEEEvT0_T1_T2_T3_T4_T6__param_3[1],
	.param .f64 _ZN3cub18CUB_300001_SM_10006detail6reduce28DeviceReduceSingleTileKernelINS2_10policy_hubIdyN4cuda3std3__44plusIvEEE10Policy1000EPdSC_yS9_ddNS7_10__identityEEEvT0_T1_T2_T3_T4_T6__param_4,
	.param .align 1 .b8 _ZN3cub18CUB_300001_SM_10006detail6reduce28DeviceReduceSingleTileKernelINS2_10policy_hubIdyN4cuda3std3__44plusIvEEE10Policy1000EPdSC_yS9_ddNS7_10__identityEEEvT0_T1_T2_T3_T4_T6__param_5[1]
)
.maxntid 512
.minnctapersm 1
{
	.reg .pred 	%p<43>;
	.reg .b32 	%r<115>;
	.reg .b64 	%rd<88>;
	.reg .b64 	%fd<220>;
	// demoted variable
	.shared .align 8 .b8 _ZZN3cub18CUB_300001_SM_10006detail6reduce28DeviceReduceSingleTileKernelINS2_10policy_hubIdyN4cuda3std3__44plusIvEEE10Policy1000EPdSC_yS9_ddNS7_10__identityEEEvT0_T1_T2_T3_T4_T6_E12temp_storage[152];
	ld.param.u64 	%rd17, [_ZN3cub18CUB_300001_SM_10006detail6reduce28DeviceReduceSingleTileKernelINS2_10policy_hubIdyN4cuda3std3__44plusIvEEE10Policy1000EPdSC_yS9_ddNS7_10__identityEEEvT0_T1_T2_T3_T4_T6__param_0];
	ld.param.u64 	%rd19, [_ZN3cub18CUB_300001_SM_10006detail6reduce28DeviceReduceSingleTileKernelINS2_10policy_hubIdyN4cuda3std3__44plusIvEEE10Policy1000EPdSC_yS9_ddNS7_10__identityEEEvT0_T1_T2_T3_T4_T6__param_1];
	ld.param.u64 	%rd18, [_ZN3cub18CUB_300001_SM_10006detail6reduce28DeviceReduceSingleTileKernelINS2_10policy_hubIdyN4cuda3std3__44plusIvEEE10Policy1000EPdSC_yS9_ddNS7_10__identityEEEvT0_T1_T2_T3_T4_T6__param_2];
	ld.param.f64 	%fd28, [_ZN3cub18CUB_300001_SM_10006detail6reduce28DeviceReduceSingleTileKernelINS2_10policy_hubIdyN4cuda3std3__44plusIvEEE10Policy1000EPdSC_yS9_ddNS7_10__identityEEEvT0_T1_T2_T3_T4_T6__param_4];
	cvta.to.global.u64 	%rd1, %rd19;
	setp.ne.s64 	%p1, %rd18, 0;
	@%p1 bra 	$L__BB56_3;
	mov.u32 	%r105, %tid.x;
	setp.ne.s32 	%p42, %r105, 0;
	@%p42 bra 	$L__BB56_39;
	st.global.f64 	[%rd1], %fd28;
	bra.uni 	$L__BB56_39;
$L__BB56_3:
	setp.gt.u64 	%p2, %rd18, 3583;
	@%p2 bra 	$L__BB56_21;
	cvt.u32.u64 	%r1, %rd18;
	mov.u32 	%r2, %tid.x;
	setp.ge.u32 	%p14, %r2, %r1;
	mov.f64 	%fd211, 0d0000000000000000;
	mov.u32 	%r109, %r2;
	@%p14 bra 	$L__BB56_6;
	mul.wide.u32 	%rd70, %r2, 8;
	add.s64 	%rd69, %rd17, %rd70;
	// begin inline asm
	ld.global.nc.u64 %rd68, [%rd69];
	// end inline asm
	mov.b64 	%fd211, %rd68;
	add.s32 	%r109, %r2, 512;
$L__BB56_6:
	setp.ge.u32 	%p15, %r109, %r1;
	@%p15 bra 	$L__BB56_12;
	not.b32 	%r55, %r109;
	add.s32 	%r5, %r55, %r1;
	and.b32  	%r56, %r5, 1536;
	setp.eq.s32 	%p16, %r56, 1536;
	@%p16 bra 	$L__BB56_10;
	mul.wide.u32 	%rd71, %r109, 8;
	add.s64 	%rd83, %rd17, %rd71;
	shr.u32 	%r57, %r5, 9;
	add.s32 	%r58, %r57, 1;
	and.b32  	%r59, %r58, 3;
	neg.s32 	%r107, %r59;
$L__BB56_9:
	.pragma "nounroll";
	// begin inline asm
	ld.global.nc.u64 %rd72, [%rd83];
	// end inline asm
	mov.b64 	%fd104, %rd72;
	add.f64 	%fd211, %fd211, %fd104;
	add.s32 	%r109, %r109, 512;
	add.s64 	%rd83, %rd83, 4096;
	add.s32 	%r107, %r107, 1;
	setp.ne.s32 	%p17, %r107, 0;
	@%p17 bra 	$L__BB56_9;
$L__BB56_10:
	setp.lt.u32 	%p18, %r5, 1536;
	@%p18 bra 	$L__BB56_12;
$L__BB56_11:
	mul.wide.s32 	%rd82, %r109, 8;
	add.s64 	%rd75, %rd17, %rd82;
	// begin inline asm
	ld.global.nc.u64 %rd74, [%rd75];
	// end inline asm
	mov.b64 	%fd105, %rd74;
	add.f64 	%fd106, %fd211, %fd105;
	add.s64 	%rd77, %rd75, 4096;
	// begin inline asm
	ld.global.nc.u64 %rd76, [%rd77];
	// end inline asm
	mov.b64 	%fd107, %rd76;
	add.f64 	%fd108, %fd106, %fd107;
	add.s64 	%rd79, %rd75, 8192;
	// begin inline asm
	ld.global.nc.u64 %rd78, [%rd79];
	// end inline asm
	mov.b64 	%fd109, %rd78;
	add.f64 	%fd110, %fd108, %fd109;
	add.s64 	%rd81, %rd75, 12288;
	// begin inline asm
	ld.global.nc.u64 %rd80, [%rd81];
	// end inline asm
	mov.b64 	%fd111, %rd80;
	add.f64 	%fd211, %fd110, %fd111;
	add.s32 	%r109, %r109, 2048;
	setp.lt.s32 	%p19, %r109, %r1;
	@%p19 bra 	$L__BB56_11;
$L__BB56_12:
	setp.lt.u64 	%p20, %rd18, 512;
	@%p20 bra 	$L__BB56_17;
	// begin inline asm
	mov.u32 %r84, %laneid;
	// end inline asm
	mov.b32 	%r85, 1;
	mov.b32 	%r98, 31;
	mov.b32 	%r99, -1;
	// begin inline asm
	{  .reg .u32 lo;  .reg .u32 hi;  .reg .pred p;  .reg .f64 r0;  mov.b64 %fd166, %fd211;  mov.b64 {lo, hi}, %fd211;  shfl.sync.down.b32 lo|p, lo, %r85, %r98, %r99;  shfl.sync.down.b32 hi|p, hi, %r85, %r98, %r99;  mov.b64 r0, {lo, hi};  @p add.f64 %fd166, %fd166, r0;}
	// end inline asm
	mov.b32 	%r88, 2;
	// begin inline asm
	{  .reg .u32 lo;  .reg .u32 hi;  .reg .pred p;  .reg .f64 r0;  mov.b64 %fd168, %fd166;  mov.b64 {lo, hi}, %fd166;  shfl.sync.down.b32 lo|p, lo, %r88, %r98, %r99;  shfl.sync.down.b32 hi|p, hi, %r88, %r98, %r99;  mov.b64 r0, {lo, hi};  @p add.f64 %fd168, %fd168, r0;}
	// end inline asm
	mov.b32 	%r91, 4;
	// begin inline asm
	{  .reg .u32 lo;  .reg .u32 hi;  .reg .pred p;  .reg .f64 r0;  mov.b64 %fd170, %fd168;  mov.b64 {lo, hi}, %fd168;  shfl.sync.down.b32 lo|p, lo, %r91, %r98, %r99;  shfl.sync.down.b32 hi|p, hi, %r91, %r98, %r99;  mov.b64 r0, {lo, hi};  @p add.f64 %fd170, %fd170, r0;}
	// end inline asm
	mov.b32 	%r94, 8;
	// begin inline asm
	{  .reg .u32 lo;  .reg .u32 hi;  .reg .pred p;  .reg .f64 r0;  mov.b64 %fd172, %fd170;  mov.b64 {lo, hi}, %fd170;  shfl.sync.down.b32 lo|p, lo, %r94, %r98, %r99;  shfl.sync.down.b32 hi|p, hi, %r94, %r98, %r99;  mov.b64 r0, {lo, hi};  @p add.f64 %fd172, %fd172, r0;}
	// end inline asm
	mov.b32 	%r97, 16;
	// begin inline asm
	{  .reg .u32 lo;  .reg .u32 hi;  .reg .pred p;  .reg .f64 r0;  mov.b64 %fd219, %fd172;  mov.b64 {lo, hi}, %fd172;  shfl.sync.down.b32 lo|p, lo, %r97, %r98, %r99;  shfl.sync.down.b32 hi|p, hi, %r97, %r98, %r99;  mov.b64 r0, {lo, hi};  @p add.f64 %fd219, %fd219, r0;}
	// end inline asm
	setp.ne.s32 	%p39, %r84, 0;
	@%p39 bra 	$L__BB56_15;
	shr.u32 	%r100, %r2, 2;
	and.b32  	%r101, %r100, 248;
	mov.u32 	%r102, _ZZN3cub18CUB_300001_SM_10006detail6reduce28DeviceReduceSingleTileKernelINS2_10policy_hubIdyN4cuda3std3__44plusIvEEE10Policy1000EPdSC_yS9_ddNS7_10__identityEEEvT0_T1_T2_T3_T4_T6_E12temp_storage;
	add.s32 	%r103, %r102, %r101;
	st.shared.f64 	[%r103+16], %fd219;
$L__BB56_15:
	bar.sync 	0;
	setp.ne.s32 	%p40, %r2, 0;
	@%p40 bra 	$L__BB56_37;
	ld.shared.f64 	%fd176, [_ZZN3cub18CUB_300001_SM_10006detail6reduce28DeviceReduceSingleTileKernelINS2_10policy_hubIdyN4cuda3std3__44plusIvEEE10Policy1000EPdSC_yS9_ddNS7_10__identityEEEvT0_T1_T2_T3_T4_T6_E12temp_storage+24];
	add.f64 	%fd177, %fd219, %fd176;
	ld.shared.f64 	%fd178, [_ZZN3cub18CUB_300001_SM_10006detail6reduce28DeviceReduceSingleTileKernelINS2_10policy_hubIdyN4cuda3std3__44plusIvEEE10Policy1000EPdSC_yS9_ddNS7_10__identityEEEvT0_T1_T2_T3_T4_T6_E12temp_storage+32];
	add.f64 	%fd179, %fd177, %fd178;
	ld.shared.f64 	%fd180, [_ZZN3cub18CUB_300001_SM_10006detail6reduce28DeviceReduceSingleTileKernelINS2_10policy_hubIdyN4cuda3std3__44plusIvEEE10Policy1000EPdSC_yS9_ddNS7_10__identityEEEvT0_T1_T2_T3_T4_T6_E12temp_storage+40];
	add.f64 	%fd181, %fd179, %fd180;
	ld.shared.f64 	%fd182, [_ZZN3cub18CUB_300001_SM_10006detail6reduce28DeviceReduceSingleTileKernelINS2_10policy_hubIdyN4cuda3std3__44plusIvEEE10Policy1000EPdSC_yS9_ddNS7_10__identityEEEvT0_T1_T2_T3_T4_T6_E12temp_storage+48];
	add.f64 	%fd183, %fd181, %fd182;
	ld.shared.f64 	%fd184, [_ZZN3cub18CUB_300001_SM_10006detail6reduce28DeviceReduceSingleTileKernelINS2_10policy_hubIdyN4cuda3std3__44plusIvEEE10Policy1000EPdSC_yS9_ddNS7_10__identityEEEvT0_T1_T2_T3_T4_T6_E12temp_storage+56];
	add.f64 	%fd185, %fd183, %fd184;
	ld.shared.f64 	%fd186, [_ZZN3cub18CUB_300001_SM_10006detail6reduce28DeviceReduceSingleTileKernelINS2_10policy_hubIdyN4cuda3std3__44plusIvEEE10Policy1000EPdSC_yS9_ddNS7_10__identityEEEvT0_T1_T2_T3_T4_T6_E12temp_storage+64];
	add.f64 	%fd187, %fd185, %fd186;
	ld.shared.f64 	%fd188, [_ZZN3cub18CUB_300001_SM_10006detail6reduce28DeviceReduceSingleTileKernelINS2_10policy_hubIdyN4cuda3std3__44plusIvEEE10Policy1000EPdSC_yS9_ddNS7_10__identityEEEvT0_T1_T2_T3_T4_T6_E12temp_storage+72];
	add.f64 	%fd189, %fd187, %fd188;
	ld.shared.f64 	%fd190, [_ZZN3cub18CUB_300001_SM_10006detail6reduce28DeviceReduceSingleTileKernelINS2_10policy_hubIdyN4cuda3std3__44plusIvEEE10Policy1000EPdSC_yS9_ddNS7_10__identityEEEvT0_T1_T2_T3_T4_T6_E12temp_storage+80];
	add.f64 	%fd191, %fd189, %fd190;
	ld.shared.f64 	%fd192, [_ZZN3cub18CUB_300001_SM_10006detail6reduce28DeviceReduceSingleTileKernelINS2_10policy_hubIdyN4cuda3std3__44plusIvEEE10Policy1000EPdSC_yS9_ddNS7_10__identityEEEvT0_T1_T2_T3_T4_T6_E12temp_storage+88];
	add.f64 	%fd193, %fd191, %fd192;
	ld.shared.f64 	%fd194, [_ZZN3cub18CUB_300001_SM_10006detail6reduce28DeviceReduceSingleTileKernelINS2_10policy_hubIdyN4cuda3std3__44plusIvEEE10Policy1000EPdSC_yS9_ddNS7_10__identityEEEvT0_T1_T2_T3_T4_T6_E12temp_storage+96];
	add.f64 	%fd195, %fd193, %fd194;
	ld.shared.f64 	%fd196, [_ZZN3cub18CUB_300001_SM_10006detail6reduce28DeviceReduceSingleTileKernelINS2_10policy_hubIdyN4cuda3std3__44plusIvEEE10Policy1000EPdSC_yS9_ddNS7_10__identityEEEvT0_T1_T2_T3_T4_T6_E12temp_storage+104];
	add.f64 	%fd197, %fd195, %fd196;
	ld.shared.f64 	%fd198, [_ZZN3cub18CUB_300001_SM_10006detail6reduce28DeviceReduceSingleTileKernelINS2_10policy_hubIdyN4cuda3std3__44plusIvEEE10Policy1000EPdSC_yS9_ddNS7_10__identityEEEvT0_T1_T2_T3_T4_T6_E12temp_storage+112];
	add.f64 	%fd199, %fd197, %fd198;
	ld.shared.f64 	%fd200, [_ZZN3cub18CUB_300001_SM_10006detail6reduce28DeviceReduceSingleTileKernelINS2_10policy_hubIdyN4cuda3std3__44plusIvEEE10Policy1000EPdSC_yS9_ddNS7_10__identityEEEvT0_T1_T2_T3_T4_T6_E12temp_storage+120];
	add.f64 	%fd201, %fd199, %fd200;
	ld.shared.f64 	%fd202, [_ZZN3cub18CUB_300001_SM_10006detail6reduce28DeviceReduceSingleTileKernelINS2_10policy_hubIdyN4cuda3std3__44plusIvEEE10Policy1000EPdSC_yS9_ddNS7_10__identityEEEvT0_T1_T2_T3_T4_T6_E12temp_storage+128];
	add.f64 	%fd203, %fd201, %fd202;
	ld.shared.f64 	%fd204, [_ZZN3cub18CUB_300001_SM_10006detail6reduce28DeviceReduceSingleTileKernelINS2_10policy_hubIdyN4cuda3std3__44plusIvEEE10Policy1000EPdSC_yS9_ddNS7_10__identityEEEvT0_T1_T2_T3_T4_T6_E12temp_storage+136];
	add.f64 	%fd219, %fd203, %fd204;
	bra.uni 	$L__BB56_37;
$L__BB56_17:
	// begin inline asm
	mov.u32 %r60, %laneid;
	// end inline asm
	and.b32  	%r76, %r2, 992;
	add.s32 	%r77, %r76, 32;
	setp.gt.u32 	%p21, %r77, %r1;
	not.b32 	%r78, %r76;
	add.s32 	%r79, %r1, %r78;
	selp.b32 	%r74, %r79, 31, %p21;
	mov.b32 	%r61, 1;
	mov.b32 	%r75, -1;
	// begin inline asm
	{  .reg .u32 lo;  .reg .u32 hi;  .reg .pred p;  .reg .f64 r0;  mov.b64 %fd112, %fd211;  mov.b64 {lo, hi}, %fd211;  shfl.sync.down.b32 lo|p, lo, %r61, %r74, %r75;  shfl.sync.down.b32 hi|p, hi, %r61, %r74, %r75;  mov.b64 r0, {lo, hi};  @p add.f64 %fd112, %fd112, r0;}
	// end inline asm
	mov.b32 	%r64, 2;
	// begin inline asm
	{  .reg .u32 lo;  .reg .u32 hi;  .reg .pred p;  .reg .f64 r0;  mov.b64 %fd114, %fd112;  mov.b64 {lo, hi}, %fd112;  shfl.sync.down.b32 lo|p, lo, %r64, %r74, %r75;  shfl.sync.down.b32 hi|p, hi, %r64, %r74, %r75;  mov.b64 r0, {lo, hi};  @p add.f64 %fd114, %fd114, r0;}
	// end inline asm
	mov.b32 	%r67, 4;
	// begin inline asm
	{  .reg .u32 lo;  .reg .u32 hi;  .reg .pred p;  .reg .f64 r0;  mov.b64 %fd116, %fd114;  mov.b64 {lo, hi}, %fd114;  shfl.sync.down.b32 lo|p, lo, %r67, %r74, %r75;  shfl.sync.down.b32 hi|p, hi, %r67, %r74, %r75;  mov.b64 r0, {lo, hi};  @p add.f64 %fd116, %fd116, r0;}
	// end inline asm
	mov.b32 	%r70, 8;
	// begin inline asm
	{  .reg .u32 lo;  .reg .u32 hi;  .reg .pred p;  .reg .f64 r0;  mov.b64 %fd118, %fd116;  mov.b64 {lo, hi}, %fd116;  shfl.sync.down.b32 lo|p, lo, %r70, %r74, %r75;  shfl.sync.down.b32 hi|p, hi, %r70, %r74, %r75;  mov.b64 r0, {lo, hi};  @p add.f64 %fd118, %fd118, r0;}
	// end inline asm
	mov.b32 	%r73, 16;
	// begin inline asm
	{  .reg .u32 lo;  .reg .u32 hi;  .reg .pred p;  .reg .f64 r0;  mov.b64 %fd219, %fd118;  mov.b64 {lo, hi}, %fd118;  shfl.sync.down.b32 lo|p, lo, %r73, %r74, %r75;  shfl.sync.down.b32 hi|p, hi, %r73, %r74, %r75;  mov.b64 r0, {lo, hi};  @p add.f64 %fd219, %fd219, r0;}
	// end inline asm
	setp.ne.s32 	%p22, %r60, 0;
	@%p22 bra 	$L__BB56_19;
	shr.u32 	%r80, %r2, 2;
	and.b32  	%r81, %r80, 248;
	mov.u32 	%r82, _ZZN3cub18CUB_300001_SM_10006detail6reduce28DeviceReduceSingleTileKernelINS2_10policy_hubIdyN4cuda3std3__44plusIvEEE10Policy1000EPdSC_yS9_ddNS7_10__identityEEEvT0_T1_T2_T3_T4_T6_E12temp_storage;
	add.s32 	%r83, %r82, %r81;
	st.shared.f64 	[%r83+16], %fd219;
$L__BB56_19:
	bar.sync 	0;
	setp.ne.s32 	%p23, %r2, 0;
	@%p23 bra 	$L__BB56_37;
	setp.gt.u64 	%p24, %rd18, 32;
	ld.shared.f64 	%fd122, [_ZZN3cub18CUB_300001_SM_10006detail6reduce28DeviceReduceSingleTileKernelINS2_10policy_hubIdyN4cuda3std3__44plusIvEEE10Policy1000EPdSC_yS9_ddNS7_10__identityEEEvT0_T1_T2_T3_T4_T6_E12temp_storage+24];
	add.f64 	%fd123, %fd219, %fd122;
	selp.f64 	%fd124, %fd123, %fd219, %p24;
	setp.gt.u64 	%p25, %rd18, 64;
	ld.shared.f64 	%fd125, [_ZZN3cub18CUB_300001_SM_10006detail6reduce28DeviceReduceSingleTileKernelINS2_10policy_hubIdyN4cuda3std3__44plusIvEEE10Policy1000EPdSC_yS9_ddNS7_10__identityEEEvT0_T1_T2_T3_T4_T6_E12temp_storage+32];
	add.f64 	%fd126, %fd125, %fd124;
	selp.f64 	%fd127, %fd126, %fd124, %p25;
	setp.gt.u64 	%p26, %rd18, 96;
	ld.shared.f64 	%fd128, [_ZZN3cub18CUB_300001_SM_10006detail6reduce28DeviceReduceSingleTileKernelINS2_10policy_hubIdyN4cuda3std3__44plusIvEEE10Policy1000EPdSC_yS9_ddNS7_10__identityEEEvT0_T1_T2_T3_T4_T6_E12temp_storage+40];
	add.f64 	%fd129, %fd128, %fd127;
	selp.f64 	%fd130, %fd129, %fd127, %p26;
	setp.gt.u64 	%p27, %rd18, 128;
	ld.shared.f64 	%fd131, [_ZZN3cub18CUB_300001_SM_10006detail6reduce28DeviceReduceSingleTileKernelINS2_10policy_hubIdyN4cuda3std3__44plusIvEEE10Policy1000EPdSC_yS9_ddNS7_10__identityEEEvT0_T1_T2_T3_T4_T6_E12temp_storage+48];
	add.f64 	%fd132, %fd131, %fd130;
	selp.f64 	%fd133, %fd132, %fd130, %p27;
	setp.gt.u64 	%p28, %rd18, 160;
	ld.shared.f64 	%fd134, [_ZZN3cub18CUB_300001_SM_10006detail6reduce28DeviceReduceSingleTileKernelINS2_10policy_hubIdyN4cuda3std3__44plusIvEEE10Policy1000EPdSC_yS9_ddNS7_10__identityEEEvT0_T1_T2_T3_T4_T6_E12temp_storage+56];
	add.f64 	%fd135, %fd134, %fd133;
	selp.f64 	%fd136, %fd135, %fd133, %p28;
	setp.gt.u64 	%p29, %rd18, 192;
	ld.shared.f64 	%fd137, [_ZZN3cub18CUB_300001_SM_10006detail6reduce28DeviceReduceSingleTileKernelINS2_10policy_hubIdyN4cuda3std3__44plusIvEEE10Policy1000EPdSC_yS9_ddNS7_10__identityEEEvT0_T1_T2_T3_T4_T6_E12temp_storage+64];
	add.f64 	%fd138, %fd137, %fd136;
	selp.f64 	%fd139, %fd138, %fd136, %p29;
	setp.gt.u64 	%p30, %rd18, 224;
	ld.shared.f64 	%fd140, [_ZZN3cub18CUB_300001_SM_10006detail6reduce28DeviceReduceSingleTileKernelINS2_10policy_hubIdyN4cuda3std3__44plusIvEEE10Policy1000EPdSC_yS9_ddNS7_10__identityEEEvT0_T1_T2_T3_T4_T6_E12temp_storage+72];
	add.f64 	%fd141, %fd140, %fd139;
	selp.f64 	%fd142, %fd141, %fd139, %p30;
	setp.gt.u64 	%p31, %rd18, 256;
	ld.shared.f64 	%fd143, [_ZZN3cub18CUB_300001_SM_10006detail6reduce28DeviceReduceSingleTileKernelINS2_10policy_hubIdyN4cuda3std3__44plusIvEEE10Policy1000EPdSC_yS9_ddNS7_10__identityEEEvT0_T1_T2_T3_T4_T6_E12temp_storage+80];
	add.f64 	%fd144, %fd143, %fd142;
	selp.f64 	%fd145, %fd144, %fd142, %p31;
	setp.gt.u64 	%p32, %rd18, 288;
	ld.shared.f64 	%fd146, [_ZZN3cub18CUB_300001_SM_10006detail6reduce28DeviceReduceSingleTileKernelINS2_10policy_hubIdyN4cuda3std3__44plusIvEEE10Policy1000EPdSC_yS9_ddNS7_10__identityEEEvT0_T1_T2_T3_T4_T6_E12temp_storage+88];
	add.f64 	%fd147, %fd146, %fd145;
	selp.f64 	%fd148, %fd147, %fd145, %p32;
	setp.gt.u64 	%p33, %rd18, 320;
	ld.shared.f64 	%fd149, [_ZZN3cub18CUB_300001_SM_10006detail6reduce28DeviceReduceSingleTileKernelINS2_10policy_hubIdyN4cuda3std3__44plusIvEEE10Policy1000EPdSC_yS9_ddNS7_10__identityEEEvT0_T1_T2_T3_T4_T6_E12temp_storage+96];
	add.f64 	%fd150, %fd149, %fd148;
	selp.f64 	%fd151, %fd150, %fd148, %p33;
	setp.gt.u64 	%p34, %rd18, 352;
	ld.shared.f64 	%fd152, [_ZZN3cub18CUB_300001_SM_10006detail6reduce28DeviceReduceSingleTileKernelINS2_10policy_hubIdyN4cuda3std3__44plusIvEEE10Policy1000EPdSC_yS9_ddNS7_10__identityEEEvT0_T1_T2_T3_T4_T6_E12temp_storage+104];
	add.f64 	%fd153, %fd152, %fd151;
	selp.f64 	%fd154, %fd153, %fd151, %p34;
	setp.gt.u64 	%p35, %rd18, 384;
	ld.shared.f64 	%fd155, [_ZZN3cub18CUB_300001_SM_10006detail6reduce28DeviceReduceSingleTileKernelINS2_10policy_hubIdyN4cuda3std3__44plusIvEEE10Policy1000EPdSC_yS9_ddNS7_10__identityEEEvT0_T1_T2_T3_T4_T6_E12temp_storage+112];
	add.f64 	%fd156, %fd155, %fd154;
	selp.f64 	%fd157, %fd156, %fd154, %p35;
	setp.gt.u64 	%p36, %rd18, 416;
	ld.shared.f64 	%fd158, [_ZZN3cub18CUB_300001_SM_10006detail6reduce28DeviceReduceSingleTileKernelINS2_10policy_hubIdyN4cuda3std3__44plusIvEEE10Policy1000EPdSC_yS9_ddNS7_10__identityEEEvT0_T1_T2_T3_T4_T6_E12temp_storage+120];
	add.f64 	%fd159, %fd158, %fd157;
	selp.f64 	%fd160, %fd159, %fd157, %p36;
	setp.gt.u64 	%p37, %rd18, 448;
	ld.shared.f64 	%fd161, [_ZZN3cub18CUB_300001_SM_10006detail6reduce28DeviceReduceSingleTileKernelINS2_10policy_hubIdyN4cuda3std3__44plusIvEEE10Policy1000EPdSC_yS9_ddNS7_10__identityEEEvT0_T1_T2_T3_T4_T6_E12temp_storage+128];
	add.f64 	%fd162, %fd161, %fd160;
	selp.f64 	%fd163, %fd162, %fd160, %p37;
	setp.gt.u64 	%p38, %rd18, 480;
	ld.shared.f64 	%fd164, [_ZZN3cub18CUB_300001_SM_10006detail6reduce28DeviceReduceSingleTileKernelINS2_10policy_hubIdyN4cuda3std3__44plusIvEEE10Policy1000EPdSC_yS9_ddNS7_10__identityEEEvT0_T1_T2_T3_T4_T6_E12temp_storage+136];
	add.f64 	%fd165, %fd164, %fd163;
	selp.f64 	%fd219, %fd165, %fd163, %p38;
	bra.uni 	$L__BB56_37;
$L__BB56_21:
	mov.u32 	%r14, %tid.x;
	cvt.u64.u32 	%rd5, %r14;
	mul.wide.u32 	%rd35, %r14, 8;
	add.s64 	%rd21, %rd17, %rd35;
	// begin inline asm
	ld.global.nc.u64 %rd20, [%rd21];
	// end inline asm
	mov.b64 	%fd29, %rd20;
	add.s64 	%rd23, %rd21, 4096;
	// begin inline asm
	ld.global.nc.u64 %rd22, [%rd23];
	// end inline asm
	mov.b64 	%fd30, %rd22;
	add.s64 	%rd25, %rd21, 8192;
	// begin inline asm
	ld.global.nc.u64 %rd24, [%rd25];
	// end inline asm
	mov.b64 	%fd31, %rd24;
	add.s64 	%rd27, %rd21, 12288;
	// begin inline asm
	ld.global.nc.u64 %rd26, [%rd27];
	// end inline asm
	mov.b64 	%fd32, %rd26;
	add.s64 	%rd29, %rd21, 16384;
	// begin inline asm
	ld.global.nc.u64 %rd28, [%rd29];
	// end inline asm
	mov.b64 	%fd33, %rd28;
	add.s64 	%rd31, %rd21, 20480;
	// begin inline asm
	ld.global.nc.u64 %rd30, [%rd31];
	// end inline asm
	mov.b64 	%fd34, %rd30;
	add.s64 	%rd33, %rd21, 24576;
	// begin inline asm
	ld.global.nc.u64 %rd32, [%rd33];
	// end inline asm
	mov.b64 	%fd35, %rd32;
	add.f64 	%fd36, %fd29, %fd30;
	add.f64 	%fd37, %fd36, %fd31;
	add.f64 	%fd38, %fd37, %fd32;
	add.f64 	%fd39, %fd38, %fd33;
	add.f64 	%fd40, %fd39, %fd34;
	add.f64 	%fd218, %fd40, %fd35;
	add.s64 	%rd7, %rd18, -3584;
	setp.lt.u64 	%p3, %rd7, 3584;
	mov.b64 	%rd85, 3584;
	@%p3 bra 	$L__BB56_25;
	mov.b64 	%rd85, 3584;
$L__BB56_23:
	shl.b64 	%rd51, %rd85, 3;
	add.s64 	%rd38, %rd21, %rd51;
	// begin inline asm
	ld.global.nc.u64 %rd37, [%rd38];
	// end inline asm
	mov.b64 	%fd41, %rd37;
	add.s64 	%rd40, %rd38, 4096;
	// begin inline asm
	ld.global.nc.u64 %rd39, [%rd40];
	// end inline asm
	mov.b64 	%fd42, %rd39;
	add.s64 	%rd42, %rd38, 8192;
	// begin inline asm
	ld.global.nc.u64 %rd41, [%rd42];
	// end inline asm
	mov.b64 	%fd43, %rd41;
	add.s64 	%rd44, %rd38, 12288;
	// begin inline asm
	ld.global.nc.u64 %rd43, [%rd44];
	// end inline asm
	mov.b64 	%fd44, %rd43;
	add.s64 	%rd46, %rd38, 16384;
	// begin inline asm
	ld.global.nc.u64 %rd45, [%rd46];
	// end inline asm
	mov.b64 	%fd45, %rd45;
	add.s64 	%rd48, %rd38, 20480;
	// begin inline asm
	ld.global.nc.u64 %rd47, [%rd48];
	// end inline asm
	mov.b64 	%fd46, %rd47;
	add.s64 	%rd50, %rd38, 24576;
	// begin inline asm
	ld.global.nc.u64 %rd49, [%rd50];
	// end inline asm
	mov.b64 	%fd47, %rd49;
	add.f64 	%fd48, %fd218, %fd41;
	add.f64 	%fd49, %fd48, %fd42;
	add.f64 	%fd50, %fd49, %fd43;
	add.f64 	%fd51, %fd50, %fd44;
	add.f64 	%fd52, %fd51, %fd45;
	add.f64 	%fd53, %fd52, %fd46;
	add.f64 	%fd218, %fd53, %fd47;
	sub.s64 	%rd52, %rd18, %rd85;
	setp.lt.u64 	%p4, %rd52, 3584;
	@%p4 bra 	$L__BB56_33;
	add.s64 	%rd85, %rd85, 3584;
	setp.le.u64 	%p5, %rd85, %rd7;
	@%p5 bra 	$L__BB56_23;
$L__BB56_25:
	setp.le.u64 	%p6, %rd18, %rd85;
	@%p6 bra 	$L__BB56_33;
	cvt.u32.u64 	%r25, %rd85;
	cvt.u32.u64 	%r26, %rd18;
	sub.s32 	%r15, %r26, %r25;
	setp.ge.s32 	%p7, %r14, %r15;
	@%p7 bra 	$L__BB56_33;
	not.b32 	%r28, %r14;
	add.s32 	%r29, %r28, %r26;
	sub.s32 	%r16, %r29, %r25;
	and.b32  	%r31, %r16, 1536;
	setp.eq.s32 	%p8, %r31, 1536;
	mov.u32 	%r113, %r14;
	@%p8 bra 	$L__BB56_30;
	add.s64 	%rd53, %rd85, %rd5;
	shl.b64 	%rd54, %rd53, 3;
	add.s64 	%rd86, %rd17, %rd54;
	shr.u32 	%r32, %r16, 9;
	add.s32 	%r33, %r32, 1;
	and.b32  	%r34, %r33, 3;
	neg.s32 	%r111, %r34;
	mov.u32 	%r113, %r14;
$L__BB56_29:
	.pragma "nounroll";
	// begin inline asm
	ld.global.nc.u64 %rd55, [%rd86];
	// end inline asm
	mov.b64 	%fd55, %rd55;
	add.f64 	%fd218, %fd218, %fd55;
	add.s32 	%r113, %r113, 512;
	add.s64 	%rd86, %rd86, 4096;
	add.s32 	%r111, %r111, 1;
	setp.ne.s32 	%p9, %r111, 0;
	@%p9 bra 	$L__BB56_29;
$L__BB56_30:
	setp.lt.u32 	%p10, %r16, 1536;
	@%p10 bra 	$L__BB56_33;
	cvt.u64.u32 	%rd57, %r113;
	add.s64 	%rd58, %rd85, %rd57;
	shl.b64 	%rd59, %rd58, 3;
	add.s64 	%rd87, %rd17, %rd59;
$L__BB56_32:
	// begin inline asm
	ld.global.nc.u64 %rd60, [%rd87];
	// end inline asm
	mov.b64 	%fd56, %rd60;
	add.f64 	%fd57, %fd218, %fd56;
	add.s64 	%rd63, %rd87, 4096;
	// begin inline asm
	ld.global.nc.u64 %rd62, [%rd63];
	// end inline asm
	mov.b64 	%fd58, %rd62;
	add.f64 	%fd59, %fd57, %fd58;
	add.s64 	%rd65, %rd87, 8192;
	// begin inline asm
	ld.global.nc.u64 %rd64, [%rd65];
	// end inline asm
	mov.b64 	%fd60, %rd64;
	add.f64 	%fd61, %fd59, %fd60;
	add.s64 	%rd67, %rd87, 12288;
	// begin inline asm
	ld.global.nc.u64 %rd66, [%rd67];
	// end inline asm
	mov.b64 	%fd62, %rd66;
	add.f64 	%fd218, %fd61, %fd62;
	add.s32 	%r113, %r113, 2048;
	add.s64 	%rd87, %rd87, 16384;
	setp.lt.s32 	%p11, %r113, %r15;
	@%p11 bra 	$L__BB56_32;
$L__BB56_33:
	// begin inline asm
	mov.u32 %r35, %laneid;
	// end inline asm
	mov.b32 	%r36, 1;
	mov.b32 	%r49, 31;
	mov.b32 	%r50, -1;
	// begin inline asm
	{  .reg .u32 lo;  .reg .u32 hi;  .reg .pred p;  .reg .f64 r0;  mov.b64 %fd63, %fd218;  mov.b64 {lo, hi}, %fd218;  shfl.sync.down.b32 lo|p, lo, %r36, %r49, %r50;  shfl.sync.down.b32 hi|p, hi, %r36, %r49, %r50;  mov.b64 r0, {lo, hi};  @p add.f64 %fd63, %fd63, r0;}
	// end inline asm
	mov.b32 	%r39, 2;
	// begin inline asm
	{  .reg .u32 lo;  .reg .u32 hi;  .reg .pred p;  .reg .f64 r0;  mov.b64 %fd65, %fd63;  mov.b64 {lo, hi}, %fd63;  shfl.sync.down.b32 lo|p, lo, %r39, %r49, %r50;  shfl.sync.down.b32 hi|p, hi, %r39, %r49, %r50;  mov.b64 r0, {lo, hi};  @p add.f64 %fd65, %fd65, r0;}
	// end inline asm
	mov.b32 	%r42, 4;
	// begin inline asm
	{  .reg .u32 lo;  .reg .u32 hi;  .reg .pred p;  .reg .f64 r0;  mov.b64 %fd67, %fd65;  mov.b64 {lo, hi}, %fd65;  shfl.sync.down.b32 lo|p, lo, %r42, %r49, %r50;  shfl.sync.down.b32 hi|p, hi, %r42, %r49, %r50;  mov.b64 r0, {lo, hi};  @p add.f64 %fd67, %fd67, r0;}
	// end inline asm
	mov.b32 	%r45, 8;
	// begin inline asm
	{  .reg .u32 lo;  .reg .u32 hi;  .reg .pred p;  .reg .f64 r0;  mov.b64 %fd69, %fd67;  mov.b64 {lo, hi}, %fd67;  shfl.sync.down.b32 lo|p, lo, %r45, %r49, %r50;  shfl.sync.down.b32 hi|p, hi, %r45, %r49, %r50;  mov.b64 r0, {lo, hi};  @p add.f64 %fd69, %fd69, r0;}
	// end inline asm
	mov.b32 	%r48, 16;
	// begin inline asm
	{  .reg .u32 lo;  .reg .u32 hi;  .reg .pred p;  .reg .f64 r0;  mov.b64 %fd219, %fd69;  mov.b64 {lo, hi}, %fd69;  shfl.sync.down.b32 lo|p, lo, %r48, %r49, %r50;  shfl.sync.down.b32 hi|p, hi, %r48, %r49, %r50;  mov.b64 r0, {lo, hi};  @p add.f64 %fd219, %fd219, r0;}
	// end inline asm
	setp.ne.s32 	%p12, %r35, 0;
	@%p12 bra 	$L__BB56_35;
	shr.u32 	%r51, %r14, 2;
	and.b32  	%r52, %r51, 248;
	mov.u32 	%r53, _ZZN3cub18CUB_300001_SM_10006detail6reduce28DeviceReduceSingleTileKernelINS2_10policy_hubIdyN4cuda3std3__44plusIvEEE10Policy1000EPdSC_yS9_ddNS7_10__identityEEEvT0_T1_T2_T3_T4_T6_E12temp_storage;
	add.s32 	%r54, %r53, %r52;
	st.shared.f64 	[%r54+16], %fd219;
$L__BB56_35:
	bar.sync 	0;
	setp.ne.s32 	%p13, %r14, 0;
	@%p13 bra 	$L__BB56_37;
	ld.shared.f64 	%fd73, [_ZZN3cub18CUB_300001_SM_10006detail6reduce28DeviceReduceSingleTileKernelINS2_10policy_hubIdyN4cuda3std3__44plusIvEEE10Policy1000EPdSC_yS9_ddNS7_10__identityEEEvT0_T1_T2_T3_T4_T6_E12temp_storage+24];
	add.f64 	%fd74, %fd219, %fd73;
	ld.shared.f64 	%fd75, [_ZZN3cub18CUB_300001_SM_10006detail6reduce28DeviceReduceSingleTileKernelINS2_10policy_hubIdyN4cuda3std3__44plusIvEEE10Policy1000EPdSC_yS9_ddNS7_10__identityEEEvT0_T1_T2_T3_T4_T6_E12temp_storage+32];
	add.f64 	%fd76, %fd74, %fd75;
	ld.shared.f64 	%fd77, [_ZZN3cub18CUB_300001_SM_10006detail6reduce28DeviceReduceSingleTileKernelINS2_10policy_hubIdyN4cuda3std3__44plusIvEEE10Policy1000EPdSC_yS9_ddNS7_10__identityEEEvT0_T1_T2_T3_T4_T6_E12temp_storage+40];
	add.f64 	%fd78, %fd76, %fd77;
	ld.shared.f64 	%fd79, [_ZZN3cub18CUB_300001_SM_10006detail6reduce28DeviceReduceSingleTileKernelINS2_10policy_hubIdyN4cuda3std3__44plusIvEEE10Policy1000EPdSC_yS9_ddNS7_10__identityEEEvT0_T1_T2_T3_T4_T6_E12temp_storage+48];
	add.f64 	%fd80, %fd78, %fd79;
	ld.shared.f64 	%fd81, [_ZZN3cub18CUB_300001_SM_10006detail6reduce28DeviceReduceSingleTileKernelINS2_10policy_hubIdyN4cuda3std3__44plusIvEEE10Policy1000EPdSC_yS9_ddNS7_10__identityEEEvT0_T1_T2_T3_T4_T6_E12temp_storage+56];
	add.f64 	%fd82, %fd80, %fd81;
	ld.shared.f64 	%fd83, [_ZZN3cub18CUB_300001_SM_10006detail6reduce28DeviceReduceSingleTileKernelINS2_10policy_hubIdyN4cuda3std3__44plusIvEEE10Policy1000EPdSC_yS9_ddNS7_10__identityEEEvT0_T1_T2_T3_T4_T6_E12temp_storage+64];
	add.f64 	%fd84, %fd82, %fd83;
	ld.shared.f64 	%fd85, [_ZZN3cub18CUB_300001_SM_10006detail6reduce28DeviceReduceSingleTileKernelINS2_10policy_hubIdyN4cuda3std3__44plusIvEEE10Policy1000EPdSC_yS9_ddNS7_10__identityEEEvT0_T1_T2_T3_T4_T6_E12temp_storage+72];
	add.f64 	%fd86, %fd84, %fd85;
	ld.shared.f64 	%fd87, [_ZZN3cub18CUB_300001_SM_10006detail6reduce28DeviceReduceSingleTileKernelINS2_10policy_hubIdyN4cuda3std3__44plusIvEEE10Policy1000EPdSC_yS9_ddNS7_10__identityEEEvT0_T1_T2_T3_T4_T6_E12temp_storage+80];
	add.f64 	%fd88, %fd86, %fd87;
	ld.shared.f64 	%fd89, [_ZZN3cub18CUB_300001_SM_10006detail6reduce28DeviceReduceSingleTileKernelINS2_10policy_hubIdyN4cuda3std3__44plusIvEEE10Policy1000EPdSC_yS9_ddNS7_10__identityEEEvT0_T1_T2_T3_T4_T6_E12temp_storage+88];
	add.f64 	%fd90, %fd88, %fd89;
	ld.shared.f64 	%fd91, [_ZZN3cub18CUB_300001_SM_10006detail6reduce28DeviceReduceSingleTileKernelINS2_10policy_hubIdyN4cuda3std3__44plusIvEEE10Policy1000EPdSC_yS9_ddNS7_10__identityEEEvT0_T1_T2_T3_T4_T6_E12temp_storage+96];
	add.f64 	%fd92, %fd90, %fd91;
	ld.shared.f64 	%fd93, [_ZZN3cub18CUB_300001_SM_10006detail6reduce28DeviceReduceSingleTileKernelINS2_10policy_hubIdyN4cuda3std3__44plusIvEEE10Policy1000EPdSC_yS9_ddNS7_10__identityEEEvT0_T1_T2_T3_T4_T6_E12temp_storage+104];
	add.f64 	%fd94, %fd92, %fd93;
	ld.shared.f64 	%fd95, [_ZZN3cub18CUB_300001_SM_10006detail6reduce28DeviceReduceSingleTileKernelINS2_10policy_hubIdyN4cuda3std3__44plusIvEEE10Policy1000EPdSC_yS9_ddNS7_10__identityEEEvT0_T1_T2_T3_T4_T6_E12temp_storage+112];
	add.f64 	%fd96, %fd94, %fd95;
	ld.shared.f64 	%fd97, [_ZZN3cub18CUB_300001_SM_10006detail6reduce28DeviceReduceSingleTileKernelINS2_10policy_hubIdyN4cuda3std3__44plusIvEEE10Policy1000EPdSC_yS9_ddNS7_10__identityEEEvT0_T1_T2_T3_T4_T6_E12temp_storage+120];
	add.f64 	%fd98, %fd96, %fd97;
	ld.shared.f64 	%fd99, [_ZZN3cub18CUB_300001_SM_10006detail6reduce28DeviceReduceSingleTileKernelINS2_10policy_hubIdyN4cuda3std3__44plusIvEEE10Policy1000EPdSC_yS9_ddNS7_10__identityEEEvT0_T1_T2_T3_T4_T6_E12temp_storage+128];
	add.f64 	%fd100, %fd98, %fd99;
	ld.shared.f64 	%fd101, [_ZZN3cub18CUB_300001_SM_10006detail6reduce28DeviceReduceSingleTileKernelINS2_10policy_hubIdyN4cuda3std3__44plusIvEEE10Policy1000EPdSC_yS9_ddNS7_10__identityEEEvT0_T1_T2_T3_T4_T6_E12temp_storage+136];
	add.f64 	%fd219, %fd100, %fd101;
$L__BB56_37:
	mov.u32 	%r104, %tid.x;
	setp.ne.s32 	%p41, %r104, 0;
	@%p41 bra 	$L__BB56_39;
	add.f64 	%fd205, %fd28, %fd219;
	st.global.f64 	[%rd1], %fd205;
$L__BB56_39:
	ret;

}
	// .globl	_ZN3cub18CUB_300001_SM_10006detail6reduce18DeviceReduceKernelINS2_10policy_hubIdyN4cuda3std3__44plusIvEEE10Policy1000EPdyS9_dNS7_10__identityEEEvT0_PT3_T1_NS0_13GridEvenShareISH_EET2_T4_
.visible .entry _ZN3cub18CUB_300001_SM_10006detail6reduce18DeviceReduceKernelINS2_10policy_hubIdyN4cuda3std3__44plusIvEEE10Policy1000EPdyS9_dNS7_10__identityEEEvT0_PT3_T1_NS0_13GridEvenShareISH_EET2_T4_(
	.param .u64 .ptr .align 1 _ZN3cub18CUB_300001_SM_10006detail6reduce18DeviceReduceKernelINS2_10policy_hubIdyN4cuda3std3__44plusIvEEE10Policy1000EPdyS9_dNS7_10__identityEEEvT0_PT3_T1_NS0_13GridEvenShareISH_EET2_T4__param_0,
	.param .u64 .ptr .align 1 _ZN3cub18CUB_300001_SM_10006detail6reduce18DeviceReduceKernelINS2_10policy_hubIdyN4cuda3std3__44plusIvEEE10Policy1000EPdyS9_dNS7_10__identityEEEvT0_PT3_T1_NS0_13GridEvenShareISH_EET2_T4__param_1,
	.param .u64 _ZN3cub18CUB_300001_SM_10006detail6reduce18DeviceReduceKernelINS2_10policy_hubIdyN4cuda3std3__44plusIvEEE10Policy1000EPdyS9_dNS7_10__identityEEEvT0_PT3_T1_NS0_13GridEvenShareISH_EET2_T4__param_2,
	.param .align 8 .b8 _ZN3cub18CUB_300001_SM_10006detail6reduce18DeviceReduceKernelINS2_10policy_hubIdyN4cuda3std3__44plusIvEEE10Policy1000EPdyS9_dNS7_10__identityEEEvT0_PT3_T1_NS0_13GridEvenShareISH_EET2_T4__param_3[72],
	.param .align 1 .b8 _ZN3cub18CUB_300001_SM_10006detail6reduce18DeviceReduceKernelINS2_10policy_hubIdyN4cuda3std3__44plusIvEEE10Policy1000EPdyS9_dNS7_10__identityEEEvT0_PT3_T1_NS0_13GridEvenShareISH_EET2_T4__param_4[1],
	.param .align 1 .b8 _ZN3cub18CUB_300001_SM_10006detail6reduce18DeviceReduceKernelINS2_10policy_hubIdyN4cuda3std3__44plusIvEEE10Policy1000EPdyS9_dNS7_10__identityEEEvT0_PT3_T1_NS0_13GridEvenShareISH_EET2_T4__param_5[1]
)
.maxntid 512
{
	.reg .pred 	%p<41>;
	.reg .b16 	%rs<4>;
	.reg .b32 	%r<144>;
	.reg .b64 	%rd<104>;
	.reg .b64 	%fd<216>;
	// demoted variable
	.shared .align 8 .b8 _ZZN3cub18CUB_300001_SM_10006detail6reduce18DeviceReduceKernelINS2_10policy_hubIdyN4cuda3std3__44plusIvEEE10Policy1000EPdyS9_dNS7_10__identityEEEvT0_PT3_T1_NS0_13GridEvenShareISH_EET2_T4_E12temp_storage[152];
	ld.param.u64 	%rd24, [_ZN3cub18CUB_300001_SM_10006detail6reduce18DeviceReduceKernelINS2_10policy_hubIdyN4cuda3std3__44plusIvEEE10Policy1000EPdyS9_dNS7_10__identityEEEvT0_PT3_T1_NS0_13GridEvenShareISH_EET2_T4__param_0];
	ld.param.u64 	%rd1, [_ZN3cub18CUB_300001_SM_10006detail6reduce18DeviceReduceKernelINS2_10policy_hubIdyN4cuda3std3__44plusIvEEE10Policy1000EPdyS9_dNS7_10__identityEEEvT0_PT3_T1_NS0_13GridEvenShareISH_EET2_T4__param_3+32];
	ld.param.u32 	%r1, [_ZN3cub18CUB_300001_SM_10006detail6reduce18DeviceReduceKernelINS2_10policy_hubIdyN4cuda3std3__44plusIvEEE10Policy1000EPdyS9_dNS7_10__identityEEEvT0_PT3_T1_NS0_13GridEvenShareISH_EET2_T4__param_3+40];
	mov.u32 	%r2, %ctaid.x;
	mul.lo.s32 	%r34, %r1, 3584;
	cvt.s64.s32 	%rd2, %r34;
	mul.lo.s32 	%r35, %r2, 3584;
	cvt.u64.u32 	%rd3, %r35;
	sub.s64 	%rd4, %rd1, %rd3;
	setp.gt.u64 	%p1, %rd4, 3583;
	@%p1 bra 	$L__BB57_19;
	cvt.u32.u64 	%r78, %rd3;
	cvt.u32.u64 	%r3, %rd1;
	sub.s32 	%r4, %r3, %r78;
	mov.u32 	%r5, %tid.x;
	setp.ge.s32 	%p13, %r5, %r4;
	mov.f64 	%fd208, 0d0000000000000000;
	mov.u32 	%r136, %r5;
	@%p13 bra 	$L__BB57_3;
	add.s32 	%r80, %r78, %r5;
	mul.wide.u32 	%rd78, %r80, 8;
	add.s64 	%rd77, %rd24, %rd78;
	// begin inline asm
	ld.global.nc.u64 %rd76, [%rd77];
	// end inline asm
	mov.b64 	%fd208, %rd76;
	add.s32 	%r136, %r5, 512;
$L__BB57_3:
	setp.ge.s32 	%p14, %r136, %r4;
	@%p14 bra 	$L__BB57_10;
	not.b32 	%r82, %r136;
	add.s32 	%r83, %r82, %r3;
	sub.s32 	%r8, %r83, %r78;
	and.b32  	%r84, %r8, 1536;
	setp.eq.s32 	%p15, %r84, 1536;
	@%p15 bra 	$L__BB57_7;
	mul.wide.u32 	%rd79, %r2, 28672;
	mul.wide.u32 	%rd80, %r136, 8;
	add.s64 	%rd81, %rd79, %rd80;
	add.s64 	%rd98, %rd24, %rd81;
	shr.u32 	%r85, %r8, 9;
	add.s32 	%r86, %r85, 1;
	and.b32  	%r87, %r86, 3;
	neg.s32 	%r134, %r87;
$L__BB57_6:
	.pragma "nounroll";
	// begin inline asm
	ld.global.nc.u64 %rd82, [%rd98];
	// end inline asm
	mov.b64 	%fd102, %rd82;
	add.f64 	%fd208, %fd208, %fd102;
	add.s32 	%r136, %r136, 512;
	add.s64 	%rd98, %rd98, 4096;
	add.s32 	%r134, %r134, 1;
	setp.ne.s32 	%p16, %r134, 0;
	@%p16 bra 	$L__BB57_6;
$L__BB57_7:
	setp.lt.u32 	%p17, %r8, 1536;
	@%p17 bra 	$L__BB57_10;
	mul.wide.u32 	%rd84, %r2, 28672;
	add.s64 	%rd8, %rd24, %rd84;
$L__BB57_9:
	mul.wide.s32 	%rd93, %r136, 8;
	add.s64 	%rd86, %rd8, %rd93;
	// begin inline asm
	ld.global.nc.u64 %rd85, [%rd86];
	// end inline asm
	mov.b64 	%fd103, %rd85;
	add.f64 	%fd104, %fd208, %fd103;
	add.s64 	%rd88, %rd86, 4096;
	// begin inline asm
	ld.global.nc.u64 %rd87, [%rd88];
	// end inline asm
	mov.b64 	%fd105, %rd87;
	add.f64 	%fd106, %fd104, %fd105;
	add.s64 	%rd90, %rd86, 8192;
	// begin inline asm
	ld.global.nc.u64 %rd89, [%rd90];
	// end inline asm
	mov.b64 	%fd107, %rd89;
	add.f64 	%fd108, %fd106, %fd107;
	add.s64 	%rd92, %rd86, 12288;
	// begin inline asm
	ld.global.nc.u64 %rd91, [%rd92];
	// end inline asm
	mov.b64 	%fd109, %rd91;
	add.f64 	%fd208, %fd108, %fd109;
	add.s32 	%r136, %r136, 2048;
	setp.lt.s32 	%p18, %r136, %r4;
	@%p18 bra 	$L__BB57_9;
$L__BB57_10:
	setp.lt.s32 	%p19, %r4, 512;
	@%p19 bra 	$L__BB57_15;
	// begin inline asm
	mov.u32 %r112, %laneid;
	// end inline asm
	mov.b32 	%r113, 1;
	mov.b32 	%r126, 31;
	mov.b32 	%r127, -1;
	// begin inline asm
	{  .reg .u32 lo;  .reg .u32 hi;  .reg .pred p;  .reg .f64 r0;  mov.b64 %fd164, %fd208;  mov.b64 {lo, hi}, %fd208;  shfl.sync.down.b32 lo|p, lo, %r113, %r126, %r127;  shfl.sync.down.b32 hi|p, hi, %r113, %r126, %r127;  mov.b64 r0, {lo, hi};  @p add.f64 %fd164, %fd164, r0;}
	// end inline asm
	mov.b32 	%r116, 2;
	// begin inline asm
	{  .reg .u32 lo;  .reg .u32 hi;  .reg .pred p;  .reg .f64 r0;  mov.b64 %fd166, %fd164;  mov.b64 {lo, hi}, %fd164;  shfl.sync.down.b32 lo|p, lo, %r116, %r126, %r127;  shfl.sync.down.b32 hi|p, hi, %r116, %r126, %r127;  mov.b64 r0, {lo, hi};  @p add.f64 %fd166, %fd166, r0;}
	// end inline asm
	mov.b32 	%r119, 4;
	// begin inline asm
	{  .reg .u32 lo;  .reg .u32 hi;  .reg .pred p;  .reg .f64 r0;  mov.b64 %fd168, %fd166;  mov.b64 {lo, hi}, %fd166;  shfl.sync.down.b32 lo|p, lo, %r119, %r126, %r127;  shfl.sync.down.b32 hi|p, hi, %r119, %r126, %r127;  mov.b64 r0, {lo, hi};  @p add.f64 %fd168, %fd168, r0;}
	// end inline asm
	mov.b32 	%r122, 8;
	// begin inline asm
	{  .reg .u32 lo;  .reg .u32 hi;  .reg .pred p;  .reg .f64 r0;  mov.b64 %fd170, %fd168;  mov.b64 {lo, hi}, %fd168;  shfl.sync.down.b32 lo|p, lo, %r122, %r126, %r127;  shfl.sync.down.b32 hi|p, hi, %r122, %r126, %r127;  mov.b64 r0, {lo, hi};  @p add.f64 %fd170, %fd170, r0;}
	// end inline asm
	mov.b32 	%r125, 16;
	// begin inline asm
	{  .reg .u32 lo;  .reg .u32 hi;  .reg .pred p;  .reg .f64 r0;  mov.b64 %fd215, %fd170;  mov.b64 {lo, hi}, %fd170;  shfl.sync.down.b32 lo|p, lo, %r125, %r126, %r127;  shfl.sync.down.b32 hi|p, hi, %r125, %r126, %r127;  mov.b64 r0, {lo, hi};  @p add.f64 %fd215, %fd215, r0;}
	// end inline asm
	setp.ne.s32 	%p38, %r112, 0;
	@%p38 bra 	$L__BB57_13;
	shr.u32 	%r128, %r5, 2;
	and.b32  	%r129, %r128, 248;
	mov.u32 	%r130, _ZZN3cub18CUB_300001_SM_10006detail6reduce18DeviceReduceKernelINS2_10policy_hubIdyN4cuda3std3__44plusIvEEE10Policy1000EPdyS9_dNS7_10__identityEEEvT0_PT3_T1_NS0_13GridEvenShareISH_EET2_T4_E12temp_storage;
	add.s32 	%r131, %r130, %r129;
	st.shared.f64 	[%r131+16], %fd215;
$L__BB57_13:
	bar.sync 	0;
	setp.ne.s32 	%p39, %r5, 0;
	@%p39 bra 	$L__BB57_35;
	ld.shared.f64 	%fd174, [_ZZN3cub18CUB_300001_SM_10006detail6reduce18DeviceReduceKernelINS2_10policy_hubIdyN4cuda3std3__44plusIvEEE10Policy1000EPdyS9_dNS7_10__identityEEEvT0_PT3_T1_NS0_13GridEvenShareISH_EET2_T4_E12temp_storage+24];
	add.f64 	%fd175, %fd215, %fd174;
	ld.shared.f64 	%fd176, [_ZZN3cub18CUB_300001_SM_10006detail6reduce18DeviceReduceKernelINS2_10policy_hubIdyN4cuda3std3__44plusIvEEE10Policy1000EPdyS9_dNS7_10__identityEEEvT0_PT3_T1_NS0_13GridEvenShareISH_EET2_T4_E12temp_storage+32];
	add.f64 	%fd177, %fd175, %fd176;
	ld.shared.f64 	%fd178, [_ZZN3cub18CUB_300001_SM_10006detail6reduce18DeviceReduceKernelINS2_10policy_hubIdyN4cuda3std3__44plusIvEEE10Policy1000EPdyS9_dNS7_10__identityEEEvT0_PT3_T1_NS0_13GridEvenShareISH_EET2_T4_E12temp_storage+40];
	add.f64 	%fd179, %fd177, %fd178;
	ld.shared.f64 	%fd180, [_ZZN3cub18CUB_300001_SM_10006detail6reduce18DeviceReduceKernelINS2_10policy_hubIdyN4cuda3std3__44plusIvEEE10Policy1000EPdyS9_dNS7_10__identityEEEvT0_PT3_T1_NS0_13GridEvenShareISH_EET2_T4_E12temp_storage+48];
	add.f64 	%fd181, %fd179, %fd180;
	ld.shared.f64 	%fd182, [_ZZN3cub18CUB_300001_SM_10006detail6reduce18DeviceReduceKernelINS2_10policy_hubIdyN4cuda3std3__44plusIvEEE10Policy1000EPdyS9_dNS7_10__identityEEEvT0_PT3_T1_NS0_13GridEvenShareISH_EET2_T4_E12temp_storage+56];
	add.f64 	%fd183, %fd181, %fd182;
	ld.shared.f64 	%fd184, [_ZZN3cub18CUB_300001_SM_10006detail6reduce18DeviceReduceKernelINS2_10policy_hubIdyN4cuda3std3__44plusIvEEE10Policy1000EPdyS9_dNS7_10__identityEEEvT0_PT3_T1_NS0_13GridEvenShareISH_EET2_T4_E12temp_storage+64];
	add.f64 	%fd185, %fd183, %fd184;
	ld.shared.f64 	%fd186, [_ZZN3cub18CUB_300001_SM_10006detail6reduce18DeviceReduceKernelINS2_10policy_hubIdyN4cuda3std3__44plusIvEEE10Policy1000EPdyS9_dNS7_10__identityEEEvT0_PT3_T1_NS0_13GridEvenShareISH_EET2_T4_E12temp_storage+72];
	add.f64 	%fd187, %fd185, %fd186;
	ld.shared.f64 	%fd188, [_ZZN3cub18CUB_300001_SM_10006detail6reduce18DeviceReduceKernelINS2_10policy_hubIdyN4cuda3std3__44plusIvEEE10Policy1000EPdyS9_dNS7_10__identityEEEvT0_PT3_T1_NS0_13GridEvenShareISH_EET2_T4_E12temp_storage+80];
	add.f64 	%fd189, %fd187, %fd188;
	ld.shared.f64 	%fd190, [_ZZN3cub18CUB_300001_SM_10006detail6reduce18DeviceReduceKernelINS2_10policy_hubIdyN4cuda3std3__44plusIvEEE10Policy1000EPdyS9_dNS7_10__identityEEEvT0_PT3_T1_NS0_13GridEvenShareISH_EET2_T4_E12temp_storage+88];
	add.f64 	%fd191, %fd189, %fd190;
	ld.shared.f64 	%fd192, [_ZZN3cub18CUB_300001_SM_10006detail6reduce18DeviceReduceKernelINS2_10policy_hubIdyN4cuda3std3__44plusIvEEE10Policy1000EPdyS9_dNS7_10__identityEEEvT0_PT3_T1_NS0_13GridEvenShareISH_EET2_T4_E12temp_storage+96];
	add.f64 	%fd193, %fd191, %fd192;
	ld.shared.f64 	%fd194, [_ZZN3cub18CUB_300001_SM_10006detail6reduce18DeviceReduceKernelINS2_10policy_hubIdyN4cuda3std3__44plusIvEEE10Policy1000EPdyS9_dNS7_10__identityEEEvT0_PT3_T1_NS0_13GridEvenShareISH_EET2_T4_E12temp_storage+104];
	add.f64 	%fd195, %fd193, %fd194;
	ld.shared.f64 	%fd196, [_ZZN3cub18CUB_300001_SM_10006detail6reduce18DeviceReduceKernelINS2_10policy_hubIdyN4cuda3std3__44plusIvEEE10Policy1000EPdyS9_dNS7_10__identityEEEvT0_PT3_T1_NS0_13GridEvenShareISH_EET2_T4_E12temp_storage+112];
	add.f64 	%fd197, %fd195, %fd196;
	ld.shared.f64 	%fd198, [_ZZN3cub18CUB_300001_SM_10006detail6reduce18DeviceReduceKernelINS2_10policy_hubIdyN4cuda3std3__44plusIvEEE10Policy1000EPdyS9_dNS7_10__identityEEEvT0_PT3_T1_NS0_13GridEvenShareISH_EET2_T4_E12temp_storage+120];
	add.f64 	%fd199, %fd197, %fd198;
	ld.shared.f64 	%fd200, [_ZZN3cub18CUB_300001_SM_10006detail6reduce18DeviceReduceKernelINS2_10policy_hubIdyN4cuda3std3__44plusIvEEE10Policy1000EPdyS9_dNS7_10__identityEEEvT0_PT3_T1_NS0_13GridEvenShareISH_EET2_T4_E12temp_storage+128];
	add.f64 	%fd201, %fd199, %fd200;
	ld.shared.f64 	%fd202, [_ZZN3cub18CUB_300001_SM_10006detail6reduce18DeviceReduceKernelINS2_10policy_hubIdyN4cuda3std3__44plusIvEEE10Policy1000EPdyS9_dNS7_10__identityEEEvT0_PT3_T1_NS0_13GridEvenShareISH_EET2_T4_E12temp_storage+136];
	add.f64 	%fd215, %fd201, %fd202;
	bra.uni 	$L__BB57_35;
$L__BB57_15:
	// begin inline asm
	mov.u32 %r88, %laneid;
	// end inline asm
	and.b32  	%r104, %r5, 992;
	add.s32 	%r105, %r104, 32;
	setp.gt.s32 	%p20, %r105, %r4;
	not.b32 	%r106, %r104;
	add.s32 	%r107, %r4, %r106;
	selp.b32 	%r102, %r107, 31, %p20;
	mov.b32 	%r89, 1;
	mov.b32 	%r103, -1;
	// begin inline asm
	{  .reg .u32 lo;  .reg .u32 hi;  .reg .pred p;  .reg .f64 r0;  mov.b64 %fd110, %fd208;  mov.b64 {lo, hi}, %fd208;  shfl.sync.down.b32 lo|p, lo, %r89, %r102, %r103;  shfl.sync.down.b32 hi|p, hi, %r89, %r102, %r103;  mov.b64 r0, {lo, hi};  @p add.f64 %fd110, %fd110, r0;}
	// end inline asm
	mov.b32 	%r92, 2;
	// begin inline asm
	{  .reg .u32 lo;  .reg .u32 hi;  .reg .pred p;  .reg .f64 r0;  mov.b64 %fd112, %fd110;  mov.b64 {lo, hi}, %fd110;  shfl.sync.down.b32 lo|p, lo, %r92, %r102, %r103;  shfl.sync.down.b32 hi|p, hi, %r92, %r102, %r103;  mov.b64 r0, {lo, hi};  @p add.f64 %fd112, %fd112, r0;}
	// end inline asm
	mov.b32 	%r95, 4;
	// begin inline asm
	{  .reg .u32 lo;  .reg .u32 hi;  .reg .pred p;  .reg .f64 r0;  mov.b64 %fd114, %fd112;  mov.b64 {lo, hi}, %fd112;  shfl.sync.down.b32 lo|p, lo, %r95, %r102, %r103;  shfl.sync.down.b32 hi|p, hi, %r95, %r102, %r103;  mov.b64 r0, {lo, hi};  @p add.f64 %fd114, %fd114, r0;}
	// end inline asm
	mov.b32 	%r98, 8;
	// begin inline asm
	{  .reg .u32 lo;  .reg .u32 hi;  .reg .pred p;  .reg .f64 r0;  mov.b64 %fd116, %fd114;  mov.b64 {lo, hi}, %fd114;  shfl.sync.down.b32 lo|p, lo, %r98, %r102, %r103;  shfl.sync.down.b32 hi|p, hi, %r98, %r102, %r103;  mov.b64 r0, {lo, hi};  @p add.f64 %fd116, %fd116, r0;}
	// end inline asm
	mov.b32 	%r101, 16;
	// begin inline asm
	{  .reg .u32 lo;  .reg .u32 hi;  .reg .pred p;  .reg .f64 r0;  mov.b64 %fd215, %fd116;  mov.b64 {lo, hi}, %fd116;  shfl.sync.down.b32 lo|p, lo, %r101, %r102, %r103;  shfl.sync.down.b32 hi|p, hi, %r101, %r102, %r103;  mov.b64 r0, {lo, hi};  @p add.f64 %fd215, %fd215, r0;}
	// end inline asm
	setp.ne.s32 	%p21, %r88, 0;
	@%p21 bra 	$L__BB57_17;
	shr.u32 	%r108, %r5, 2;
	and.b32  	%r109, %r108, 248;
	mov.u32 	%r110, _ZZN3cub18CUB_300001_SM_10006detail6reduce18DeviceReduceKernelINS2_10policy_hubIdyN4cuda3std3__44plusIvEEE10Policy1000EPdyS9_dNS7_10__identityEEEvT0_PT3_T1_NS0_13GridEvenShareISH_EET2_T4_E12temp_storage;
	add.s32 	%r111, %r110, %r109;
	st.shared.f64 	[%r111+16], %fd215;
$L__BB57_17:
	bar.sync 	0;
	setp.ne.s32 	%p22, %r5, 0;
	@%p22 bra 	$L__BB57_35;
	setp.gt.s32 	%p23, %r4, 32;
	ld.shared.f64 	%fd120, [_ZZN3cub18CUB_300001_SM_10006detail6reduce18DeviceReduceKernelINS2_10policy_hubIdyN4cuda3std3__44plusIvEEE10Policy1000EPdyS9_dNS7_10__identityEEEvT0_PT3_T1_NS0_13GridEvenShareISH_EET2_T4_E12temp_storage+24];
	add.f64 	%fd121, %fd215, %fd120;
	selp.f64 	%fd122, %fd121, %fd215, %p23;
	setp.gt.s32 	%p24, %r4, 64;
	ld.shared.f64 	%fd123, [_ZZN3cub18CUB_300001_SM_10006detail6reduce18DeviceReduceKernelINS2_10policy_hubIdyN4cuda3std3__44plusIvEEE10Policy1000EPdyS9_dNS7_10__identityEEEvT0_PT3_T1_NS0_13GridEvenShareISH_EET2_T4_E12temp_storage+32];
	add.f64 	%fd124, %fd123, %fd122;
	selp.f64 	%fd125, %fd124, %fd122, %p24;
	setp.gt.s32 	%p25, %r4, 96;
	ld.shared.f64 	%fd126, [_ZZN3cub18CUB_300001_SM_10006detail6reduce18DeviceReduceKernelINS2_10policy_hubIdyN4cuda3std3__44plusIvEEE10Policy1000EPdyS9_dNS7_10__identityEEEvT0_PT3_T1_NS0_13GridEvenShareISH_EET2_T4_E12temp_storage+40];
	add.f64 	%fd127, %fd126, %fd125;
	selp.f64 	%fd128, %fd127, %fd125, %p25;
	setp.gt.s32 	%p26, %r4, 128;
	ld.shared.f64 	%fd129, [_ZZN3cub18CUB_300001_SM_10006detail6reduce18DeviceReduceKernelINS2_10policy_hubIdyN4cuda3std3__44plusIvEEE10Policy1000EPdyS9_dNS7_10__identityEEEvT0_PT3_T1_NS0_13GridEvenShareISH_EET2_T4_E12temp_storage+48];
	add.f64 	%fd130, %fd129, %fd128;
	selp.f64 	%fd131, %fd130, %fd128, %p26;
	setp.gt.s32 	%p27, %r4, 160;
	ld.shared.f64 	%fd132, [_ZZN3cub18CUB_300001_SM_10006detail6reduce18DeviceReduceKernelINS2_10policy_hubIdyN4cuda3std3__44plusIvEEE10Policy1000EPdyS9_dNS7_10__identityEEEvT0_PT3_T1_NS0_13GridEvenShareISH_EET2_T4_E12temp_storage+56];
	add.f64 	%fd133, %fd132, %fd131;
	selp.f64 	%fd134, %fd133, %fd131, %p27;
	setp.gt.s32 	%p28, %r4, 192;
	ld.shared.f64 	%fd135, [_ZZN3cub18CUB_300001_SM_10006detail6reduce18DeviceReduceKernelINS2_10policy_hubIdyN4cuda3std3__44plusIvEEE10Policy1000EPdyS9_dNS7_10__identityEEEvT0_PT3_T1_NS0_13GridEvenShareISH_EET2_T4_E12temp_storage+64];
	add.f64 	%fd136, %fd135, %fd134;
	selp.f64 	%fd137, %fd136, %fd134, %p28;
	setp.gt.s32 	%p29, %r4, 224;
	ld.shared.f64 	%fd138, [_ZZN3cub18CUB_300001_SM_10006detail6reduce18DeviceReduceKernelINS2_10policy_hubIdyN4cuda3std3__44plusIvEEE10Policy1000EPdyS9_dNS7_10__identityEEEvT0_PT3_T1_NS0_13GridEvenShareISH_EET2_T4_E12temp_storage+72];
	add.f64 	%fd139, %fd138, %fd137;
	selp.f64 	%fd140, %fd139, %fd137, %p29;
	setp.gt.s32 	%p30, %r4, 256;
	ld.shared.f64 	%fd141, [_ZZN3cub18CUB_300001_SM_10006detail6reduce18DeviceReduceKernelINS2_10policy_hubIdyN4cuda3std3__44plusIvEEE10Policy1000EPdyS9_dNS7_10__identityEEEvT0_PT3_T1_NS0_13GridEvenShareISH_EET2_T4_E12temp_storage+80];
	add.f64 	%fd142, %fd141, %fd140;
	selp.f64 	%fd143, %fd142, %fd140, %p30;
	setp.gt.s32 	%p31, %r4, 288;
	ld.shared.f64 	%fd144, [_ZZN3cub18CUB_300001_SM_10006detail6reduce18DeviceReduceKernelINS2_10policy_hubIdyN4cuda3std3__44plusIvEEE10Policy1000EPdyS9_dNS7_10__identityEEEvT0_PT3_T1_NS0_13GridEvenShareISH_EET2_T4_E12temp_storage+88];
	add.f64 	%fd145, %fd144, %fd143;
	selp.f64 	%fd146, %fd145, %fd143, %p31;
	setp.gt.s32 	%p32, %r4, 320;
	ld.shared.f64 	%fd147, [_ZZN3cub18CUB_300001_SM_10006detail6reduce18DeviceReduceKernelINS2_10policy_hubIdyN4cuda3std3__44plusIvEEE10Policy1000EPdyS9_dNS7_10__identityEEEvT0_PT3_T1_NS0_13GridEvenShareISH_EET2_T4_E12temp_storage+96];
	add.f64 	%fd148, %fd147, %fd146;
	selp.f64 	%fd149, %fd148, %fd146, %p32;
	setp.gt.s32 	%p33, %r4, 352;
	ld.shared.f64 	%fd150, [_ZZN3cub18CUB_300001_SM_10006detail6reduce18DeviceReduceKernelINS2_10policy_hubIdyN4cuda3std3__44plusIvEEE10Policy1000EPdyS9_dNS7_10__identityEEEvT0_PT3_T1_NS0_13GridEvenShareISH_EET2_T4_E12temp_storage+104];
	add.f64 	%fd151, %fd150, %fd149;
	selp.f64 	%fd152, %fd151, %fd149, %p33;
	setp.gt.s32 	%p34, %r4, 384;
	ld.shared.f64 	%fd153, [_ZZN3cub18CUB_300001_SM_10006detail6reduce18DeviceReduceKernelINS2_10policy_hubIdyN4cuda3std3__44plusIvEEE10Policy1000EPdyS9_dNS7_10__identityEEEvT0_PT3_T1_NS0_13GridEvenShareISH_EET2_T4_E12temp_storage+112];
	add.f64 	%fd154, %fd153, %fd152;
	selp.f64 	%fd155, %fd154, %fd152, %p34;
	setp.gt.s32 	%p35, %r4, 416;
	ld.shared.f64 	%fd156, [_ZZN3cub18CUB_300001_SM_10006detail6reduce18DeviceReduceKernelINS2_10policy_hubIdyN4cuda3std3__44plusIvEEE10Policy1000EPdyS9_dNS7_10__identityEEEvT0_PT3_T1_NS0_13GridEvenShareISH_EET2_T4_E12temp_storage+120];
	add.f64 	%fd157, %fd156, %fd155;
	selp.f64 	%fd158, %fd157, %fd155, %p35;
	setp.gt.s32 	%p36, %r4, 448;
	ld.shared.f64 	%fd159, [_ZZN3cub18CUB_300001_SM_10006detail6reduce18DeviceReduceKernelINS2_10policy_hubIdyN4cuda3std3__44plusIvEEE10Policy1000EPdyS9_dNS7_10__identityEEEvT0_PT3_T1_NS0_13GridEvenShareISH_EET2_T4_E12temp_storage+128];
	add.f64 	%fd160, %fd159, %fd158;
	selp.f64 	%fd161, %fd160, %fd158, %p36;
	setp.gt.s32 	%p37, %r4, 480;
	ld.shared.f64 	%fd162, [_ZZN3cub18CUB_300001_SM_10006detail6reduce18DeviceReduceKernelINS2_10policy_hubIdyN4cuda3std3__44plusIvEEE10Policy1000EPdyS9_dNS7_10__identityEEEvT0_PT3_T1_NS0_13GridEvenShareISH_EET2_T4_E12temp_storage+136];
	add.f64 	%fd163, %fd162, %fd161;
	selp.f64 	%fd215, %fd163, %fd161, %p37;
	bra.uni 	$L__BB57_35;
$L__BB57_19:
	cvt.u32.u64 	%r36, %rd3;
	mov.u32 	%r17, %tid.x;
	add.s32 	%r37, %r36, %r17;
	mul.wide.u32 	%rd40, %r37, 8;
	add.s64 	%rd27, %rd24, %rd40;
	// begin inline asm
	ld.global.nc.u64 %rd26, [%rd27];
	// end inline asm
	mov.b64 	%fd27, %rd26;
	add.s64 	%rd29, %rd27, 4096;
	// begin inline asm
	ld.global.nc.u64 %rd28, [%rd29];
	// end inline asm
	mov.b64 	%fd28, %rd28;
	add.s64 	%rd31, %rd27, 8192;
	// begin inline asm
	ld.global.nc.u64 %rd30, [%rd31];
	// end inline asm
	mov.b64 	%fd29, %rd30;
	add.s64 	%rd33, %rd27, 12288;
	// begin inline asm
	ld.global.nc.u64 %rd32, [%rd33];
	// end inline asm
	mov.b64 	%fd30, %rd32;
	add.s64 	%rd35, %rd27, 16384;
	// begin inline asm
	ld.global.nc.u64 %rd34, [%rd35];
	// end inline asm
	mov.b64 	%fd31, %rd34;
	add.s64 	%rd37, %rd27, 20480;
	// begin inline asm
	ld.global.nc.u64 %rd36, [%rd37];
	// end inline asm
	mov.b64 	%fd32, %rd36;
	add.s64 	%rd39, %rd27, 24576;
	// begin inline asm
	ld.global.nc.u64 %rd38, [%rd39];
	// end inline asm
	mov.b64 	%fd33, %rd38;
	add.f64 	%fd34, %fd27, %fd28;
	add.f64 	%fd35, %fd34, %fd29;
	add.f64 	%fd36, %fd35, %fd30;
	add.f64 	%fd37, %fd36, %fd31;
	add.f64 	%fd38, %fd37, %fd32;
	add.f64 	%fd214, %fd38, %fd33;
	setp.lt.u64 	%p2, %rd4, %rd2;
	@%p2 bra 	$L__BB57_31;
	cvt.u32.u64 	%r39, %rd2;
	cvt.u64.u32 	%rd9, %r17;
	add.s64 	%rd100, %rd3, %rd2;
	add.s64 	%rd41, %rd100, %rd9;
	shl.b64 	%rd42, %rd41, 3;
	add.s64 	%rd99, %rd24, %rd42;
	cvt.u32.u64 	%r18, %rd1;
	not.b32 	%r41, %r17;
	add.s32 	%r42, %r41, %r18;
	sub.s32 	%r43, %r42, %r39;
	sub.s32 	%r138, %r43, %r36;
	mov.b32 	%r139, 0;
	mov.u64 	%rd101, %rd3;
$L__BB57_21:
	add.s64 	%rd101, %rd101, %rd2;
	add.s64 	%rd43, %rd1, -3584;
	setp.gt.u64 	%p3, %rd101, %rd43;
	@%p3 bra 	$L__BB57_23;
	add.s64 	%rd59, %rd101, %rd9;
	shl.b64 	%rd60, %rd59, 3;
	add.s64 	%rd45, %rd24, %rd60;
	// begin inline asm
	ld.global.nc.u64 %rd44, [%rd45];
	// end inline asm
	mov.b64 	%fd39, %rd44;
	add.s64 	%rd47, %rd45, 4096;
	// begin inline asm
	ld.global.nc.u64 %rd46, [%rd47];
	// end inline asm
	mov.b64 	%fd40, %rd46;
	add.s64 	%rd49, %rd45, 8192;
	// begin inline asm
	ld.global.nc.u64 %rd48, [%rd49];
	// end inline asm
	mov.b64 	%fd41, %rd48;
	add.s64 	%rd51, %rd45, 12288;
	// begin inline asm
	ld.global.nc.u64 %rd50, [%rd51];
	// end inline asm
	mov.b64 	%fd42, %rd50;
	add.s64 	%rd53, %rd45, 16384;
	// begin inline asm
	ld.global.nc.u64 %rd52, [%rd53];
	// end inline asm
	mov.b64 	%fd43, %rd52;
	add.s64 	%rd55, %rd45, 20480;
	// begin inline asm
	ld.global.nc.u64 %rd54, [%rd55];
	// end inline asm
	mov.b64 	%fd44, %rd54;
	add.s64 	%rd57, %rd45, 24576;
	// begin inline asm
	ld.global.nc.u64 %rd56, [%rd57];
	// end inline asm
	mov.b64 	%fd45, %rd56;
	add.f64 	%fd46, %fd214, %fd39;
	add.f64 	%fd47, %fd46, %fd40;
	add.f64 	%fd48, %fd47, %fd41;
	add.f64 	%fd49, %fd48, %fd42;
	add.f64 	%fd50, %fd49, %fd43;
	add.f64 	%fd51, %fd50, %fd44;
	add.f64 	%fd214, %fd51, %fd45;
	sub.s64 	%rd61, %rd1, %rd101;
	setp.lt.u64 	%p4, %rd61, %rd2;
	add.s32 	%r139, %r139, 1;
	add.s64 	%rd100, %rd100, %rd2;
	mul.wide.s32 	%rd62, %r34, 8;
	add.s64 	%rd99, %rd99, %rd62;
	sub.s32 	%r138, %r138, %r34;
	@%p4 bra 	$L__BB57_31;
	bra.uni 	$L__BB57_21;
$L__BB57_23:
	setp.le.u64 	%p5, %rd1, %rd101;
	@%p5 bra 	$L__BB57_31;
	cvt.u32.u64 	%r46, %rd101;
	sub.s32 	%r24, %r18, %r46;
	setp.ge.s32 	%p6, %r17, %r24;
	@%p6 bra 	$L__BB57_31;
	cvt.u32.u64 	%r48, %rd2;
	cvt.u32.u64 	%r49, %rd3;
	not.b32 	%r50, %r17;
	add.s32 	%r51, %r50, %r18;
	add.s32 	%r52, %r48, %r49;
	sub.s32 	%r53, %r51, %r52;
	mul.lo.s32 	%r54, %r1, %r139;
	mad.lo.s32 	%r25, %r54, -3584, %r53;
	and.b32  	%r55, %r25, 1536;
	setp.eq.s32 	%p7, %r55, 1536;
	mov.u32 	%r142, %r17;
	@%p7 bra 	$L__BB57_28;
	cvt.u16.u32 	%rs1, %r138;
	shr.u16 	%rs2, %rs1, 9;
	add.s16 	%rs3, %rs2, 1;
	cvt.u32.u16 	%r56, %rs3;
	and.b32  	%r57, %r56, 3;
	neg.s32 	%r140, %r57;
	mov.u32 	%r142, %r17;
$L__BB57_27:
	.pragma "nounroll";
	// begin inline asm
	ld.global.nc.u64 %rd63, [%rd99];
	// end inline asm
	mov.b64 	%fd53, %rd63;
	add.f64 	%fd214, %fd214, %fd53;
	add.s32 	%r142, %r142, 512;
	add.s64 	%rd99, %rd99, 4096;
	add.s32 	%r140, %r140, 1;
	setp.ne.s32 	%p8, %r140, 0;
	@%p8 bra 	$L__BB57_27;
$L__BB57_28:
	setp.lt.u32 	%p9, %r25, 1536;
	@%p9 bra 	$L__BB57_31;
	cvt.u64.u32 	%rd65, %r142;
	add.s64 	%rd66, %rd65, %rd100;
	shl.b64 	%rd67, %rd66, 3;
	add.s64 	%rd103, %rd24, %rd67;
$L__BB57_30:
	// begin inline asm
	ld.global.nc.u64 %rd68, [%rd103];
	// end inline asm
	mov.b64 	%fd54, %rd68;
	add.f64 	%fd55, %fd214, %fd54;
	add.s64 	%rd71, %rd103, 4096;
	// begin inline asm
	ld.global.nc.u64 %rd70, [%rd71];
	// end inline asm
	mov.b64 	%fd56, %rd70;
	add.f64 	%fd57, %fd55, %fd56;
	add.s64 	%rd73, %rd103, 8192;
	// begin inline asm
	ld.global.nc.u64 %rd72, [%rd73];
	// end inline asm
	mov.b64 	%fd58, %rd72;
	add.f64 	%fd59, %fd57, %fd58;
	add.s64 	%rd75, %rd103, 12288;
	// begin inline asm
	ld.global.nc.u64 %rd74, [%rd75];
	// end inline asm
	mov.b64 	%fd60, %rd74;
	add.f64 	%fd214, %fd59, %fd60;
	add.s32 	%r142, %r142, 2048;
	add.s64 	%rd103, %rd103, 16384;
	setp.lt.s32 	%p10, %r142, %r24;
	@%p10 bra 	$L__BB57_30;
$L__BB57_31:
	// begin inline asm
	mov.u32 %r58, %laneid;
	// end inline asm
	mov.b32 	%r59, 1;
	mov.b32 	%r72, 31;
	mov.b32 	%r73, -1;
	// begin inline asm
	{  .reg .u32 lo;  .reg .u32 hi;  .reg .pred p;  .reg .f64 r0;  mov.b64 %fd61, %fd214;  mov.b64 {lo, hi}, %fd214;  shfl.sync.down.b32 lo|p, lo, %r59, %r72, %r73;  shfl.sync.down.b32 hi|p, hi, %r59, %r72, %r73;  mov.b64 r0, {lo, hi};  @p add.f64 %fd61, %fd61, r0;}
	// end inline asm
	mov.b32 	%r62, 2;
	// begin inline asm
	{  .reg .u32 lo;  .reg .u32 hi;  .reg .pred p;  .reg .f64 r0;  mov.b64 %fd63, %fd61;  mov.b64 {lo, hi}, %fd61;  shfl.sync.down.b32 lo|p, lo, %r62, %r72, %r73;  shfl.sync.down.b32 hi|p, hi, %r62, %r72, %r73;  mov.b64 r0, {lo, hi};  @p add.f64 %fd63, %fd63, r0;}
	// end inline asm
	mov.b32 	%r65, 4;
	// begin inline asm
	{  .reg .u32 lo;  .reg .u32 hi;  .reg .pred p;  .reg .f64 r0;  mov.b64 %fd65, %fd63;  mov.b64 {lo, hi}, %fd63;  shfl.sync.down.b32 lo|p, lo, %r65, %r72, %r73;  shfl.sync.down.b32 hi|p, hi, %r65, %r72, %r73;  mov.b64 r0, {lo, hi};  @p add.f64 %fd65, %fd65, r0;}
	// end inline asm
	mov.b32 	%r68, 8;
	// begin inline asm
	{  .reg .u32 lo;  .reg .u32 hi;  .reg .pred p;  .reg .f64 r0;  mov.b64 %fd67, %fd65;  mov.b64 {lo, hi}, %fd65;  shfl.sync.down.b32 lo|p, lo, %r68, %r72, %r73;  shfl.sync.down.b32 hi|p, hi, %r68, %r72, %r73;  mov.b64 r0, {lo, hi};  @p add.f64 %fd67, %fd67, r0;}
	// end inline asm
	mov.b32 	%r71, 16;
	// begin inline asm
	{  .reg .u32 lo;  .reg .u32 hi;  .reg .pred p;  .reg .f64 r0;  mov.b64 %fd215, %fd67;  mov.b64 {lo, hi}, %fd67;  shfl.sync.down.b32 lo|p, lo, %r71, %r72, %r73;  shfl.sync.down.b32 hi|p, hi, %r71, %r72, %r73;  mov.b64 r0, {lo, hi};  @p add.f64 %fd215, %fd215, r0;}
	// end inline asm
	setp.ne.s32 	%p11, %r58, 0;
	@%p11 bra 	$L__BB57_33;
	shr.u32 	%r74, %r17, 2;
	and.b32  	%r75, %r74, 248;
	mov.u32 	%r76, _ZZN3cub18CUB_300001_SM_10006detail6reduce18DeviceReduceKernelINS2_10policy_hubIdyN4cuda3std3__44plusIvEEE10Policy1000EPdyS9_dNS7_10__identityEEEvT0_PT3_T1_NS0_13GridEvenShareISH_EET2_T4_E12temp_storage;
	add.s32 	%r77, %r76, %r75;
	st.shared.f64 	[%r77+16], %fd215;
$L__BB57_33:
	bar.sync 	0;
	setp.ne.s32 	%p12, %r17, 0;
	@%p12 bra 	$L__BB57_35;
	ld.shared.f64 	%fd71, [_ZZN3cub18CUB_300001_SM_10006detail6reduce18DeviceReduceKernelINS2_10policy_hubIdyN4cuda3std3__44plusIvEEE10Policy1000EPdyS9_dNS7_10__identityEEEvT0_PT3_T1_NS0_13GridEvenShareISH_EET2_T4_E12temp_storage+24];
	add.f64 	%fd72, %fd215, %fd71;
	ld.shared.f64 	%fd73, [_ZZN3cub18CUB_300001_SM_10006detail6reduce18DeviceReduceKernelINS2_10policy_hubIdyN4cuda3std3__44plusIvEEE10Policy1000EPdyS9_dNS7_10__identityEEEvT0_PT3_T1_NS0_13GridEvenShareISH_EET2_T4_E12temp_storage+32];
	add.f64 	%fd74, %fd72, %fd73;
	ld.shared.f64 	%fd75, [_ZZN3cub18CUB_300001_SM_10006detail6reduce18DeviceReduceKernelINS2_10policy_hubIdyN4cuda3std3__44plusIvEEE10Policy1000EPdyS9_dNS7_10__identityEEEvT0_PT3_T1_NS0_13GridEvenShareISH_EET2_T4_E12temp_storage+40];
	add.f64 	%fd76, %fd74, %fd75;
	ld.shared.f64 	%fd77, [_ZZN3cub18CUB_300001_SM_10006detail6reduce18DeviceReduceKernelINS2_10policy_hubIdyN4cuda3std3__44plusIvEEE10Policy1000EPdyS9_dNS7_10__identityEEEvT0_PT3_T1_NS0_13GridEvenShareISH_EET2_T4_E12temp_storage+48];
	add.f64 	%fd78, %fd76, %fd77;
	ld.shared.f64 	%fd79, [_ZZN3cub18CUB_300001_SM_10006detail6reduce18DeviceReduceKernelINS2_10policy_hubIdyN4cuda3std3__44plusIvEEE10Policy1000EPdyS9_dNS7_10__identityEEEvT0_PT3_T1_NS0_13GridEvenShareISH_EET2_T4_E12temp_storage+56];
	add.f64 	%fd80, %fd78, %fd79;
	ld.shared.f64 	%fd81, [_ZZN3cub18CUB_300001_SM_10006detail6reduce18DeviceReduceKernelINS2_10policy_hubIdyN4cuda3std3__44plusIvEEE10Policy1000EPdyS9_dNS7_10__identityEEEvT0_PT3_T1_NS0_13GridEvenShareISH_EET2_T4_E12temp_storage+64];
	add.f64 	%fd82, %fd80, %fd81;
	ld.shared.f64 	%fd83, [_ZZN3cub18CUB_300001_SM_10006detail6reduce18DeviceReduceKernelINS2_10policy_hubIdyN4cuda3std3__44plusIvEEE10Policy1000EPdyS9_dNS7_10__identityEEEvT0_PT3_T1_NS0_13GridEvenShareISH_EET2_T4_E12temp_storage+72];
	add.f64 	%fd84, %fd82, %fd83;
	ld.shared.f64 	%fd85, [_ZZN3cub18CUB_300001_SM_10006detail6reduce18DeviceReduceKernelINS2_10policy_hubIdyN4cuda3std3__44plusIvEEE10Policy1000EPdyS9_dNS7_10__identityEEEvT0_PT3_T1_NS0_13GridEvenShareISH_EET2_T4_E12temp_storage+80];
	add.f64 	%fd86, %fd84, %fd85;
	ld.shared.f64 	%fd87, [_ZZN3cub18CUB_300001_SM_10006detail6reduce18DeviceReduceKernelINS2_10policy_hubIdyN4cuda3std3__44plusIvEEE10Policy1000EPdyS9_dNS7_10__identityEEEvT0_PT3_T1_NS0_13GridEvenShareISH_EET2_T4_E12temp_storage+88];
	add.f64 	%fd88, %fd86, %fd87;
	ld.shared.f64 	%fd89, [_ZZN3cub18CUB_300001_SM_10006detail6reduce18DeviceReduceKernelINS2_10policy_hubIdyN4cuda3std3__44plusIvEEE10Policy1000EPdyS9_dNS7_10__identityEEEvT0_PT3_T1_NS0_13GridEvenShareISH_EET2_T4_E12temp_storage+96];
	add.f64 	%fd90, %fd88, %fd89;
	ld.shared.f64 	%fd91, [_ZZN3cub18CUB_300001_SM_10006detail6reduce18DeviceReduceKernelINS2_10policy_hubIdyN4cuda3std3__44plusIvEEE10Policy1000EPdyS9_dNS7_10__identityEEEvT0_PT3_T1_NS0_13GridEvenShareISH_EET2_T4_E12temp_storage+104];
	add.f64 	%fd92, %fd90, %fd91;
	ld.shared.f64 	%fd93, [_ZZN3cub18CUB_300001_SM_10006detail6reduce18DeviceReduceKernelINS2_10policy_hubIdyN4cuda3std3__44plusIvEEE10Policy1000EPdyS9_dNS7_10__identityEEEvT0_PT3_T1_NS0_13GridEvenShareISH_EET2_T4_E12temp_storage+112];
	add.f64 	%fd94, %fd92, %fd93;
	ld.shared.f64 	%fd95, [_ZZN3cub18CUB_300001_SM_10006detail6reduce18DeviceReduceKernelINS2_10policy_hubIdyN4cuda3std3__44plusIvEEE10Policy1000EPdyS9_dNS7_10__identityEEEvT0_PT3_T1_NS0_13GridEvenShareISH_EET2_T4_E12temp_storage+120];
	add.f64 	%fd96, %fd94, %fd95;
	ld.shared.f64 	%fd97, [_ZZN3cub18CUB_300001_SM_10006detail6reduce18DeviceReduceKernelINS2_10policy_hubIdyN4cuda3std3__44plusIvEEE10Policy1000EPdyS9_dNS7_10__identityEEEvT0_PT3_T1_NS0_13GridEvenShareISH_EET2_T4_E12temp_storage+128];
	add.f64 	%fd98, %fd96, %fd97;
	ld.shared.f64 	%fd99, [_ZZN3cub18CUB_300001_SM_10006detail6reduce18DeviceReduceKernelINS2_10policy_hubIdyN4cuda3std3__44plusIvEEE10Policy1000EPdyS9_dNS7_10__identityEEEvT0_PT3_T1_NS0_13GridEvenShareISH_EET2_T4_E12temp_storage+136];
	add.f64 	%fd215, %fd98, %fd99;
$L__BB57_35:
	mov.u32 	%r132, %tid.x;
	setp.ne.s32 	%p40, %r132, 0;
	@%p40 bra 	$L__BB57_37;
	ld.param.u64 	%rd97, [_ZN3cub18CUB_300001_SM_10006detail6reduce18DeviceReduceKernelINS2_10policy_hubIdyN4cuda3std3__44plusIvEEE10Policy1000EPdyS9_dNS7_10__identityEEEvT0_PT3_T1_NS0_13GridEvenShareISH_EET2_T4__param_1];
	cvta.to.global.u64 	%rd94, %rd97;
	mul.wide.u32 	%rd95, %r2, 8;
	add.s64 	%rd96, %rd94, %rd95;
	st.global.f64 	[%rd96], %fd215;
$L__BB57_37:
	ret;

}
	// .globl	_ZN3cub18CUB_300001_SM_10006detail6reduce28DeviceReduceSingleTileKernelINS2_10policy_hubIdyN4cuda3std3__44plusIvEEE10Policy1000EPdSC_iS9_ddNS7_10__identityEEEvT0_T1_T2_T3_T4_T6_
.visible .entry _ZN3cub18CUB_300001_SM_10006detail6reduce28DeviceReduceSingleTileKernelINS2_10policy_hubIdyN4cuda3std3__44plusIvEEE10Policy1000EPdSC_iS9_ddNS7_10__identityEEEvT0_T1_T2_T3_T4_T6_(
	.param .u64 .ptr .align 1 _ZN3cub18CUB_300001_SM_10006detail6reduce28DeviceReduceSingleTileKernelINS2_10policy_hubIdyN4cuda3std3__44plusIvEEE10Policy1000EPdSC_iS9_ddNS7_10__identityEEEvT0_T1_T2_T3_T4_T6__param_0,
	.param .u64 .ptr .align 1 _ZN3cub18CUB_300001_SM_10006detail6reduce28DeviceReduceSingleTileKernelINS2_10policy_hubIdyN4cuda3std3__44plusIvEEE10Policy1000EPdSC_iS9_ddNS7_10__identityEEEvT0_T1_T2_T3_T4_T6__param_1,
	.param .u32 _ZN3cub18CUB_300001_SM_10006detail6reduce28DeviceReduceSingleTileKernelINS2_10policy_hubIdyN4cuda3std3__44plusIvEEE10Policy1000EPdSC_iS9_ddNS7_10__identityEEEvT0_T1_T2_T3_T4_T6__param_2,
	.param .align 1 .b8 _ZN3cub18CUB_300001_SM_10006detail6reduce28DeviceReduceSingleTileKernelINS2_10policy_hubIdyN4cuda3std3__44plusIvEEE10Policy1000EPdSC_iS9_ddNS7_10__identityEEEvT0_T1_T2_T3_T4_T6__param_3[1],
	.param .f64 _ZN3cub18CUB_300001_SM_10006detail6reduce28DeviceReduceSingleTileKernelINS2_10policy_hubIdyN4cuda3std3__44plusIvEEE10Policy1000EPdSC_iS9_ddNS7_10__identityEEEvT0_T1_T2_T3_T4_T6__param_4,
	.param .align 1 .b8 _ZN3cub18CUB_300001_SM_10006detail6reduce28DeviceReduceSingleTileKernelINS2_10policy_hubIdyN4cuda3std3__44plusIvEEE10Policy1000EPdSC_iS9_ddNS7_10__identityEEEvT0_T1_T2_T3_T4_T6__param_5[1]
)
.maxntid 512
.minnctapersm 1
{
	.reg .pred 	%p<43>;
	.reg .b32 	%r<129>;
	.reg .b64 	%rd<74>;
	.reg .b64 	%fd<220>;
	// demoted variable
	.shared .align 8 .b8 _ZZN3cub18CUB_300001_SM_10006detail6reduce28DeviceReduceSingleTileKernelINS2_10policy_hubIdyN4cuda3std3__44plusIvEEE10Policy1000EPdSC_iS9_ddNS7_10__identityEEEvT0_T1_T2_T3_T4_T6_E12temp_storage[152];
	ld.param.u64 	%rd8, [_ZN3cub18CUB_300001_SM_10006detail6reduce28DeviceReduceSingleTileKernelINS2_10policy_hubIdyN4cuda3std3__44plusIvEEE10Policy1000EPdSC_iS9_ddNS7_10__identityEEEvT0_T1_T2_T3_T4_T6__param_0];
	ld.param.u64 	%rd9, [_ZN3cub18CUB_300001_SM_10006detail6reduce28DeviceReduceSingleTileKernelINS2_10policy_hubIdyN4cuda3std3__44plusIvEEE10Policy1000EPdSC_iS9_ddNS7_10__identityEEEvT0_T1_T2_T3_T4_T6__param_1];
	ld.param.u32 	%r34, [_ZN3cub18CUB_300001_SM_10006detail6reduce28DeviceReduceSingleTileKernelINS2_10policy_hubIdyN4cuda3std3__44plusIvEEE10Policy1000EPdSC_iS9_ddNS7_10__identityEEEvT0_T1_T2_T3_T4_T6__param_2];
	ld.param.f64 	%fd28, [_ZN3cub18CUB_300001_SM_10006detail6reduce28DeviceReduceSingleTileKernelINS2_10policy_hubIdyN4cuda3std3__44plusIvEEE10Policy1000EPdSC_iS9_ddNS7_10__identityEEEvT0_T1_T2_T3_T4_T6__param_4];
	cvta.to.global.u64 	%rd1, %rd9;
	setp.ne.s32 	%p1, %r34, 0;
	@%p1 bra 	$L__BB58_3;
	mov.u32 	%r115, %tid.x;
	setp.ne.s32 	%p42, %r115, 0;
	@%p42 bra 	$L__BB58_39;
	st.global.f64 	[%rd1], %fd28;
	bra.uni 	$L__BB58_39;
$L__BB58_3:
	setp.gt.s32 	%p2, %r34, 3583;
	@%p2 bra 	$L__BB58_21;
	mov.u32 	%r1, %tid.x;
	setp.ge.s32 	%p14, %r1, %r34;
	mov.f64 	%fd211, 0d0000000000000000;
	mov.u32 	%r119, %r1;
	@%p14 bra 	$L__BB58_6;
	mul.wide.u32 	%rd59, %r1, 8;
	add.s64 	%rd58, %rd8, %rd59;
	// begin inline asm
	ld.global.nc.u64 %rd57, [%rd58];
	// end inline asm
	mov.b64 	%fd211, %rd57;
	add.s32 	%r119, %r1, 512;
$L__BB58_6:
	setp.ge.s32 	%p15, %r119, %r34;
	@%p15 bra 	$L__BB58_12;
	not.b32 	%r65, %r119;
	add.s32 	%r4, %r34, %r65;
	and.b32  	%r66, %r4, 1536;
	setp.eq.s32 	%p16, %r66, 1536;
	@%p16 bra 	$L__BB58_10;
	mul.wide.u32 	%rd60, %r119, 8;
	add.s64 	%rd72, %rd8, %rd60;
	shr.u32 	%r67, %r4, 9;
	add.s32 	%r68, %r67, 1;
	and.b32  	%r69, %r68, 3;
	neg.s32 	%r117, %r69;
$L__BB58_9:
	.pragma "nounroll";
	// begin inline asm
	ld.global.nc.u64 %rd61, [%rd72];
	// end inline asm
	mov.b64 	%fd104, %rd61;
	add.f64 	%fd211, %fd211, %fd104;
	add.s32 	%r119, %r119, 512;
	add.s64 	%rd72, %rd72, 4096;
	add.s32 	%r117, %r117, 1;
	setp.ne.s32 	%p17, %r117, 0;
	@%p17 bra 	$L__BB58_9;
$L__BB58_10:
	setp.lt.u32 	%p18, %r4, 1536;
	@%p18 bra 	$L__BB58_12;
$L__BB58_11:
	mul.wide.s32 	%rd71, %r119, 8;
	add.s64 	%rd64, %rd8, %rd71;
	// begin inline asm
	ld.global.nc.u64 %rd63, [%rd64];
	// end inline asm
	mov.b64 	%fd105, %rd63;
	add.f64 	%fd106, %fd211, %fd105;
	add.s64 	%rd66, %rd64, 4096;
	// begin inline asm
	ld.global.nc.u64 %rd65, [%rd66];
	// end inline asm
	mov.b64 	%fd107, %rd65;
	add.f64 	%fd108, %fd106, %fd107;
	add.s64 	%rd68, %rd64, 8192;
	// begin inline asm
	ld.global.nc.u64 %rd67, [%rd68];
	// end inline asm
	mov.b64 	%fd109, %rd67;
	add.f64 	%fd110, %fd108, %fd109;
	add.s64 	%rd70, %rd64, 12288;
	// begin inline asm
	ld.global.nc.u64 %rd69, [%rd70];
	// end inline asm
	mov.b64 	%fd111, %rd69;
	add.f64 	%fd211, %fd110, %fd111;
	add.s32 	%r119, %r119, 2048;
	setp.lt.s32 	%p19, %r119, %r34;
	@%p19 bra 	$L__BB58_11;
$L__BB58_12:
	setp.lt.s32 	%p20, %r34, 512;
	@%p20 bra 	$L__BB58_17;
	// begin inline asm
	mov.u32 %r94, %laneid;
	// end inline asm
	mov.b32 	%r95, 1;
	mov.b32 	%r108, 31;
	mov.b32 	%r109, -1;
	// begin inline asm
	{  .reg .u32 lo;  .reg .u32 hi;  .reg .pred p;  .reg .f64 r0;  mov.b64 %fd166, %fd211;  mov.b64 {lo, hi}, %fd211;  shfl.sync.down.b32 lo|p, lo, %r95, %r108, %r109;  shfl.sync.down.b32 hi|p, hi, %r95, %r108, %r109;  mov.b64 r0, {lo, hi};  @p add.f64 %fd166, %fd166, r0;}
	// end inline asm
	mov.b32 	%r98, 2;
	// begin inline asm
	{  .reg .u32 lo;  .reg .u32 hi;  .reg .pred p;  .reg .f64 r0;  mov.b64 %fd168, %fd166;  mov.b64 {lo, hi}, %fd166;  shfl.sync.down.b32 lo|p, lo, %r98, %r108, %r109;  shfl.sync.down.b32 hi|p, hi, %r98, %r108, %r109;  mov.b64 r0, {lo, hi};  @p add.f64 %fd168, %fd168, r0;}
	// end inline asm
	mov.b32 	%r101, 4;
	// begin inline asm
	{  .reg .u32 lo;  .reg .u32 hi;  .reg .pred p;  .reg .f64 r0;  mov.b64 %fd170, %fd168;  mov.b64 {lo, hi}, %fd168;  shfl.sync.down.b32 lo|p, lo, %r101, %r108, %r109;  shfl.sync.down.b32 hi|p, hi, %r101, %r108, %r109;  mov.b64 r0, {lo, hi};  @p add.f64 %fd170, %fd170, r0;}
	// end inline asm
	mov.b32 	%r104, 8;
	// begin inline asm
	{  .reg .u32 lo;  .reg .u32 hi;  .reg .pred p;  .reg .f64 r0;  mov.b64 %fd172, %fd170;  mov.b64 {lo, hi}, %fd170;  shfl.sync.down.b32 lo|p, lo, %r104, %r108, %r109;  shfl.sync.down.b32 hi|p, hi, %r104, %r108, %r109;  mov.b64 r0, {lo, hi};  @p add.f64 %fd172, %fd172, r0;}
	// end inline asm
	mov.b32 	%r107, 16;
	// begin inline asm
	{  .reg .u32 lo;  .reg .u32 hi;  .reg .pred p;  .reg .f64 r0;  mov.b64 %fd219, %fd172;  mov.b64 {lo, hi}, %fd172;  shfl.sync.down.b32 lo|p, lo, %r107, %r108, %r109;  shfl.sync.down.b32 hi|p, hi, %r107, %r108, %r109;  mov.b64 r0, {lo, hi};  @p add.f64 %fd219, %fd219, r0;}
	// end inline asm
	setp.ne.s32 	%p39, %r94, 0;
	@%p39 bra 	$L__BB58_15;
	shr.u32 	%r110, %r1, 2;
	and.b32  	%r111, %r110, 248;
	mov.u32 	%r112, _ZZN3cub18CUB_300001_SM_10006detail6reduce28DeviceReduceSingleTileKernelINS2_10policy_hubIdyN4cuda3std3__44plusIvEEE10Policy1000EPdSC_iS9_ddNS7_10__identityEEEvT0_T1_T2_T3_T4_T6_E12temp_storage;
	add.s32 	%r113, %r112, %r111;
	st.shared.f64 	[%r113+16], %fd219;
$L__BB58_15:
	bar.sync 	0;
	setp.ne.s32 	%p40, %r1, 0;
	@%p40 bra 	$L__BB58_37;
	ld.shared.f64 	%fd176, [_ZZN3cub18CUB_300001_SM_10006detail6reduce28DeviceReduceSingleTileKernelINS2_10policy_hubIdyN4cuda3std3__44plusIvEEE10Policy1000EPdSC_iS9_ddNS7_10__identityEEEvT0_T1_T2_T3_T4_T6_E12temp_storage+24];
	add.f64 	%fd177, %fd219, %fd176;
	ld.shared.f64 	%fd178, [_ZZN3cub18CUB_300001_SM_10006detail6reduce28DeviceReduceSingleTileKernelINS2_10policy_hubIdyN4cuda3std3__44plusIvEEE10Policy1000EPdSC_iS9_ddNS7_10__identityEEEvT0_T1_T2_T3_T4_T6_E12temp_storage+32];
	add.f64 	%fd179, %fd177, %fd178;
	ld.shared.f64 	%fd180, [_ZZN3cub18CUB_300001_SM_10006detail6reduce28DeviceReduceSingleTileKernelINS2_10policy_hubIdyN4cuda3std3__44plusIvEEE10Policy1000EPdSC_iS9_ddNS7_10__identityEEEvT0_T1_T2_T3_T4_T6_E12temp_storage+40];
	add.f64 	%fd181, %fd179, %fd180;
	ld.shared.f64 	%fd182, [_ZZN3cub18CUB_300001_SM_10006detail6reduce28DeviceReduceSingleTileKernelINS2_10policy_hubIdyN4cuda3std3__44plusIvEEE10Policy1000EPdSC_iS9_ddNS7_10__identityEEEvT0_T1_T2_T3_T4_T6_E12temp_storage+48];
	add.f64 	%fd183, %fd181, %fd182;
	ld.shared.f64 	%fd184, [_ZZN3cub18CUB_300001_SM_10006detail6reduce28DeviceReduceSingleTileKernelINS2_10policy_hubIdyN4cuda3std3__44plusIvEEE10Policy1000EPdSC_iS9_ddNS7_10__identityEEEvT0_T1_T2_T3_T4_T6_E12temp_storage+56];
	add.f64 	%fd185, %fd183, %fd184;
	ld.shared.f64 	%fd186, [_ZZN3cub18CUB_300001_SM_10006detail6reduce28DeviceReduceSingleTileKernelINS2_10policy_hubIdyN4cuda3std3__44plusIvEEE10Policy1000EPdSC_iS9_ddNS7_10__identityEEEvT0_T1_T2_T3_T4_T6_E12temp_storage+64];
	add.f64 	%fd187, %fd185, %fd186;
	ld.shared.f64 	%fd188, [_ZZN3cub18CUB_300001_SM_10006detail6reduce28DeviceReduceSingleTileKernelINS2_10policy_hubIdyN4cuda3std3__44plusIvEEE10Policy1000EPdSC_iS9_ddNS7_10__identityEEEvT0_T1_T2_T3_T4_T6_E12temp_storage+72];
	add.f64 	%fd189, %fd187, %fd188;
	ld.shared.f64 	%fd190, [_ZZN3cub18CUB_300001_SM_10006detail6reduce28DeviceReduceSingleTileKernelINS2_10policy_hubIdyN4cuda3std3__44plusIvEEE10Policy1000EPdSC_iS9_ddNS7_10__identityEEEvT0_T1_T2_T3_T4_T6_E12temp_storage+80];
	add.f64 	%fd191, %fd189, %fd190;
	ld.shared.f64 	%fd192, [_ZZN3cub18CUB_300001_SM_10006detail6reduce28DeviceReduceSingleTileKernelINS2_10policy_hubIdyN4cuda3std3__44plusIvEEE10Policy1000EPdSC_iS9_ddNS7_10__identityEEEvT0_T1_T2_T3_T4_T6_E12temp_storage+88];
	add.f64 	%fd193, %fd191, %fd192;
	ld.shared.f64 	%fd194, [_ZZN3cub18CUB_300001_SM_10006detail6reduce28DeviceReduceSingleTileKernelINS2_10policy_hubIdyN4cuda3std3__44plusIvEEE10Policy1000EPdSC_iS9_ddNS7_10__identityEEEvT0_T1_T2_T3_T4_T6_E12temp_storage+96];
	add.f64 	%fd195, %fd193, %fd194;
	ld.shared.f64 	%fd196, [_ZZN3cub18CUB_300001_SM_10006detail6reduce28DeviceReduceSingleTileKernelINS2_10policy_hubIdyN4cuda3std3__44plusIvEEE10Policy1000EPdSC_iS9_ddNS7_10__identityEEEvT0_T1_T2_T3_T4_T6_E12temp_storage+104];
	add.f64 	%fd197, %fd195, %fd196;
	ld.shared.f64 	%fd198, [_ZZN3cub18CUB_300001_SM_10006detail6reduce28DeviceReduceSingleTileKernelINS2_10policy_hubIdyN4cuda3std3__44plusIvEEE10Policy1000EPdSC_iS9_ddNS7_10__identityEEEvT0_T1_T2_T3_T4_T6_E12temp_storage+112];
	add.f64 	%fd199, %fd197, %fd198;
	ld.shared.f64 	%fd200, [_ZZN3cub18CUB_300001_SM_10006detail6reduce28DeviceReduceSingleTileKernelINS2_10policy_hubIdyN4cuda3std3__44plusIvEEE10Policy1000EPdSC_iS9_ddNS7_10__identityEEEvT0_T1_T2_T3_T4_T6_E12temp_storage+120];
	add.f64 	%fd201, %fd199, %fd200;
	ld.shared.f64 	%fd202, [_ZZN3cub18CUB_300001_SM_10006detail6reduce28DeviceReduceSingleTileKernelINS2_10policy_hubIdyN4cuda3std3__44plusIvEEE10Policy1000EPdSC_iS9_ddNS7_10__identityEEEvT0_T1_T2_T3_T4_T6_E12temp_storage+128];
	add.f64 	%fd203, %fd201, %fd202;
	ld.shared.f64 	%fd204, [_ZZN3cub18CUB_300001_SM_10006detail6reduce28DeviceReduceSingleTileKernelINS2_10policy_hubIdyN4cuda3std3__44plusIvEEE10Policy1000EPdSC_iS9_ddNS7_10__identityEEEvT0_T1_T2_T3_T4_T6_E12temp_storage+136];
	add.f64 	%fd219, %fd203, %fd204;
	bra.uni 	$L__BB58_37;
$L__BB58_17:
	// begin inline asm
	mov.u32 %r70, %laneid;
	// end inline asm
	and.b32  	%r86, %r1, 992;
	add.s32 	%r87, %r86, 32;
	setp.gt.s32 	%p21, %r87, %r34;
	not.b32 	%r88, %r86;
	add.s32 	%r89, %r34, %r88;
	selp.b32 	%r84, %r89, 31, %p21;
	mov.b32 	%r71, 1;
	mov.b32 	%r85, -1;
	// begin inline asm
	{  .reg .u32 lo;  .reg .u32 hi;  .reg .pred p;  .reg .f64 r0;  mov.b64 %fd112, %fd211;  mov.b64 {lo, hi}, %fd211;  shfl.sync.down.b32 lo|p, lo, %r71, %r84, %r85;  shfl.sync.down.b32 hi|p, hi, %r71, %r84, %r85;  mov.b64 r0, {lo, hi};  @p add.f64 %fd112, %fd112, r0;}
	// end inline asm
	mov.b32 	%r74, 2;
	// begin inline asm
	{  .reg .u32 lo;  .reg .u32 hi;  .reg .pred p;  .reg .f64 r0;  mov.b64 %fd114, %fd112;  mov.b64 {lo, hi}, %fd112;  shfl.sync.down.b32 lo|p, lo, %r74, %r84, %r85;  shfl.sync.down.b32 hi|p, hi, %r74, %r84, %r85;  mov.b64 r0, {lo, hi};  @p add.f64 %fd114, %fd114, r0;}
	// end inline asm
	mov.b32 	%r77, 4;
	// begin inline asm
	{  .reg .u32 lo;  .reg .u32 hi;  .reg .pred p;  .reg .f64 r0;  mov.b64 %fd116, %fd114;  mov.b64 {lo, hi}, %fd114;  shfl.sync.down.b32 lo|p, lo, %r77, %r84, %r85;  shfl.sync.down.b32 hi|p, hi, %r77, %r84, %r85;  mov.b64 r0, {lo, hi};  @p add.f64 %fd116, %fd116, r0;}
	// end inline asm
	mov.b32 	%r80, 8;
	// begin inline asm
	{  .reg .u32 lo;  .reg .u32 hi;  .reg .pred p;  .reg .f64 r0;  mov.b64 %fd118, %fd116;  mov.b64 {lo, hi}, %fd116;  shfl.sync.down.b32 lo|p, lo, %r80, %r84, %r85;  shfl.sync.down.b32 hi|p, hi, %r80, %r84, %r85;  mov.b64 r0, {lo, hi};  @p add.f64 %fd118, %fd118, r0;}
	// end inline asm
	mov.b32 	%r83, 16;
	// begin inline asm
	{  .reg .u32 lo;  .reg .u32 hi;  .reg .pred p;  .reg .f64 r0;  mov.b64 %fd219, %fd118;  mov.b64 {lo, hi}, %fd118;  shfl.sync.down.b32 lo|p, lo, %r83, %r84, %r85;  shfl.sync.down.b32 hi|p, hi, %r83, %r84, %r85;  mov.b64 r0, {lo, hi};  @p add.f64 %fd219, %fd219, r0;}
	// end inline asm
	setp.ne.s32 	%p22, %r70, 0;
	@%p22 bra 	$L__BB58_19;
	shr.u32 	%r90, %r1, 2;
	and.b32  	%r91, %r90, 248;
	mov.u32 	%r92, _ZZN3cub18CUB_300001_SM_10006detail6reduce28DeviceReduceSingleTileKernelINS2_10policy_hubIdyN4cuda3std3__44plusIvEEE10Policy1000EPdSC_iS9_ddNS7_10__identityEEEvT0_T1_T2_T3_T4_T6_E12temp_storage;
	add.s32 	%r93, %r92, %r91;
	st.shared.f64 	[%r93+16], %fd219;
$L__BB58_19:
	bar.sync 	0;
	setp.ne.s32 	%p23, %r1, 0;
	@%p23 bra 	$L__BB58_37;
	setp.gt.s32 	%p24, %r34, 32;
	ld.shared.f64 	%fd122, [_ZZN3cub18CUB_300001_SM_10006detail6reduce28DeviceReduceSingleTileKernelINS2_10policy_hubIdyN4cuda3std3__44plusIvEEE10Policy1000EPdSC_iS9_ddNS7_10__identityEEEvT0_T1_T2_T3_T4_T6_E12temp_storage+24];
	add.f64 	%fd123, %fd219, %fd122;
	selp.f64 	%fd124, %fd123, %fd219, %p24;
	setp.gt.s32 	%p25, %r34, 64;
	ld.shared.f64 	%fd125, [_ZZN3cub18CUB_300001_SM_10006detail6reduce28DeviceReduceSingleTileKernelINS2_10policy_hubIdyN4cuda3std3__44plusIvEEE10Policy1000EPdSC_iS9_ddNS7_10__identityEEEvT0_T1_T2_T3_T4_T6_E12temp_storage+32];
	add.f64 	%fd126, %fd125, %fd124;
	selp.f64 	%fd127, %fd126, %fd124, %p25;
	setp.gt.s32 	%p26, %r34, 96;
	ld.shared.f64 	%fd128, [_ZZN3cub18CUB_300001_SM_10006detail6reduce28DeviceReduceSingleTileKernelINS2_10policy_hubIdyN4cuda3std3__44plusIvEEE10Policy1000EPdSC_iS9_ddNS7_10__identityEEEvT0_T1_T2_T3_T4_T6_E12temp_storage+40];
	add.f64 	%fd129, %fd128, %fd127;
	selp.f64 	%fd130, %fd129, %fd127, %p26;
	setp.gt.s32 	%p27, %r34, 128;
	ld.shared.f64 	%fd131, [_ZZN3cub18CUB_300001_SM_10006detail6reduce28DeviceReduceSingleTileKernelINS2_10policy_hubIdyN4cuda3std3__44plusIvEEE10Policy1000EPdSC_iS9_ddNS7_10__identityEEEvT0_T1_T2_T3_T4_T6_E12temp_storage+48];
	add.f64 	%fd132, %fd131, %fd130;
	selp.f64 	%fd133, %fd132, %fd130, %p27;
	setp.gt.s32 	%p28, %r34, 160;
	ld.shared.f64 	%fd134, [_ZZN3cub18CUB_300001_SM_10006detail6reduce28DeviceReduceSingleTileKernelINS2_10policy_hubIdyN4cuda3std3__44plusIvEEE10Policy1000EPdSC_iS9_ddNS7_10__identityEEEvT0_T1_T2_T3_T4_T6_E12temp_storage+56];
	add.f64 	%fd135, %fd134, %fd133;
	selp.f64 	%fd136, %fd135, %fd133, %p28;
	setp.gt.s32 	%p29, %r34, 192;
	ld.shared.f64 	%fd137, [_ZZN3cub18CUB_300001_SM_10006detail6reduce28DeviceReduceSingleTileKernelINS2_10policy_hubIdyN4cuda3std3__44plusIvEEE10Policy1000EPdSC_iS9_ddNS7_10__identityEEEvT0_T1_T2_T3_T4_T6_E12temp_storage+64];
	add.f64 	%fd138, %fd137, %fd136;
	selp.f64 	%fd139, %fd138, %fd136, %p29;
	setp.gt.s32 	%p30, %r34, 224;
	ld.shared.f64 	%fd140, [_ZZN3cub18CUB_300001_SM_10006detail6reduce28DeviceReduceSingleTileKernelINS2_10policy_hubIdyN4cuda3std3__44plusIvEEE10Policy1000EPdSC_iS9_ddNS7_10__identityEEEvT0_T1_T2_T3_T4_T6_E12temp_storage+72];
	add.f64 	%fd141, %fd140, %fd139;
	selp.f64 	%fd142, %fd141, %fd139, %p30;
	setp.gt.s32 	%p31, %r34, 256;
	ld.shared.f64 	%fd143, [_ZZN3cub18CUB_300001_SM_10006detail6reduce28DeviceReduceSingleTileKernelINS2_10policy_hubIdyN4cuda3std3__44plusIvEEE10Policy1000EPdSC_iS9_ddNS7_10__identityEEEvT0_T1_T2_T3_T4_T6_E12temp_storage+80];
	add.f64 	%fd144, %fd143, %fd142;
	selp.f64 	%fd145, %fd144, %fd142, %p31;
	setp.gt.s32 	%p32, %r34, 288;
	ld.shared.f64 	%fd146, [_ZZN3cub18CUB_300001_SM_10006detail6reduce28DeviceReduceSingleTileKernelINS2_10policy_hubIdyN4cuda3std3__44plusIvEEE10Policy1000EPdSC_iS9_ddNS7_10__identityEEEvT0_T1_T2_T3_T4_T6_E12temp_storage+88];
	add.f64 	%fd147, %fd146, %fd145;
	selp.f64 	%fd148, %fd147, %fd145, %p32;
	setp.gt.s32 	%p33, %r34, 320;
	ld.shared.f64 	%fd149, [_ZZN3cub18CUB_300001_SM_10006detail6reduce28DeviceReduceSingleTileKernelINS2_10policy_hubIdyN4cuda3std3__44plusIvEEE10Policy1000EPdSC_iS9_ddNS7_10__identityEEEvT0_T1_T2_T3_T4_T6_E12temp_storage+96];
	add.f64 	%fd150, %fd149, %fd148;
	selp.f64 	%fd151, %fd150, %fd148, %p33;
	setp.gt.s32 	%p34, %r34, 352;
	ld.shared.f64 	%fd152, [_ZZN3cub18CUB_300001_SM_10006detail6reduce28DeviceReduceSingleTileKernelINS2_10policy_hubIdyN4cuda3std3__44plusIvEEE10Policy1000EPdSC_iS9_ddNS7_10__identityEEEvT0_T1_T2_T3_T4_T6_E12temp_storage+104];
	add.f64 	%fd153, %fd152, %fd151;
	selp.f64 	%fd154, %fd153, %fd151, %p34;
	setp.gt.s32 	%p35, %r34, 384;
	ld.shared.f64 	%fd155, [_ZZN3cub18CUB_300001_SM_10006detail6reduce28DeviceReduceSingleTileKernelINS2_10policy_hubIdyN4cuda3std3__44plusIvEEE10Policy1000EPdSC_iS9_ddNS7_10__identityEEEvT0_T1_T2_T3_T4_T6_E12temp_storage+112];
	add.f64 	%fd156, %fd155, %fd154;
	selp.f64 	%fd157, %fd156, %fd154, %p35;
	setp.gt.s32 	%p36, %r34, 416;
	ld.shared.f64 	%fd158, [_ZZN3cub18CUB_300001_SM_10006detail6reduce28DeviceReduceSingleTileKernelINS2_10policy_hubIdyN4cuda3std3__44plusIvEEE10Policy1000EPdSC_iS9_ddNS7_10__identityEEEvT0_T1_T2_T3_T4_T6_E12temp_storage+120];
	add.f64 	%fd159, %fd158, %fd157;
	selp.f64 	%fd160, %fd159, %fd157, %p36;
	setp.gt.s32 	%p37, %r34, 448;
	ld.shared.f64 	%fd161, [_ZZN3cub18CUB_300001_SM_10006detail6reduce28DeviceReduceSingleTileKernelINS2_10policy_hubIdyN4cuda3std3__44plusIvEEE10Policy1000EPdSC_iS9_ddNS7_10__identityEEEvT0_T1_T2_T3_T4_T6_E12temp_storage+128];
	add.f64 	%fd162, %fd161, %fd160;
	selp.f64 	%fd163, %fd162, %fd160, %p37;
	setp.gt.s32 	%p38, %r34, 480;
	ld.shared.f64 	%fd164, [_ZZN3cub18CUB_300001_SM_10006detail6reduce28DeviceReduceSingleTileKernelINS2_10policy_hubIdyN4cuda3std3__44plusIvEEE10Policy1000EPdSC_iS9_ddNS7_10__identityEEEvT0_T1_T2_T3_T4_T6_E12temp_storage+136];
	add.f64 	%fd165, %fd164, %fd163;
	selp.f64 	%fd219, %fd165, %fd163, %p38;
	bra.uni 	$L__BB58_37;
$L__BB58_21:
	mov.u32 	%r13, %tid.x;
	mul.wide.u32 	%rd24, %r13, 8;
	add.s64 	%rd11, %rd8, %rd24;
	// begin inline asm
	ld.global.nc.u64 %rd10, [%rd11];
	// end inline asm
	mov.b64 	%fd29, %rd10;
	add.s64 	%rd13, %rd11, 4096;
	// begin inline asm
	ld.global.nc.u64 %rd12, [%rd13];
	// end inline asm
	mov.b64 	%fd30, %rd12;
	add.s64 	%rd15, %rd11, 8192;
	// begin inline asm
	ld.global.nc.u64 %rd14, [%rd15];
	// end inline asm
	mov.b64 	%fd31, %rd14;
	add.s64 	%rd17, %rd11, 12288;
	// begin inline asm
	ld.global.nc.u64 %rd16, [%rd17];
	// end inline asm
	mov.b64 	%fd32, %rd16;
	add.s64 	%rd19, %rd11, 16384;
	// begin inline asm
	ld.global.nc.u64 %rd18, [%rd19];
	// end inline asm
	mov.b64 	%fd33, %rd18;
	add.s64 	%rd21, %rd11, 20480;
	// begin inline asm
	ld.global.nc.u64 %rd20, [%rd21];
	// end inline asm
	mov.b64 	%fd34, %rd20;
	add.s64 	%rd23, %rd11, 24576;
	// begin inline asm
	ld.global.nc.u64 %rd22, [%rd23];
	// end inline asm
	mov.b64 	%fd35, %rd22;
	add.f64 	%fd36, %fd29, %fd30;
	add.f64 	%fd37, %fd36, %fd31;
	add.f64 	%fd38, %fd37, %fd32;
	add.f64 	%fd39, %fd38, %fd33;
	add.f64 	%fd40, %fd39, %fd34;
	add.f64 	%fd218, %fd40, %fd35;
	setp.lt.u32 	%p3, %r34, 7168;
	mov.b32 	%r122, 3584;
	@%p3 bra 	$L__BB58_25;
	add.s32 	%r14, %r34, -3584;
	mov.b32 	%r122, 3584;
$L__BB58_23:
	add.s32 	%r37, %r122, %r13;
	mul.wide.u32 	%rd39, %r37, 8;
	add.s64 	%rd26, %rd8, %rd39;
	// begin inline asm
	ld.global.nc.u64 %rd25, [%rd26];
	// end inline asm
	mov.b64 	%fd41, %rd25;
	add.s64 	%rd28, %rd26, 4096;
	// begin inline asm
	ld.global.nc.u64 %rd27, [%rd28];
	// end inline asm
	mov.b64 	%fd42, %rd27;
	add.s64 	%rd30, %rd26, 8192;
	// begin inline asm
	ld.global.nc.u64 %rd29, [%rd30];
	// end inline asm
	mov.b64 	%fd43, %rd29;
	add.s64 	%rd32, %rd26, 12288;
	// begin inline asm
	ld.global.nc.u64 %rd31, [%rd32];
	// end inline asm
	mov.b64 	%fd44, %rd31;
	add.s64 	%rd34, %rd26, 16384;
	// begin inline asm
	ld.global.nc.u64 %rd33, [%rd34];
	// end inline asm
	mov.b64 	%fd45, %rd33;
	add.s64 	%rd36, %rd26, 20480;
	// begin inline asm
	ld.global.nc.u64 %rd35, [%rd36];
	// end inline asm
	mov.b64 	%fd46, %rd35;
	add.s64 	%rd38, %rd26, 24576;
	// begin inline asm
	ld.global.nc.u64 %rd37, [%rd38];
	// end inline asm
	mov.b64 	%fd47, %rd37;
	add.f64 	%fd48, %fd218, %fd41;
	add.f64 	%fd49, %fd48, %fd42;
	add.f64 	%fd50, %fd49, %fd43;
	add.f64 	%fd51, %fd50, %fd44;
	add.f64 	%fd52, %fd51, %fd45;
	add.f64 	%fd53, %fd52, %fd46;
	add.f64 	%fd218, %fd53, %fd47;
	sub.s32 	%r38, %r34, %r122;
	setp.lt.s32 	%p4, %r38, 3584;
	@%p4 bra 	$L__BB58_33;
	add.s32 	%r122, %r122, 3584;
	setp.le.s32 	%p5, %r122, %r14;
	@%p5 bra 	$L__BB58_23;
$L__BB58_25:
	setp.le.s32 	%p6, %r34, %r122;
	@%p6 bra 	$L__BB58_33;
	sub.s32 	%r18, %r34, %r122;
	setp.ge.s32 	%p7, %r13, %r18;
	@%p7 bra 	$L__BB58_33;
	not.b32 	%r39, %r13;
	add.s32 	%r40, %r34, %r39;
	sub.s32 	%r19, %r40, %r122;
	and.b32  	%r41, %r19, 1536;
	setp.eq.s32 	%p8, %r41, 1536;
	mov.u32 	%r126, %r13;
	@%p8 bra 	$L__BB58_30;
	add.s32 	%r124, %r13, %r122;
	shr.u32 	%r42, %r19, 9;
	add.s32 	%r43, %r42, 1;
	and.b32  	%r44, %r43, 3;
	neg.s32 	%r123, %r44;
	mov.u32 	%r126, %r13;
$L__BB58_29:
	.pragma "nounroll";
	mul.wide.u32 	%rd42, %r124, 8;
	add.s64 	%rd41, %rd8, %rd42;
	// begin inline asm
	ld.global.nc.u64 %rd40, [%rd41];
	// end inline asm
	mov.b64 	%fd55, %rd40;
	add.f64 	%fd218, %fd218, %fd55;
	add.s32 	%r126, %r126, 512;
	add.s32 	%r124, %r124, 512;
	add.s32 	%r123, %r123, 1;
	setp.ne.s32 	%p9, %r123, 0;
	@%p9 bra 	$L__BB58_29;
$L__BB58_30:
	setp.lt.u32 	%p10, %r19, 1536;
	@%p10 bra 	$L__BB58_33;
	cvt.u64.u32 	%rd43, %r126;
	cvt.u64.u32 	%rd44, %r122;
	add.s64 	%rd45, %rd43, %rd44;
	shl.b64 	%rd46, %rd45, 3;
	add.s64 	%rd47, %rd46, %rd8;
	add.s64 	%rd73, %rd47, 8192;
	add.s32 	%r127, %r126, %r122;
$L__BB58_32:
	mul.wide.u32 	%rd56, %r127, 8;
	add.s64 	%rd49, %rd8, %rd56;
	// begin inline asm
	ld.global.nc.u64 %rd48, [%rd49];
	// end inline asm
	mov.b64 	%fd56, %rd48;
	add.f64 	%fd57, %fd218, %fd56;
	add.s64 	%rd51, %rd73, -4096;
	// begin inline asm
	ld.global.nc.u64 %rd50, [%rd51];
	// end inline asm
	mov.b64 	%fd58, %rd50;
	add.f64 	%fd59, %fd57, %fd58;
	// begin inline asm
	ld.global.nc.u64 %rd52, [%rd73];
	// end inline asm
	mov.b64 	%fd60, %rd52;
	add.f64 	%fd61, %fd59, %fd60;
	add.s64 	%rd55, %rd73, 4096;
	// begin inline asm
	ld.global.nc.u64 %rd54, [%rd55];
	// end inline asm
	mov.b64 	%fd62, %rd54;
	add.f64 	%fd218, %fd61, %fd62;
	add.s32 	%r126, %r126, 2048;
	add.s64 	%rd73, %rd73, 16384;
	add.s32 	%r127, %r127, 2048;
	setp.lt.s32 	%p11, %r126, %r18;
	@%p11 bra 	$L__BB58_32;
$L__BB58_33:
	// begin inline asm
	mov.u32 %r45, %laneid;
	// end inline asm
	mov.b32 	%r46, 1;
	mov.b32 	%r59, 31;
	mov.b32 	%r60, -1;
	// begin inline asm
	{  .reg .u32 lo;  .reg .u32 hi;  .reg .pred p;  .reg .f64 r0;  mov.b64 %fd63, %fd218;  mov.b64 {lo, hi}, %fd218;  shfl.sync.down.b32 lo|p, lo, %r46, %r59, %r60;  shfl.sync.down.b32 hi|p, hi, %r46, %r59, %r60;  mov.b64 r0, {lo, hi};  @p add.f64 %fd63, %fd63, r0;}
	// end inline asm
	mov.b32 	%r49, 2;
	// begin inline asm
	{  .reg .u32 lo;  .reg .u32 hi;  .reg .pred p;  .reg .f64 r0;  mov.b64 %fd65, %fd63;  mov.b64 {lo, hi}, %fd63;  shfl.sync.down.b32 lo|p, lo, %r49, %r59, %r60;  shfl.sync.down.b32 hi|p, hi, %r49, %r59, %r60;  mov.b64 r0, {lo, hi};  @p add.f64 %fd65, %fd65, r0;}
	// end inline asm
	mov.b32 	%r52, 4;
	// begin inline asm
	{  .reg .u32 lo;  .reg .u32 hi;  .reg .pred p;  .reg .f64 r0;  mov.b64 %fd67, %fd65;  mov.b64 {lo, hi}, %fd65;  shfl.sync.down.b32 lo|p, lo, %r52, %r59, %r60;  shfl.sync.down.b32 hi|p, hi, %r52, %r59, %r60;  mov.b64 r0, {lo, hi};  @p add.f64 %fd67, %fd67, r0;}
	// end inline asm
	mov.b32 	%r55, 8;
	// begin inline asm
	{  .reg .u32 lo;  .reg .u32 hi;  .reg .pred p;  .reg .f64 r0;  mov.b64 %fd69, %fd67;  mov.b64 {lo, hi}, %fd67;  shfl.sync.down.b32 lo|p, lo, %r55, %r59, %r60;  shfl.sync.down.b32 hi|p, hi, %r55, %r59, %r60;  mov.b64 r0, {lo, hi};  @p add.f64 %fd69, %fd69, r0;}
	// end inline asm
	mov.b32 	%r58, 16;
	// begin inline asm
	{  .reg .u32 lo;  .reg .u32 hi;  .reg .pred p;  .reg .f64 r0;  mov.b64 %fd219, %fd69;  mov.b64 {lo, hi}, %fd69;  shfl.sync.down.b32 lo|p, lo, %r58, %r59, %r60;  shfl.sync.down.b32 hi|p, hi, %r58, %r59, %r60;  mov.b64 r0, {lo, hi};  @p add.f64 %fd219, %fd219, r0;}
	// end inline asm
	setp.ne.s32 	%p12, %r45, 0;
	@%p12 bra 	$L__BB58_35;
	shr.u32 	%r61, %r13, 2;
	and.b32  	%r62, %r61, 248;
	mov.u32 	%r63, _ZZN3cub18CUB_300001_SM_10006detail6reduce28DeviceReduceSingleTileKernelINS2_10policy_hubIdyN4cuda3std3__44plusIvEEE10Policy1000EPdSC_iS9_ddNS7_10__identityEEEvT0_T1_T2_T3_T4_T6_E12temp_storage;
	add.s32 	%r64, %r63, %r62;
	st.shared.f64 	[%r64+16], %fd219;
$L__BB58_35:
	bar.sync 	0;
	setp.ne.s32 	%p13, %r13, 0;
	@%p13 bra 	$L__BB58_37;
	ld.shared.f64 	%fd73, [_ZZN3cub18CUB_300001_SM_10006detail6reduce28DeviceReduceSingleTileKernelINS2_10policy_hubIdyN4cuda3std3__44plusIvEEE10Policy1000EPdSC_iS9_ddNS7_10__identityEEEvT0_T1_T2_T3_T4_T6_E12temp_storage+24];
	add.f64 	%fd74, %fd219, %fd73;
	ld.shared.f64 	%fd75, [_ZZN3cub18CUB_300001_SM_10006detail6reduce28DeviceReduceSingleTileKernelINS2_10policy_hubIdyN4cuda3std3__44plusIvEEE10Policy1000EPdSC_iS9_ddNS7_10__identityEEEvT0_T1_T2_T3_T4_T6_E12temp_storage+32];
	add.f64 	%fd76, %fd74, %fd75;
	ld.shared.f64 	%fd77, [_ZZN3cub18CUB_300001_SM_10006detail6reduce28DeviceReduceSingleTileKernelINS2_10policy_hubIdyN4cuda3std3__44plusIvEEE10Policy1000EPdSC_iS9_ddNS7_10__identityEEEvT0_T1_T2_T3_T4_T6_E12temp_storage+40];
	add.f64 	%fd78, %fd76, %fd77;
	ld.shared.f64 	%fd79, [_ZZN3cub18CUB_300001_SM_10006detail6reduce28DeviceReduceSingleTileKernelINS2_10policy_hubIdyN4cuda3std3__44plusIvEEE10Policy1000EPdSC_iS9_ddNS7_10__identityEEEvT0_T1_T2_T3_T4_T6_E12temp_storage+48];
	add.f64 	%fd80, %fd78, %fd79;
	ld.shared.f64 	%fd81, [_ZZN3cub18CUB_300001_SM_10006detail6reduce28DeviceReduceSingleTileKernelINS2_10policy_hubIdyN4cuda3std3__44plusIvEEE10Policy1000EPdSC_iS9_ddNS7_10__identityEEEvT0_T1_T2_T3_T4_T6_E12temp_storage+56];
	add.f64 	%fd82, %fd80, %fd81;
	ld.shared.f64 	%fd83, [_ZZN3cub18CUB_300001_SM_10006detail6reduce28DeviceReduceSingleTileKernelINS2_10policy_hubIdyN4cuda3std3__44plusIvEEE10Policy1000EPdSC_iS9_ddNS7_10__identityEEEvT0_T1_T2_T3_T4_T6_E12temp_storage+64];
	add.f64 	%fd84, %fd82, %fd83;
	ld.shared.f64 	%fd85, [_ZZN3cub18CUB_300001_SM_10006detail6reduce28DeviceReduceSingleTileKernelINS2_10policy_hubIdyN4cuda3std3__44plusIvEEE10Policy1000EPdSC_iS9_ddNS7_10__identityEEEvT0_T1_T2_T3_T4_T6_E12temp_storage+72];
	add.f64 	%fd86, %fd84, %fd85;
	ld.shared.f64 	%fd87, [_ZZN3cub18CUB_300001_SM_10006detail6reduce28DeviceReduceSingleTileKernelINS2_10policy_hubIdyN4cuda3std3__44plusIvEEE10Policy1000EPdSC_iS9_ddNS7_10__identityEEEvT0_T1_T2_T3_T4_T6_E12temp_storage+80];
	add.f64 	%fd88, %fd86, %fd87;
	ld.shared.f64 	%fd89, [_ZZN3cub18CUB_300001_SM_10006detail6reduce28DeviceReduceSingleTileKernelINS2_10policy_hubIdyN4cuda3std3__44plusIvEEE10Policy1000EPdSC_iS9_ddNS7_10__identityEEEvT0_T1_T2_T3_T4_T6_E12temp_storage+88];
	add.f64 	%fd90, %fd88, %fd89;
	ld.shared.f64 	%fd91, [_ZZN3cub18CUB_300001_SM_10006detail6reduce28DeviceReduceSingleTileKernelINS2_10policy_hubIdyN4cuda3std3__44plusIvEEE10Policy1000EPdSC_iS9_ddNS7_10__identityEEEvT0_T1_T2_T3_T4_T6_E12temp_storage+96];
	add.f64 	%fd92, %fd90, %fd91;
	ld.shared.f64 	%fd93, [_ZZN3cub18CUB_300001_SM_10006detail6reduce28DeviceReduceSingleTileKernelINS2_10policy_hubIdyN4cuda3std3__44plusIvEEE10Policy1000EPdSC_iS9_ddNS7_10__identityEEEvT0_T1_T2_T3_T4_T6_E12temp_storage+104];
	add.f64 	%fd94, %fd92, %fd93;
	ld.shared.f64 	%fd95, [_ZZN3cub18CUB_300001_SM_10006detail6reduce28DeviceReduceSingleTileKernelINS2_10policy_hubIdyN4cuda3std3__44plusIvEEE10Policy1000EPdSC_iS9_ddNS7_10__identityEEEvT0_T1_T2_T3_T4_T6_E12temp_storage+112];
	add.f64 	%fd96, %fd94, %fd95;
	ld.shared.f64 	%fd97, [_ZZN3cub18CUB_300001_SM_10006detail6reduce28DeviceReduceSingleTileKernelINS2_10policy_hubIdyN4cuda3std3__44plusIvEEE10Policy1000EPdSC_iS9_ddNS7_10__identityEEEvT0_T1_T2_T3_T4_T6_E12temp_storage+120];
	add.f64 	%fd98, %fd96, %fd97;
	ld.shared.f64 	%fd99, [_ZZN3cub18CUB_300001_SM_10006detail6reduce28DeviceReduceSingleTileKernelINS2_10policy_hubIdyN4cuda3std3__44plusIvEEE10Policy1000EPdSC_iS9_ddNS7_10__identityEEEvT0_T1_T2_T3_T4_T6_E12temp_storage+128];
	add.f64 	%fd100, %fd98, %fd99;
	ld.shared.f64 	%fd101, [_ZZN3cub18CUB_300001_SM_10006detail6reduce28DeviceReduceSingleTileKernelINS2_10policy_hubIdyN4cuda3std3__44plusIvEEE10Policy1000EPdSC_iS9_ddNS7_10__identityEEEvT0_T1_T2_T3_T4_T6_E12temp_storage+136];
	add.f64 	%fd219, %fd100, %fd101;
$L__BB58_37:
	mov.u32 	%r114, %tid.x;
	setp.ne.s32 	%p41, %r114, 0;
	@%p41 bra 	$L__BB58_39;
	add.f64 	%fd205, %fd28, %fd219;
	st.global.f64 	[%rd1], %fd205;
$L__BB58_39:
	ret;

}


// ===== COMPILED SASS (sm_100) =====

	.target	sm_100

	.elftype	@"ET_EXEC"


//--------------------- .note.nv.tkinfo           --------------------------
	.section	.note.nv.tkinfo,"",@"SHT_NOTE"
	.sectionflags	@"SHF_NOTE_NV_TKINFO"
	.tkinfo
        /*0018*/ 	.word	0x00000002
        /*0030*/ 	.string	""
        /*0030*/ 	.string	"ptxas"
        /*0030*/ 	.string	"Cuda compilation tools, release 13.0, V13.0.88"
        /*0030*/ 	.string	"Build cuda_13.0.r13.0/compiler.36424714_0"
        /*0030*/ 	.string	"-arch sm_100 -m 64 "



//--------------------- .note.nv.cuinfo           --------------------------
	.section	.note.nv.cuinfo,"",@"SHT_NOTE"
	.sectionflags	@"SHF_NOTE_NV_CUINFO"
        /*0018*/ 	.short	0x0002
        /*001a*/ 	.short	0x0064
        /*001c*/ 	.short	0x0082
	.zero		2


//--------------------- .nv.info                  --------------------------
	.section	.nv.info,"",@"SHT_CUDA_INFO"
	.align	4


	//----- nvinfo : EIATTR_REGCOUNT
	.align		4
        /*0000*/ 	.byte	0x04, 0x2f
        /*0002*/ 	.short	(.L_41 - .L_40)
	.align		4
.L_40:
        /*0004*/ 	.word	index@(compute_squared_diff_kernel)
        /*0008*/ 	.word	0x0000000a


	//----- nvinfo : EIATTR_FRAME_SIZE
	.align		4
.L_41:
        /*000c*/ 	.byte	0x04, 0x11
        /*000e*/ 	.short	(.L_43 - .L_42)
	.align		4
.L_42:
        /*0010*/ 	.word	index@(compute_squared_diff_kernel)
        /*0014*/ 	.word	0x00000000


	//----- nvinfo : EIATTR_REGCOUNT
	.align		4
.L_43:
        /*0018*/ 	.byte	0x04, 0x2f
        /*001a*/ 	.short	(.L_45 - .L_44)
	.align		4
.L_44:
        /*001c*/ 	.word	index@(_ZN3cub18CUB_300001_SM_10006detail11EmptyKernelIvEEvv)
        /*0020*/ 	.word	0x00000004


	//----- nvinfo : EIATTR_FRAME_SIZE
	.align		4
.L_45:
        /*0024*/ 	.byte	0x04, 0x11
        /*0026*/ 	.short	(.L_47 - .L_46)
	.align		4
.L_46:
        /*0028*/ 	.word	index@(_ZN3cub18CUB_300001_SM_10006detail11EmptyKernelIvEEvv)
        /*002c*/ 	.word	0x00000000


	//----- nvinfo : EIATTR_REGCOUNT
	.align		4
.L_47:
        /*0030*/ 	.byte	0x04, 0x2f
        /*0032*/ 	.short	(.L_49 - .L_48)
	.align		4
.L_48:
        /*0034*/ 	.word	index@(_ZN3cub18CUB_300001_SM_10006detail6select23DeviceSelectSweepKernelINS2_10policy_hubIjNS0_8NullTypeEiLb0ELNS0_10SelectImplE0EE10Policy1000EPjPS5_S9_PmNS0_13ScanTileStateIiLb1EEES5_N4cuda3std3__48equal_toIvEEiNS2_19streaming_context_tIlLb1EEELS6_0EEEvT0_T1_T2_T3_T4_T5_T6_T7_iT8_NS1_7vsmem_tE)
        /*0038*/ 	.word	0x00000038


	//----- nvinfo : EIATTR_FRAME_SIZE
	.align		4
.L_49:
        /*003c*/ 	.byte	0x04, 0x11
        /*003e*/ 	.short	(.L_51 - .L_50)
	.align		4
.L_50:
        /*0040*/ 	.word	index@(_ZN3cub18CUB_300001_SM_10006detail6select23DeviceSelectSweepKernelINS2_10policy_hubIjNS0_8NullTypeEiLb0ELNS0_10SelectImplE0EE10Policy1000EPjPS5_S9_PmNS0_13ScanTileStateIiLb1EEES5_N4cuda3std3__48equal_toIvEEiNS2_19streaming_context_tIlLb1EEELS6_0EEEvT0_T1_T2_T3_T4_T5_T6_T7_iT8_NS1_7vsmem_tE)
        /*0044*/ 	.word	0x00000000


	//----- nvinfo : EIATTR_REGCOUNT
	.align		4
.L_51:
        /*0048*/ 	.byte	0x04, 0x2f
        /*004a*/ 	.short	(.L_53 - .L_52)
	.align		4
.L_52:
        /*004c*/ 	.word	index@(_ZN3cub18CUB_300001_SM_10006detail6select23DeviceSelectSweepKernelINS2_10policy_hubIdNS0_8NullTypeEiLb0ELNS0_10SelectImplE0EE10Policy1000EPdPS5_S9_PmNS0_13ScanTileStateIiLb1EEES5_N4cuda3std3__48equal_toIvEEiNS2_19streaming_context_tIlLb1EEELS6_0EEEvT0_T1_T2_T3_T4_T5_T6_T7_iT8_NS1_7vsmem_tE)
        /*0050*/ 	.word	0x00000038


	//----- nvinfo : EIATTR_FRAME_SIZE
	.align		4
.L_53:
        /*0054*/ 	.byte	0x04, 0x11
        /*0056*/ 	.short	(.L_55 - .L_54)
	.align		4
.L_54:
        /*0058*/ 	.word	index@(_ZN3cub18CUB_300001_SM_10006detail6select23DeviceSelectSweepKernelINS2_10policy_hubIdNS0_8NullTypeEiLb0ELNS0_10SelectImplE0EE10Policy1000EPdPS5_S9_PmNS0_13ScanTileStateIiLb1EEES5_N4cuda3std3__48equal_toIvEEiNS2_19streaming_context_tIlLb1EEELS6_0EEEvT0_T1_T2_T3_T4_T5_T6_T7_iT8_NS1_7vsmem_tE)
        /*005c*/ 	.word	0x00000000


	//----- nvinfo : EIATTR_REGCOUNT
	.align		4
.L_55:
        /*0060*/ 	.byte	0x04, 0x2f
        /*0062*/ 	.short	(.L_57 - .L_56)
	.align		4
.L_56:
        /*0064*/ 	.word	index@(_ZN3cub18CUB_300001_SM_10006detail6select23DeviceSelectSweepKernelINS2_10policy_hubImNS0_8NullTypeEiLb0ELNS0_10SelectImplE0EE10Policy1000EPmPS5_S9_S9_NS0_13ScanTileStateIiLb1EEES5_N4cuda3std3__48equal_toIvEEiNS2_19streaming_context_tIlLb1EEELS6_0EEEvT0_T1_T2_T3_T4_T5_T6_T7_iT8_NS1_7vsmem_tE)
        /*0068*/ 	.word	0x00000038


	//----- nvinfo : EIATTR_FRAME_SIZE
	.align		4
.L_57:
        /*006c*/ 	.byte	0x04, 0x11
        /*006e*/ 	.short	(.L_59 - .L_58)
	.align		4
.L_58:
        /*0070*/ 	.word	index@(_ZN3cub18CUB_300001_SM_10006detail6select23DeviceSelectSweepKernelINS2_10policy_hubImNS0_8NullTypeEiLb0ELNS0_10SelectImplE0EE10Policy1000EPmPS5_S9_S9_NS0_13ScanTileStateIiLb1EEES5_N4cuda3std3__48equal_toIvEEiNS2_19streaming_context_tIlLb1EEELS6_0EEEvT0_T1_T2_T3_T4_T5_T6_T7_iT8_NS1_7vsmem_tE)
        /*0074*/ 	.word	0x00000000


	//----- nvinfo : EIATTR_REGCOUNT
	.align		4
.L_59:
        /*0078*/ 	.byte	0x04, 0x2f
        /*007a*/ 	.short	(.L_61 - .L_60)
	.align		4
.L_60:
        /*007c*/ 	.word	index@(_ZN3cub18CUB_300001_SM_10006detail6select23DeviceSelectSweepKernelINS2_10policy_hubIlNS0_8NullTypeEiLb0ELNS0_10SelectImplE0EE10Policy1000EPlPS5_S9_PmNS0_13ScanTileStateIiLb1EEES5_N4cuda3std3__48equal_toIvEEiNS2_19streaming_context_tIlLb1EEELS6_0EEEvT0_T1_T2_T3_T4_T5_T6_T7_iT8_NS1_7vsmem_tE)
        /*0080*/ 	.word	0x00000038


	//----- nvinfo : EIATTR_FRAME_SIZE
	.align		4
.L_61:
        /*0084*/ 	.byte	0x04, 0x11
        /*0086*/ 	.short	(.L_63 - .L_62)
	.align		4
.L_62:
        /*0088*/ 	.word	index@(_ZN3cub18CUB_300001_SM_10006detail6select23DeviceSelectSweepKernelINS2_10policy_hubIlNS0_8NullTypeEiLb0ELNS0_10SelectImplE0EE10Policy1000EPlPS5_S9_PmNS0_13ScanTileStateIiLb1EEES5_N4cuda3std3__48equal_toIvEEiNS2_19streaming_context_tIlLb1EEELS6_0EEEvT0_T1_T2_T3_T4_T5_T6_T7_iT8_NS1_7vsmem_tE)
        /*008c*/ 	.word	0x00000000


	//----- nvinfo : EIATTR_REGCOUNT
	.align		4
.L_63:
        /*0090*/ 	.byte	0x04, 0x2f
        /*0092*/ 	.short	(.L_65 - .L_64)
	.align		4
.L_64:
        /*0094*/ 	.word	index@(_ZN3cub18CUB_300001_SM_10006detail4scan23DeviceCompactInitKernelINS0_13ScanTileStateIiLb1EEEPmEEvT_iT0_)
        /*0098*/ 	.word	0x0000000a


	//----- nvinfo : EIATTR_FRAME_SIZE
	.align		4
.L_65:
        /*009c*/ 	.byte	0x04, 0x11
        /*009e*/ 	.short	(.L_67 - .L_66)
	.align		4
.L_66:
        /*00a0*/ 	.word	index@(_ZN3cub18CUB_300001_SM_10006detail4scan23DeviceCompactInitKernelINS0_13ScanTileStateIiLb1EEEPmEEvT_iT0_)
        /*00a4*/ 	.word	0x00000000


	//----- nvinfo : EIATTR_REGCOUNT
	.align		4
.L_67:
        /*00a8*/ 	.byte	0x04, 0x2f
        /*00aa*/ 	.short	(.L_69 - .L_68)
	.align		4
.L_68:
        /*00ac*/ 	.word	index@(_ZN3cub18CUB_300001_SM_10006detail10radix_sort31DeviceRadixSortSingleTileKernelINS1_5radix10policy_hubIjNS0_8NullTypeEyE10Policy1000ELNS0_9SortOrderE0EjS6_yNS1_21identity_decomposer_tEEEvPKT1_PSB_PKT2_PSF_T3_iiT4_)
        /*00b0*/ 	.word	0x0000007f


	//----- nvinfo : EIATTR_FRAME_SIZE
	.align		4
.L_69:
        /*00b4*/ 	.byte	0x04, 0x11
        /*00b6*/ 	.short	(.L_71 - .L_70)
	.align		4
.L_70:
        /*00b8*/ 	.word	index@(_ZN3cub18CUB_300001_SM_10006detail10radix_sort31DeviceRadixSortSingleTileKernelINS1_5radix10policy_hubIjNS0_8NullTypeEyE10Policy1000ELNS0_9SortOrderE0EjS6_yNS1_21identity_decomposer_tEEEvPKT1_PSB_PKT2_PSF_T3_iiT4_)
        /*00bc*/ 	.word	0x00000000


	//----- nvinfo : EIATTR_REGCOUNT
	.align		4
.L_71:
        /*00c0*/ 	.byte	0x04, 0x2f
        /*00c2*/ 	.short	(.L_73 - .L_72)
	.align		4
.L_72:
        /*00c4*/ 	.word	index@(_ZN3cub18CUB_300001_SM_10006detail10radix_sort30DeviceRadixSortHistogramKernelINS1_5radix10policy_hubIjNS0_8NullTypeEyE10Policy1000ELNS0_9SortOrderE0EjyNS1_21identity_decomposer_tEEEvPT2_PKT1_SB_iiT3_)
        /*00c8*/ 	.word	0x00000020


	//----- nvinfo : EIATTR_FRAME_SIZE
	.align		4
.L_73:
        /*00cc*/ 	.byte	0x04, 0x11
        /*00ce*/ 	.short	(.L_75 - .L_74)
	.align		4
.L_74:
        /*00d0*/ 	.word	index@(_ZN3cub18CUB_300001_SM_10006detail10radix_sort30DeviceRadixSortHistogramKernelINS1_5radix10policy_hubIjNS0_8NullTypeEyE10Policy1000ELNS0_9SortOrderE0EjyNS1_21identity_decomposer_tEEEvPT2_PKT1_SB_iiT3_)
        /*00d4*/ 	.word	0x00000000


	//----- nvinfo : EIATTR_REGCOUNT
	.align		4
.L_75:
        /*00d8*/ 	.byte	0x04, 0x2f
        /*00da*/ 	.short	(.L_77 - .L_76)
	.align		4
.L_76:
        /*00dc*/ 	.word	index@(_ZN3cub18CUB_300001_SM_10006detail10radix_sort33DeviceRadixSortExclusiveSumKernelINS1_5radix10policy_hubIjNS0_8NullTypeEyE10Policy1000EyEEvPT0_)
        /*00e0*/ 	.word	0x00000020


	//----- nvinfo : EIATTR_FRAME_SIZE
	.align		4
.L_77:
        /*00e4*/ 	.byte	0x04, 0x11
        /*00e6*/ 	.short	(.L_79 - .L_78)
	.align		4
.L_78:
        /*00e8*/ 	.word	index@(_ZN3cub18CUB_300001_SM_10006detail10radix_sort33DeviceRadixSortExclusiveSumKernelINS1_5radix10policy_hubIjNS0_8NullTypeEyE10Policy1000EyEEvPT0_)
        /*00ec*/ 	.word	0x00000000


	//----- nvinfo : EIATTR_REGCOUNT
	.align		4
.L_79:
        /*00f0*/ 	.byte	0x04, 0x2f
        /*00f2*/ 	.short	(.L_81 - .L_80)
	.align		4
.L_80:
        /*00f4*/ 	.word	index@(_ZN3cub18CUB_300001_SM_10006detail10radix_sort29DeviceRadixSortOnesweepKernelINS1_5radix10policy_hubIjNS0_8NullTypeEyE10Policy1000ELNS0_9SortOrderE0EjS6_yiiNS1_21identity_decomposer_tEEEvPT5_SC_PT3_PKSD_PT1_PKSH_PT2_PKSL_T4_iiT6_)
        /*00f8*/ 	.word	0x00000050


	//----- nvinfo : EIATTR_FRAME_SIZE
	.align		4
.L_81:
        /*00fc*/ 	.byte	0x04, 0x11
        /*00fe*/ 	.short	(.L_83 - .L_82)
	.align		4
.L_82:
        /*0100*/ 	.word	index@(_ZN3cub18CUB_300001_SM_10006detail10radix_sort29DeviceRadixSortOnesweepKernelINS1_5radix10policy_hubIjNS0_8NullTypeEyE10Policy1000ELNS0_9SortOrderE0EjS6_yiiNS1_21identity_decomposer_tEEEvPT5_SC_PT3_PKSD_PT1_PKSH_PT2_PKSL_T4_iiT6_)
        /*0104*/ 	.word	0x00000010


	//----- nvinfo : EIATTR_REGCOUNT
	.align		4
.L_83:
        /*0108*/ 	.byte	0x04, 0x2f
        /*010a*/ 	.short	(.L_85 - .L_84)
	.align		4
.L_84:
        /*010c*/ 	.word	index@(_ZN3cub18CUB_300001_SM_10006detail10radix_sort31DeviceRadixSortSingleTileKernelINS1_5radix10policy_hubIjNS0_8NullTypeEyE10Policy1000ELNS0_9SortOrderE1EjS6_yNS1_21identity_decomposer_tEEEvPKT1_PSB_PKT2_PSF_T3_iiT4_)
        /*0110*/ 	.word	0x0000007f


	//----- nvinfo : EIATTR_FRAME_SIZE
	.align		4
.L_85:
        /*0114*/ 	.byte	0x04, 0x11
        /*0116*/ 	.short	(.L_87 - .L_86)
	.align		4
.L_86:
        /*0118*/ 	.word	index@(_ZN3cub18CUB_300001_SM_10006detail10radix_sort31DeviceRadixSortSingleTileKernelINS1_5radix10policy_hubIjNS0_8NullTypeEyE10Policy1000ELNS0_9SortOrderE1EjS6_yNS1_21identity_decomposer_tEEEvPKT1_PSB_PKT2_PSF_T3_iiT4_)
        /*011c*/ 	.word	0x00000000


	//----- nvinfo : EIATTR_REGCOUNT
	.align		4
.L_87:
        /*0120*/ 	.byte	0x04, 0x2f
        /*0122*/ 	.short	(.L_89 - .L_88)
	.align		4
.L_88:
        /*0124*/ 	.word	index@(_ZN3cub18CUB_300001_SM_10006detail10radix_sort30DeviceRadixSortHistogramKernelINS1_5radix10policy_hubIjNS0_8NullTypeEyE10Policy1000ELNS0_9SortOrderE1EjyNS1_21identity_decomposer_tEEEvPT2_PKT1_SB_iiT3_)
        /*0128*/ 	.word	0x00000020


	//----- nvinfo : EIATTR_FRAME_SIZE
	.align		4
.L_89:
        /*012c*/ 	.byte	0x04, 0x11
        /*012e*/ 	.short	(.L_91 - .L_90)
	.align		4
.L_90:
        /*0130*/ 	.word	index@(_ZN3cub18CUB_300001_SM_10006detail10radix_sort30DeviceRadixSortHistogramKernelINS1_5radix10policy_hubIjNS0_8NullTypeEyE10Policy1000ELNS0_9SortOrderE1EjyNS1_21identity_decomposer_tEEEvPT2_PKT1_SB_iiT3_)
        /*0134*/ 	.word	0x00000000


	//----- nvinfo : EIATTR_REGCOUNT
	.align		4
.L_91:
        /*0138*/ 	.byte	0x04, 0x2f
        /*013a*/ 	.short	(.L_93 - .L_92)
	.align		4
.L_92:
        /*013c*/ 	.word	index@(_ZN3cub18CUB_300001_SM_10006detail10radix_sort29DeviceRadixSortOnesweepKernelINS1_5radix10policy_hubIjNS0_8NullTypeEyE10Policy1000ELNS0_9SortOrderE1EjS6_yiiNS1_21identity_decomposer_tEEEvPT5_SC_PT3_PKSD_PT1_PKSH_PT2_PKSL_T4_iiT6_)
        /*0140*/ 	.word	0x00000038


	//----- nvinfo : EIATTR_FRAME_SIZE
	.align		4
.L_93:
        /*0144*/ 	.byte	0x04, 0x11
        /*0146*/ 	.short	(.L_95 - .L_94)
	.align		4
.L_94:
        /*0148*/ 	.word	index@(_ZN3cub18CUB_300001_SM_10006detail10radix_sort29DeviceRadixSortOnesweepKernelINS1_5radix10policy_hubIjNS0_8NullTypeEyE10Policy1000ELNS0_9SortOrderE1EjS6_yiiNS1_21identity_decomposer_tEEEvPT5_SC_PT3_PKSD_PT1_PKSH_PT2_PKSL_T4_iiT6_)
        /*014c*/ 	.word	0x00000000


	//----- nvinfo : EIATTR_REGCOUNT
	.align		4
.L_95:
        /*0150*/ 	.byte	0x04, 0x2f
        /*0152*/ 	.short	(.L_97 - .L_96)
	.align		4
.L_96:
        /*0154*/ 	.word	index@(_ZN3cub18CUB_300001_SM_10006detail10radix_sort31DeviceRadixSortSingleTileKernelINS1_5radix10policy_hubIdNS0_8NullTypeEyE10Policy1000ELNS0_9SortOrderE0EdS6_yNS1_21identity_decomposer_tEEEvPKT1_PSB_PKT2_PSF_T3_iiT4_)
        /*0158*/ 	.word	0x0000005f


	//----- nvinfo : EIATTR_FRAME_SIZE
	.align		4
.L_97:
        /*015c*/ 	.byte	0x04, 0x11
        /*015e*/ 	.short	(.L_99 - .L_98)
	.align		4
.L_98:
        /*0160*/ 	.word	index@(_ZN3cub18CUB_300001_SM_10006detail10radix_sort31DeviceRadixSortSingleTileKernelINS1_5radix10policy_hubIdNS0_8NullTypeEyE10Policy1000ELNS0_9SortOrderE0EdS6_yNS1_21identity_decomposer_tEEEvPKT1_PSB_PKT2_PSF_T3_iiT4_)
        /*0164*/ 	.word	0x00000000


	//----- nvinfo : EIATTR_REGCOUNT
	.align		4
.L_99:
        /*0168*/ 	.byte	0x04, 0x2f
        /*016a*/ 	.short	(.L_101 - .L_100)
	.align		4
.L_100:
        /*016c*/ 	.word	index@(_ZN3cub18CUB_300001_SM_10006detail10radix_sort30DeviceRadixSortHistogramKernelINS1_5radix10policy_hubIdNS0_8NullTypeEyE10Policy1000ELNS0_9SortOrderE0EdyNS1_21identity_decomposer_tEEEvPT2_PKT1_SB_iiT3_)
        /*0170*/ 	.word	0x00000030


	//----- nvinfo : EIATTR_FRAME_SIZE
	.align		4
.L_101:
        /*0174*/ 	.byte	0x04, 0x11
        /*0176*/ 	.short	(.L_103 - .L_102)
	.align		4
.L_102:
        /*0178*/ 	.word	index@(_ZN3cub18CUB_300001_SM_10006detail10radix_sort30DeviceRadixSortHistogramKernelINS1_5radix10policy_hubIdNS0_8NullTypeEyE10Policy1000ELNS0_9SortOrderE0EdyNS1_21identity_decomposer_tEEEvPT2_PKT1_SB_iiT3_)
        /*017c*/ 	.word	0x00000000


	//----- nvinfo : EIATTR_REGCOUNT
	.align		4
.L_103:
        /*0180*/ 	.byte	0x04, 0x2f
        /*0182*/ 	.short	(.L_105 - .L_104)
	.align		4
.L_104:
        /*0184*/ 	.word	index@(_ZN3cub18CUB_300001_SM_10006detail10radix_sort33DeviceRadixSortExclusiveSumKernelINS1_5radix10policy_hubIdNS0_8NullTypeEyE10Policy1000EyEEvPT0_)
        /*0188*/ 	.word	0x00000020


	//----- nvinfo : EIATTR_FRAME_SIZE
	.align		4
.L_105:
        /*018c*/ 	.byte	0x04, 0x11
        /*018e*/ 	.short	(.L_107 - .L_106)
	.align		4
.L_106:
        /*0190*/ 	.word	index@(_ZN3cub18CUB_300001_SM_10006detail10radix_sort33DeviceRadixSortExclusiveSumKernelINS1_5radix10policy_hubIdNS0_8NullTypeEyE10Policy1000EyEEvPT0_)
        /*0194*/ 	.word	0x00000000


	//----- nvinfo : EIATTR_REGCOUNT
	.align		4
.L_107:
        /*0198*/ 	.byte	0x04, 0x2f
        /*019a*/ 	.short	(.L_109 - .L_108)
	.align		4
.L_108:
        /*019c*/ 	.word	index@(_ZN3cub18CUB_300001_SM_10006detail10radix_sort29DeviceRadixSortOnesweepKernelINS1_5radix10policy_hubIdNS0_8NullTypeEyE10Policy1000ELNS0_9SortOrderE0EdS6_yiiNS1_21identity_decomposer_tEEEvPT5_SC_PT3_PKSD_PT1_PKSH_PT2_PKSL_T4_iiT6_)
        /*01a0*/ 	.word	0x00000050


	//----- nvinfo : EIATTR_FRAME_SIZE
	.align		4
.L_109:
        /*01a4*/ 	.byte	0x04, 0x11
        /*01a6*/ 	.short	(.L_111 - .L_110)
	.align		4
.L_110:
        /*01a8*/ 	.word	index@(_ZN3cub18CUB_300001_SM_10006detail10radix_sort29DeviceRadixSortOnesweepKernelINS1_5radix10policy_hubIdNS0_8NullTypeEyE10Policy1000ELNS0_9SortOrderE0EdS6_yiiNS1_21identity_decomposer_tEEEvPT5_SC_PT3_PKSD_PT1_PKSH_PT2_PKSL_T4_iiT6_)
        /*01ac*/ 	.word	0x00000000


	//----- nvinfo : EIATTR_REGCOUNT
	.align		4
.L_111:
        /*01b0*/ 	.byte	0x04, 0x2f
        /*01b2*/ 	.short	(.L_113 - .L_112)
	.align		4
.L_112:
        /*01b4*/ 	.word	index@(_ZN3cub18CUB_300001_SM_10006detail10radix_sort31DeviceRadixSortSingleTileKernelINS1_5radix10policy_hubIdNS0_8NullTypeEyE10Policy1000ELNS0_9SortOrderE1EdS6_yNS1_21identity_decomposer_tEEEvPKT1_PSB_PKT2_PSF_T3_iiT4_)
        /*01b8*/ 	.word	0x0000005f


	//----- nvinfo : EIATTR_FRAME_SIZE
	.align		4
.L_113:
        /*01bc*/ 	.byte	0x04, 0x11
        /*01be*/ 	.short	(.L_115 - .L_114)
	.align		4
.L_114:
        /*01c0*/ 	.word	index@(_ZN3cub18CUB_300001_SM_10006detail10radix_sort31DeviceRadixSortSingleTileKernelINS1_5radix10policy_hubIdNS0_8NullTypeEyE10Policy1000ELNS0_9SortOrderE1EdS6_yNS1_21identity_decomposer_tEEEvPKT1_PSB_PKT2_PSF_T3_iiT4_)
        /*01c4*/ 	.word	0x00000000


	//----- nvinfo : EIATTR_REGCOUNT
	.align		4
.L_115:
        /*01c8*/ 	.byte	0x04, 0x2f
        /*01ca*/ 	.short	(.L_117 - .L_116)
	.align		4
.L_116:
        /*01cc*/ 	.word	index@(_ZN3cub18CUB_300001_SM_10006detail10radix_sort30DeviceRadixSortHistogramKernelINS1_5radix10policy_hubIdNS0_8NullTypeEyE10Policy1000ELNS0_9SortOrderE1EdyNS1_21identity_decomposer_tEEEvPT2_PKT1_SB_iiT3_)
        /*01d0*/ 	.word	0x00000030


	//----- nvinfo : EIATTR_FRAME_SIZE
	.align		4
.L_117:
        /*01d4*/ 	.byte	0x04, 0x11
        /*01d6*/ 	.short	(.L_119 - .L_118)
	.align		4
.L_118:
        /*01d8*/ 	.word	index@(_ZN3cub18CUB_300001_SM_10006detail10radix_sort30DeviceRadixSortHistogramKernelINS1_5radix10policy_hubIdNS0_8NullTypeEyE10Policy1000ELNS0_9SortOrderE1EdyNS1_21identity_decomposer_tEEEvPT2_PKT1_SB_iiT3_)
        /*01dc*/ 	.word	0x00000000


	//----- nvinfo : EIATTR_REGCOUNT
	.align		4
.L_119:
        /*01e0*/ 	.byte	0x04, 0x2f
        /*01e2*/ 	.short	(.L_121 - .L_120)
	.align		4
.L_120:
        /*01e4*/ 	.word	index@(_ZN3cub18CUB_300001_SM_10006detail10radix_sort29DeviceRadixSortOnesweepKernelINS1_5radix10policy_hubIdNS0_8NullTypeEyE10Policy1000ELNS0_9SortOrderE1EdS6_yiiNS1_21identity_decomposer_tEEEvPT5_SC_PT3_PKSD_PT1_PKSH_PT2_PKSL_T4_iiT6_)
        /*01e8*/ 	.word	0x00000050


	//----- nvinfo : EIATTR_FRAME_SIZE
	.align		4
.L_121:
        /*01ec*/ 	.byte	0x04, 0x11
        /*01ee*/ 	.short	(.L_123 - .L_122)
	.align		4
.L_122:
        /*01f0*/ 	.word	index@(_ZN3cub18CUB_300001_SM_10006detail10radix_sort29DeviceRadixSortOnesweepKernelINS1_5radix10policy_hubIdNS0_8NullTypeEyE10Policy1000ELNS0_9SortOrderE1EdS6_yiiNS1_21identity_decomposer_tEEEvPT5_SC_PT3_PKSD_PT1_PKSH_PT2_PKSL_T4_iiT6_)
        /*01f4*/ 	.word	0x00000008


	//----- nvinfo : EIATTR_REGCOUNT
	.align		4
.L_123:
        /*01f8*/ 	.byte	0x04, 0x2f
        /*01fa*/ 	.short	(.L_125 - .L_124)
	.align		4
.L_124:
        /*01fc*/ 	.word	index@(_ZN3cub18CUB_300001_SM_10006detail10radix_sort31DeviceRadixSortSingleTileKernelINS1_5radix10policy_hubImNS0_8NullTypeEyE10Policy1000ELNS0_9SortOrderE0EmS6_yNS1_21identity_decomposer_tEEEvPKT1_PSB_PKT2_PSF_T3_iiT4_)
        /*0200*/ 	.word	0x0000005f


	//----- nvinfo : EIATTR_FRAME_SIZE
	.align		4
.L_125:
        /*0204*/ 	.byte	0x04, 0x11
        /*0206*/ 	.short	(.L_127 - .L_126)
	.align		4
.L_126:
        /*0208*/ 	.word	index@(_ZN3cub18CUB_300001_SM_10006detail10radix_sort31DeviceRadixSortSingleTileKernelINS1_5radix10policy_hubImNS0_8NullTypeEyE10Policy1000ELNS0_9SortOrderE0EmS6_yNS1_21identity_decomposer_tEEEvPKT1_PSB_PKT2_PSF_T3_iiT4_)
        /*020c*/ 	.word	0x00000000


	//----- nvinfo : EIATTR_REGCOUNT
	.align		4
.L_127:
        /*0210*/ 	.byte	0x04, 0x2f
        /*0212*/ 	.short	(.L_129 - .L_128)
	.align		4
.L_128:
        /*0214*/ 	.word	index@(_ZN3cub18CUB_300001_SM_10006detail10radix_sort30DeviceRadixSortHistogramKernelINS1_5radix10policy_hubImNS0_8NullTypeEyE10Policy1000ELNS0_9SortOrderE0EmyNS1_21identity_decomposer_tEEEvPT2_PKT1_SB_iiT3_)
        /*0218*/ 	.word	0x00000030


	//----- nvinfo : EIATTR_FRAME_SIZE
	.align		4
.L_129:
        /*021c*/ 	.byte	0x04, 0x11
        /*021e*/ 	.short	(.L_131 - .L_130)
	.align		4
.L_130:
        /*0220*/ 	.word	index@(_ZN3cub18CUB_300001_SM_10006detail10radix_sort30DeviceRadixSortHistogramKernelINS1_5radix10policy_hubImNS0_8NullTypeEyE10Policy1000ELNS0_9SortOrderE0EmyNS1_21identity_decomposer_tEEEvPT2_PKT1_SB_iiT3_)
        /*0224*/ 	.word	0x00000000


	//----- nvinfo : EIATTR_REGCOUNT
	.align		4
.L_131:
        /*0228*/ 	.byte	0x04, 0x2f
        /*022a*/ 	.short	(.L_133 - .L_132)
	.align		4
.L_132:
        /*022c*/ 	.word	index@(_ZN3cub18CUB_300001_SM_10006detail10radix_sort33DeviceRadixSortExclusiveSumKernelINS1_5radix10policy_hubImNS0_8NullTypeEyE10Policy1000EyEEvPT0_)
        /*0230*/ 	.word	0x00000020


	//----- nvinfo : EIATTR_FRAME_SIZE
	.align		4
.L_133:
        /*0234*/ 	.byte	0x04, 0x11
        /*0236*/ 	.short	(.L_135 - .L_134)
	.align		4
.L_134:
        /*0238*/ 	.word	index@(_ZN3cub18CUB_300001_SM_10006detail10radix_sort33DeviceRadixSortExclusiveSumKernelINS1_5radix10policy_hubImNS0_8NullTypeEyE10Policy1000EyEEvPT0_)
        /*023c*/ 	.word	0x00000000


	//----- nvinfo : EIATTR_REGCOUNT
	.align		4
.L_135:
        /*0240*/ 	.byte	0x04, 0x2f
        /*0242*/ 	.short	(.L_137 - .L_136)
	.align		4
.L_136:
        /*0244*/ 	.word	index@(_ZN3cub18CUB_300001_SM_10006detail10radix_sort29DeviceRadixSortOnesweepKernelINS1_5radix10policy_hubImNS0_8NullTypeEyE10Policy1000ELNS0_9SortOrderE0EmS6_yiiNS1_21identity_decomposer_tEEEvPT5_SC_PT3_PKSD_PT1_PKSH_PT2_PKSL_T4_iiT6_)
        /*0248*/ 	.word	0x0000005d


	//----- nvinfo : EIATTR_FRAME_SIZE
	.align		4
.L_137:
        /*024c*/ 	.byte	0x04, 0x11
        /*024e*/ 	.short	(.L_139 - .L_138)
	.align		4
.L_138:
        /*0250*/ 	.word	index@(_ZN3cub18CUB_300001_SM_10006detail10radix_sort29DeviceRadixSortOnesweepKernelINS1_5radix10policy_hubImNS0_8NullTypeEyE10Policy1000ELNS0_9SortOrderE0EmS6_yiiNS1_21identity_decomposer_tEEEvPT5_SC_PT3_PKSD_PT1_PKSH_PT2_PKSL_T4_iiT6_)
        /*0254*/ 	.word	0x00000000


	//----- nvinfo : EIATTR_REGCOUNT
	.align		4
.L_139:
        /*0258*/ 	.byte	0x04, 0x2f
        /*025a*/ 	.short	(.L_141 - .L_140)
	.align		4
.L_140:
        /*025c*/ 	.word	index@(_ZN3cub18CUB_300001_SM_10006detail10radix_sort31DeviceRadixSortSingleTileKernelINS1_5radix10policy_hubImNS0_8NullTypeEyE10Policy1000ELNS0_9SortOrderE1EmS6_yNS1_21identity_decomposer_tEEEvPKT1_PSB_PKT2_PSF_T3_iiT4_)
        /*0260*/ 	.word	0x0000005f


	//----- nvinfo : EIATTR_FRAME_SIZE
	.align		4
.L_141:
        /*0264*/ 	.byte	0x04, 0x11
        /*0266*/ 	.short	(.L_143 - .L_142)
	.align		4
.L_142:
        /*0268*/ 	.word	index@(_ZN3cub18CUB_300001_SM_10006detail10radix_sort31DeviceRadixSortSingleTileKernelINS1_5radix10policy_hubImNS0_8NullTypeEyE10Policy1000ELNS0_9SortOrderE1EmS6_yNS1_21identity_decomposer_tEEEvPKT1_PSB_PKT2_PSF_T3_iiT4_)
        /*026c*/ 	.word	0x00000000


	//----- nvinfo : EIATTR_REGCOUNT
	.align		4
.L_143:
        /*0270*/ 	.byte	0x04, 0x2f
        /*0272*/ 	.short	(.L_145 - .L_144)
	.align		4
.L_144:
        /*0274*/ 	.word	index@(_ZN3cub18CUB_300001_SM_10006detail10radix_sort30DeviceRadixSortHistogramKernelINS1_5radix10policy_hubImNS0_8NullTypeEyE10Policy1000ELNS0_9SortOrderE1EmyNS1_21identity_decomposer_tEEEvPT2_PKT1_SB_iiT3_)
        /*0278*/ 	.word	0x00000030


	//----- nvinfo : EIATTR_FRAME_SIZE
	.align		4
.L_145:
        /*027c*/ 	.byte	0x04, 0x11
        /*027e*/ 	.short	(.L_147 - .L_146)
	.align		4
.L_146:
        /*0280*/ 	.word	index@(_ZN3cub18CUB_300001_SM_10006detail10radix_sort30DeviceRadixSortHistogramKernelINS1_5radix10policy_hubImNS0_8NullTypeEyE10Policy1000ELNS0_9SortOrderE1EmyNS1_21identity_decomposer_tEEEvPT2_PKT1_SB_iiT3_)
        /*0284*/ 	.word	0x00000000


	//----- nvinfo : EIATTR_REGCOUNT
	.align		4
.L_147:
        /*0288*/ 	.byte	0x04, 0x2f
        /*028a*/ 	.short	(.L_149 - .L_148)
	.align		4
.L_148:
        /*028c*/ 	.word	index@(_ZN3cub18CUB_300001_SM_10006detail10radix_sort29DeviceRadixSortOnesweepKernelINS1_5radix10policy_hubImNS0_8NullTypeEyE10Policy1000ELNS0_9SortOrderE1EmS6_yiiNS1_21identity_decomposer_tEEEvPT5_SC_PT3_PKSD_PT1_PKSH_PT2_PKSL_T4_iiT6_)
        /*0290*/ 	.word	0x00000068


	//----- nvinfo : EIATTR_FRAME_SIZE
	.align		4
.L_149:
        /*0294*/ 	.byte	0x04, 0x11
        /*0296*/ 	.short	(.L_151 - .L_150)
	.align		4
.L_150:
        /*0298*/ 	.word	index@(_ZN3cub18CUB_300001_SM_10006detail10radix_sort29DeviceRadixSortOnesweepKernelINS1_5radix10policy_hubImNS0_8NullTypeEyE10Policy1000ELNS0_9SortOrderE1EmS6_yiiNS1_21identity_decomposer_tEEEvPT5_SC_PT3_PKSD_PT1_PKSH_PT2_PKSL_T4_iiT6_)
        /*029c*/ 	.word	0x00000000


	//----- nvinfo : EIATTR_REGCOUNT
	.align		4
.L_151:
        /*02a0*/ 	.byte	0x04, 0x2f
        /*02a2*/ 	.short	(.L_153 - .L_152)
	.align		4
.L_152:
        /*02a4*/ 	.word	index@(_ZN3cub18CUB_300001_SM_10006detail10radix_sort31DeviceRadixSortSingleTileKernelINS1_5radix10policy_hubIlNS0_8NullTypeEyE10Policy1000ELNS0_9SortOrderE0ElS6_yNS1_21identity_decomposer_tEEEvPKT1_PSB_PKT2_PSF_T3_iiT4_)
        /*02a8*/ 	.word	0x0000005f


	//----- nvinfo : EIATTR_FRAME_SIZE
	.align		4
.L_153:
        /*02ac*/ 	.byte	0x04, 0x11
        /*02ae*/ 	.short	(.L_155 - .L_154)
	.align		4
.L_154:
        /*02b0*/ 	.word	index@(_ZN3cub18CUB_300001_SM_10006detail10radix_sort31DeviceRadixSortSingleTileKernelINS1_5radix10policy_hubIlNS0_8NullTypeEyE10Policy1000ELNS0_9SortOrderE0ElS6_yNS1_21identity_decomposer_tEEEvPKT1_PSB_PKT2_PSF_T3_iiT4_)
        /*02b4*/ 	.word	0x00000000


	//----- nvinfo : EIATTR_REGCOUNT
	.align		4
.L_155:
        /*02b8*/ 	.byte	0x04, 0x2f
        /*02ba*/ 	.short	(.L_157 - .L_156)
	.align		4
.L_156:
        /*02bc*/ 	.word	index@(_ZN3cub18CUB_300001_SM_10006detail10radix_sort30DeviceRadixSortHistogramKernelINS1_5radix10policy_hubIlNS0_8NullTypeEyE10Policy1000ELNS0_9SortOrderE0ElyNS1_21identity_decomposer_tEEEvPT2_PKT1_SB_iiT3_)
        /*02c0*/ 	.word	0x00000040


	//----- nvinfo : EIATTR_FRAME_SIZE
	.align		4
.L_157:
        /*02c4*/ 	.byte	0x04, 0x11
        /*02c6*/ 	.short	(.L_159 - .L_158)
	.align		4
.L_158:
        /*02c8*/ 	.word	index@(_ZN3cub18CUB_300001_SM_10006detail10radix_sort30DeviceRadixSortHistogramKernelINS1_5radix10policy_hubIlNS0_8NullTypeEyE10Policy1000ELNS0_9SortOrderE0ElyNS1_21identity_decomposer_tEEEvPT2_PKT1_SB_iiT3_)
        /*02cc*/ 	.word	0x00000000


	//----- nvinfo : EIATTR_REGCOUNT
	.align		4
.L_159:
        /*02d0*/ 	.byte	0x04, 0x2f
        /*02d2*/ 	.short	(.L_161 - .L_160)
	.align		4
.L_160:
        /*02d4*/ 	.word	index@(_ZN3cub18CUB_300001_SM_10006detail10radix_sort33DeviceRadixSortExclusiveSumKernelINS1_5radix10policy_hubIlNS0_8NullTypeEyE10Policy1000EyEEvPT0_)
        /*02d8*/ 	.word	0x00000020


	//----- nvinfo : EIATTR_FRAME_SIZE
	.align		4
.L_161:
        /*02dc*/ 	.byte	0x04, 0x11
        /*02de*/ 	.short	(.L_163 - .L_162)
	.align		4
.L_162:
        /*02e0*/ 	.word	index@(_ZN3cub18CUB_300001_SM_10006detail10radix_sort33DeviceRadixSortExclusiveSumKernelINS1_5radix10policy_hubIlNS0_8NullTypeEyE10Policy1000EyEEvPT0_)
        /*02e4*/ 	.word	0x00000000


	//----- nvinfo : EIATTR_REGCOUNT
	.align		4
.L_163:
        /*02e8*/ 	.byte	0x04, 0x2f
        /*02ea*/ 	.short	(.L_165 - .L_164)
	.align		4
.L_164:
        /*02ec*/ 	.word	index@(_ZN3cub18CUB_300001_SM_10006detail10radix_sort29DeviceRadixSortOnesweepKernelINS1_5radix10policy_hubIlNS0_8NullTypeEyE10Policy1000ELNS0_9SortOrderE0ElS6_yiiNS1_21identity_decomposer_tEEEvPT5_SC_PT3_PKSD_PT1_PKSH_PT2_PKSL_T4_iiT6_)
        /*02f0*/ 	.word	0x00000064


	//----- nvinfo : EIATTR_FRAME_SIZE
	.align		4
.L_165:
        /*02f4*/ 	.byte	0x04, 0x11
        /*02f6*/ 	.short	(.L_167 - .L_166)
	.align		4
.L_166:
        /*02f8*/ 	.word	index@(_ZN3cub18CUB_300001_SM_10006detail10radix_sort29DeviceRadixSortOnesweepKernelINS1_5radix10policy_hubIlNS0_8NullTypeEyE10Policy1000ELNS0_9SortOrderE0ElS6_yiiNS1_21identity_decomposer_tEEEvPT5_SC_PT3_PKSD_PT1_PKSH_PT2_PKSL_T4_iiT6_)
        /*02fc*/ 	.word	0x00000000


	//----- nvinfo : EIATTR_REGCOUNT
	.align		4
.L_167:
        /*0300*/ 	.byte	0x04, 0x2f
        /*0302*/ 	.short	(.L_169 - .L_168)
	.align		4
.L_168:
        /*0304*/ 	.word	index@(_ZN3cub18CUB_300001_SM_10006detail10radix_sort31DeviceRadixSortSingleTileKernelINS1_5radix10policy_hubIlNS0_8NullTypeEyE10Policy1000ELNS0_9SortOrderE1ElS6_yNS1_21identity_decomposer_tEEEvPKT1_PSB_PKT2_PSF_T3_iiT4_)
        /*0308*/ 	.word	0x0000005f


	//----- nvinfo : EIATTR_FRAME_SIZE
	.align		4
.L_169:
        /*030c*/ 	.byte	0x04, 0x11
        /*030e*/ 	.short	(.L_171 - .L_170)
	.align		4
.L_170:
        /*0310*/ 	.word	index@(_ZN3cub18CUB_300001_SM_10006detail10radix_sort31DeviceRadixSortSingleTileKernelINS1_5radix10policy_hubIlNS0_8NullTypeEyE10Policy1000ELNS0_9SortOrderE1ElS6_yNS1_21identity_decomposer_tEEEvPKT1_PSB_PKT2_PSF_T3_iiT4_)
        /*0314*/ 	.word	0x00000000


	//----- nvinfo : EIATTR_REGCOUNT
	.align		4
.L_171:
        /*0318*/ 	.byte	0x04, 0x2f
        /*031a*/ 	.short	(.L_173 - .L_172)
	.align		4
.L_172:
        /*031c*/ 	.word	index@(_ZN3cub18CUB_300001_SM_10006detail10radix_sort30DeviceRadixSortHistogramKernelINS1_5radix10policy_hubIlNS0_8NullTypeEyE10Policy1000ELNS0_9SortOrderE1ElyNS1_21identity_decomposer_tEEEvPT2_PKT1_SB_iiT3_)
        /*0320*/ 	.word	0x00000040


	//----- nvinfo : EIATTR_FRAME_SIZE
	.align		4
.L_173:
        /*0324*/ 	.byte	0x04, 0x11
        /*0326*/ 	.short	(.L_175 - .L_174)
	.align		4
.L_174:
        /*0328*/ 	.word	index@(_ZN3cub18CUB_300001_SM_10006detail10radix_sort30DeviceRadixSortHistogramKernelINS1_5radix10policy_hubIlNS0_8NullTypeEyE10Policy1000ELNS0_9SortOrderE1ElyNS1_21identity_decomposer_tEEEvPT2_PKT1_SB_iiT3_)
        /*032c*/ 	.word	0x00000000


	//----- nvinfo : EIATTR_REGCOUNT
	.align		4
.L_175:
        /*0330*/ 	.byte	0x04, 0x2f
        /*0332*/ 	.short	(.L_177 - .L_176)
	.align		4
.L_176:
        /*0334*/ 	.word	index@(_ZN3cub18CUB_300001_SM_10006detail10radix_sort29DeviceRadixSortOnesweepKernelINS1_5radix10policy_hubIlNS0_8NullTypeEyE10Policy1000ELNS0_9SortOrderE1ElS6_yiiNS1_21identity_decomposer_tEEEvPT5_SC_PT3_PKSD_PT1_PKSH_PT2_PKSL_T4_iiT6_)
        /*0338*/ 	.word	0x0000006a


	//----- nvinfo : EIATTR_FRAME_SIZE
	.align		4
.L_177:
        /*033c*/ 	.byte	0x04, 0x11
        /*033e*/ 	.short	(.L_179 - .L_178)
	.align		4
.L_178:
        /*0340*/ 	.word	index@(_ZN3cub18CUB_300001_SM_10006detail10radix_sort29DeviceRadixSortOnesweepKernelINS1_5radix10policy_hubIlNS0_8NullTypeEyE10Policy1000ELNS0_9SortOrderE1ElS6_yiiNS1_21identity_decomposer_tEEEvPT5_SC_PT3_PKSD_PT1_PKSH_PT2_PKSL_T4_iiT6_)
        /*0344*/ 	.word	0x00000000


	//----- nvinfo : EIATTR_REGCOUNT
	.align		4
.L_179:
        /*0348*/ 	.byte	0x04, 0x2f
        /*034a*/ 	.short	(.L_181 - .L_180)
	.align		4
.L_180:
        /*034c*/ 	.word	index@(_ZN3cub18CUB_300001_SM_10006detail10radix_sort31DeviceRadixSortSingleTileKernelINS1_5radix10policy_hubImjyE10Policy1000ELNS0_9SortOrderE0EmjyNS1_21identity_decomposer_tEEEvPKT1_PSA_PKT2_PSE_T3_iiT4_)
        /*0350*/ 	.word	0x0000007b


	//----- nvinfo : EIATTR_FRAME_SIZE
	.align		4
.L_181:
        /*0354*/ 	.byte	0x04, 0x11
        /*0356*/ 	.short	(.L_183 - .L_182)
	.align		4
.L_182:
        /*0358*/ 	.word	index@(_ZN3cub18CUB_300001_SM_10006detail10radix_sort31DeviceRadixSortSingleTileKernelINS1_5radix10policy_hubImjyE10Policy1000ELNS0_9SortOrderE0EmjyNS1_21identity_decomposer_tEEEvPKT1_PSA_PKT2_PSE_T3_iiT4_)
        /*035c*/ 	.word	0x00000000


	//----- nvinfo : EIATTR_REGCOUNT
	.align		4
.L_183:
        /*0360*/ 	.byte	0x04, 0x2f
        /*0362*/ 	.short	(.L_185 - .L_184)
	.align		4
.L_184:
        /*0364*/ 	.word	index@(_ZN3cub18CUB_300001_SM_10006detail10radix_sort30DeviceRadixSortHistogramKernelINS1_5radix10policy_hubImjyE10Policy1000ELNS0_9SortOrderE0EmyNS1_21identity_decomposer_tEEEvPT2_PKT1_SA_iiT3_)
        /*0368*/ 	.word	0x00000030


	//----- nvinfo : EIATTR_FRAME_SIZE
	.align		4
.L_185:
        /*036c*/ 	.byte	0x04, 0x11
        /*036e*/ 	.short	(.L_187 - .L_186)
	.align		4
.L_186:
        /*0370*/ 	.word	index@(_ZN3cub18CUB_300001_SM_10006detail10radix_sort30DeviceRadixSortHistogramKernelINS1_5radix10policy_hubImjyE10Policy1000ELNS0_9SortOrderE0EmyNS1_21identity_decomposer_tEEEvPT2_PKT1_SA_iiT3_)
        /*0374*/ 	.word	0x00000000


	//----- nvinfo : EIATTR_REGCOUNT
	.align		4
.L_187:
        /*0378*/ 	.byte	0x04, 0x2f
        /*037a*/ 	.short	(.L_189 - .L_188)
	.align		4
.L_188:
        /*037c*/ 	.word	index@(_ZN3cub18CUB_300001_SM_10006detail10radix_sort33DeviceRadixSortExclusiveSumKernelINS1_5radix10policy_hubImjyE10Policy1000EyEEvPT0_)
        /*0380*/ 	.word	0x00000020


	//----- nvinfo : EIATTR_FRAME_SIZE
	.align		4
.L_189:
        /*0384*/ 	.byte	0x04, 0x11
        /*0386*/ 	.short	(.L_191 - .L_190)
	.align		4
.L_190:
        /*0388*/ 	.word	index@(_ZN3cub18CUB_300001_SM_10006detail10radix_sort33DeviceRadixSortExclusiveSumKernelINS1_5radix10policy_hubImjyE10Policy1000EyEEvPT0_)
        /*038c*/ 	.word	0x00000000


	//----- nvinfo : EIATTR_REGCOUNT
	.align		4
.L_191:
        /*0390*/ 	.byte	0x04, 0x2f
        /*0392*/ 	.short	(.L_193 - .L_192)
	.align		4
.L_192:
        /*0394*/ 	.word	index@(_ZN3cub18CUB_300001_SM_10006detail10radix_sort29DeviceRadixSortOnesweepKernelINS1_5radix10policy_hubImjyE10Policy1000ELNS0_9SortOrderE0EmjyiiNS1_21identity_decomposer_tEEEvPT5_SB_PT3_PKSC_PT1_PKSG_PT2_PKSK_T4_iiT6_)
        /*0398*/ 	.word	0x0000005b


	//----- nvinfo : EIATTR_FRAME_SIZE
	.align		4
.L_193:
        /*039c*/ 	.byte	0x04, 0x11
        /*039e*/ 	.short	(.L_195 - .L_194)
	.align		4
.L_194:
        /*03a0*/ 	.word	index@(_ZN3cub18CUB_300001_SM_10006detail10radix_sort29DeviceRadixSortOnesweepKernelINS1_5radix10policy_hubImjyE10Policy1000ELNS0_9SortOrderE0EmjyiiNS1_21identity_decomposer_tEEEvPT5_SB_PT3_PKSC_PT1_PKSG_PT2_PKSK_T4_iiT6_)
        /*03a4*/ 	.word	0x00000000


	//----- nvinfo : EIATTR_REGCOUNT
	.align		4
.L_195:
        /*03a8*/ 	.byte	0x04, 0x2f
        /*03aa*/ 	.short	(.L_197 - .L_196)
	.align		4
.L_196:
        /*03ac*/ 	.word	index@(_ZN3cub18CUB_300001_SM_10006detail10radix_sort31DeviceRadixSortSingleTileKernelINS1_5radix10policy_hubImjyE10Policy1000ELNS0_9SortOrderE1EmjyNS1_21identity_decomposer_tEEEvPKT1_PSA_PKT2_PSE_T3_iiT4_)
        /*03b0*/ 	.word	0x0000007b


	//----- nvinfo : EIATTR_FRAME_SIZE
	.align		4
.L_197:
        /*03b4*/ 	.byte	0x04, 0x11
        /*03b6*/ 	.short	(.L_199 - .L_198)
	.align		4
.L_198:
        /*03b8*/ 	.word	index@(_ZN3cub18CUB_300001_SM_10006detail10radix_sort31DeviceRadixSortSingleTileKernelINS1_5radix10policy_hubImjyE10Policy1000ELNS0_9SortOrderE1EmjyNS1_21identity_decomposer_tEEEvPKT1_PSA_PKT2_PSE_T3_iiT4_)
        /*03bc*/ 	.word	0x00000000


	//----- nvinfo : EIATTR_REGCOUNT
	.align		4
.L_199:
        /*03c0*/ 	.byte	0x04, 0x2f
        /*03c2*/ 	.short	(.L_201 - .L_200)
	.align		4
.L_200:
        /*03c4*/ 	.word	index@(_ZN3cub18CUB_300001_SM_10006detail10radix_sort30DeviceRadixSortHistogramKernelINS1_5radix10policy_hubImjyE10Policy1000ELNS0_9SortOrderE1EmyNS1_21identity_decomposer_tEEEvPT2_PKT1_SA_iiT3_)
        /*03c8*/ 	.word	0x00000030


	//----- nvinfo : EIATTR_FRAME_SIZE
	.align		4
.L_201:
        /*03cc*/ 	.byte	0x04, 0x11
        /*03ce*/ 	.short	(.L_203 - .L_202)
	.align		4
.L_202:
        /*03d0*/ 	.word	index@(_ZN3cub18CUB_300001_SM_10006detail10radix_sort30DeviceRadixSortHistogramKernelINS1_5radix10policy_hubImjyE10Policy1000ELNS0_9SortOrderE1EmyNS1_21identity_decomposer_tEEEvPT2_PKT1_SA_iiT3_)
        /*03d4*/ 	.word	0x00000000


	//----- nvinfo : EIATTR_REGCOUNT
	.align		4
.L_203:
        /*03d8*/ 	.byte	0x04, 0x2f
        /*03da*/ 	.short	(.L_205 - .L_204)
	.align		4
.L_204:
        /*03dc*/ 	.word	index@(_ZN3cub18CUB_300001_SM_10006detail10radix_sort29DeviceRadixSortOnesweepKernelINS1_5radix10policy_hubImjyE10Policy1000ELNS0_9SortOrderE1EmjyiiNS1_21identity_decomposer_tEEEvPT5_SB_PT3_PKSC_PT1_PKSG_PT2_PKSK_T4_iiT6_)
        /*03e0*/ 	.word	0x00000050


	//----- nvinfo : EIATTR_FRAME_SIZE
	.align		4
.L_205:
        /*03e4*/ 	.byte	0x04, 0x11
        /*03e6*/ 	.short	(.L_207 - .L_206)
	.align		4
.L_206:
        /*03e8*/ 	.word	index@(_ZN3cub18CUB_300001_SM_10006detail10radix_sort29DeviceRadixSortOnesweepKernelINS1_5radix10policy_hubImjyE10Policy1000ELNS0_9SortOrderE1EmjyiiNS1_21identity_decomposer_tEEEvPT5_SB_PT3_PKSC_PT1_PKSG_PT2_PKSK_T4_iiT6_)
        /*03ec*/ 	.word	0x00000000


	//----- nvinfo : EIATTR_REGCOUNT
	.align		4
.L_207:
        /*03f0*/ 	.byte	0x04, 0x2f
        /*03f2*/ 	.short	(.L_209 - .L_208)
	.align		4
.L_208:
        /*03f4*/ 	.word	index@(_ZN3cub18CUB_300001_SM_10006detail10radix_sort31DeviceRadixSortSingleTileKernelINS1_5radix10policy_hubIdjyE10Policy1000ELNS0_9SortOrderE0EdjyNS1_21identity_decomposer_tEEEvPKT1_PSA_PKT2_PSE_T3_iiT4_)
        /*03f8*/ 	.word	0x0000007b


	//----- nvinfo : EIATTR_FRAME_SIZE
	.align		4
.L_209:
        /*03fc*/ 	.byte	0x04, 0x11
        /*03fe*/ 	.short	(.L_211 - .L_210)
	.align		4
.L_210:
        /*0400*/ 	.word	index@(_ZN3cub18CUB_300001_SM_10006detail10radix_sort31DeviceRadixSortSingleTileKernelINS1_5radix10policy_hubIdjyE10Policy1000ELNS0_9SortOrderE0EdjyNS1_21identity_decomposer_tEEEvPKT1_PSA_PKT2_PSE_T3_iiT4_)
        /*0404*/ 	.word	0x00000000


	//----- nvinfo : EIATTR_REGCOUNT
	.align		4
.L_211:
        /*0408*/ 	.byte	0x04, 0x2f
        /*040a*/ 	.short	(.L_213 - .L_212)
	.align		4
.L_212:
        /*040c*/ 	.word	index@(_ZN3cub18CUB_300001_SM_10006detail10radix_sort30DeviceRadixSortHistogramKernelINS1_5radix10policy_hubIdjyE10Policy1000ELNS0_9SortOrderE0EdyNS1_21identity_decomposer_tEEEvPT2_PKT1_SA_iiT3_)
        /*0410*/ 	.word	0x00000030


	//----- nvinfo : EIATTR_FRAME_SIZE
	.align		4
.L_213:
        /*0414*/ 	.byte	0x04, 0x11
        /*0416*/ 	.short	(.L_215 - .L_214)
	.align		4
.L_214:
        /*0418*/ 	.word	index@(_ZN3cub18CUB_300001_SM_10006detail10radix_sort30DeviceRadixSortHistogramKernelINS1_5radix10policy_hubIdjyE10Policy1000ELNS0_9SortOrderE0EdyNS1_21identity_decomposer_tEEEvPT2_PKT1_SA_iiT3_)
        /*041c*/ 	.word	0x00000000


	//----- nvinfo : EIATTR_REGCOUNT
	.align		4
.L_215:
        /*0420*/ 	.byte	0x04, 0x2f
        /*0422*/ 	.short	(.L_217 - .L_216)
	.align		4
.L_216:
        /*0424*/ 	.word	index@(_ZN3cub18CUB_300001_SM_10006detail10radix_sort33DeviceRadixSortExclusiveSumKernelINS1_5radix10policy_hubIdjyE10Policy1000EyEEvPT0_)
        /*0428*/ 	.word	0x00000020


	//----- nvinfo : EIATTR_FRAME_SIZE
	.align		4
.L_217:
        /*042c*/ 	.byte	0x04, 0x11
        /*042e*/ 	.short	(.L_219 - .L_218)
	.align		4
.L_218:
        /*0430*/ 	.word	index@(_ZN3cub18CUB_300001_SM_10006detail10radix_sort33DeviceRadixSortExclusiveSumKernelINS1_5radix10policy_hubIdjyE10Policy1000EyEEvPT0_)
        /*0434*/ 	.word	0x00000000


	//----- nvinfo : EIATTR_REGCOUNT
	.align		4
.L_219:
        /*0438*/ 	.byte	0x04, 0x2f
        /*043a*/ 	.short	(.L_221 - .L_220)
	.align		4
.L_220:
        /*043c*/ 	.word	index@(_ZN3cub18CUB_300001_SM_10006detail10radix_sort29DeviceRadixSortOnesweepKernelINS1_5radix10policy_hubIdjyE10Policy1000ELNS0_9SortOrderE0EdjyiiNS1_21identity_decomposer_tEEEvPT5_SB_PT3_PKSC_PT1_PKSG_PT2_PKSK_T4_iiT6_)
        /*0440*/ 	.word	0x00000050


	//----- nvinfo : EIATTR_FRAME_SIZE
	.align		4
.L_221:
        /*0444*/ 	.byte	0x04, 0x11
        /*0446*/ 	.short	(.L_223 - .L_222)
	.align		4
.L_222:
        /*0448*/ 	.word	index@(_ZN3cub18CUB_300001_SM_10006detail10radix_sort29DeviceRadixSortOnesweepKernelINS1_5radix10policy_hubIdjyE10Policy1000ELNS0_9SortOrderE0EdjyiiNS1_21identity_decomposer_tEEEvPT5_SB_PT3_PKSC_PT1_PKSG_PT2_PKSK_T4_iiT6_)
        /*044c*/ 	.word	0x00000000


	//----- nvinfo : EIATTR_REGCOUNT
	.align		4
.L_223:
        /*0450*/ 	.byte	0x04, 0x2f
        /*0452*/ 	.short	(.L_225 - .L_224)
	.align		4
.L_224:
        /*0454*/ 	.word	index@(_ZN3cub18CUB_300001_SM_10006detail10radix_sort31DeviceRadixSortSingleTileKernelINS1_5radix10policy_hubIdjyE10Policy1000ELNS0_9SortOrderE1EdjyNS1_21identity_decomposer_tEEEvPKT1_PSA_PKT2_PSE_T3_iiT4_)
        /*0458*/ 	.word	0x0000007b


	//----- nvinfo : EIATTR_FRAME_SIZE
	.align		4
.L_225:
        /*045c*/ 	.byte	0x04, 0x11
        /*045e*/ 	.short	(.L_227 - .L_226)
	.align		4
.L_226:
        /*0460*/ 	.word	index@(_ZN3cub18CUB_300001_SM_10006detail10radix_sort31DeviceRadixSortSingleTileKernelINS1_5radix10policy_hubIdjyE10Policy1000ELNS0_9SortOrderE1EdjyNS1_21identity_decomposer_tEEEvPKT1_PSA_PKT2_PSE_T3_iiT4_)
        /*0464*/ 	.word	0x00000000


	//----- nvinfo : EIATTR_REGCOUNT
	.align		4
.L_227:
        /*0468*/ 	.byte	0x04, 0x2f
        /*046a*/ 	.short	(.L_229 - .L_228)
	.align		4
.L_228:
        /*046c*/ 	.word	index@(_ZN3cub18CUB_300001_SM_10006detail10radix_sort30DeviceRadixSortHistogramKernelINS1_5radix10policy_hubIdjyE10Policy1000ELNS0_9SortOrderE1EdyNS1_21identity_decomposer_tEEEvPT2_PKT1_SA_iiT3_)
        /*0470*/ 	.word	0x00000030


	//----- nvinfo : EIATTR_FRAME_SIZE
	.align		4
.L_229:
        /*0474*/ 	.byte	0x04, 0x11
        /*0476*/ 	.short	(.L_231 - .L_230)
	.align		4
.L_230:
        /*0478*/ 	.word	index@(_ZN3cub18CUB_300001_SM_10006detail10radix_sort30DeviceRadixSortHistogramKernelINS1_5radix10policy_hubIdjyE10Policy1000ELNS0_9SortOrderE1EdyNS1_21identity_decomposer_tEEEvPT2_PKT1_SA_iiT3_)
        /*047c*/ 	.word	0x00000000


	//----- nvinfo : EIATTR_REGCOUNT
	.align		4
.L_231:
        /*0480*/ 	.byte	0x04, 0x2f
        /*0482*/ 	.short	(.L_233 - .L_232)
	.align		4
.L_232:
        /*0484*/ 	.word	index@(_ZN3cub18CUB_300001_SM_10006detail10radix_sort29DeviceRadixSortOnesweepKernelINS1_5radix10policy_hubIdjyE10Policy1000ELNS0_9SortOrderE1EdjyiiNS1_21identity_decomposer_tEEEvPT5_SB_PT3_PKSC_PT1_PKSG_PT2_PKSK_T4_iiT6_)
        /*0488*/ 	.word	0x00000050


	//----- nvinfo : EIATTR_FRAME_SIZE
	.align		4
.L_233:
        /*048c*/ 	.byte	0x04, 0x11
        /*048e*/ 	.short	(.L_235 - .L_234)
	.align		4
.L_234:
        /*0490*/ 	.word	index@(_ZN3cub18CUB_300001_SM_10006detail10radix_sort29DeviceRadixSortOnesweepKernelINS1_5radix10policy_hubIdjyE10Policy1000ELNS0_9SortOrderE1EdjyiiNS1_21identity_decomposer_tEEEvPT5_SB_PT3_PKSC_PT1_PKSG_PT2_PKSK_T4_iiT6_)
        /*0494*/ 	.word	0x00000000


	//----- nvinfo : EIATTR_REGCOUNT
	.align		4
.L_235:
        /*0498*/ 	.byte	0x04, 0x2f
        /*049a*/ 	.short	(.L_237 - .L_236)
	.align		4
.L_236:
        /*049c*/ 	.word	index@(_ZN3cub18CUB_300001_SM_10006detail10radix_sort31DeviceRadixSortSingleTileKernelINS1_5radix10policy_hubIljyE10Policy1000ELNS0_9SortOrderE0EljyNS1_21identity_decomposer_tEEEvPKT1_PSA_PKT2_PSE_T3_iiT4_)
        /*04a0*/ 	.word	0x0000007b


	//----- nvinfo : EIATTR_FRAME_SIZE
	.align		4
.L_237:
        /*04a4*/ 	.byte	0x04, 0x11
        /*04a6*/ 	.short	(.L_239 - .L_238)
	.align		4
.L_238:
        /*04a8*/ 	.word	index@(_ZN3cub18CUB_300001_SM_10006detail10radix_sort31DeviceRadixSortSingleTileKernelINS1_5radix10policy_hubIljyE10Policy1000ELNS0_9SortOrderE0EljyNS1_21identity_decomposer_tEEEvPKT1_PSA_PKT2_PSE_T3_iiT4_)
        /*04ac*/ 	.word	0x00000000


	//----- nvinfo : EIATTR_REGCOUNT
	.align		4
.L_239:
        /*04b0*/ 	.byte	0x04, 0x2f
        /*04b2*/ 	.short	(.L_241 - .L_240)
	.align		4
.L_240:
        /*04b4*/ 	.word	index@(_ZN3cub18CUB_300001_SM_10006detail10radix_sort30DeviceRadixSortHistogramKernelINS1_5radix10policy_hubIljyE10Policy1000ELNS0_9SortOrderE0ElyNS1_21identity_decomposer_tEEEvPT2_PKT1_SA_iiT3_)
        /*04b8*/ 	.word	0x00000040


	//----- nvinfo : EIATTR_FRAME_SIZE
	.align		4
.L_241:
        /*04bc*/ 	.byte	0x04, 0x11
        /*04be*/ 	.short	(.L_243 - .L_242)
	.align		4
.L_242:
        /*04c0*/ 	.word	index@(_ZN3cub18CUB_300001_SM_10006detail10radix_sort30DeviceRadixSortHistogramKernelINS1_5radix10policy_hubIljyE10Policy1000ELNS0_9SortOrderE0ElyNS1_21identity_decomposer_tEEEvPT2_PKT1_SA_iiT3_)
        /*04c4*/ 	.word	0x00000000


	//----- nvinfo : EIATTR_REGCOUNT
	.align		4
.L_243:
        /*04c8*/ 	.byte	0x04, 0x2f
        /*04ca*/ 	.short	(.L_245 - .L_244)
	.align		4
.L_244:
        /*04cc*/ 	.word	index@(_ZN3cub18CUB_300001_SM_10006detail10radix_sort33DeviceRadixSortExclusiveSumKernelINS1_5radix10policy_hubIljyE10Policy1000EyEEvPT0_)
        /*04d0*/ 	.word	0x00000020


	//----- nvinfo : EIATTR_FRAME_SIZE
	.align		4
.L_245:
        /*04d4*/ 	.byte	0x04, 0x11
        /*04d6*/ 	.short	(.L_247 - .L_246)
	.align		4
.L_246:
        /*04d8*/ 	.word	index@(_ZN3cub18CUB_300001_SM_10006detail10radix_sort33DeviceRadixSortExclusiveSumKernelINS1_5radix10policy_hubIljyE10Policy1000EyEEvPT0_)
        /*04dc*/ 	.word	0x00000000


	//----- nvinfo : EIATTR_REGCOUNT
	.align		4
.L_247:
        /*04e0*/ 	.byte	0x04, 0x2f
        /*04e2*/ 	.short	(.L_249 - .L_248)
	.align		4
.L_248:
        /*04e4*/ 	.word	index@(_ZN3cub18CUB_300001_SM_10006detail10radix_sort29DeviceRadixSortOnesweepKernelINS1_5radix10policy_hubIljyE10Policy1000ELNS0_9SortOrderE0EljyiiNS1_21identity_decomposer_tEEEvPT5_SB_PT3_PKSC_PT1_PKSG_PT2_PKSK_T4_iiT6_)
        /*04e8*/ 	.word	0x00000061


	//----- nvinfo : EIATTR_FRAME_SIZE
	.align		4
.L_249:
        /*04ec*/ 	.byte	0x04, 0x11
        /*04ee*/ 	.short	(.L_251 - .L_250)
	.align		4
.L_250:
        /*04f0*/ 	.word	index@(_ZN3cub18CUB_300001_SM_10006detail10radix_sort29DeviceRadixSortOnesweepKernelINS1_5radix10policy_hubIljyE10Policy1000ELNS0_9SortOrderE0EljyiiNS1_21identity_decomposer_tEEEvPT5_SB_PT3_PKSC_PT1_PKSG_PT2_PKSK_T4_iiT6_)
        /*04f4*/ 	.word	0x00000000


	//----- nvinfo : EIATTR_REGCOUNT
	.align		4
.L_251:
        /*04f8*/ 	.byte	0x04, 0x2f
        /*04fa*/ 	.short	(.L_253 - .L_252)
	.align		4
.L_252:
        /*04fc*/ 	.word	index@(_ZN3cub18CUB_300001_SM_10006detail10radix_sort31DeviceRadixSortSingleTileKernelINS1_5radix10policy_hubIljyE10Policy1000ELNS0_9SortOrderE1EljyNS1_21identity_decomposer_tEEEvPKT1_PSA_PKT2_PSE_T3_iiT4_)
        /*0500*/ 	.word	0x0000007b


	//----- nvinfo : EIATTR_FRAME_SIZE
	.align		4
.L_253:
        /*0504*/ 	.byte	0x04, 0x11
        /*0506*/ 	.short	(.L_255 - .L_254)
	.align		4
.L_254:
        /*0508*/ 	.word	index@(_ZN3cub18CUB_300001_SM_10006detail10radix_sort31DeviceRadixSortSingleTileKernelINS1_5radix10policy_hubIljyE10Policy1000ELNS0_9SortOrderE1EljyNS1_21identity_decomposer_tEEEvPKT1_PSA_PKT2_PSE_T3_iiT4_)
        /*050c*/ 	.word	0x00000000


	//----- nvinfo : EIATTR_REGCOUNT
	.align		4
.L_255:
        /*0510*/ 	.byte	0x04, 0x2f
        /*0512*/ 	.short	(.L_257 - .L_256)
	.align		4
.L_256:
        /*0514*/ 	.word	index@(_ZN3cub18CUB_300001_SM_10006detail10radix_sort30DeviceRadixSortHistogramKernelINS1_5radix10policy_hubIljyE10Policy1000ELNS0_9SortOrderE1ElyNS1_21identity_decomposer_tEEEvPT2_PKT1_SA_iiT3_)
        /*0518*/ 	.word	0x00000040


	//----- nvinfo : EIATTR_FRAME_SIZE
	.align		4
.L_257:
        /*051c*/ 	.byte	0x04, 0x11
        /*051e*/ 	.short	(.L_259 - .L_258)
	.align		4
.L_258:
        /*0520*/ 	.word	index@(_ZN3cub18CUB_300001_SM_10006detail10radix_sort30DeviceRadixSortHistogramKernelINS1_5radix10policy_hubIljyE10Policy1000ELNS0_9SortOrderE1ElyNS1_21identity_decomposer_tEEEvPT2_PKT1_SA_iiT3_)
        /*0524*/ 	.word	0x00000000


	//----- nvinfo : EIATTR_REGCOUNT
	.align		4
.L_259:
        /*0528*/ 	.byte	0x04, 0x2f
        /*052a*/ 	.short	(.L_261 - .L_260)
	.align		4
.L_260:
        /*052c*/ 	.word	index@(_ZN3cub18CUB_300001_SM_10006detail10radix_sort29DeviceRadixSortOnesweepKernelINS1_5radix10policy_hubIljyE10Policy1000ELNS0_9SortOrderE1EljyiiNS1_21identity_decomposer_tEEEvPT5_SB_PT3_PKSC_PT1_PKSG_PT2_PKSK_T4_iiT6_)
        /*0530*/ 	.word	0x00000050


	//----- nvinfo : EIATTR_FRAME_SIZE
	.align		4
.L_261:
        /*0534*/ 	.byte	0x04, 0x11
        /*0536*/ 	.short	(.L_263 - .L_262)
	.align		4
.L_262:
        /*0538*/ 	.word	index@(_ZN3cub18CUB_300001_SM_10006detail10radix_sort29DeviceRadixSortOnesweepKernelINS1_5radix10policy_hubIljyE10Policy1000ELNS0_9SortOrderE1EljyiiNS1_21identity_decomposer_tEEEvPT5_SB_PT3_PKSC_PT1_PKSG_PT2_PKSK_T4_iiT6_)
        /*053c*/ 	.word	0x00000000


	//----- nvinfo : EIATTR_REGCOUNT
	.align		4
.L_263:
        /*0540*/ 	.byte	0x04, 0x2f
        /*0542*/ 	.short	(.L_265 - .L_264)
	.align		4
.L_264:
        /*0544*/ 	.word	index@(_ZN3cub18CUB_300001_SM_10006detail6reduce28DeviceReduceSingleTileKernelINS2_10policy_hubIdyN4cuda3std3__44plusIvEEE10Policy1000EPdSC_yS9_ddNS7_10__identityEEEvT0_T1_T2_T3_T4_T6_)
        /*0548*/ 	.word	0x00000030


	//----- nvinfo : EIATTR_FRAME_SIZE
	.align		4
.L_265:
        /*054c*/ 	.byte	0x04, 0x11
        /*054e*/ 	.short	(.L_267 - .L_266)
	.align		4
.L_266:
        /*0550*/ 	.word	index@(_ZN3cub18CUB_300001_SM_10006detail6reduce28DeviceReduceSingleTileKernelINS2_10policy_hubIdyN4cuda3std3__44plusIvEEE10Policy1000EPdSC_yS9_ddNS7_10__identityEEEvT0_T1_T2_T3_T4_T6_)
        /*0554*/ 	.word	0x00000000


	//----- nvinfo : EIATTR_REGCOUNT
	.align		4
.L_267:
        /*0558*/ 	.byte	0x04, 0x2f
        /*055a*/ 	.short	(.L_269 - .L_268)
	.align		4
.L_268:
        /*055c*/ 	.word	index@(_ZN3cub18CUB_300001_SM_10006detail6reduce18DeviceReduceKernelINS2_10policy_hubIdyN4cuda3std3__44plusIvEEE10Policy1000EPdyS9_dNS7_10__identityEEEvT0_PT3_T1_NS0_13GridEvenShareISH_EET2_T4_)
        /*0560*/ 	.word	0x00000020


	//----- nvinfo : EIATTR_FRAME_SIZE
	.align		4
.L_269:
        /*0564*/ 	.byte	0x04, 0x11
        /*0566*/ 	.short	(.L_271 - .L_270)
	.align		4
.L_270:
        /*0568*/ 	.word	index@(_ZN3cub18CUB_300001_SM_10006detail6reduce18DeviceReduceKernelINS2_10policy_hubIdyN4cuda3std3__44plusIvEEE10Policy1000EPdyS9_dNS7_10__identityEEEvT0_PT3_T1_NS0_13GridEvenShareISH_EET2_T4_)
        /*056c*/ 	.word	0x00000000


	//----- nvinfo : EIATTR_REGCOUNT
	.align		4
.L_271:
        /*0570*/ 	.byte	0x04, 0x2f
        /*0572*/ 	.short	(.L_273 - .L_272)
	.align		4
.L_272:
        /*0574*/ 	.word	index@(_ZN3cub18CUB_300001_SM_10006detail6reduce28DeviceReduceSingleTileKernelINS2_10policy_hubIdyN4cuda3std3__44plusIvEEE10Policy1000EPdSC_iS9_ddNS7_10__identityEEEvT0_T1_T2_T3_T4_T6_)
        /*0578*/ 	.word	0x00000030


	//----- nvinfo : EIATTR_FRAME_SIZE
	.align		4
.L_273:
        /*057c*/ 	.byte	0x04, 0x11
        /*057e*/ 	.short	(.L_275 - .L_274)
	.align		4
.L_274:
        /*0580*/ 	.word	index@(_ZN3cub18CUB_300001_SM_10006detail6reduce28DeviceReduceSingleTileKernelINS2_10policy_hubIdyN4cuda3std3__44plusIvEEE10Policy1000EPdSC_iS9_ddNS7_10__identityEEEvT0_T1_T2_T3_T4_T6_)
        /*0584*/ 	.word	0x00000000


	//----- nvinfo : EIATTR_MIN_STACK_SIZE
	.align		4
.L_275:
        /*0588*/ 	.byte	0x04, 0x12
        /*058a*/ 	.short	(.L_277 - .L_276)
	.align		4
.L_276:
        /*058c*/ 	.word	index@(_ZN3cub18CUB_300001_SM_10006detail6reduce28DeviceReduceSingleTileKernelINS2_10policy_hubIdyN4cuda3std3__44plusIvEEE10Policy1000EPdSC_iS9_ddNS7_10__identityEEEvT0_T1_T2_T3_T4_T6_)
        /*0590*/ 	.word	0x00000000


	//----- nvinfo : EIATTR_MIN_STACK_SIZE
	.align		4
.L_277:
        /*0594*/ 	.byte	0x04, 0x12
        /*0596*/ 	.short	(.L_279 - .L_278)
	.align		4
.L_278:
        /*0598*/ 	.word	index@(_ZN3cub18CUB_300001_SM_10006detail6reduce18DeviceReduceKernelINS2_10policy_hubIdyN4cuda3std3__44plusIvEEE10Policy1000EPdyS9_dNS7_10__identityEEEvT0_PT3_T1_NS0_13GridEvenShareISH_EET2_T4_)
        /*059c*/ 	.word	0x00000000


	//----- nvinfo : EIATTR_MIN_STACK_SIZE
	.align		4
.L_279:
        /*05a0*/ 	.byte	0x04, 0x12
        /*05a2*/ 	.short	(.L_281 - .L_280)
	.align		4
.L_280:
        /*05a4*/ 	.word	index@(_ZN3cub18CUB_300001_SM_10006detail6reduce28DeviceReduceSingleTileKernelINS2_10policy_hubIdyN4cuda3std3__44plusIvEEE10Policy1000EPdSC_yS9_ddNS7_10__identityEEEvT0_T1_T2_T3_T4_T6_)
        /*05a8*/ 	.word	0x00000000


	//----- nvinfo : EIATTR_MIN_STACK_SIZE
	.align		4
.L_281:
        /*05ac*/ 	.byte	0x04, 0x12
        /*05ae*/ 	.short	(.L_283 - .L_282)
	.align		4
.L_282:
        /*05b0*/ 	.word	index@(_ZN3cub18CUB_300001_SM_10006detail10radix_sort29DeviceRadixSortOnesweepKernelINS1_5radix10policy_hubIljyE10Policy1000ELNS0_9SortOrderE1EljyiiNS1_21identity_decomposer_tEEEvPT5_SB_PT3_PKSC_PT1_PKSG_PT2_PKSK_T4_iiT6_)
        /*05b4*/ 	.word	0x00000000


	//----- nvinfo : EIATTR_MIN_STACK_SIZE
	.align		4
.L_283:
        /*05b8*/ 	.byte	0x04, 0x12
        /*05ba*/ 	.short	(.L_285 - .L_284)
	.align		4
.L_284:
        /*05bc*/ 	.word	index@(_ZN3cub18CUB_300001_SM_10006detail10radix_sort30DeviceRadixSortHistogramKernelINS1_5radix10policy_hubIljyE10Policy1000ELNS0_9SortOrderE1ElyNS1_21identity_decomposer_tEEEvPT2_PKT1_SA_iiT3_)
        /*05c0*/ 	.word	0x00000000


	//----- nvinfo : EIATTR_MIN_STACK_SIZE
	.align		4
.L_285:
        /*05c4*/ 	.byte	0x04, 0x12
        /*05c6*/ 	.short	(.L_287 - .L_286)
	.align		4
.L_286:
        /*05c8*/ 	.word	index@(_ZN3cub18CUB_300001_SM_10006detail10radix_sort31DeviceRadixSortSingleTileKernelINS1_5radix10policy_hubIljyE10Policy1000ELNS0_9SortOrderE1EljyNS1_21identity_decomposer_tEEEvPKT1_PSA_PKT2_PSE_T3_iiT4_)
        /*05cc*/ 	.word	0x00000000


	//----- nvinfo : EIATTR_MIN_STACK_SIZE
	.align		4
.L_287:
        /*05d0*/ 	.byte	0x04, 0x12
        /*05d2*/ 	.short	(.L_289 - .L_288)
	.align		4
.L_288:
        /*05d4*/ 	.word	index@(_ZN3cub18CUB_300001_SM_10006detail10radix_sort29DeviceRadixSortOnesweepKernelINS1_5radix10policy_hubIljyE10Policy1000ELNS0_9SortOrderE0EljyiiNS1_21identity_decomposer_tEEEvPT5_SB_PT3_PKSC_PT1_PKSG_PT2_PKSK_T4_iiT6_)
        /*05d8*/ 	.word	0x00000000


	//----- nvinfo : EIATTR_MIN_STACK_SIZE
	.align		4
.L_289:
        /*05dc*/ 	.byte	0x04, 0x12
        /*05de*/ 	.short	(.L_291 - .L_290)
	.align		4
.L_290:
        /*05e0*/ 	.word	index@(_ZN3cub18CUB_300001_SM_10006detail10radix_sort33DeviceRadixSortExclusiveSumKernelINS1_5radix10policy_hubIljyE10Policy1000EyEEvPT0_)
        /*05e4*/ 	.word	0x00000000


	//----- nvinfo : EIATTR_MIN_STACK_SIZE
	.align		4
.L_291:
        /*05e8*/ 	.byte	0x04, 0x12
        /*05ea*/ 	.short	(.L_293 - .L_292)
	.align		4
.L_292:
        /*05ec*/ 	.word	index@(_ZN3cub18CUB_300001_SM_10006detail10radix_sort30DeviceRadixSortHistogramKernelINS1_5radix10policy_hubIljyE10Policy1000ELNS0_9SortOrderE0ElyNS1_21identity_decomposer_tEEEvPT2_PKT1_SA_iiT3_)
        /*05f0*/ 	.word	0x00000000


	//----- nvinfo : EIATTR_MIN_STACK_SIZE
	.align		4
.L_293:
        /*05f4*/ 	.byte	0x04, 0x12
        /*05f6*/ 	.short	(.L_295 - .L_294)
	.align		4
.L_294:
        /*05f8*/ 	.word	index@(_ZN3cub18CUB_300001_SM_10006detail10radix_sort31DeviceRadixSortSingleTileKernelINS1_5radix10policy_hubIljyE10Policy1000ELNS0_9SortOrderE0EljyNS1_21identity_decomposer_tEEEvPKT1_PSA_PKT2_PSE_T3_iiT4_)
        /*05fc*/ 	.word	0x00000000


	//----- nvinfo : EIATTR_MIN_STACK_SIZE
	.align		4
.L_295:
        /*0600*/ 	.byte	0x04, 0x12
        /*0602*/ 	.short	(.L_297 - .L_296)
	.align		4
.L_296:
        /*0604*/ 	.word	index@(_ZN3cub18CUB_300001_SM_10006detail10radix_sort29DeviceRadixSortOnesweepKernelINS1_5radix10policy_hubIdjyE10Policy1000ELNS0_9SortOrderE1EdjyiiNS1_21identity_decomposer_tEEEvPT5_SB_PT3_PKSC_PT1_PKSG_PT2_PKSK_T4_iiT6_)
        /*0608*/ 	.word	0x00000000


	//----- nvinfo : EIATTR_MIN_STACK_SIZE
	.align		4
.L_297:
        /*060c*/ 	.byte	0x04, 0x12
        /*060e*/ 	.short	(.L_299 - .L_298)
	.align		4
.L_298:
        /*0610*/ 	.word	index@(_ZN3cub18CUB_300001_SM_10006detail10radix_sort30DeviceRadixSortHistogramKernelINS1_5radix10policy_hubIdjyE10Policy1000ELNS0_9SortOrderE1EdyNS1_21identity_decomposer_tEEEvPT2_PKT1_SA_iiT3_)
        /*0614*/ 	.word	0x00000000


	//----- nvinfo : EIATTR_MIN_STACK_SIZE
	.align		4
.L_299:
        /*0618*/ 	.byte	0x04, 0x12
        /*061a*/ 	.short	(.L_301 - .L_300)
	.align		4
.L_300:
        /*061c*/ 	.word	index@(_ZN3cub18CUB_300001_SM_10006detail10radix_sort31DeviceRadixSortSingleTileKernelINS1_5radix10policy_hubIdjyE10Policy1000ELNS0_9SortOrderE1EdjyNS1_21identity_decomposer_tEEEvPKT1_PSA_PKT2_PSE_T3_iiT4_)
        /*0620*/ 	.word	0x00000000


	//----- nvinfo : EIATTR_MIN_STACK_SIZE
	.align		4
.L_301:
        /*0624*/ 	.byte	0x04, 0x12
        /*0626*/ 	.short	(.L_303 - .L_302)
	.align		4
.L_302:
        /*0628*/ 	.word	index@(_ZN3cub18CUB_300001_SM_10006detail10radix_sort29DeviceRadixSortOnesweepKernelINS1_5radix10policy_hubIdjyE10Policy1000ELNS0_9SortOrderE0EdjyiiNS1_21identity_decomposer_tEEEvPT5_SB_PT3_PKSC_PT1_PKSG_PT2_PKSK_T4_iiT6_)
        /*062c*/ 	.word	0x00000000


	//----- nvinfo : EIATTR_MIN_STACK_SIZE
	.align		4
.L_303:
        /*0630*/ 	.byte	0x04, 0x12
        /*0632*/ 	.short	(.L_305 - .L_304)
	.align		4
.L_304:
        /*0634*/ 	.word	index@(_ZN3cub18CUB_300001_SM_10006detail10radix_sort33DeviceRadixSortExclusiveSumKernelINS1_5radix10policy_hubIdjyE10Policy1000EyEEvPT0_)
        /*0638*/ 	.word	0x00000000


	//----- nvinfo : EIATTR_MIN_STACK_SIZE
	.align		4
.L_305:
        /*063c*/ 	.byte	0x04, 0x12
        /*063e*/ 	.short	(.L_307 - .L_306)
	.align		4
.L_306:
        /*0640*/ 	.word	index@(_ZN3cub18CUB_300001_SM_10006detail10radix_sort30DeviceRadixSortHistogramKernelINS1_5radix10policy_hubIdjyE10Policy1000ELNS0_9SortOrderE0EdyNS1_21identity_decomposer_tEEEvPT2_PKT1_SA_iiT3_)
        /*0644*/ 	.word	0x00000000


	//----- nvinfo : EIATTR_MIN_STACK_SIZE
	.align		4
.L_307:
        /*0648*/ 	.byte	0x04, 0x12
        /*064a*/ 	.short	(.L_309 - .L_308)
	.align		4
.L_308:
        /*064c*/ 	.word	index@(_ZN3cub18CUB_300001_SM_10006detail10radix_sort31DeviceRadixSortSingleTileKernelINS1_5radix10policy_hubIdjyE10Policy1000ELNS0_9SortOrderE0EdjyNS1_21identity_decomposer_tEEEvPKT1_PSA_PKT2_PSE_T3_iiT4_)
        /*0650*/ 	.word	0x00000000


	//----- nvinfo : EIATTR_MIN_STACK_SIZE
	.align		4
.L_309:
        /*0654*/ 	.byte	0x04, 0x12
        /*0656*/ 	.short	(.L_311 - .L_310)
	.align		4
.L_310:
        /*0658*/ 	.word	index@(_ZN3cub18CUB_300001_SM_10006detail10radix_sort29DeviceRadixSortOnesweepKernelINS1_5radix10policy_hubImjyE10Policy1000ELNS0_9SortOrderE1EmjyiiNS1_21identity_decomposer_tEEEvPT5_SB_PT3_PKSC_PT1_PKSG_PT2_PKSK_T4_iiT6_)
        /*065c*/ 	.word	0x00000000


	//----- nvinfo : EIATTR_MIN_STACK_SIZE
	.align		4
.L_311:
        /*0660*/ 	.byte	0x04, 0x12
        /*0662*/ 	.short	(.L_313 - .L_312)
	.align		4
.L_312:
        /*0664*/ 	.word	index@(_ZN3cub18CUB_300001_SM_10006detail10radix_sort30DeviceRadixSortHistogramKernelINS1_5radix10policy_hubImjyE10Policy1000ELNS0_9SortOrderE1EmyNS1_21identity_decomposer_tEEEvPT2_PKT1_SA_iiT3_)
        /*0668*/ 	.word	0x00000000


	//----- nvinfo : EIATTR_MIN_STACK_SIZE
	.align		4
.L_313:
        /*066c*/ 	.byte	0x04, 0x12
        /*066e*/ 	.short	(.L_315 - .L_314)
	.align		4
.L_314:
        /*0670*/ 	.word	index@(_ZN3cub18CUB_300001_SM_10006detail10radix_sort31DeviceRadixSortSingleTileKernelINS1_5radix10policy_hubImjyE10Policy1000ELNS0_9SortOrderE1EmjyNS1_21identity_decomposer_tEEEvPKT1_PSA_PKT2_PSE_T3_iiT4_)
        /*0674*/ 	.word	0x00000000


	//----- nvinfo : EIATTR_MIN_STACK_SIZE
	.align		4
.L_315:
        /*0678*/ 	.byte	0x04, 0x12
        /*067a*/ 	.short	(.L_317 - .L_316)
	.align		4
.L_316:
        /*067c*/ 	.word	index@(_ZN3cub18CUB_300001_SM_10006detail10radix_sort29DeviceRadixSortOnesweepKernelINS1_5radix10policy_hubImjyE10Policy1000ELNS0_9SortOrderE0EmjyiiNS1_21identity_decomposer_tEEEvPT5_SB_PT3_PKSC_PT1_PKSG_PT2_PKSK_T4_iiT6_)
        /*0680*/ 	.word	0x00000000


	//----- nvinfo : EIATTR_MIN_STACK_SIZE
	.align		4
.L_317:
        /*0684*/ 	.byte	0x04, 0x12
        /*0686*/ 	.short	(.L_319 - .L_318)
	.align		4
.L_318:
        /*0688*/ 	.word	index@(_ZN3cub18CUB_300001_SM_10006detail10radix_sort33DeviceRadixSortExclusiveSumKernelINS1_5radix10policy_hubImjyE10Policy1000EyEEvPT0_)
        /*068c*/ 	.word	0x00000000


	//----- nvinfo : EIATTR_MIN_STACK_SIZE
	.align		4
.L_319:
        /*0690*/ 	.byte	0x04, 0x12
        /*0692*/ 	.short	(.L_321 - .L_320)
	.align		4
.L_320:
        /*0694*/ 	.word	index@(_ZN3cub18CUB_300001_SM_10006detail10radix_sort30DeviceRadixSortHistogramKernelINS1_5radix10policy_hubImjyE10Policy1000ELNS0_9SortOrderE0EmyNS1_21identity_decomposer_tEEEvPT2_PKT1_SA_iiT3_)
        /*0698*/ 	.word	0x00000000


	//----- nvinfo : EIATTR_MIN_STACK_SIZE
	.align		4
.L_321:
        /*069c*/ 	.byte	0x04, 0x12
        /*069e*/ 	.short	(.L_323 - .L_322)
	.align		4
.L_322:
        /*06a0*/ 	.word	index@(_ZN3cub18CUB_300001_SM_10006detail10radix_sort31DeviceRadixSortSingleTileKernelINS1_5radix10policy_hubImjyE10Policy1000ELNS0_9SortOrderE0EmjyNS1_21identity_decomposer_tEEEvPKT1_PSA_PKT2_PSE_T3_iiT4_)
        /*06a4*/ 	.word	0x00000000


	//----- nvinfo : EIATTR_MIN_STACK_SIZE
	.align		4
.L_323:
        /*06a8*/ 	.byte	0x04, 0x12
        /*06aa*/ 	.short	(.L_325 - .L_324)
	.align		4
.L_324:
        /*06ac*/ 	.word	index@(_ZN3cub18CUB_300001_SM_10006detail10radix_sort29DeviceRadixSortOnesweepKernelINS1_5radix10policy_hubIlNS0_8NullTypeEyE10Policy1000ELNS0_9SortOrderE1ElS6_yiiNS1_21identity_decomposer_tEEEvPT5_SC_PT3_PKSD_PT1_PKSH_PT2_PKSL_T4_iiT6_)
        /*06b0*/ 	.word	0x00000000


	//----- nvinfo : EIATTR_MIN_STACK_SIZE
	.align		4
.L_325:
        /*06b4*/ 	.byte	0x04, 0x12
        /*06b6*/ 	.short	(.L_327 - .L_326)
	.align		4
.L_326:
        /*06b8*/ 	.word	index@(_ZN3cub18CUB_300001_SM_10006detail10radix_sort30DeviceRadixSortHistogramKernelINS1_5radix10policy_hubIlNS0_8NullTypeEyE10Policy1000ELNS0_9SortOrderE1ElyNS1_21identity_decomposer_tEEEvPT2_PKT1_SB_iiT3_)
        /*06bc*/ 	.word	0x00000000


	//----- nvinfo : EIATTR_MIN_STACK_SIZE
	.align		4
.L_327:
        /*06c0*/ 	.byte	0x04, 0x12
        /*06c2*/ 	.short	(.L_329 - .L_328)
	.align		4
.L_328:
        /*06c4*/ 	.word	index@(_ZN3cub18CUB_300001_SM_10006detail10radix_sort31DeviceRadixSortSingleTileKernelINS1_5radix10policy_hubIlNS0_8NullTypeEyE10Policy1000ELNS0_9SortOrderE1ElS6_yNS1_21identity_decomposer_tEEEvPKT1_PSB_PKT2_PSF_T3_iiT4_)
        /*06c8*/ 	.word	0x00000000


	//----- nvinfo : EIATTR_MIN_STACK_SIZE
	.align		4
.L_329:
        /*06cc*/ 	.byte	0x04, 0x12
        /*06ce*/ 	.short	(.L_331 - .L_330)
	.align		4
.L_330:
        /*06d0*/ 	.word	index@(_ZN3cub18CUB_300001_SM_10006detail10radix_sort29DeviceRadixSortOnesweepKernelINS1_5radix10policy_hubIlNS0_8NullTypeEyE10Policy1000ELNS0_9SortOrderE0ElS6_yiiNS1_21identity_decomposer_tEEEvPT5_SC_PT3_PKSD_PT1_PKSH_PT2_PKSL_T4_iiT6_)
        /*06d4*/ 	.word	0x00000000


	//----- nvinfo : EIATTR_MIN_STACK_SIZE
	.align		4
.L_331:
        /*06d8*/ 	.byte	0x04, 0x12
        /*06da*/ 	.short	(.L_333 - .L_332)
	.align		4
.L_332:
        /*06dc*/ 	.word	index@(_ZN3cub18CUB_300001_SM_10006detail10radix_sort33DeviceRadixSortExclusiveSumKernelINS1_5radix10policy_hubIlNS0_8NullTypeEyE10Policy1000EyEEvPT0_)
        /*06e0*/ 	.word	0x00000000


	//----- nvinfo : EIATTR_MIN_STACK_SIZE
	.align		4
.L_333:
        /*06e4*/ 	.byte	0x04, 0x12
        /*06e6*/ 	.short	(.L_335 - .L_334)
	.align		4
.L_334:
        /*06e8*/ 	.word	index@(_ZN3cub18CUB_300001_SM_10006detail10radix_sort30DeviceRadixSortHistogramKernelINS1_5radix10policy_hubIlNS0_8NullTypeEyE10Policy1000ELNS0_9SortOrderE0ElyNS1_21identity_decomposer_tEEEvPT2_PKT1_SB_iiT3_)
        /*06ec*/ 	.word	0x00000000


	//----- nvinfo : EIATTR_MIN_STACK_SIZE
	.align		4
.L_335:
        /*06f0*/ 	.byte	0x04, 0x12
        /*06f2*/ 	.short	(.L_337 - .L_336)
	.align		4
.L_336:
        /*06f4*/ 	.word	index@(_ZN3cub18CUB_300001_SM_10006detail10radix_sort31DeviceRadixSortSingleTileKernelINS1_5radix10policy_hubIlNS0_8NullTypeEyE10Policy1000ELNS0_9SortOrderE0ElS6_yNS1_21identity_decomposer_tEEEvPKT1_PSB_PKT2_PSF_T3_iiT4_)
        /*06f8*/ 	.word	0x00000000


	//----- nvinfo : EIATTR_MIN_STACK_SIZE
	.align		4
.L_337:
        /*06fc*/ 	.byte	0x04, 0x12
        /*06fe*/ 	.short	(.L_339 - .L_338)
	.align		4
.L_338:
        /*0700*/ 	.word	index@(_ZN3cub18CUB_300001_SM_10006detail10radix_sort29DeviceRadixSortOnesweepKernelINS1_5radix10policy_hubImNS0_8NullTypeEyE10Policy1000ELNS0_9SortOrderE1EmS6_yiiNS1_21identity_decomposer_tEEEvPT5_SC_PT3_PKSD_PT1_PKSH_PT2_PKSL_T4_iiT6_)
        /*0704*/ 	.word	0x00000000


	//----- nvinfo : EIATTR_MIN_STACK_SIZE
	.align		4
.L_339:
        /*0708*/ 	.byte	0x04, 0x12
        /*070a*/ 	.short	(.L_341 - .L_340)
	.align		4
.L_340:
        /*070c*/ 	.word	index@(_ZN3cub18CUB_300001_SM_10006detail10radix_sort30DeviceRadixSortHistogramKernelINS1_5radix10policy_hubImNS0_8NullTypeEyE10Policy1000ELNS0_9SortOrderE1EmyNS1_21identity_decomposer_tEEEvPT2_PKT1_SB_iiT3_)
        /*0710*/ 	.word	0x00000000


	//----- nvinfo : EIATTR_MIN_STACK_SIZE
	.align		4
.L_341:
        /*0714*/ 	.byte	0x04, 0x12
        /*0716*/ 	.short	(.L_343 - .L_342)
	.align		4
.L_342:
        /*0718*/ 	.word	index@(_ZN3cub18CUB_300001_SM_10006detail10radix_sort31DeviceRadixSortSingleTileKernelINS1_5radix10policy_hubImNS0_8NullTypeEyE10Policy1000ELNS0_9SortOrderE1EmS6_yNS1_21identity_decomposer_tEEEvPKT1_PSB_PKT2_PSF_T3_iiT4_)
        /*071c*/ 	.word	0x00000000


	//----- nvinfo : EIATTR_MIN_STACK_SIZE
	.align		4
.L_343:
        /*0720*/ 	.byte	0x04, 0x12
        /*0722*/ 	.short	(.L_345 - .L_344)
	.align		4
.L_344:
        /*0724*/ 	.word	index@(_ZN3cub18CUB_300001_SM_10006detail10radix_sort29DeviceRadixSortOnesweepKernelINS1_5radix10policy_hubImNS0_8NullTypeEyE10Policy1000ELNS0_9SortOrderE0EmS6_yiiNS1_21identity_decomposer_tEEEvPT5_SC_PT3_PKSD_PT1_PKSH_PT2_PKSL_T4_iiT6_)
        /*0728*/ 	.word	0x00000000


	//----- nvinfo : EIATTR_MIN_STACK_SIZE
	.align		4
.L_345:
        /*072c*/ 	.byte	0x04, 0x12
        /*072e*/ 	.short	(.L_347 - .L_346)
	.align		4
.L_346:
        /*0730*/ 	.word	index@(_ZN3cub18CUB_300001_SM_10006detail10radix_sort33DeviceRadixSortExclusiveSumKernelINS1_5radix10policy_hubImNS0_8NullTypeEyE10Policy1000EyEEvPT0_)
        /*0734*/ 	.word	0x00000000


	//----- nvinfo : EIATTR_MIN_STACK_SIZE
	.align		4
.L_347:
        /*0738*/ 	.byte	0x04, 0x12
        /*073a*/ 	.short	(.L_349 - .L_348)
	.align		4
.L_348:
        /*073c*/ 	.word	index@(_ZN3cub18CUB_300001_SM_10006detail10radix_sort30DeviceRadixSortHistogramKernelINS1_5radix10policy_hubImNS0_8NullTypeEyE10Policy1000ELNS0_9SortOrderE0EmyNS1_21identity_decomposer_tEEEvPT2_PKT1_SB_iiT3_)
        /*0740*/ 	.word	0x00000000


	//----- nvinfo : EIATTR_MIN_STACK_SIZE
	.align		4
.L_349:
        /*0744*/ 	.byte	0x04, 0x12
        /*0746*/ 	.short	(.L_351 - .L_350)
	.align		4
.L_350:
        /*0748*/ 	.word	index@(_ZN3cub18CUB_300001_SM_10006detail10radix_sort31DeviceRadixSortSingleTileKernelINS1_5radix10policy_hubImNS0_8NullTypeEyE10Policy1000ELNS0_9SortOrderE0EmS6_yNS1_21identity_decomposer_tEEEvPKT1_PSB_PKT2_PSF_T3_iiT4_)
        /*074c*/ 	.word	0x00000000


	//----- nvinfo : EIATTR_MIN_STACK_SIZE
	.align		4
.L_351:
        /*0750*/ 	.byte	0x04, 0x12
        /*0752*/ 	.short	(.L_353 - .L_352)
	.align		4
.L_352:
        /*0754*/ 	.word	index@(_ZN3cub18CUB_300001_SM_10006detail10radix_sort29DeviceRadixSortOnesweepKernelINS1_5radix10policy_hubIdNS0_8NullTypeEyE10Policy1000ELNS0_9SortOrderE1EdS6_yiiNS1_21identity_decomposer_tEEEvPT5_SC_PT3_PKSD_PT1_PKSH_PT2_PKSL_T4_iiT6_)
        /*0758*/ 	.word	0x00000008


	//----- nvinfo : EIATTR_MIN_STACK_SIZE
	.align		4
.L_353:
        /*075c*/ 	.byte	0x04, 0x12
        /*075e*/ 	.short	(.L_355 - .L_354)
	.align		4
.L_354:
        /*0760*/ 	.word	index@(_ZN3cub18CUB_300001_SM_10006detail10radix_sort30DeviceRadixSortHistogramKernelINS1_5radix10policy_hubIdNS0_8NullTypeEyE10Policy1000ELNS0_9SortOrderE1EdyNS1_21identity_decomposer_tEEEvPT2_PKT1_SB_iiT3_)
        /*0764*/ 	.word	0x00000000


	//----- nvinfo : EIATTR_MIN_STACK_SIZE
	.align		4
.L_355:
        /*0768*/ 	.byte	0x04, 0x12
        /*076a*/ 	.short	(.L_357 - .L_356)
	.align		4
.L_356:
        /*076c*/ 	.word	index@(_ZN3cub18CUB_300001_SM_10006detail10radix_sort31DeviceRadixSortSingleTileKernelINS1_5radix10policy_hubIdNS0_8NullTypeEyE10Policy1000ELNS0_9SortOrderE1EdS6_yNS1_21identity_decomposer_tEEEvPKT1_PSB_PKT2_PSF_T3_iiT4_)
        /*0770*/ 	.word	0x00000000


	//----- nvinfo : EIATTR_MIN_STACK_SIZE
	.align		4
.L_357:
        /*0774*/ 	.byte	0x04, 0x12
        /*0776*/ 	.short	(.L_359 - .L_358)
	.align		4
.L_358:
        /*0778*/ 	.word	index@(_ZN3cub18CUB_300001_SM_10006detail10radix_sort29DeviceRadixSortOnesweepKernelINS1_5radix10policy_hubIdNS0_8NullTypeEyE10Policy1000ELNS0_9SortOrderE0EdS6_yiiNS1_21identity_decomposer_tEEEvPT5_SC_PT3_PKSD_PT1_PKSH_PT2_PKSL_T4_iiT6_)
        /*077c*/ 	.word	0x00000000


	//----- nvinfo : EIATTR_MIN_STACK_SIZE
	.align		4
.L_359:
        /*0780*/ 	.byte	0x04, 0x12
        /*0782*/ 	.short	(.L_361 - .L_360)
	.align		4
.L_360:
        /*0784*/ 	.word	index@(_ZN3cub18CUB_300001_SM_10006detail10radix_sort33DeviceRadixSortExclusiveSumKernelINS1_5radix10policy_hubIdNS0_8NullTypeEyE10Policy1000EyEEvPT0_)
        /*0788*/ 	.word	0x00000000


	//----- nvinfo : EIATTR_MIN_STACK_SIZE
	.align		4
.L_361:
        /*078c*/ 	.byte	0x04, 0x12
        /*078e*/ 	.short	(.L_363 - .L_362)
	.align		4
.L_362:
        /*0790*/ 	.word	index@(_ZN3cub18CUB_300001_SM_10006detail10radix_sort30DeviceRadixSortHistogramKernelINS1_5radix10policy_hubIdNS0_8NullTypeEyE10Policy1000ELNS0_9SortOrderE0EdyNS1_21identity_decomposer_tEEEvPT2_PKT1_SB_iiT3_)
        /*0794*/ 	.word	0x00000000


	//----- nvinfo : EIATTR_MIN_STACK_SIZE
	.align		4
.L_363:
        /*0798*/ 	.byte	0x04, 0x12
        /*079a*/ 	.short	(.L_365 - .L_364)
	.align		4
.L_364:
        /*079c*/ 	.word	index@(_ZN3cub18CUB_300001_SM_10006detail10radix_sort31DeviceRadixSortSingleTileKernelINS1_5radix10policy_hubIdNS0_8NullTypeEyE10Policy1000ELNS0_9SortOrderE0EdS6_yNS1_21identity_decomposer_tEEEvPKT1_PSB_PKT2_PSF_T3_iiT4_)
        /*07a0*/ 	.word	0x00000000


	//----- nvinfo : EIATTR_MIN_STACK_SIZE
	.align		4
.L_365:
        /*07a4*/ 	.byte	0x04, 0x12
        /*07a6*/ 	.short	(.L_367 - .L_366)
	.align		4
.L_366:
        /*07a8*/ 	.word	index@(_ZN3cub18CUB_300001_SM_10006detail10radix_sort29DeviceRadixSortOnesweepKernelINS1_5radix10policy_hubIjNS0_8NullTypeEyE10Policy1000ELNS0_9SortOrderE1EjS6_yiiNS1_21identity_decomposer_tEEEvPT5_SC_PT3_PKSD_PT1_PKSH_PT2_PKSL_T4_iiT6_)
        /*07ac*/ 	.word	0x00000000


	//----- nvinfo : EIATTR_MIN_STACK_SIZE
	.align		4
.L_367:
        /*07b0*/ 	.byte	0x04, 0x12
        /*07b2*/ 	.short	(.L_369 - .L_368)
	.align		4
.L_368:
        /*07b4*/ 	.word	index@(_ZN3cub18CUB_300001_SM_10006detail10radix_sort30DeviceRadixSortHistogramKernelINS1_5radix10policy_hubIjNS0_8NullTypeEyE10Policy1000ELNS0_9SortOrderE1EjyNS1_21identity_decomposer_tEEEvPT2_PKT1_SB_iiT3_)
        /*07b8*/ 	.word	0x00000000


	//----- nvinfo : EIATTR_MIN_STACK_SIZE
	.align		4
.L_369:
        /*07bc*/ 	.byte	0x04, 0x12
        /*07be*/ 	.short	(.L_371 - .L_370)
	.align		4
.L_370:
        /*07c0*/ 	.word	index@(_ZN3cub18CUB_300001_SM_10006detail10radix_sort31DeviceRadixSortSingleTileKernelINS1_5radix10policy_hubIjNS0_8NullTypeEyE10Policy1000ELNS0_9SortOrderE1EjS6_yNS1_21identity_decomposer_tEEEvPKT1_PSB_PKT2_PSF_T3_iiT4_)
        /*07c4*/ 	.word	0x00000000


	//----- nvinfo : EIATTR_MIN_STACK_SIZE
	.align		4
.L_371:
        /*07c8*/ 	.byte	0x04, 0x12
        /*07ca*/ 	.short	(.L_373 - .L_372)
	.align		4
.L_372:
        /*07cc*/ 	.word	index@(_ZN3cub18CUB_300001_SM_10006detail10radix_sort29DeviceRadixSortOnesweepKernelINS1_5radix10policy_hubIjNS0_8NullTypeEyE10Policy1000ELNS0_9SortOrderE0EjS6_yiiNS1_21identity_decomposer_tEEEvPT5_SC_PT3_PKSD_PT1_PKSH_PT2_PKSL_T4_iiT6_)
        /*07d0*/ 	.word	0x00000010


	//----- nvinfo : EIATTR_MIN_STACK_SIZE
	.align		4
.L_373:
        /*07d4*/ 	.byte	0x04, 0x12
        /*07d6*/ 	.short	(.L_375 - .L_374)
	.align		4
.L_374:
        /*07d8*/ 	.word	index@(_ZN3cub18CUB_300001_SM_10006detail10radix_sort33DeviceRadixSortExclusiveSumKernelINS1_5radix10policy_hubIjNS0_8NullTypeEyE10Policy1000EyEEvPT0_)
        /*07dc*/ 	.word	0x00000000


	//----- nvinfo : EIATTR_MIN_STACK_SIZE
	.align		4
.L_375:
        /*07e0*/ 	.byte	0x04, 0x12
        /*07e2*/ 	.short	(.L_377 - .L_376)
	.align		4
.L_376:
        /*07e4*/ 	.word	index@(_ZN3cub18CUB_300001_SM_10006detail10radix_sort30DeviceRadixSortHistogramKernelINS1_5radix10policy_hubIjNS0_8NullTypeEyE10Policy1000ELNS0_9SortOrderE0EjyNS1_21identity_decomposer_tEEEvPT2_PKT1_SB_iiT3_)
        /*07e8*/ 	.word	0x00000000


	//----- nvinfo : EIATTR_MIN_STACK_SIZE
	.align		4
.L_377:
        /*07ec*/ 	.byte	0x04, 0x12
        /*07ee*/ 	.short	(.L_379 - .L_378)
	.align		4
.L_378:
        /*07f0*/ 	.word	index@(_ZN3cub18CUB_300001_SM_10006detail10radix_sort31DeviceRadixSortSingleTileKernelINS1_5radix10policy_hubIjNS0_8NullTypeEyE10Policy1000ELNS0_9SortOrderE0EjS6_yNS1_21identity_decomposer_tEEEvPKT1_PSB_PKT2_PSF_T3_iiT4_)
        /*07f4*/ 	.word	0x00000000


	//----- nvinfo : EIATTR_MIN_STACK_SIZE
	.align		4
.L_379:
        /*07f8*/ 	.byte	0x04, 0x12
        /*07fa*/ 	.short	(.L_381 - .L_380)
	.align		4
.L_380:
        /*07fc*/ 	.word	index@(_ZN3cub18CUB_300001_SM_10006detail4scan23DeviceCompactInitKernelINS0_13ScanTileStateIiLb1EEEPmEEvT_iT0_)
        /*0800*/ 	.word	0x00000000


	//----- nvinfo : EIATTR_MIN_STACK_SIZE
	.align		4
.L_381:
        /*0804*/ 	.byte	0x04, 0x12
        /*0806*/ 	.short	(.L_383 - .L_382)
	.align		4
.L_382:
        /*0808*/ 	.word	index@(_ZN3cub18CUB_300001_SM_10006detail6select23DeviceSelectSweepKernelINS2_10policy_hubIlNS0_8NullTypeEiLb0ELNS0_10SelectImplE0EE10Policy1000EPlPS5_S9_PmNS0_13ScanTileStateIiLb1EEES5_N4cuda3std3__48equal_toIvEEiNS2_19streaming_context_tIlLb1EEELS6_0EEEvT0_T1_T2_T3_T4_T5_T6_T7_iT8_NS1_7vsmem_tE)
        /*080c*/ 	.word	0x00000000


	//----- nvinfo : EIATTR_MIN_STACK_SIZE
	.align		4
.L_383:
        /*0810*/ 	.byte	0x04, 0x12
        /*0812*/ 	.short	(.L_385 - .L_384)
	.align		4
.L_384:
        /*0814*/ 	.word	index@(_ZN3cub18CUB_300001_SM_10006detail6select23DeviceSelectSweepKernelINS2_10policy_hubImNS0_8NullTypeEiLb0ELNS0_10SelectImplE0EE10Policy1000EPmPS5_S9_S9_NS0_13ScanTileStateIiLb1EEES5_N4cuda3std3__48equal_toIvEEiNS2_19streaming_context_tIlLb1EEELS6_0EEEvT0_T1_T2_T3_T4_T5_T6_T7_iT8_NS1_7vsmem_tE)
        /*0818*/ 	.word	0x00000000


	//----- nvinfo : EIATTR_MIN_STACK_SIZE
	.align		4
.L_385:
        /*081c*/ 	.byte	0x04, 0x12
        /*081e*/ 	.short	(.L_387 - .L_386)
	.align		4
.L_386:
        /*0820*/ 	.word	index@(_ZN3cub18CUB_300001_SM_10006detail6select23DeviceSelectSweepKernelINS2_10policy_hubIdNS0_8NullTypeEiLb0ELNS0_10SelectImplE0EE10Policy1000EPdPS5_S9_PmNS0_13ScanTileStateIiLb1EEES5_N4cuda3std3__48equal_toIvEEiNS2_19streaming_context_tIlLb1EEELS6_0EEEvT0_T1_T2_T3_T4_T5_T6_T7_iT8_NS1_7vsmem_tE)
        /*0824*/ 	.word	0x00000000


	//----- nvinfo : EIATTR_MIN_STACK_SIZE
	.align		4
.L_387:
        /*0828*/ 	.byte	0x04, 0x12
        /*082a*/ 	.short	(.L_389 - .L_388)
	.align		4
.L_388:
        /*082c*/ 	.word	index@(_ZN3cub18CUB_300001_SM_10006detail6select23DeviceSelectSweepKernelINS2_10policy_hubIjNS0_8NullTypeEiLb0ELNS0_10SelectImplE0EE10Policy1000EPjPS5_S9_PmNS0_13ScanTileStateIiLb1EEES5_N4cuda3std3__48equal_toIvEEiNS2_19streaming_context_tIlLb1EEELS6_0EEEvT0_T1_T2_T3_T4_T5_T6_T7_iT8_NS1_7vsmem_tE)
        /*0830*/ 	.word	0x00000000


	//----- nvinfo : EIATTR_MIN_STACK_SIZE
	.align		4
.L_389:
        /*0834*/ 	.byte	0x04, 0x12
        /*0836*/ 	.short	(.L_391 - .L_390)
	.align		4
.L_390:
        /*0838*/ 	.word	index@(_ZN3cub18CUB_300001_SM_10006detail11EmptyKernelIvEEvv)
        /*083c*/ 	.word	0x00000000


	//----- nvinfo : EIATTR_MIN_STACK_SIZE
	.align		4
.L_391:
        /*0840*/ 	.byte	0x04, 0x12
        /*0842*/ 	.short	(.L_393 - .L_392)
	.align		4
.L_392:
        /*0844*/ 	.word	index@(compute_squared_diff_kernel)
        /*0848*/ 	.word	0x00000000
.L_393:


//--------------------- .nv.compat                --------------------------
	.section	.nv.compat,"",@"SHT_CUDA_COMPAT_INFO"
	.align	4
        /*0000*/ 	.byte	0x02, 0x09, 0x00, 0x00, 0x02, 0x02, 0x01, 0x00, 0x02, 0x05, 0x05, 0x00, 0x03, 0x07, 0x01, 0x01
        /*0010*/ 	.byte	0x02, 0x03, 0x00, 0x00, 0x02, 0x06, 0x01, 0x00, 0x04, 0x0b, 0x08, 0x00, 0x01, 0x00, 0x00, 0x00
        /*0020*/ 	.byte	0x00, 0x00, 0x00, 0x00


//--------------------- .nv.info._ZN3cub18CUB_300001_SM_10006detail6reduce28DeviceReduceSingleTileKernelINS2_10policy_hubIdyN4cuda3std3__44plusIvEEE10Policy1000EPdSC_iS9_ddNS7_10__identityEEEvT0_T1_T2_T3_T4_T6_ --------------------------
	.section	.nv.info._ZN3cub18CUB_300001_SM_10006detail6reduce28DeviceReduceSingleTileKernelINS2_10policy_hubIdyN4cuda3std3__44plusIvEEE10Policy1000EPdSC_iS9_ddNS7_10__identityEEEvT0_T1_T2_T3_T4_T6_,"",@"SHT_CUDA_INFO"
	.sectionflags	@""
	.align	4


	//----- nvinfo : EIATTR_CUDA_API_VERSION
	.align		4
        /*0000*/ 	.byte	0x04, 0x37
        /*0002*/ 	.short	(.L_395 - .L_394)
.L_394:
        /*0004*/ 	.word	0x00000082


	//----- nvinfo : EIATTR_KPARAM_INFO
	.align		4
.L_395:
        /*0008*/ 	.byte	0x04, 0x17
        /*000a*/ 	.short	(.L_397 - .L_396)
.L_396:
        /*000c*/ 	.word	0x00000000
        /*0010*/ 	.short	0x0005
        /*0012*/ 	.short	0x0020
        /*0014*/ 	.byte	0x00, 0xf0, 0x05, 0x00


	//----- nvinfo : EIATTR_KPARAM_INFO
	.align		4
.L_397:
        /*0018*/ 	.byte	0x04, 0x17
        /*001a*/ 	.short	(.L_399 - .L_398)
.L_398:
        /*001c*/ 	.word	0x00000000
        /*0020*/ 	.short	0x0004
        /*0022*/ 	.short	0x0018
        /*0024*/ 	.byte	0x00, 0xf0, 0x21, 0x00


	//----- nvinfo : EIATTR_KPARAM_INFO
	.align		4
.L_399:
        /*0028*/ 	.byte	0x04, 0x17
        /*002a*/ 	.short	(.L_401 - .L_400)
.L_400:
        /*002c*/ 	.word	0x00000000
        /*0030*/ 	.short	0x0003
        /*0032*/ 	.short	0x0014
        /*0034*/ 	.byte	0x00, 0xf0, 0x05, 0x00


	//----- nvinfo : EIATTR_KPARAM_INFO
	.align		4
.L_401:
        /*0038*/ 	.byte	0x04, 0x17
        /*003a*/ 	.short	(.L_403 - .L_402)
.L_402:
        /*003c*/ 	.word	0x00000000
        /*0040*/ 	.short	0x0002
        /*0042*/ 	.short	0x0010
        /*0044*/ 	.byte	0x00, 0xf0, 0x11, 0x00


	//----- nvinfo : EIATTR_KPARAM_INFO
	.align		4
.L_403:
        /*0048*/ 	.byte	0x04, 0x17
        /*004a*/ 	.short	(.L_405 - .L_404)
.L_404:
        /*004c*/ 	.word	0x00000000
        /*0050*/ 	.short	0x0001
        /*0052*/ 	.short	0x0008
        /*0054*/ 	.byte	0x00, 0xf5, 0x21, 0x00


	//----- nvinfo : EIATTR_KPARAM_INFO
	.align		4
.L_405:
        /*0058*/ 	.byte	0x04, 0x17
        /*005a*/ 	.short	(.L_407 - .L_406)
.L_406:
        /*005c*/ 	.word	0x00000000
        /*0060*/ 	.short	0x0000
        /*0062*/ 	.short	0x0000
        /*0064*/ 	.byte	0x00, 0xf5, 0x21, 0x00


	//----- nvinfo : EIATTR_SPARSE_MMA_MASK
	.align		4
.L_407:
        /*0068*/ 	.byte	0x03, 0x50
        /*006a*/ 	.short	0x0000


	//----- nvinfo : EIATTR_MAXREG_COUNT
	.align		4
        /*006c*/ 	.byte	0x03, 0x1b
        /*006e*/ 	.short	0x0080


	//----- nvinfo : EIATTR_NUM_BARRIERS
	.align		4
        /*0070*/ 	.byte	0x02, 0x4c
        /*0072*/ 	.byte	0x01
	.zero		1


	//----- nvinfo : EIATTR_MERCURY_ISA_VERSION
	.align		4
        /*0074*/ 	.byte	0x03, 0x5f
        /*0076*/ 	.short	0x0101


	//----- nvinfo : EIATTR_COOP_GROUP_MASK_REGIDS
	.align		4
        /*0078*/ 	.byte	0x04, 0x29
        /*007a*/ 	.short	(.L_409 - .L_408)


	//   ....[0]....
.L_408:
        /*007c*/ 	.word	0xffffffff


	//   ....[1]....
        /*0080*/ 	.word	0xffffffff


	//   ....[2]....
        /*0084*/ 	.word	0xffffffff


	//   ....[3]....
        /*0088*/ 	.word	0xffffffff


	//   ....[4]....
        /*008c*/ 	.word	0xffffffff


	//   ....[5]....
        /*0090*/ 	.word	0xffffffff


	//   ....[6]....
        /*0094*/ 	.word	0xffffffff


	//   ....[7]....
        /*0098*/ 	.word	0xffffffff


	//   ....[8]....
        /*009c*/ 	.word	0xffffffff


	//   ....[9]....
        /*00a0*/ 	.word	0xffffffff


	//   ....[10]....
        /*00a4*/ 	.word	0xffffffff


	//   ....[11]....
        /*00a8*/ 	.word	0xffffffff


	//   ....[12]....
        /*00ac*/ 	.word	0xffffffff


	//   ....[13]....
        /*00b0*/ 	.word	0xffffffff


	//   ....[14]....
        /*00b4*/ 	.word	0xffffffff


	//   ....[15]....
        /*00b8*/ 	.word	0xffffffff


	//   ....[16]....
        /*00bc*/ 	.word	0xffffffff


	//   ....[17]....
        /*00c0*/ 	.word	0xffffffff


	//   ....[18]....
        /*00c4*/ 	.word	0xffffffff


	//   ....[19]....
        /*00c8*/ 	.word	0xffffffff


	//   ....[20]....
        /*00cc*/ 	.word	0xffffffff


	//   ....[21]....
        /*00d0*/ 	.word	0xffffffff


	//   ....[22]....
        /*00d4*/ 	.word	0xffffffff


	//   ....[23]....
        /*00d8*/ 	.word	0xffffffff


	//   ....[24]....
        /*00dc*/ 	.word	0xffffffff


	//   ....[25]....
        /*00e0*/ 	.word	0xffffffff


	//   ....[26]....
        /*00e4*/ 	.word	0xffffffff


	//   ....[27]....
        /*00e8*/ 	.word	0xffffffff


	//   ....[28]....
        /*00ec*/ 	.word	0xffffffff


	//   ....[29]....
        /*00f0*/ 	.word	0xffffffff


	//----- nvinfo : EIATTR_COOP_GROUP_INSTR_OFFSETS
	.align		4
.L_409:
        /*00f4*/ 	.byte	0x04, 0x28
        /*00f6*/ 	.short	(.L_411 - .L_410)


	//   ....[0]....
.L_410:
        /*00f8*/ 	.word	0x00000950


	//   ....[1]....
        /*00fc*/ 	.word	0x00000960


	//   ....[2]....
        /*0100*/ 	.word	0x000009c0


	//   ....[3]....
        /*0104*/ 	.word	0x000009d0


	//   ....[4]....
        /*0108*/ 	.word	0x00000a40


	//   ....[5]....
        /*010c*/ 	.word	0x00000a50


	//   ....[6]....
        /*0110*/ 	.word	0x00000aa0


	//   ....[7]....
        /*0114*/ 	.word	0x00000ab0


	//   ....[8]....
        /*0118*/ 	.word	0x00000b10


	//   ....[9]....
        /*011c*/ 	.word	0x00000b20


	//   ....[10]....
        /*0120*/ 	.word	0x00000dc0


	//   ....[11]....
        /*0124*/ 	.word	0x00000dd0


	//   ....[12]....
        /*0128*/ 	.word	0x00000e50


	//   ....[13]....
        /*012c*/ 	.word	0x00000e60


	//   ....[14]....
        /*0130*/ 	.word	0x00000ea0


	//   ....[15]....
        /*0134*/ 	.word	0x00000eb0


	//   ....[16]....
        /*0138*/ 	.word	0x00000f00


	//   ....[17]....
        /*013c*/ 	.word	0x00000f10


	//   ....[18]....
        /*0140*/ 	.word	0x00000f70


	//   ....[19]....
        /*0144*/ 	.word	0x00000f80


	//   ....[20]....
        /*0148*/ 	.word	0x00001fc0


	//   ....[21]....
        /*014c*/ 	.word	0x00001fd0


	//   ....[22]....
        /*0150*/ 	.word	0x00002030


	//   ....[23]....
        /*0154*/ 	.word	0x00002040


	//   ....[24]....
        /*0158*/ 	.word	0x000020a0


	//   ....[25]....
        /*015c*/ 	.word	0x000020b0


	//   ....[26]....
        /*0160*/ 	.word	0x00002110


	//   ....[27]....
        /*0164*/ 	.word	0x00002120


	//   ....[28]....
        /*0168*/ 	.word	0x00002180


	//   ....[29]....
        /*016c*/ 	.word	0x00002190


	//----- nvinfo : EIATTR_VRC_CTA_INIT_COUNT
	.align		4
.L_411:
        /*0170*/ 	.byte	0x02, 0x4a
	.zero		1
	.zero		1


	//----- nvinfo : EIATTR_EXIT_INSTR_OFFSETS
	.align		4
        /*0174*/ 	.byte	0x04, 0x1c
        /*0176*/ 	.short	(.L_413 - .L_412)


	//   ....[0]....
.L_412:
        /*0178*/ 	.word	0x00000080


	//   ....[1]....
        /*017c*/ 	.word	0x000000c0


	//   ....[2]....
        /*0180*/ 	.word	0x000023c0


	//   ....[3]....
        /*0184*/ 	.word	0x00002410


	//----- nvinfo : EIATTR_MAX_THREADS
	.align		4
.L_413:
        /*0188*/ 	.byte	0x04, 0x05
        /*018a*/ 	.short	(.L_415 - .L_414)
.L_414:
        /*018c*/ 	.word	0x00000200
        /*0190*/ 	.word	0x00000001
        /*0194*/ 	.word	0x00000001


	//----- nvinfo : EIATTR_CRS_STACK_SIZE
	.align		4
.L_415:
        /*0198*/ 	.byte	0x04, 0x1e
        /*019a*/ 	.short	(.L_417 - .L_416)
.L_416:
        /*019c*/ 	.word	0x00000000


	//----- nvinfo : EIATTR_CBANK_PARAM_SIZE
	.align		4
.L_417:
        /*01a0*/ 	.byte	0x03, 0x19
        /*01a2*/ 	.short	0x0021


	//----- nvinfo : EIATTR_PARAM_CBANK
	.align		4
        /*01a4*/ 	.byte	0x04, 0x0a
        /*01a6*/ 	.short	(.L_419 - .L_418)
	.align		4
.L_418:
        /*01a8*/ 	.word	index@(.nv.constant0._ZN3cub18CUB_300001_SM_10006detail6reduce28DeviceReduceSingleTileKernelINS2_10policy_hubIdyN4cuda3std3__44plusIvEEE10Policy1000EPdSC_iS9_ddNS7_10__identityEEEvT0_T1_T2_T3_T4_T6_)
        /*01ac*/ 	.short	0x0380
        /*01ae*/ 	.short	0x0021


	//----- nvinfo : EIATTR_SW_WAR
	.align		4
.L_419:
        /*01b0*/ 	.byte	0x04, 0x36
        /*01b2*/ 	.short	(.L_421 - .L_420)
.L_420:
        /*01b4*/ 	.word	0x00000008
.L_421:


//--------------------- .nv.info._ZN3cub18CUB_300001_SM_10006detail6reduce18DeviceReduceKernelINS2_10policy_hubIdyN4cuda3std3__44plusIvEEE10Policy1000EPdyS9_dNS7_10__identityEEEvT0_PT3_T1_NS0_13GridEvenShareISH_EET2_T4_ --------------------------
	.section	.nv.info._ZN3cub18CUB_300001_SM_10006detail6reduce18DeviceReduceKernelINS2_10policy_hubIdyN4cuda3std3__44plusIvEEE10Policy1000EPdyS9_dNS7_10__identityEEEvT0_PT3_T1_NS0_13GridEvenShareISH_EET2_T4_,"",@"SHT_CUDA_INFO"
	.sectionflags	@""
	.align	4


	//----- nvinfo : EIATTR_CUDA_API_VERSION
	.align		4
        /*0000*/ 	.byte	0x04, 0x37
        /*0002*/ 	.short	(.L_423 - .L_422)
.L_422:
        /*0004*/ 	.word	0x00000082


	//----- nvinfo : EIATTR_KPARAM_INFO
	.align		4
.L_423:
        /*0008*/ 	.byte	0x04, 0x17
        /*000a*/ 	.short	(.L_425 - .L_424)
.L_424:
        /*000c*/ 	.word	0x00000000
        /*0010*/ 	.short	0x0005
        /*0012*/ 	.short	0x0061
        /*0014*/ 	.byte	0x00, 0xf0, 0x05, 0x00


	//----- nvinfo : EIATTR_KPARAM_INFO
	.align		4
.L_425:
        /*0018*/ 	.byte	0x04, 0x17
        /*001a*/ 	.short	(.L_427 - .L_426)
.L_426:
        /*001c*/ 	.word	0x00000000
        /*0020*/ 	.short	0x0004
        /*0022*/ 	.short	0x0060
        /*0024*/ 	.byte	0x00, 0xf0, 0x05, 0x00


	//----- nvinfo : EIATTR_KPARAM_INFO
	.align		4
.L_427:
        /*0028*/ 	.byte	0x04, 0x17
        /*002a*/ 	.short	(.L_429 - .L_428)
.L_428:
        /*002c*/ 	.word	0x00000000
        /*0030*/ 	.short	0x0003
        /*0032*/ 	.short	0x0018
        /*0034*/ 	.byte	0x00, 0xf0, 0x21, 0x01


	//----- nvinfo : EIATTR_KPARAM_INFO
	.align		4
.L_429:
        /*0038*/ 	.byte	0x04, 0x17
        /*003a*/ 	.short	(.L_431 - .L_430)
.L_430:
        /*003c*/ 	.word	0x00000000
        /*0040*/ 	.short	0x0002
        /*0042*/ 	.short	0x0010
        /*0044*/ 	.byte	0x00, 0xf0, 0x21, 0x00


	//----- nvinfo : EIATTR_KPARAM_INFO
	.align		4
.L_431:
        /*0048*/ 	.byte	0x04, 0x17
        /*004a*/ 	.short	(.L_433 - .L_432)
.L_432:
        /*004c*/ 	.word	0x00000000
        /*0050*/ 	.short	0x0001
        /*0052*/ 	.short	0x0008
        /*0054*/ 	.byte	0x00, 0xf5, 0x21, 0x00


	//----- nvinfo : EIATTR_KPARAM_INFO
	.align		4
.L_433:
        /*0058*/ 	.byte	0x04, 0x17
        /*005a*/ 	.short	(.L_435 - .L_434)
.L_434:
        /*005c*/ 	.word	0x00000000
        /*0060*/ 	.short	0x0000
        /*0062*/ 	.short	0x0000
        /*0064*/ 	.byte	0x00, 0xf5, 0x21, 0x00


	//----- nvinfo : EIATTR_SPARSE_MMA_MASK
	.align		4
.L_435:
        /*0068*/ 	.byte	0x03, 0x50
        /*006a*/ 	.short	0x0000


	//----- nvinfo : EIATTR_MAXREG_COUNT
	.align		4
        /*006c*/ 	.byte	0x03, 0x1b
        /*006e*/ 	.short	0x0080


	//----- nvinfo : EIATTR_NUM_BARRIERS
	.align		4
        /*0070*/ 	.byte	0x02, 0x4c
        /*0072*/ 	.byte	0x01
	.zero		1


	//----- nvinfo : EIATTR_MERCURY_ISA_VERSION
	.align		4
        /*0074*/ 	.byte	0x03, 0x5f
        /*0076*/ 	.short	0x0101


	//----- nvinfo : EIATTR_COOP_GROUP_MASK_REGIDS
	.align		4
        /*0078*/ 	.byte	0x04, 0x29
        /*007a*/ 	.short	(.L_437 - .L_436)


	//   ....[0]....
.L_436:
        /*007c*/ 	.word	0xffffffff


	//   ....[1]....
        /*0080*/ 	.word	0xffffffff


	//   ....[2]....
        /*0084*/ 	.word	0xffffffff


	//   ....[3]....
        /*0088*/ 	.word	0xffffffff


	//   ....[4]....
        /*008c*/ 	.word	0xffffffff


	//   ....[5]....
        /*0090*/ 	.word	0xffffffff


	//   ....[6]....
        /*0094*/ 	.word	0xffffffff


	//   ....[7]....
        /*0098*/ 	.word	0xffffffff


	//   ....[8]....
        /*009c*/ 	.word	0xffffffff


	//   ....[9]....
        /*00a0*/ 	.word	0xffffffff


	//   ....[10]....
        /*00a4*/ 	.word	0xffffffff


	//   ....[11]....
        /*00a8*/ 	.word	0xffffffff


	//   ....[12]....
        /*00ac*/ 	.word	0xffffffff


	//   ....[13]....
        /*00b0*/ 	.word	0xffffffff


	//   ....[14]....
        /*00b4*/ 	.word	0xffffffff


	//   ....[15]....
        /*00b8*/ 	.word	0xffffffff


	//   ....[16]....
        /*00bc*/ 	.word	0xffffffff


	//   ....[17]....
        /*00c0*/ 	.word	0xffffffff


	//   ....[18]....
        /*00c4*/ 	.word	0xffffffff


	//   ....[19]....
        /*00c8*/ 	.word	0xffffffff


	//   ....[20]....
        /*00cc*/ 	.word	0xffffffff


	//   ....[21]....
        /*00d0*/ 	.word	0xffffffff


	//   ....[22]....
        /*00d4*/ 	.word	0xffffffff


	//   ....[23]....
        /*00d8*/ 	.word	0xffffffff


	//   ....[24]....
        /*00dc*/ 	.word	0xffffffff


	//   ....[25]....
        /*00e0*/ 	.word	0xffffffff


	//   ....[26]....
        /*00e4*/ 	.word	0xffffffff


	//   ....[27]....
        /*00e8*/ 	.word	0xffffffff


	//   ....[28]....
        /*00ec*/ 	.word	0xffffffff


	//   ....[29]....
        /*00f0*/ 	.word	0xffffffff


	//----- nvinfo : EIATTR_COOP_GROUP_INSTR_OFFSETS
	.align		4
.L_437:
        /*00f4*/ 	.byte	0x04, 0x28
        /*00f6*/ 	.short	(.L_439 - .L_438)


	//   ....[0]....
.L_438:
        /*00f8*/ 	.word	0x00000990


	//   ....[1]....
        /*00fc*/ 	.word	0x000009a0


	//   ....[2]....
        /*0100*/ 	.word	0x00000a00


	//   ....[3]....
        /*0104*/ 	.word	0x00000a10


	//   ....[4]....
        /*0108*/ 	.word	0x00000a60


	//   ....[5]....
        /*010c*/ 	.word	0x00000a80


	//   ....[6]....
        /*0110*/ 	.word	0x00000ad0


	//   ....[7]....
        /*0114*/ 	.word	0x00000ae0


	//   ....[8]....
        /*0118*/ 	.word	0x00000b50


	//   ....[9]....
        /*011c*/ 	.word	0x00000b60


	//   ....[10]....
        /*0120*/ 	.word	0x00000e00


	//   ....[11]....
        /*0124*/ 	.word	0x00000e10


	//   ....[12]....
        /*0128*/ 	.word	0x00000e70


	//   ....[13]....
        /*012c*/ 	.word	0x00000e90


	//   ....[14]....
        /*0130*/ 	.word	0x00000ee0


	//   ....[15]....
        /*0134*/ 	.word	0x00000ef0


	//   ....[16]....
        /*0138*/ 	.word	0x00000f40


	//   ....[17]....
        /*013c*/ 	.word	0x00000f50


	//   ....[18]....
        /*0140*/ 	.word	0x00000fb0


	//   ....[19]....
        /*0144*/ 	.word	0x00000fc0


	//   ....[20]....
        /*0148*/ 	.word	0x00002160


	//   ....[21]....
        /*014c*/ 	.word	0x00002170


	//   ....[22]....
        /*0150*/ 	.word	0x000021c0


	//   ....[23]....
        /*0154*/ 	.word	0x000021d0


	//   ....[24]....
        /*0158*/ 	.word	0x00002230


	//   ....[25]....
        /*015c*/ 	.word	0x00002240


	//   ....[26]....
        /*0160*/ 	.word	0x00002290


	//   ....[27]....
        /*0164*/ 	.word	0x000022c0


	//   ....[28]....
        /*0168*/ 	.word	0x00002320


	//   ....[29]....
        /*016c*/ 	.word	0x00002330


	//----- nvinfo : EIATTR_VRC_CTA_INIT_COUNT
	.align		4
.L_439:
        /*0170*/ 	.byte	0x02, 0x4a
	.zero		1
	.zero		1


	//----- nvinfo : EIATTR_EXIT_INSTR_OFFSETS
	.align		4
        /*0174*/ 	.byte	0x04, 0x1c
        /*0176*/ 	.short	(.L_441 - .L_440)


	//   ....[0]....
.L_440:
        /*0178*/ 	.word	0x00002560


	//   ....[1]....
        /*017c*/ 	.word	0x000025c0


	//----- nvinfo : EIATTR_MAX_THREADS
	.align		4
.L_441:
        /*0180*/ 	.byte	0x04, 0x05
        /*0182*/ 	.short	(.L_443 - .L_442)
.L_442:
        /*0184*/ 	.word	0x00000200
        /*0188*/ 	.word	0x00000001
        /*018c*/ 	.word	0x00000001


	//----- nvinfo : EIATTR_CRS_STACK_SIZE
	.align		4
.L_443:
        /*0190*/ 	.byte	0x04, 0x1e
        /*0192*/ 	.short	(.L_445 - .L_444)
.L_444:
        /*0194*/ 	.word	0x00000000


	//----- nvinfo : EIATTR_CBANK_PARAM_SIZE
	.align		4
.L_445:
        /*0198*/ 	.byte	0x03, 0x19
        /*019a*/ 	.short	0x0062


	//----- nvinfo : EIATTR_PARAM_CBANK
	.align		4
        /*019c*/ 	.byte	0x04, 0x0a
        /*019e*/ 	.short	(.L_447 - .L_446)
	.align		4
.L_446:
        /*01a0*/ 	.word	index@(.nv.constant0._ZN3cub18CUB_300001_SM_10006detail6reduce18DeviceReduceKernelINS2_10policy_hubIdyN4cuda3std3__44plusIvEEE10Policy1000EPdyS9_dNS7_10__identityEEEvT0_PT3_T1_NS0_13GridEvenShareISH_EET2_T4_)
        /*01a4*/ 	.short	0x0380
        /*01a6*/ 	.short	0x0062


	//----- nvinfo : EIATTR_SW_WAR
	.align		4
.L_447:
        /*01a8*/ 	.byte	0x04, 0x36
        /*01aa*/ 	.short	(.L_449 - .L_448)
.L_448:
        /*01ac*/ 	.word	0x00000008
.L_449:


//--------------------- .nv.info._ZN3cub18CUB_300001_SM_10006detail6reduce28DeviceReduceSingleTileKernelINS2_10policy_hubIdyN4cuda3std3__44plusIvEEE10Policy1000EPdSC_yS9_ddNS7_10__identityEEEvT0_T1_T2_T3_T4_T6_ --------------------------
	.section	.nv.info._ZN3cub18CUB_300001_SM_10006detail6reduce28DeviceReduceSingleTileKernelINS2_10policy_hubIdyN4cuda3std3__44plusIvEEE10Policy1000EPdSC_yS9_ddNS7_10__identityEEEvT0_T1_T2_T3_T4_T6_,"",@"SHT_CUDA_INFO"
	.sectionflags	@""
	.align	4


	//----- nvinfo : EIATTR_CUDA_API_VERSION
	.align		4
        /*0000*/ 	.byte	0x04, 0x37
        /*0002*/ 	.short	(.L_451 - .L_450)
.L_450:
        /*0004*/ 	.word	0x00000082


	//----- nvinfo : EIATTR_KPARAM_INFO
	.align		4
.L_451:
        /*0008*/ 	.byte	0x04, 0x17
        /*000a*/ 	.short	(.L_453 - .L_452)
.L_452:
        /*000c*/ 	.word	0x00000000
        /*0010*/ 	.short	0x0005
        /*0012*/ 	.short	0x0028
        /*0014*/ 	.byte	0x00, 0xf0, 0x05, 0x00


	//----- nvinfo : EIATTR_KPARAM_INFO
	.align		4
.L_453:
        /*0018*/ 	.byte	0x04, 0x17
        /*001a*/ 	.short	(.L_455 - .L_454)
.L_454:
        /*001c*/ 	.word	0x00000000
        /*0020*/ 	.short	0x0004
        /*0022*/ 	.short	0x0020
        /*0024*/ 	.byte	0x00, 0xf0, 0x21, 0x00


	//----- nvinfo : EIATTR_KPARAM_INFO
	.align		4
.L_455:
        /*0028*/ 	.byte	0x04, 0x17
        /*002a*/ 	.short	(.L_457 - .L_456)
.L_456:
        /*002c*/ 	.word	0x00000000
        /*0030*/ 	.short	0x0003
        /*0032*/ 	.short	0x0018
        /*0034*/ 	.byte	0x00, 0xf0, 0x05, 0x00


	//----- nvinfo : EIATTR_KPARAM_INFO
	.align		4
.L_457:
        /*0038*/ 	.byte	0x04, 0x17
        /*003a*/ 	.short	(.L_459 - .L_458)
.L_458:
        /*003c*/ 	.word	0x00000000
        /*0040*/ 	.short	0x0002
        /*0042*/ 	.short	0x0010
        /*0044*/ 	.byte	0x00, 0xf0, 0x21, 0x00


	//----- nvinfo : EIATTR_KPARAM_INFO
	.align		4
.L_459:
        /*0048*/ 	.byte	0x04, 0x17
        /*004a*/ 	.short	(.L_461 - .L_460)
.L_460:
        /*004c*/ 	.word	0x00000000
        /*0050*/ 	.short	0x0001
        /*0052*/ 	.short	0x0008
        /*0054*/ 	.byte	0x00, 0xf5, 0x21, 0x00


	//----- nvinfo : EIATTR_KPARAM_INFO
	.align		4
.L_461:
        /*0058*/ 	.byte	0x04, 0x17
        /*005a*/ 	.short	(.L_463 - .L_462)
.L_462:
        /*005c*/ 	.word	0x00000000
        /*0060*/ 	.short	0x0000
        /*0062*/ 	.short	0x0000
        /*0064*/ 	.byte	0x00, 0xf5, 0x21, 0x00


	//----- nvinfo : EIATTR_SPARSE_MMA_MASK
	.align		4
.L_463:
        /*0068*/ 	.byte	0x03, 0x50
        /*006a*/ 	.short	0x0000


	//----- nvinfo : EIATTR_MAXREG_COUNT
	.align		4
        /*006c*/ 	.byte	0x03, 0x1b
        /*006e*/ 	.short	0x0080


	//----- nvinfo : EIATTR_NUM_BARRIERS
	.align		4
        /*0070*/ 	.byte	0x02, 0x4c
        /*0072*/ 	.byte	0x01
	.zero		1


	//----- nvinfo : EIATTR_MERCURY_ISA_VERSION
	.align		4
        /*0074*/ 	.byte	0x03, 0x5f
        /*0076*/ 	.short	0x0101


	//----- nvinfo : EIATTR_COOP_GROUP_MASK_REGIDS
	.align		4
        /*0078*/ 	.byte	0x04, 0x29
        /*007a*/ 	.short	(.L_465 - .L_464)


	//   ....[0]....
.L_464:
        /*007c*/ 	.word	0xffffffff


	//   ....[1]....
        /*0080*/ 	.word	0xffffffff


	//   ....[2]....
        /*0084*/ 	.word	0xffffffff


	//   ....[3]....
        /*0088*/ 	.word	0xffffffff


	//   ....[4]....
        /*008c*/ 	.word	0xffffffff


	//   ....[5]....
        /*0090*/ 	.word	0xffffffff


	//   ....[6]....
        /*0094*/ 	.word	0xffffffff


	//   ....[7]....
        /*0098*/ 	.word	0xffffffff


	//   ....[8]....
        /*009c*/ 	.word	0xffffffff


	//   ....[9]....
        /*00a0*/ 	.word	0xffffffff


	//   ....[10]....
        /*00a4*/ 	.word	0xffffffff


	//   ....[11]....
        /*00a8*/ 	.word	0xffffffff


	//   ....[12]....
        /*00ac*/ 	.word	0xffffffff


	//   ....[13]....
        /*00b0*/ 	.word	0xffffffff


	//   ....[14]....
        /*00b4*/ 	.word	0xffffffff


	//   ....[15]....
        /*00b8*/ 	.word	0xffffffff


	//   ....[16]....
        /*00bc*/ 	.word	0xffffffff


	//   ....[17]....
        /*00c0*/ 	.word	0xffffffff


	//   ....[18]....
        /*00c4*/ 	.word	0xffffffff


	//   ....[19]....
        /*00c8*/ 	.word	0xffffffff


	//   ....[20]....
        /*00cc*/ 	.word	0xffffffff


	//   ....[21]....
        /*00d0*/ 	.word	0xffffffff


	//   ....[22]....
        /*00d4*/ 	.word	0xffffffff


	//   ....[23]....
        /*00d8*/ 	.word	0xffffffff


	//   ....[24]....
        /*00dc*/ 	.word	0xffffffff


	//   ....[25]....
        /*00e0*/ 	.word	0xffffffff


	//   ....[26]....
        /*00e4*/ 	.word	0xffffffff


	//   ....[27]....
        /*00e8*/ 	.word	0xffffffff


	//   ....[28]....
        /*00ec*/ 	.word	0xffffffff


	//   ....[29]....
        /*00f0*/ 	.word	0xffffffff


	//----- nvinfo : EIATTR_COOP_GROUP_INSTR_OFFSETS
	.align		4
.L_465:
        /*00f4*/ 	.byte	0x04, 0x28
        /*00f6*/ 	.short	(.L_467 - .L_466)


	//   ....[0]....
.L_466:
        /*00f8*/ 	.word	0x00000990


	//   ....[1]....
        /*00fc*/ 	.word	0x000009a0


	//   ....[2]....
        /*0100*/ 	.word	0x00000a00


	//   ....[3]....
        /*0104*/ 	.word	0x00000a10


	//   ....[4]....
        /*0108*/ 	.word	0x00000a70


	//   ....[5]....
        /*010c*/ 	.word	0x00000a80


	//   ....[6]....
        /*0110*/ 	.word	0x00000ae0


	//   ....[7]....
        /*0114*/ 	.word	0x00000af0


	//   ....[8]....
        /*0118*/ 	.word	0x00000b40


	//   ....[9]....
        /*011c*/ 	.word	0x00000b50


	//   ....[10]....
        /*0120*/ 	.word	0x00000e00


	//   ....[11]....
        /*0124*/ 	.word	0x00000e10


	//   ....[12]....
        /*0128*/ 	.word	0x00000e80


	//   ....[13]....
        /*012c*/ 	.word	0x00000e90


	//   ....[14]....
        /*0130*/ 	.word	0x00000ed0


	//   ....[15]....
        /*0134*/ 	.word	0x00000ee0


	//   ....[16]....
        /*0138*/ 	.word	0x00000f40


	//   ....[17]....
        /*013c*/ 	.word	0x00000f50


	//   ....[18]....
        /*0140*/ 	.word	0x00000fb0


	//   ....[19]....
        /*0144*/ 	.word	0x00000fc0


	//   ....[20]....
        /*0148*/ 	.word	0x000020a0


	//   ....[21]....
        /*014c*/ 	.word	0x000020b0


	//   ....[22]....
        /*0150*/ 	.word	0x00002110


	//   ....[23]....
        /*0154*/ 	.word	0x00002120


	//   ....[24]....
        /*0158*/ 	.word	0x00002160


	//   ....[25]....
        /*015c*/ 	.word	0x00002170


	//   ....[26]....
        /*0160*/ 	.word	0x000021d0


	//   ....[27]....
        /*0164*/ 	.word	0x000021e0


	//   ....[28]....
        /*0168*/ 	.word	0x00002240


	//   ....[29]....
        /*016c*/ 	.word	0x00002260


	//----- nvinfo : EIATTR_VRC_CTA_INIT_COUNT
	.align		4
.L_467:
        /*0170*/ 	.byte	0x02, 0x4a
	.zero		1
	.zero		1


	//----- nvinfo : EIATTR_EXIT_INSTR_OFFSETS
	.align		4
        /*0174*/ 	.byte	0x04, 0x1c
        /*0176*/ 	.short	(.L_469 - .L_468)


	//   ....[0]....
.L_468:
        /*0178*/ 	.word	0x000000a0


	//   ....[1]....
        /*017c*/ 	.word	0x000000e0


	//   ....[2]....
        /*0180*/ 	.word	0x000024a0


	//   ....[3]....
        /*0184*/ 	.word	0x000024f0


	//----- nvinfo : EIATTR_MAX_THREADS
	.align		4
.L_469:
        /*0188*/ 	.byte	0x04, 0x05
        /*018a*/ 	.short	(.L_471 - .L_470)
.L_470:
        /*018c*/ 	.word	0x00000200
        /*0190*/ 	.word	0x00000001
        /*0194*/ 	.word	0x00000001


	//----- nvinfo : EIATTR_CRS_STACK_SIZE
	.align		4
.L_471:
        /*0198*/ 	.byte	0x04, 0x1e
        /*019a*/ 	.short	(.L_473 - .L_472)
.L_472:
        /*019c*/ 	.word	0x00000000


	//----- nvinfo : EIATTR_CBANK_PARAM_SIZE
	.align		4
.L_473:
        /*01a0*/ 	.byte	0x03, 0x19
        /*01a2*/ 	.short	0x0029


	//----- nvinfo : EIATTR_PARAM_CBANK
	.align		4
        /*01a4*/ 	.byte	0x04, 0x0a
        /*01a6*/ 	.short	(.L_475 - .L_474)
	.align		4
.L_474:
        /*01a8*/ 	.word	index@(.nv.constant0._ZN3cub18CUB_300001_SM_10006detail6reduce28DeviceReduceSingleTileKernelINS2_10policy_hubIdyN4cuda3std3__44plusIvEEE10Policy1000EPdSC_yS9_ddNS7_10__identityEEEvT0_T1_T2_T3_T4_T6_)
        /*01ac*/ 	.short	0x0380
        /*01ae*/ 	.short	0x0029


	//----- nvinfo : EIATTR_SW_WAR
	.align		4
.L_475:
        /*01b0*/ 	.byte	0x04, 0x36
        /*01b2*/ 	.short	(.L_477 - .L_476)
.L_476:
        /*01b4*/ 	.word	0x00000008
.L_477:


//--------------------- .nv.info._ZN3cub18CUB_300001_SM_10006detail10radix_sort29DeviceRadixSortOnesweepKernelINS1_5radix10policy_hubIljyE10Policy1000ELNS0_9SortOrderE1EljyiiNS1_21identity_decomposer_tEEEvPT5_SB_PT3_PKSC_PT1_PKSG_PT2_PKSK_T4_iiT6_ --------------------------
	.section	.nv.info._ZN3cub18CUB_300001_SM_10006detail10radix_sort29DeviceRadixSortOnesweepKernelINS1_5radix10policy_hubIljyE10Policy1000ELNS0_9SortOrderE1EljyiiNS1_21identity_decomposer_tEEEvPT5_SB_PT3_PKSC_PT1_PKSG_PT2_PKSK_T4_iiT6_,"",@"SHT_CUDA_INFO"
	.sectionflags	@""
	.align	4


	//----- nvinfo : EIATTR_CUDA_API_VERSION
	.align		4
        /*0000*/ 	.byte	0x04, 0x37
        /*0002*/ 	.short	(.L_479 - .L_478)
.L_478:
        /*0004*/ 	.word	0x00000082


	//----- nvinfo : EIATTR_KPARAM_INFO
	.align		4
.L_479:
        /*0008*/ 	.byte	0x04, 0x17
        /*000a*/ 	.short	(.L_481 - .L_480)
.L_480:
        /*000c*/ 	.word	0x00000000
        /*0010*/ 	.short	0x000b
        /*0012*/ 	.short	0x004c
        /*0014*/ 	.byte	0x00, 0xf0, 0x05, 0x00


	//----- nvinfo : EIATTR_KPARAM_INFO
	.align		4
.L_481:
        /*0018*/ 	.byte	0x04, 0x17
        /*001a*/ 	.short	(.L_483 - .L_482)
.L_482:
        /*001c*/ 	.word	0x00000000
        /*0020*/ 	.short	0x000a
        /*0022*/ 	.short	0x0048
        /*0024*/ 	.byte	0x00, 0xf0, 0x11, 0x00


	//----- nvinfo : EIATTR_KPARAM_INFO
	.align		4
.L_483:
        /*0028*/ 	.byte	0x04, 0x17
        /*002a*/ 	.short	(.L_485 - .L_484)
.L_484:
        /*002c*/ 	.word	0x00000000
        /*0030*/ 	.short	0x0009
        /*0032*/ 	.short	0x0044
        /*0034*/ 	.byte	0x00, 0xf0, 0x11, 0x00


	//----- nvinfo : EIATTR_KPARAM_INFO
	.align		4
.L_485:
        /*0038*/ 	.byte	0x04, 0x17
        /*003a*/ 	.short	(.L_487 - .L_486)
.L_486:
        /*003c*/ 	.word	0x00000000
        /*0040*/ 	.short	0x0008
        /*0042*/ 	.short	0x0040
        /*0044*/ 	.byte	0x00, 0xf0, 0x11, 0x00


	//----- nvinfo : EIATTR_KPARAM_INFO
	.align		4
.L_487:
        /*0048*/ 	.byte	0x04, 0x17
        /*004a*/ 	.short	(.L_489 - .L_488)
.L_488:
        /*004c*/ 	.word	0x00000000
        /*0050*/ 	.short	0x0007
        /*0052*/ 	.short	0x0038
        /*0054*/ 	.byte	0x00, 0xf5, 0x21, 0x00


	//----- nvinfo : EIATTR_KPARAM_INFO
	.align		4
.L_489:
        /*0058*/ 	.byte	0x04, 0x17
        /*005a*/ 	.short	(.L_491 - .L_490)
.L_490:
        /*005c*/ 	.word	0x00000000
        /*0060*/ 	.short	0x0006
        /*0062*/ 	.short	0x0030
        /*0064*/ 	.byte	0x00, 0xf5, 0x21, 0x00


	//----- nvinfo : EIATTR_KPARAM_INFO
	.align		4
.L_491:
        /*0068*/ 	.byte	0x04, 0x17
        /*006a*/ 	.short	(.L_493 - .L_492)
.L_492:
        /*006c*/ 	.word	0x00000000
        /*0070*/ 	.short	0x0005
        /*0072*/ 	.short	0x0028
        /*0074*/ 	.byte	0x00, 0xf5, 0x21, 0x00


	//----- nvinfo : EIATTR_KPARAM_INFO
	.align		4
.L_493:
        /*0078*/ 	.byte	0x04, 0x17
        /*007a*/ 	.short	(.L_495 - .L_494)
.L_494:
        /*007c*/ 	.word	0x00000000
        /*0080*/ 	.short	0x0004
        /*0082*/ 	.short	0x0020
        /*0084*/ 	.byte	0x00, 0xf5, 0x21, 0x00


	//----- nvinfo : EIATTR_KPARAM_INFO
	.align		4
.L_495:
        /*0088*/ 	.byte	0x04, 0x17
        /*008a*/ 	.short	(.L_497 - .L_496)
.L_496:
        /*008c*/ 	.word	0x00000000
        /*0090*/ 	.short	0x0003
        /*0092*/ 	.short	0x0018
        /*0094*/ 	.byte	0x00, 0xf5, 0x21, 0x00


	//----- nvinfo : EIATTR_KPARAM_INFO
	.align		4
.L_497:
        /*0098*/ 	.byte	0x04, 0x17
        /*009a*/ 	.short	(.L_499 - .L_498)
.L_498:
        /*009c*/ 	.word	0x00000000
        /*00a0*/ 	.short	0x0002
        /*00a2*/ 	.short	0x0010
        /*00a4*/ 	.byte	0x00, 0xf5, 0x21, 0x00


	//----- nvinfo : EIATTR_KPARAM_INFO
	.align		4
.L_499:
        /*00a8*/ 	.byte	0x04, 0x17
        /*00aa*/ 	.short	(.L_501 - .L_500)
.L_500:
        /*00ac*/ 	.word	0x00000000
        /*00b0*/ 	.short	0x0001
        /*00b2*/ 	.short	0x0008
        /*00b4*/ 	.byte	0x00, 0xf5, 0x21, 0x00


	//----- nvinfo : EIATTR_KPARAM_INFO
	.align		4
.L_501:
        /*00b8*/ 	.byte	0x04, 0x17
        /*00ba*/ 	.short	(.L_503 - .L_502)
.L_502:
        /*00bc*/ 	.word	0x00000000
        /*00c0*/ 	.short	0x0000
        /*00c2*/ 	.short	0x0000
        /*00c4*/ 	.byte	0x00, 0xf5, 0x21, 0x00


	//----- nvinfo : EIATTR_SPARSE_MMA_MASK
	.align		4
.L_503:
        /*00c8*/ 	.byte	0x03, 0x50
        /*00ca*/ 	.short	0x0000


	//----- nvinfo : EIATTR_MAXREG_COUNT
	.align		4
        /*00cc*/ 	.byte	0x03, 0x1b
        /*00ce*/ 	.short	0x00a8


	//----- nvinfo : EIATTR_NUM_BARRIERS
	.align		4
        /*00d0*/ 	.byte	0x02, 0x4c
        /*00d2*/ 	.byte	0x01
	.zero		1


	//----- nvinfo : EIATTR_MERCURY_ISA_VERSION
	.align		4
        /*00d4*/ 	.byte	0x03, 0x5f
        /*00d6*/ 	.short	0x0101


	//----- nvinfo : EIATTR_COOP_GROUP_MASK_REGIDS
	.align		4
        /*00d8*/ 	.byte	0x04, 0x29
        /*00da*/ 	.short	(.L_505 - .L_504)


	//   ....[0]....
.L_504:
        /*00dc*/ 	.word	0xffffffff


	//   ....[1]....
        /*00e0*/ 	.word	0x05000024


	//   ....[2]....
        /*00e4*/ 	.word	0xffffffff


	//   ....[3]....
        /*00e8*/ 	.word	0xffffffff


	//   ....[4]....
        /*00ec*/ 	.word	0xffffffff


	//   ....[5]....
        /*00f0*/ 	.word	0xffffffff


	//   ....[6]....
        /*00f4*/ 	.word	0xffffffff


	//   ....[7]....
        /*00f8*/ 	.word	0xffffffff


	//   ....[8]....
        /*00fc*/ 	.word	0xffffffff


	//   ....[9]....
        /*0100*/ 	.word	0xffffffff


	//   ....[10]....
        /*0104*/ 	.word	0xffffffff


	//   ....[11]....
        /*0108*/ 	.word	0xffffffff


	//   ....[12]....
        /*010c*/ 	.word	0xffffffff


	//   ....[13]....
        /*0110*/ 	.word	0xffffffff


	//   ....[14]....
        /*0114*/ 	.word	0xffffffff


	//   ....[15]....
        /*0118*/ 	.word	0xffffffff


	//   ....[16]....
        /*011c*/ 	.word	0xffffffff


	//   ....[17]....
        /*0120*/ 	.word	0xffffffff


	//   ....[18]....
        /*0124*/ 	.word	0xffffffff


	//   ....[19]....
        /*0128*/ 	.word	0xffffffff


	//   ....[20]....
        /*012c*/ 	.word	0xffffffff


	//   ....[21]....
        /*0130*/ 	.word	0xffffffff


	//   ....[22]....
        /*0134*/ 	.word	0xffffffff


	//   ....[23]....
        /*0138*/ 	.word	0xffffffff


	//   ....[24]....
        /*013c*/ 	.word	0xffffffff


	//   ....[25]....
        /*0140*/ 	.word	0xffffffff


	//   ....[26]....
        /*0144*/ 	.word	0xffffffff


	//   ....[27]....
        /*0148*/ 	.word	0xffffffff


	//   ....[28]....
        /*014c*/ 	.word	0xffffffff


	//   ....[29]....
        /*0150*/ 	.word	0xffffffff


	//   ....[30]....
        /*0154*/ 	.word	0xffffffff


	//   ....[31]....
        /*0158*/ 	.word	0xffffffff


	//   ....[32]....
        /*015c*/ 	.word	0xffffffff


	//   ....[33]....
        /*0160*/ 	.word	0xffffffff


	//   ....[34]....
        /*0164*/ 	.word	0xffffffff


	//   ....[35]....
        /*0168*/ 	.word	0xffffffff


	//   ....[36]....
        /*016c*/ 	.word	0xffffffff


	//   ....[37]....
        /*0170*/ 	.word	0xffffffff


	//   ....[38]....
        /*0174*/ 	.word	0xffffffff


	//   ....[39]....
        /*0178*/ 	.word	0xffffffff


	//   ....[40]....
        /*017c*/ 	.word	0xffffffff


	//   ....[41]....
        /*0180*/ 	.word	0xffffffff


	//   ....[42]....
        /*0184*/ 	.word	0xffffffff


	//   ....[43]....
        /*0188*/ 	.word	0xffffffff


	//   ....[44]....
        /*018c*/ 	.word	0xffffffff


	//   ....[45]....
        /*0190*/ 	.word	0xffffffff


	//   ....[46]....
        /*0194*/ 	.word	0xffffffff


	//   ....[47]....
        /*0198*/ 	.word	0xffffffff


	//   ....[48]....
        /*019c*/ 	.word	0xffffffff


	//   ....[49]....
        /*01a0*/ 	.word	0xffffffff


	//   ....[50]....
        /*01a4*/ 	.word	0xffffffff


	//   ....[51]....
        /*01a8*/ 	.word	0xffffffff


	//   ....[52]....
        /*01ac*/ 	.word	0xffffffff


	//   ....[53]....
        /*01b0*/ 	.word	0xffffffff


	//   ....[54]....
        /*01b4*/ 	.word	0xffffffff


	//   ....[55]....
        /*01b8*/ 	.word	0xffffffff


	//   ....[56]....
        /*01bc*/ 	.word	0xffffffff


	//   ....[57]....
        /*01c0*/ 	.word	0xffffffff


	//   ....[58]....
        /*01c4*/ 	.word	0xffffffff


	//   ....[59]....
        /*01c8*/ 	.word	0xffffffff


	//   ....[60]....
        /*01cc*/ 	.word	0xffffffff


	//   ....[61]....
        /*01d0*/ 	.word	0xffffffff


	//   ....[62]....
        /*01d4*/ 	.word	0xffffffff


	//   ....[63]....
        /*01d8*/ 	.word	0xffffffff


	//   ....[64]....
        /*01dc*/ 	.word	0xffffffff


	//   ....[65]....
        /*01e0*/ 	.word	0xffffffff


	//   ....[66]....
        /*01e4*/ 	.word	0xffffffff


	//   ....[67]....
        /*01e8*/ 	.word	0xffffffff


	//   ....[68]....
        /*01ec*/ 	.word	0xffffffff


	//   ....[69]....
        /*01f0*/ 	.word	0xffffffff


	//   ....[70]....
        /*01f4*/ 	.word	0xffffffff


	//   ....[71]....
        /*01f8*/ 	.word	0xffffffff


	//   ....[72]....
        /*01fc*/ 	.word	0xffffffff


	//   ....[73]....
        /*0200*/ 	.word	0xffffffff


	//   ....[74]....
        /*0204*/ 	.word	0xffffffff


	//   ....[75]....
        /*0208*/ 	.word	0xffffffff


	//   ....[76]....
        /*020c*/ 	.word	0xffffffff


	//   ....[77]....
        /*0210*/ 	.word	0xffffffff


	//   ....[78]....
        /*0214*/ 	.word	0xffffffff


	//   ....[79]....
        /*0218*/ 	.word	0xffffffff


	//   ....[80]....
        /*021c*/ 	.word	0xffffffff


	//   ....[81]....
        /*0220*/ 	.word	0xffffffff


	//   ....[82]....
        /*0224*/ 	.word	0xffffffff


	//   ....[83]....
        /*0228*/ 	.word	0xffffffff


	//   ....[84]....
        /*022c*/ 	.word	0xffffffff


	//   ....[85]....
        /*0230*/ 	.word	0xffffffff


	//   ....[86]....
        /*0234*/ 	.word	0xffffffff


	//   ....[87]....
        /*0238*/ 	.word	0xffffffff


	//   ....[88]....
        /*023c*/ 	.word	0xffffffff


	//   ....[89]....
        /*0240*/ 	.word	0xffffffff


	//   ....[90]....
        /*0244*/ 	.word	0xffffffff


	//   ....[91]....
        /*0248*/ 	.word	0xffffffff


	//   ....[92]....
        /*024c*/ 	.word	0xffffffff


	//   ....[93]....
        /*0250*/ 	.word	0xffffffff


	//   ....[94]....
        /*0254*/ 	.word	0xffffffff


	//   ....[95]....
        /*0258*/ 	.word	0xffffffff


	//   ....[96]....
        /*025c*/ 	.word	0xffffffff


	//   ....[97]....
        /*0260*/ 	.word	0xffffffff


	//   ....[98]....
        /*0264*/ 	.word	0xffffffff


	//   ....[99]....
        /*0268*/ 	.word	0xffffffff


	//   ....[100]....
        /*026c*/ 	.word	0xffffffff


	//   ....[101]....
        /*0270*/ 	.word	0xffffffff


	//   ....[102]....
        /*0274*/ 	.word	0xffffffff


	//   ....[103]....
        /*0278*/ 	.word	0xffffffff


	//   ....[104]....
        /*027c*/ 	.word	0xffffffff


	//   ....[105]....
        /*0280*/ 	.word	0xffffffff


	//   ....[106]....
        /*0284*/ 	.word	0xffffffff


	//   ....[107]....
        /*0288*/ 	.word	0xffffffff


	//   ....[108]....
        /*028c*/ 	.word	0xffffffff


	//   ....[109]....
        /*0290*/ 	.word	0xffffffff


	//   ....[110]....
        /*0294*/ 	.word	0xffffffff


	//   ....[111]....
        /*0298*/ 	.word	0xffffffff


	//   ....[112]....
        /*029c*/ 	.word	0xffffffff


	//   ....[113]....
        /*02a0*/ 	.word	0xffffffff


	//   ....[114]....
        /*02a4*/ 	.word	0xffffffff


	//   ....[115]....
        /*02a8*/ 	.word	0xffffffff


	//   ....[116]....
        /*02ac*/ 	.word	0xffffffff


	//   ....[117]....
        /*02b0*/ 	.word	0xffffffff


	//   ....[118]....
        /*02b4*/ 	.word	0xffffffff


	//   ....[119]....
        /*02b8*/ 	.word	0xffffffff


	//   ....[120]....
        /*02bc*/ 	.word	0xffffffff


	//   ....[121]....
        /*02c0*/ 	.word	0xffffffff


	//   ....[122]....
        /*02c4*/ 	.word	0xffffffff


	//   ....[123]....
        /*02c8*/ 	.word	0xffffffff


	//   ....[124]....
        /*02cc*/ 	.word	0xffffffff


	//   ....[125]....
        /*02d0*/ 	.word	0xffffffff


	//   ....[126]....
        /*02d4*/ 	.word	0xffffffff


	//   ....[127]....
        /*02d8*/ 	.word	0xffffffff


	//   ....[128]....
        /*02dc*/ 	.word	0xffffffff


	//   ....[129]....
        /*02e0*/ 	.word	0xffffffff


	//   ....[130]....
        /*02e4*/ 	.word	0xffffffff


	//   ....[131]....
        /*02e8*/ 	.word	0xffffffff


	//   ....[132]....
        /*02ec*/ 	.word	0xffffffff


	//   ....[133]....
        /*02f0*/ 	.word	0xffffffff


	//   ....[134]....
        /*02f4*/ 	.word	0xffffffff


	//   ....[135]....
        /*02f8*/ 	.word	0xffffffff


	//   ....[136]....
        /*02fc*/ 	.word	0xffffffff


	//   ....[137]....
        /*0300*/ 	.word	0xffffffff


	//   ....[138]....
        /*0304*/ 	.word	0xffffffff


	//   ....[139]....
        /*0308*/ 	.word	0xffffffff


	//   ....[140]....
        /*030c*/ 	.word	0xffffffff


	//   ....[141]....
        /*0310*/ 	.word	0xffffffff


	//   ....[142]....
        /*0314*/ 	.word	0x05000006


	//   ....[143]....
        /*0318*/ 	.word	0xffffffff


	//   ....[144]....
        /*031c*/ 	.word	0xffffffff


	//   ....[145]....
        /*0320*/ 	.word	0xffffffff


	//   ....[146]....
        /*0324*/ 	.word	0xffffffff


	//   ....[147]....
        /*0328*/ 	.word	0xffffffff


	//   ....[148]....
        /*032c*/ 	.word	0xffffffff


	//   ....[149]....
        /*0330*/ 	.word	0xffffffff


	//   ....[150]....
        /*0334*/ 	.word	0xffffffff


	//   ....[151]....
        /*0338*/ 	.word	0xffffffff


	//   ....[152]....
        /*033c*/ 	.word	0xffffffff


	//   ....[153]....
        /*0340*/ 	.word	0xffffffff


	//   ....[154]....
        /*0344*/ 	.word	0xffffffff


	//   ....[155]....
        /*0348*/ 	.word	0xffffffff


	//   ....[156]....
        /*034c*/ 	.word	0xffffffff


	//   ....[157]....
        /*0350*/ 	.word	0xffffffff


	//   ....[158]....
        /*0354*/ 	.word	0xffffffff


	//   ....[159]....
        /*0358*/ 	.word	0xffffffff


	//   ....[160]....
        /*035c*/ 	.word	0xffffffff


	//   ....[161]....
        /*0360*/ 	.word	0xffffffff


	//   ....[162]....
        /*0364*/ 	.word	0xffffffff


	//   ....[163]....
        /*0368*/ 	.word	0xffffffff


	//   ....[164]....
        /*036c*/ 	.word	0xffffffff


	//   ....[165]....
        /*0370*/ 	.word	0xffffffff


	//   ....[166]....
        /*0374*/ 	.word	0xffffffff


	//   ....[167]....
        /*0378*/ 	.word	0xffffffff


	//   ....[168]....
        /*037c*/ 	.word	0xffffffff


	//   ....[169]....
        /*0380*/ 	.word	0xffffffff


	//   ....[170]....
        /*0384*/ 	.word	0xffffffff


	//   ....[171]....
        /*0388*/ 	.word	0xffffffff


	//   ....[172]....
        /*038c*/ 	.word	0xffffffff


	//   ....[173]....
        /*0390*/ 	.word	0xffffffff


	//   ....[174]....
        /*0394*/ 	.word	0xffffffff


	//   ....[175]....
        /*0398*/ 	.word	0xffffffff


	//   ....[176]....
        /*039c*/ 	.word	0xffffffff


	//   ....[177]....
        /*03a0*/ 	.word	0xffffffff


	//   ....[178]....
        /*03a4*/ 	.word	0xffffffff


	//   ....[179]....
        /*03a8*/ 	.word	0xffffffff


	//   ....[180]....
        /*03ac*/ 	.word	0xffffffff


	//   ....[181]....
        /*03b0*/ 	.word	0xffffffff


	//   ....[182]....
        /*03b4*/ 	.word	0xffffffff


	//   ....[183]....
        /*03b8*/ 	.word	0xffffffff


	//   ....[184]....
        /*03bc*/ 	.word	0xffffffff


	//   ....[185]....
        /*03c0*/ 	.word	0xffffffff


	//   ....[186]....
        /*03c4*/ 	.word	0xffffffff


	//   ....[187]....
        /*03c8*/ 	.word	0xffffffff


	//   ....[188]....
        /*03cc*/ 	.word	0xffffffff


	//   ....[189]....
        /*03d0*/ 	.word	0xffffffff


	//   ....[190]....
        /*03d4*/ 	.word	0xffffffff


	//   ....[191]....
        /*03d8*/ 	.word	0xffffffff


	//   ....[192]....
        /*03dc*/ 	.word	0xffffffff


	//   ....[193]....
        /*03e0*/ 	.word	0xffffffff


	//   ....[194]....
        /*03e4*/ 	.word	0xffffffff


	//   ....[195]....
        /*03e8*/ 	.word	0xffffffff


	//   ....[196]....
        /*03ec*/ 	.word	0xffffffff


	//   ....[197]....
        /*03f0*/ 	.word	0xffffffff


	//   ....[198]....
        /*03f4*/ 	.word	0xffffffff


	//   ....[199]....
        /*03f8*/ 	.word	0xffffffff


	//   ....[200]....
        /*03fc*/ 	.word	0xffffffff


	//   ....[201]....
        /*0400*/ 	.word	0xffffffff


	//   ....[202]....
        /*0404*/ 	.word	0xffffffff


	//   ....[203]....
        /*0408*/ 	.word	0x0500001d


	//   ....[204]....
        /*040c*/ 	.word	0x0500001d


	//   ....[205]....
        /*0410*/ 	.word	0x0500001d


	//   ....[206]....
        /*0414*/ 	.word	0x0500001d


	//   ....[207]....
        /*0418*/ 	.word	0x0500001d


	//----- nvinfo : EIATTR_COOP_GROUP_INSTR_OFFSETS
	.align		4
.L_505:
        /*041c*/ 	.byte	0x04, 0x28
        /*041e*/ 	.short	(.L_507 - .L_506)


	//   ....[0]....
.L_506:
        /*0420*/ 	.word	0x00000e60


	//   ....[1]....
        /*0424*/ 	.word	0x00001900


	//   ....[2]....
        /*0428*/ 	.word	0x00002970


	//   ....[3]....
        /*042c*/ 	.word	0x00002990


	//   ....[4]....
        /*0430*/ 	.word	0x000029b0


	//   ....[5]....
        /*0434*/ 	.word	0x000029d0


	//   ....[6]....
        /*0438*/ 	.word	0x000029f0


	//   ....[7]....
        /*043c*/ 	.word	0x00002f10


	//   ....[8]....
        /*0440*/ 	.word	0x00002f20


	//   ....[9]....
        /*0444*/ 	.word	0x00002f40


	//   ....[10]....
        /*0448*/ 	.word	0x00002f60


	//   ....[11]....
        /*044c*/ 	.word	0x00002fb0


	//   ....[12]....
        /*0450*/ 	.word	0x00002fe0


	//   ....[13]....
        /*0454*/ 	.word	0x00003020


	//   ....[14]....
        /*0458*/ 	.word	0x00003040


	//   ....[15]....
        /*045c*/ 	.word	0x00003120


	//   ....[16]....
        /*0460*/ 	.word	0x00003160


	//   ....[17]....
        /*0464*/ 	.word	0x00003170


	//   ....[18]....
        /*0468*/ 	.word	0x00003190


	//   ....[19]....
        /*046c*/ 	.word	0x000031d0


	//   ....[20]....
        /*0470*/ 	.word	0x00003200


	//   ....[21]....
        /*0474*/ 	.word	0x00003240


	//   ....[22]....
        /*0478*/ 	.word	0x00003260


	//   ....[23]....
        /*047c*/ 	.word	0x00003280


	//   ....[24]....
        /*0480*/ 	.word	0x00003390


	//   ....[25]....
        /*0484*/ 	.word	0x000033c0


	//   ....[26]....
        /*0488*/ 	.word	0x000033d0


	//   ....[27]....
        /*048c*/ 	.word	0x000033f0


	//   ....[28]....
        /*0490*/ 	.word	0x00003430


	//   ....[29]....
        /*0494*/ 	.word	0x00003460


	//   ....[30]....
        /*0498*/ 	.word	0x000034a0


	//   ....[31]....
        /*049c*/ 	.word	0x000034c0


	//   ....[32]....
        /*04a0*/ 	.word	0x000034e0


	//   ....[33]....
        /*04a4*/ 	.word	0x000035d0


	//   ....[34]....
        /*04a8*/ 	.word	0x00003600


	//   ....[35]....
        /*04ac*/ 	.word	0x00003610


	//   ....[36]....
        /*04b0*/ 	.word	0x00003630


	//   ....[37]....
        /*04b4*/ 	.word	0x00003670


	//   ....[38]....
        /*04b8*/ 	.word	0x000036a0


	//   ....[39]....
        /*04bc*/ 	.word	0x000036e0


	//   ....[40]....
        /*04c0*/ 	.word	0x00003700


	//   ....[41]....
        /*04c4*/ 	.word	0x00003720


	//   ....[42]....
        /*04c8*/ 	.word	0x00003830


	//   ....[43]....
        /*04cc*/ 	.word	0x00003860


	//   ....[44]....
        /*04d0*/ 	.word	0x00003870


	//   ....[45]....
        /*04d4*/ 	.word	0x00003890


	//   ....[46]....
        /*04d8*/ 	.word	0x000038d0


	//   ....[47]....
        /*04dc*/ 	.word	0x00003900


	//   ....[48]....
        /*04e0*/ 	.word	0x00003940


	//   ....[49]....
        /*04e4*/ 	.word	0x00003960


	//   ....[50]....
        /*04e8*/ 	.word	0x00003980


	//   ....[51]....
        /*04ec*/ 	.word	0x00003a90


	//   ....[52]....
        /*04f0*/ 	.word	0x00003ab0


	//   ....[53]....
        /*04f4*/ 	.word	0x00003ac0


	//   ....[54]....
        /*04f8*/ 	.word	0x00003ae0


	//   ....[55]....
        /*04fc*/ 	.word	0x00003b20


	//   ....[56]....
        /*0500*/ 	.word	0x00003b50


	//   ....[57]....
        /*0504*/ 	.word	0x00003b90


	//   ....[58]....
        /*0508*/ 	.word	0x00003bb0


	//   ....[59]....
        /*050c*/ 	.word	0x00003bd0


	//   ....[60]....
        /*0510*/ 	.word	0x00003cf0


	//   ....[61]....
        /*0514*/ 	.word	0x00003d10


	//   ....[62]....
        /*0518*/ 	.word	0x00003d20


	//   ....[63]....
        /*051c*/ 	.word	0x00003d40


	//   ....[64]....
        /*0520*/ 	.word	0x00003d80


	//   ....[65]....
        /*0524*/ 	.word	0x00003db0


	//   ....[66]....
        /*0528*/ 	.word	0x00003df0


	//   ....[67]....
        /*052c*/ 	.word	0x00003e10


	//   ....[68]....
        /*0530*/ 	.word	0x00003e30


	//   ....[69]....
        /*0534*/ 	.word	0x00003f50


	//   ....[70]....
        /*0538*/ 	.word	0x00003f70


	//   ....[71]....
        /*053c*/ 	.word	0x00003f80


	//   ....[72]....
        /*0540*/ 	.word	0x00003fa0


	//   ....[73]....
        /*0544*/ 	.word	0x00003fe0


	//   ....[74]....
        /*0548*/ 	.word	0x00004010


	//   ....[75]....
        /*054c*/ 	.word	0x00004050


	//   ....[76]....
        /*0550*/ 	.word	0x00004070


	//   ....[77]....
        /*0554*/ 	.word	0x00004090


	//   ....[78]....
        /*0558*/ 	.word	0x000041b0


	//   ....[79]....
        /*055c*/ 	.word	0x000041e0


	//   ....[80]....
        /*0560*/ 	.word	0x000041f0


	//   ....[81]....
        /*0564*/ 	.word	0x00004210


	//   ....[82]....
        /*0568*/ 	.word	0x00004250


	//   ....[83]....
        /*056c*/ 	.word	0x00004280


	//   ....[84]....
        /*0570*/ 	.word	0x000042c0


	//   ....[85]....
        /*0574*/ 	.word	0x000042e0


	//   ....[86]....
        /*0578*/ 	.word	0x00004300


	//   ....[87]....
        /*057c*/ 	.word	0x00004410


	//   ....[88]....
        /*0580*/ 	.word	0x00004440


	//   ....[89]....
        /*0584*/ 	.word	0x00004450


	//   ....[90]....
        /*0588*/ 	.word	0x00004480


	//   ....[91]....
        /*058c*/ 	.word	0x000044a0


	//   ....[92]....
        /*0590*/ 	.word	0x000044f0


	//   ....[93]....
        /*0594*/ 	.word	0x00004510


	//   ....[94]....
        /*0598*/ 	.word	0x00004550


	//   ....[95]....
        /*059c*/ 	.word	0x00004570


	//   ....[96]....
        /*05a0*/ 	.word	0x00004670


	//   ....[97]....
        /*05a4*/ 	.word	0x000046c0


	//   ....[98]....
        /*05a8*/ 	.word	0x000046d0


	//   ....[99]....
        /*05ac*/ 	.word	0x00004720


	//   ....[100]....
        /*05b0*/ 	.word	0x00004750


	//   ....[101]....
        /*05b4*/ 	.word	0x00004780


	//   ....[102]....
        /*05b8*/ 	.word	0x000047b0


	//   ....[103]....
        /*05bc*/ 	.word	0x000047e0


	//   ....[104]....
        /*05c0*/ 	.word	0x00004810


	//   ....[105]....
        /*05c4*/ 	.word	0x000048d0


	//   ....[106]....
        /*05c8*/ 	.word	0x00004910


	//   ....[107]....
        /*05cc*/ 	.word	0x00004920


	//   ....[108]....
        /*05d0*/ 	.word	0x00004970


	//   ....[109]....
        /*05d4*/ 	.word	0x000049a0


	//   ....[110]....
        /*05d8*/ 	.word	0x000049d0


	//   ....[111]....
        /*05dc*/ 	.word	0x00004a00


	//   ....[112]....
        /*05e0*/ 	.word	0x00004a30


	//   ....[113]....
        /*05e4*/ 	.word	0x00004a60


	//   ....[114]....
        /*05e8*/ 	.word	0x00004b50


	//   ....[115]....
        /*05ec*/ 	.word	0x00004b80


	//   ....[116]....
        /*05f0*/ 	.word	0x00004b90


	//   ....[117]....
        /*05f4*/ 	.word	0x00004be0


	//   ....[118]....
        /*05f8*/ 	.word	0x00004c10


	//   ....[119]....
        /*05fc*/ 	.word	0x00004c40


	//   ....[120]....
        /*0600*/ 	.word	0x00004c70


	//   ....[121]....
        /*0604*/ 	.word	0x00004ca0


	//   ....[122]....
        /*0608*/ 	.word	0x00004cd0


	//   ....[123]....
        /*060c*/ 	.word	0x00004dc0


	//   ....[124]....
        /*0610*/ 	.word	0x00004e10


	//   ....[125]....
        /*0614*/ 	.word	0x00004e20


	//   ....[126]....
        /*0618*/ 	.word	0x00004e70


	//   ....[127]....
        /*061c*/ 	.word	0x00004ea0


	//   ....[128]....
        /*0620*/ 	.word	0x00004ed0


	//   ....[129]....
        /*0624*/ 	.word	0x00004f00


	//   ....[130]....
        /*0628*/ 	.word	0x00004f30


	//   ....[131]....
        /*062c*/ 	.word	0x00004f60


	//   ....[132]....
        /*0630*/ 	.word	0x00005020


	//   ....[133]....
        /*0634*/ 	.word	0x00005040


	//   ....[134]....
        /*0638*/ 	.word	0x00005050


	//   ....[135]....
        /*063c*/ 	.word	0x000050a0


	//   ....[136]....
        /*0640*/ 	.word	0x000050d0


	//   ....[137]....
        /*0644*/ 	.word	0x00005100


	//   ....[138]....
        /*0648*/ 	.word	0x00005130


	//   ....[139]....
        /*064c*/ 	.word	0x00005160


	//   ....[140]....
        /*0650*/ 	.word	0x00005190


	//   ....[141]....
        /*0654*/ 	.word	0x000052c0


	//   ....[142]....
        /*0658*/ 	.word	0x00005740


	//   ....[143]....
        /*065c*/ 	.word	0x00005a30


	//   ....[144]....
        /*0660*/ 	.word	0x00005b00


	//   ....[145]....
        /*0664*/ 	.word	0x00005bd0


	//   ....[146]....
        /*0668*/ 	.word	0x00005ca0


	//   ....[147]....
        /*066c*/ 	.word	0x00005d70


	//   ....[148]....
        /*0670*/ 	.word	0x00005e40


	//   ....[149]....
        /*0674*/ 	.word	0x00005f10


	//   ....[150]....
        /*0678*/ 	.word	0x00005fe0


	//   ....[151]....
        /*067c*/ 	.word	0x000060b0


	//   ....[152]....
        /*0680*/ 	.word	0x00006180


	//   ....[153]....
        /*0684*/ 	.word	0x00006250


	//   ....[154]....
        /*0688*/ 	.word	0x00006320


	//   ....[155]....
        /*068c*/ 	.word	0x000063f0


	//   ....[156]....
        /*0690*/ 	.word	0x000064c0


	//   ....[157]....
        /*0694*/ 	.word	0x00006590


	//   ....[158]....
        /*0698*/ 	.word	0x00006790


	//   ....[159]....
        /*069c*/ 	.word	0x000068d0


	//   ....[160]....
        /*06a0*/ 	.word	0x00006a10


	//   ....[161]....
        /*06a4*/ 	.word	0x00006b50


	//   ....[162]....
        /*06a8*/ 	.word	0x00006c90


	//   ....[163]....
        /*06ac*/ 	.word	0x00006dd0


	//   ....[164]....
        /*06b0*/ 	.word	0x00006f10


	//   ....[165]....
        /*06b4*/ 	.word	0x00007050


	//   ....[166]....
        /*06b8*/ 	.word	0x00007190


	//   ....[167]....
        /*06bc*/ 	.word	0x000072c0


	//   ....[168]....
        /*06c0*/ 	.word	0x000073e0


	//   ....[169]....
        /*06c4*/ 	.word	0x00007500


	//   ....[170]....
        /*06c8*/ 	.word	0x00007620


	//   ....[171]....
        /*06cc*/ 	.word	0x00007740


	//   ....[172]....
        /*06d0*/ 	.word	0x00007860


	//   ....[173]....
        /*06d4*/ 	.word	0x00008320


	//   ....[174]....
        /*06d8*/ 	.word	0x000083a0


	//   ....[175]....
        /*06dc*/ 	.word	0x00008420


	//   ....[176]....
        /*06e0*/ 	.word	0x000084a0


	//   ....[177]....
        /*06e4*/ 	.word	0x00008520


	//   ....[178]....
        /*06e8*/ 	.word	0x000085a0


	//   ....[179]....
        /*06ec*/ 	.word	0x00008620


	//   ....[180]....
        /*06f0*/ 	.word	0x000086a0


	//   ....[181]....
        /*06f4*/ 	.word	0x00008720


	//   ....[182]....
        /*06f8*/ 	.word	0x000087a0


	//   ....[183]....
        /*06fc*/ 	.word	0x00008820


	//   ....[184]....
        /*0700*/ 	.word	0x000088a0


	//   ....[185]....
        /*0704*/ 	.word	0x00008930


	//   ....[186]....
        /*0708*/ 	.word	0x000089b0


	//   ....[187]....
        /*070c*/ 	.word	0x00008a30


	//   ....[188]....
        /*0710*/ 	.word	0x00008c10


	//   ....[189]....
        /*0714*/ 	.word	0x00008d10


	//   ....[190]....
        /*0718*/ 	.word	0x00008e10


	//   ....[191]....
        /*071c*/ 	.word	0x00008f10


	//   ....[192]....
        /*0720*/ 	.word	0x00009010


	//   ....[193]....
        /*0724*/ 	.word	0x00009110


	//   ....[194]....
        /*0728*/ 	.word	0x00009210


	//   ....[195]....
        /*072c*/ 	.word	0x00009310


	//   ....[196]....
        /*0730*/ 	.word	0x00009460


	//   ....[197]....
        /*0734*/ 	.word	0x00009530


	//   ....[198]....
        /*0738*/ 	.word	0x00009600


	//   ....[199]....
        /*073c*/ 	.word	0x000096d0


	//   ....[200]....
        /*0740*/ 	.word	0x000097a0


	//   ....[201]....
        /*0744*/ 	.word	0x00009870


	//   ....[202]....
        /*0748*/ 	.word	0x00009910


	//   ....[203]....
        /*074c*/ 	.word	0x00009980


	//   ....[204]....
        /*0750*/ 	.word	0x000099f0


	//   ....[205]....
        /*0754*/ 	.word	0x00009a60


	//   ....[206]....
        /*0758*/ 	.word	0x00009ad0


	//   ....[207]....
        /*075c*/ 	.word	0x00009b40


	//----- nvinfo : EIATTR_VRC_CTA_INIT_COUNT
	.align		4
.L_507:
        /*0760*/ 	.byte	0x02, 0x4a
	.zero		1
	.zero		1


	//----- nvinfo : EIATTR_EXIT_INSTR_OFFSETS
	.align		4
        /*0764*/ 	.byte	0x04, 0x1c
        /*0766*/ 	.short	(.L_509 - .L_508)


	//   ....[0]....
.L_508:
        /*0768*/ 	.word	0x00002470


	//   ....[1]....
        /*076c*/ 	.word	0x00002770


	//   ....[2]....
        /*0770*/ 	.word	0x00002790


	//   ....[3]....
        /*0774*/ 	.word	0x00008a40


	//   ....[4]....
        /*0778*/ 	.word	0x00009920


	//----- nvinfo : EIATTR_MAX_THREADS
	.align		4
.L_509:
        /*077c*/ 	.byte	0x04, 0x05
        /*077e*/ 	.short	(.L_511 - .L_510)
.L_510:
        /*0780*/ 	.word	0x00000180
        /*0784*/ 	.word	0x00000001
        /*0788*/ 	.word	0x00000001


	//----- nvinfo : EIATTR_CRS_STACK_SIZE
	.align		4
.L_511:
        /*078c*/ 	.byte	0x04, 0x1e
        /*078e*/ 	.short	(.L_513 - .L_512)
.L_512:
        /*0790*/ 	.word	0x00000000


	//----- nvinfo : EIATTR_CBANK_PARAM_SIZE
	.align		4
.L_513:
        /*0794*/ 	.byte	0x03, 0x19
        /*0796*/ 	.short	0x004d


	//----- nvinfo : EIATTR_PARAM_CBANK
	.align		4
        /*0798*/ 	.byte	0x04, 0x0a
        /*079a*/ 	.short	(.L_515 - .L_514)
	.align		4
.L_514:
        /*079c*/ 	.word	index@(.nv.constant0._ZN3cub18CUB_300001_SM_10006detail10radix_sort29DeviceRadixSortOnesweepKernelINS1_5radix10policy_hubIljyE10Policy1000ELNS0_9SortOrderE1EljyiiNS1_21identity_decomposer_tEEEvPT5_SB_PT3_PKSC_PT1_PKSG_PT2_PKSK_T4_iiT6_)
        /*07a0*/ 	.short	0x0380
        /*07a2*/ 	.short	0x004d


	//----- nvinfo : EIATTR_SW_WAR
	.align		4
.L_515:
        /*07a4*/ 	.byte	0x04, 0x36
        /*07a6*/ 	.short	(.L_517 - .L_516)
.L_516:
        /*07a8*/ 	.word	0x00000008
.L_517:


//--------------------- .nv.info._ZN3cub18CUB_300001_SM_10006detail10radix_sort30DeviceRadixSortHistogramKernelINS1_5radix10policy_hubIljyE10Policy1000ELNS0_9SortOrderE1ElyNS1_21identity_decomposer_tEEEvPT2_PKT1_SA_iiT3_ --------------------------
	.section	.nv.info._ZN3cub18CUB_300001_SM_10006detail10radix_sort30DeviceRadixSortHistogramKernelINS1_5radix10policy_hubIljyE10Policy1000ELNS0_9SortOrderE1ElyNS1_21identity_decomposer_tEEEvPT2_PKT1_SA_iiT3_,"",@"SHT_CUDA_INFO"
	.sectionflags	@""
	.align	4


	//----- nvinfo : EIATTR_CUDA_API_VERSION
	.align		4
        /*0000*/ 	.byte	0x04, 0x37
        /*0002*/ 	.short	(.L_519 - .L_518)
.L_518:
        /*0004*/ 	.word	0x00000082


	//----- nvinfo : EIATTR_KPARAM_INFO
	.align		4
.L_519:
        /*0008*/ 	.byte	0x04, 0x17
        /*000a*/ 	.short	(.L_521 - .L_520)
.L_520:
        /*000c*/ 	.word	0x00000000
        /*0010*/ 	.short	0x0005
        /*0012*/ 	.short	0x0020
        /*0014*/ 	.byte	0x00, 0xf0, 0x05, 0x00


	//----- nvinfo : EIATTR_KPARAM_INFO
	.align		4
.L_521:
        /*0018*/ 	.byte	0x04, 0x17
        /*001a*/ 	.short	(.L_523 - .L_522)
.L_522:
        /*001c*/ 	.word	0x00000000
        /*0020*/ 	.short	0x0004
        /*0022*/ 	.short	0x001c
        /*0024*/ 	.byte	0x00, 0xf0, 0x11, 0x00


	//----- nvinfo : EIATTR_KPARAM_INFO
	.align		4
.L_523:
        /*0028*/ 	.byte	0x04, 0x17
        /*002a*/ 	.short	(.L_525 - .L_524)
.L_524:
        /*002c*/ 	.word	0x00000000
        /*0030*/ 	.short	0x0003
        /*0032*/ 	.short	0x0018
        /*0034*/ 	.byte	0x00, 0xf0, 0x11, 0x00


	//----- nvinfo : EIATTR_KPARAM_INFO
	.align		4
.L_525:
        /*0038*/ 	.byte	0x04, 0x17
        /*003a*/ 	.short	(.L_527 - .L_526)
.L_526:
        /*003c*/ 	.word	0x00000000
        /*0040*/ 	.short	0x0002
        /*0042*/ 	.short	0x0010
        /*0044*/ 	.byte	0x00, 0xf0, 0x21, 0x00


	//----- nvinfo : EIATTR_KPARAM_INFO
	.align		4
.L_527:
        /*0048*/ 	.byte	0x04, 0x17
        /*004a*/ 	.short	(.L_529 - .L_528)
.L_528:
        /*004c*/ 	.word	0x00000000
        /*0050*/ 	.short	0x0001
        /*0052*/ 	.short	0x0008
        /*0054*/ 	.byte	0x00, 0xf5, 0x21, 0x00


	//----- nvinfo : EIATTR_KPARAM_INFO
	.align		4
.L_529:
        /*0058*/ 	.byte	0x04, 0x17
        /*005a*/ 	.short	(.L_531 - .L_530)
.L_530:
        /*005c*/ 	.word	0x00000000
        /*0060*/ 	.short	0x0000
        /*0062*/ 	.short	0x0000
        /*0064*/ 	.byte	0x00, 0xf5, 0x21, 0x00


	//----- nvinfo : EIATTR_SPARSE_MMA_MASK
	.align		4
.L_531:
        /*0068*/ 	.byte	0x03, 0x50
        /*006a*/ 	.short	0x0000


	//----- nvinfo : EIATTR_MAXREG_COUNT
	.align		4
        /*006c*/ 	.byte	0x03, 0x1b
        /*006e*/ 	.short	0x00ff


	//----- nvinfo : EIATTR_NUM_BARRIERS
	.align		4
        /*0070*/ 	.byte	0x02, 0x4c
        /*0072*/ 	.byte	0x01
	.zero		1


	//----- nvinfo : EIATTR_MERCURY_ISA_VERSION
	.align		4
        /*0074*/ 	.byte	0x03, 0x5f
        /*0076*/ 	.short	0x0101


	//----- nvinfo : EIATTR_VRC_CTA_INIT_COUNT
	.align		4
        /*0078*/ 	.byte	0x02, 0x4a
	.zero		1
	.zero		1


	//----- nvinfo : EIATTR_EXIT_INSTR_OFFSETS
	.align		4
        /*007c*/ 	.byte	0x04, 0x1c
        /*007e*/ 	.short	(.L_533 - .L_532)


	//   ....[0]....
.L_532:
        /*0080*/ 	.word	0x00000040


	//   ....[1]....
        /*0084*/ 	.word	0x000031c0


	//----- nvinfo : EIATTR_MAX_THREADS
	.align		4
.L_533:
        /*0088*/ 	.byte	0x04, 0x05
        /*008a*/ 	.short	(.L_535 - .L_534)
.L_534:
        /*008c*/ 	.word	0x00000080
        /*0090*/ 	.word	0x00000001
        /*0094*/ 	.word	0x00000001


	//----- nvinfo : EIATTR_CRS_STACK_SIZE
	.align		4
.L_535:
        /*0098*/ 	.byte	0x04, 0x1e
        /*009a*/ 	.short	(.L_537 - .L_536)
.L_536:
        /*009c*/ 	.word	0x00000000


	//----- nvinfo : EIATTR_CBANK_PARAM_SIZE
	.align		4
.L_537:
        /*00a0*/ 	.byte	0x03, 0x19
        /*00a2*/ 	.short	0x0021


	//----- nvinfo : EIATTR_PARAM_CBANK
	.align		4
        /*00a4*/ 	.byte	0x04, 0x0a
        /*00a6*/ 	.short	(.L_539 - .L_538)
	.align		4
.L_538:
        /*00a8*/ 	.word	index@(.nv.constant0._ZN3cub18CUB_300001_SM_10006detail10radix_sort30DeviceRadixSortHistogramKernelINS1_5radix10policy_hubIljyE10Policy1000ELNS0_9SortOrderE1ElyNS1_21identity_decomposer_tEEEvPT2_PKT1_SA_iiT3_)
        /*00ac*/ 	.short	0x0380
        /*00ae*/ 	.short	0x0021


	//----- nvinfo : EIATTR_SW_WAR
	.align		4
.L_539:
        /*00b0*/ 	.byte	0x04, 0x36
        /*00b2*/ 	.short	(.L_541 - .L_540)
.L_540:
        /*00b4*/ 	.word	0x00000008
.L_541:


//--------------------- .nv.info._ZN3cub18CUB_300001_SM_10006detail10radix_sort31DeviceRadixSortSingleTileKernelINS1_5radix10policy_hubIljyE10Policy1000ELNS0_9SortOrderE1EljyNS1_21identity_decomposer_tEEEvPKT1_PSA_PKT2_PSE_T3_iiT4_ --------------------------
	.section	.nv.info._ZN3cub18CUB_300001_SM_10006detail10radix_sort31DeviceRadixSortSingleTileKernelINS1_5radix10policy_hubIljyE10Policy1000ELNS0_9SortOrderE1EljyNS1_21identity_decomposer_tEEEvPKT1_PSA_PKT2_PSE_T3_iiT4_,"",@"SHT_CUDA_INFO"
	.sectionflags	@""
	.align	4


	//----- nvinfo : EIATTR_CUDA_API_VERSION
	.align		4
        /*0000*/ 	.byte	0x04, 0x37
        /*0002*/ 	.short	(.L_543 - .L_542)
.L_542:
        /*0004*/ 	.word	0x00000082


	//----- nvinfo : EIATTR_KPARAM_INFO
	.align		4
.L_543:
        /*0008*/ 	.byte	0x04, 0x17
        /*000a*/ 	.short	(.L_545 - .L_544)
.L_544:
        /*000c*/ 	.word	0x00000000
        /*0010*/ 	.short	0x0007
        /*0012*/ 	.short	0x0030
        /*0014*/ 	.byte	0x00, 0xf0, 0x05, 0x00


	//----- nvinfo : EIATTR_KPARAM_INFO
	.align		4
.L_545:
        /*0018*/ 	.byte	0x04, 0x17
        /*001a*/ 	.short	(.L_547 - .L_546)
.L_546:
        /*001c*/ 	.word	0x00000000
        /*0020*/ 	.short	0x0006
        /*0022*/ 	.short	0x002c
        /*0024*/ 	.byte	0x00, 0xf0, 0x11, 0x00


	//----- nvinfo : EIATTR_KPARAM_INFO
	.align		4
.L_547:
        /*0028*/ 	.byte	0x04, 0x17
        /*002a*/ 	.short	(.L_549 - .L_548)
.L_548:
        /*002c*/ 	.word	0x00000000
        /*0030*/ 	.short	0x0005
        /*0032*/ 	.short	0x0028
        /*0034*/ 	.byte	0x00, 0xf0, 0x11, 0x00


	//----- nvinfo : EIATTR_KPARAM_INFO
	.align		4
.L_549:
        /*0038*/ 	.byte	0x04, 0x17
        /*003a*/ 	.short	(.L_551 - .L_550)
.L_550:
        /*003c*/ 	.word	0x00000000
        /*0040*/ 	.short	0x0004
        /*0042*/ 	.short	0x0020
        /*0044*/ 	.byte	0x00, 0xf0, 0x21, 0x00


	//----- nvinfo : EIATTR_KPARAM_INFO
	.align		4
.L_551:
        /*0048*/ 	.byte	0x04, 0x17
        /*004a*/ 	.short	(.L_553 - .L_552)
.L_552:
        /*004c*/ 	.word	0x00000000
        /*0050*/ 	.short	0x0003
        /*0052*/ 	.short	0x0018
        /*0054*/ 	.byte	0x00, 0xf5, 0x21, 0x00


	//----- nvinfo : EIATTR_KPARAM_INFO
	.align		4
.L_553:
        /*0058*/ 	.byte	0x04, 0x17
        /*005a*/ 	.short	(.L_555 - .L_554)
.L_554:
        /*005c*/ 	.word	0x00000000
        /*0060*/ 	.short	0x0002
        /*0062*/ 	.short	0x0010
        /*0064*/ 	.byte	0x00, 0xf5, 0x21, 0x00


	//----- nvinfo : EIATTR_KPARAM_INFO
	.align		4
.L_555:
        /*0068*/ 	.byte	0x04, 0x17
        /*006a*/ 	.short	(.L_557 - .L_556)
.L_556:
        /*006c*/ 	.word	0x00000000
        /*0070*/ 	.short	0x0001
        /*0072*/ 	.short	0x0008
        /*0074*/ 	.byte	0x00, 0xf5, 0x21, 0x00


	//----- nvinfo : EIATTR_KPARAM_INFO
	.align		4
.L_557:
        /*0078*/ 	.byte	0x04, 0x17
        /*007a*/ 	.short	(.L_559 - .L_558)
.L_558:
        /*007c*/ 	.word	0x00000000
        /*0080*/ 	.short	0x0000
        /*0082*/ 	.short	0x0000
        /*0084*/ 	.byte	0x00, 0xf5, 0x21, 0x00


	//----- nvinfo : EIATTR_SPARSE_MMA_MASK
	.align		4
.L_559:
        /*0088*/ 	.byte	0x03, 0x50
        /*008a*/ 	.short	0x0000


	//----- nvinfo : EIATTR_MAXREG_COUNT
	.align		4
        /*008c*/ 	.byte	0x03, 0x1b
        /*008e*/ 	.short	0x00ff


	//----- nvinfo : EIATTR_NUM_BARRIERS
	.align		4
        /*0090*/ 	.byte	0x02, 0x4c
        /*0092*/ 	.byte	0x01
	.zero		1


	//----- nvinfo : EIATTR_MERCURY_ISA_VERSION
	.align		4
        /*0094*/ 	.byte	0x03, 0x5f
        /*0096*/ 	.short	0x0101


	//----- nvinfo : EIATTR_COOP_GROUP_MASK_REGIDS
	.align		4
        /*0098*/ 	.byte	0x04, 0x29
        /*009a*/ 	.short	(.L_561 - .L_560)


	//   ....[0]....
.L_560:
        /*009c*/ 	.word	0xffffffff


	//   ....[1]....
        /*00a0*/ 	.word	0xffffffff


	//   ....[2]....
        /*00a4*/ 	.word	0xffffffff


	//   ....[3]....
        /*00a8*/ 	.word	0xffffffff


	//   ....[4]....
        /*00ac*/ 	.word	0xffffffff


	//----- nvinfo : EIATTR_COOP_GROUP_INSTR_OFFSETS
	.align		4
.L_561:
        /*00b0*/ 	.byte	0x04, 0x28
        /*00b2*/ 	.short	(.L_563 - .L_562)


	//   ....[0]....
.L_562:
        /*00b4*/ 	.word	0x000012c0


	//   ....[1]....
        /*00b8*/ 	.word	0x000012e0


	//   ....[2]....
        /*00bc*/ 	.word	0x00001300


	//   ....[3]....
        /*00c0*/ 	.word	0x00001320


	//   ....[4]....
        /*00c4*/ 	.word	0x00001340


	//----- nvinfo : EIATTR_VRC_CTA_INIT_COUNT
	.align		4
.L_563:
        /*00c8*/ 	.byte	0x02, 0x4a
	.zero		1
	.zero		1


	//----- nvinfo : EIATTR_EXIT_INSTR_OFFSETS
	.align		4
        /*00cc*/ 	.byte	0x04, 0x1c
        /*00ce*/ 	.short	(.L_565 - .L_564)


	//   ....[0]....
.L_564:
        /*00d0*/ 	.word	0x00002650


	//   ....[1]....
        /*00d4*/ 	.word	0x000026a0


	//----- nvinfo : EIATTR_MAX_THREADS
	.align		4
.L_565:
        /*00d8*/ 	.byte	0x04, 0x05
        /*00da*/ 	.short	(.L_567 - .L_566)
.L_566:
        /*00dc*/ 	.word	0x00000100
        /*00e0*/ 	.word	0x00000001
        /*00e4*/ 	.word	0x00000001


	//----- nvinfo : EIATTR_CBANK_PARAM_SIZE
	.align		4
.L_567:
        /*00e8*/ 	.byte	0x03, 0x19
        /*00ea*/ 	.short	0x0031


	//----- nvinfo : EIATTR_PARAM_CBANK
	.align		4
        /*00ec*/ 	.byte	0x04, 0x0a
        /*00ee*/ 	.short	(.L_569 - .L_568)
	.align		4
.L_568:
        /*00f0*/ 	.word	index@(.nv.constant0._ZN3cub18CUB_300001_SM_10006detail10radix_sort31DeviceRadixSortSingleTileKernelINS1_5radix10policy_hubIljyE10Policy1000ELNS0_9SortOrderE1EljyNS1_21identity_decomposer_tEEEvPKT1_PSA_PKT2_PSE_T3_iiT4_)
        /*00f4*/ 	.short	0x0380
        /*00f6*/ 	.short	0x0031


	//----- nvinfo : EIATTR_SW_WAR
	.align		4
.L_569:
        /*00f8*/ 	.byte	0x04, 0x36
        /*00fa*/ 	.short	(.L_571 - .L_570)
.L_570:
        /*00fc*/ 	.word	0x00000008
.L_571:


//--------------------- .nv.info._ZN3cub18CUB_300001_SM_10006detail10radix_sort29DeviceRadixSortOnesweepKernelINS1_5radix10policy_hubIljyE10Policy1000ELNS0_9SortOrderE0EljyiiNS1_21identity_decomposer_tEEEvPT5_SB_PT3_PKSC_PT1_PKSG_PT2_PKSK_T4_iiT6_ --------------------------
	.section	.nv.info._ZN3cub18CUB_300001_SM_10006detail10radix_sort29DeviceRadixSortOnesweepKernelINS1_5radix10policy_hubIljyE10Policy1000ELNS0_9SortOrderE0EljyiiNS1_21identity_decomposer_tEEEvPT5_SB_PT3_PKSC_PT1_PKSG_PT2_PKSK_T4_iiT6_,"",@"SHT_CUDA_INFO"
	.sectionflags	@""
	.align	4


	//----- nvinfo : EIATTR_CUDA_API_VERSION
	.align		4
        /*0000*/ 	.byte	0x04, 0x37
        /*0002*/ 	.short	(.L_573 - .L_572)
.L_572:
        /*0004*/ 	.word	0x00000082


	//----- nvinfo : EIATTR_KPARAM_INFO
	.align		4
.L_573:
        /*0008*/ 	.byte	0x04, 0x17
        /*000a*/ 	.short	(.L_575 - .L_574)
.L_574:
        /*000c*/ 	.word	0x00000000
        /*0010*/ 	.short	0x000b
        /*0012*/ 	.short	0x004c
        /*0014*/ 	.byte	0x00, 0xf0, 0x05, 0x00


	//----- nvinfo : EIATTR_KPARAM_INFO
	.align		4
.L_575:
        /*0018*/ 	.byte	0x04, 0x17
        /*001a*/ 	.short	(.L_577 - .L_576)
.L_576:
        /*001c*/ 	.word	0x00000000
        /*0020*/ 	.short	0x000a
        /*0022*/ 	.short	0x0048
        /*0024*/ 	.byte	0x00, 0xf0, 0x11, 0x00


	//----- nvinfo : EIATTR_KPARAM_INFO
	.align		4
.L_577:
        /*0028*/ 	.byte	0x04, 0x17
        /*002a*/ 	.short	(.L_579 - .L_578)
.L_578:
        /*002c*/ 	.word	0x00000000
        /*0030*/ 	.short	0x0009
        /*0032*/ 	.short	0x0044
        /*0034*/ 	.byte	0x00, 0xf0, 0x11, 0x00


	//----- nvinfo : EIATTR_KPARAM_INFO
	.align		4
.L_579:
        /*0038*/ 	.byte	0x04, 0x17
        /*003a*/ 	.short	(.L_581 - .L_580)
.L_580:
        /*003c*/ 	.word	0x00000000
        /*0040*/ 	.short	0x0008
        /*0042*/ 	.short	0x0040
        /*0044*/ 	.byte	0x00, 0xf0, 0x11, 0x00


	//----- nvinfo : EIATTR_KPARAM_INFO
	.align		4
.L_581:
        /*0048*/ 	.byte	0x04, 0x17
        /*004a*/ 	.short	(.L_583 - .L_582)
.L_582:
        /*004c*/ 	.word	0x00000000
        /*0050*/ 	.short	0x0007
        /*0052*/ 	.short	0x0038
        /*0054*/ 	.byte	0x00, 0xf5, 0x21, 0x00


	//----- nvinfo : EIATTR_KPARAM_INFO
	.align		4
.L_583:
        /*0058*/ 	.byte	0x04, 0x17
        /*005a*/ 	.short	(.L_585 - .L_584)
.L_584:
        /*005c*/ 	.word	0x00000000
        /*0060*/ 	.short	0x0006
        /*0062*/ 	.short	0x0030
        /*0064*/ 	.byte	0x00, 0xf5, 0x21, 0x00


	//----- nvinfo : EIATTR_KPARAM_INFO
	.align		4
.L_585:
        /*0068*/ 	.byte	0x04, 0x17
        /*006a*/ 	.short	(.L_587 - .L_586)
.L_586:
        /*006c*/ 	.word	0x00000000
        /*0070*/ 	.short	0x0005
        /*0072*/ 	.short	0x0028
        /*0074*/ 	.byte	0x00, 0xf5, 0x21, 0x00


	//----- nvinfo : EIATTR_KPARAM_INFO
	.align		4
.L_587:
        /*0078*/ 	.byte	0x04, 0x17
        /*007a*/ 	.short	(.L_589 - .L_588)
.L_588:
        /*007c*/ 	.word	0x00000000
        /*0080*/ 	.short	0x0004
        /*0082*/ 	.short	0x0020
        /*0084*/ 	.byte	0x00, 0xf5, 0x21, 0x00


	//----- nvinfo : EIATTR_KPARAM_INFO
	.align		4
.L_589:
        /*0088*/ 	.byte	0x04, 0x17
        /*008a*/ 	.short	(.L_591 - .L_590)
.L_590:
        /*008c*/ 	.word	0x00000000
        /*0090*/ 	.short	0x0003
        /*0092*/ 	.short	0x0018
        /*0094*/ 	.byte	0x00, 0xf5, 0x21, 0x00


	//----- nvinfo : EIATTR_KPARAM_INFO
	.align		4
.L_591:
        /*0098*/ 	.byte	0x04, 0x17
        /*009a*/ 	.short	(.L_593 - .L_592)
.L_592:
        /*009c*/ 	.word	0x00000000
        /*00a0*/ 	.short	0x0002
        /*00a2*/ 	.short	0x0010
        /*00a4*/ 	.byte	0x00, 0xf5, 0x21, 0x00


	//----- nvinfo : EIATTR_KPARAM_INFO
	.align		4
.L_593:
        /*00a8*/ 	.byte	0x04, 0x17
        /*00aa*/ 	.short	(.L_595 - .L_594)
.L_594:
        /*00ac*/ 	.word	0x00000000
        /*00b0*/ 	.short	0x0001
        /*00b2*/ 	.short	0x0008
        /*00b4*/ 	.byte	0x00, 0xf5, 0x21, 0x00


	//----- nvinfo : EIATTR_KPARAM_INFO
	.align		4
.L_595:
        /*00b8*/ 	.byte	0x04, 0x17
        /*00ba*/ 	.short	(.L_597 - .L_596)
.L_596:
        /*00bc*/ 	.word	0x00000000
        /*00c0*/ 	.short	0x0000
        /*00c2*/ 	.short	0x0000
        /*00c4*/ 	.byte	0x00, 0xf5, 0x21, 0x00


	//----- nvinfo : EIATTR_SPARSE_MMA_MASK
	.align		4
.L_597:
        /*00c8*/ 	.byte	0x03, 0x50
        /*00ca*/ 	.short	0x0000


	//----- nvinfo : EIATTR_MAXREG_COUNT
	.align		4
        /*00cc*/ 	.byte	0x03, 0x1b
        /*00ce*/ 	.short	0x00a8


	//----- nvinfo : EIATTR_NUM_BARRIERS
	.align		4
        /*00d0*/ 	.byte	0x02, 0x4c
        /*00d2*/ 	.byte	0x01
	.zero		1


	//----- nvinfo : EIATTR_MERCURY_ISA_VERSION
	.align		4
        /*00d4*/ 	.byte	0x03, 0x5f
        /*00d6*/ 	.short	0x0101


	//----- nvinfo : EIATTR_COOP_GROUP_MASK_REGIDS
	.align		4
        /*00d8*/ 	.byte	0x04, 0x29
        /*00da*/ 	.short	(.L_599 - .L_598)


	//   ....[0]....
.L_598:
        /*00dc*/ 	.word	0xffffffff


	//   ....[1]....
        /*00e0*/ 	.word	0x0500000a


	//   ....[2]....
        /*00e4*/ 	.word	0xffffffff


	//   ....[3]....
        /*00e8*/ 	.word	0xffffffff


	//   ....[4]....
        /*00ec*/ 	.word	0xffffffff


	//   ....[5]....
        /*00f0*/ 	.word	0xffffffff


	//   ....[6]....
        /*00f4*/ 	.word	0xffffffff


	//   ....[7]....
        /*00f8*/ 	.word	0xffffffff


	//   ....[8]....
        /*00fc*/ 	.word	0xffffffff


	//   ....[9]....
        /*0100*/ 	.word	0xffffffff


	//   ....[10]....
        /*0104*/ 	.word	0xffffffff


	//   ....[11]....
        /*0108*/ 	.word	0xffffffff


	//   ....[12]....
        /*010c*/ 	.word	0xffffffff


	//   ....[13]....
        /*0110*/ 	.word	0xffffffff


	//   ....[14]....
        /*0114*/ 	.word	0xffffffff


	//   ....[15]....
        /*0118*/ 	.word	0xffffffff


	//   ....[16]....
        /*011c*/ 	.word	0xffffffff


	//   ....[17]....
        /*0120*/ 	.word	0xffffffff


	//   ....[18]....
        /*0124*/ 	.word	0xffffffff


	//   ....[19]....
        /*0128*/ 	.word	0xffffffff


	//   ....[20]....
        /*012c*/ 	.word	0xffffffff


	//   ....[21]....
        /*0130*/ 	.word	0xffffffff


	//   ....[22]....
        /*0134*/ 	.word	0xffffffff


	//   ....[23]....
        /*0138*/ 	.word	0xffffffff


	//   ....[24]....
        /*013c*/ 	.word	0xffffffff


	//   ....[25]....
        /*0140*/ 	.word	0xffffffff


	//   ....[26]....
        /*0144*/ 	.word	0xffffffff


	//   ....[27]....
        /*0148*/ 	.word	0xffffffff


	//   ....[28]....
        /*014c*/ 	.word	0xffffffff


	//   ....[29]....
        /*0150*/ 	.word	0xffffffff


	//   ....[30]....
        /*0154*/ 	.word	0xffffffff


	//   ....[31]....
        /*0158*/ 	.word	0xffffffff


	//   ....[32]....
        /*015c*/ 	.word	0xffffffff


	//   ....[33]....
        /*0160*/ 	.word	0xffffffff


	//   ....[34]....
        /*0164*/ 	.word	0xffffffff


	//   ....[35]....
        /*0168*/ 	.word	0xffffffff


	//   ....[36]....
        /*016c*/ 	.word	0xffffffff


	//   ....[37]....
        /*0170*/ 	.word	0xffffffff


	//   ....[38]....
        /*0174*/ 	.word	0xffffffff


	//   ....[39]....
        /*0178*/ 	.word	0xffffffff


	//   ....[40]....
        /*017c*/ 	.word	0xffffffff


	//   ....[41]....
        /*0180*/ 	.word	0xffffffff


	//   ....[42]....
        /*0184*/ 	.word	0xffffffff


	//   ....[43]....
        /*0188*/ 	.word	0xffffffff


	//   ....[44]....
        /*018c*/ 	.word	0xffffffff


	//   ....[45]....
        /*0190*/ 	.word	0xffffffff


	//   ....[46]....
        /*0194*/ 	.word	0xffffffff


	//   ....[47]....
        /*0198*/ 	.word	0xffffffff


	//   ....[48]....
        /*019c*/ 	.word	0xffffffff


	//   ....[49]....
        /*01a0*/ 	.word	0xffffffff


	//   ....[50]....
        /*01a4*/ 	.word	0xffffffff


	//   ....[51]....
        /*01a8*/ 	.word	0xffffffff


	//   ....[52]....
        /*01ac*/ 	.word	0xffffffff


	//   ....[53]....
        /*01b0*/ 	.word	0xffffffff


	//   ....[54]....
        /*01b4*/ 	.word	0xffffffff


	//   ....[55]....
        /*01b8*/ 	.word	0xffffffff


	//   ....[56]....
        /*01bc*/ 	.word	0xffffffff


	//   ....[57]....
        /*01c0*/ 	.word	0xffffffff


	//   ....[58]....
        /*01c4*/ 	.word	0xffffffff


	//   ....[59]....
        /*01c8*/ 	.word	0xffffffff


	//   ....[60]....
        /*01cc*/ 	.word	0xffffffff


	//   ....[61]....
        /*01d0*/ 	.word	0xffffffff


	//   ....[62]....
        /*01d4*/ 	.word	0xffffffff


	//   ....[63]....
        /*01d8*/ 	.word	0xffffffff


	//   ....[64]....
        /*01dc*/ 	.word	0xffffffff


	//   ....[65]....
        /*01e0*/ 	.word	0xffffffff


	//   ....[66]....
        /*01e4*/ 	.word	0xffffffff


	//   ....[67]....
        /*01e8*/ 	.word	0xffffffff


	//   ....[68]....
        /*01ec*/ 	.word	0xffffffff


	//   ....[69]....
        /*01f0*/ 	.word	0xffffffff


	//   ....[70]....
        /*01f4*/ 	.word	0xffffffff


	//   ....[71]....
        /*01f8*/ 	.word	0xffffffff


	//   ....[72]....
        /*01fc*/ 	.word	0xffffffff


	//   ....[73]....
        /*0200*/ 	.word	0xffffffff


	//   ....[74]....
        /*0204*/ 	.word	0xffffffff


	//   ....[75]....
        /*0208*/ 	.word	0xffffffff


	//   ....[76]....
        /*020c*/ 	.word	0xffffffff


	//   ....[77]....
        /*0210*/ 	.word	0xffffffff


	//   ....[78]....
        /*0214*/ 	.word	0xffffffff


	//   ....[79]....
        /*0218*/ 	.word	0xffffffff


	//   ....[80]....
        /*021c*/ 	.word	0xffffffff


	//   ....[81]....
        /*0220*/ 	.word	0xffffffff


	//   ....[82]....
        /*0224*/ 	.word	0xffffffff


	//   ....[83]....
        /*0228*/ 	.word	0xffffffff


	//   ....[84]....
        /*022c*/ 	.word	0xffffffff


	//   ....[85]....
        /*0230*/ 	.word	0xffffffff


	//   ....[86]....
        /*0234*/ 	.word	0xffffffff


	//   ....[87]....
        /*0238*/ 	.word	0xffffffff


	//   ....[88]....
        /*023c*/ 	.word	0xffffffff


	//   ....[89]....
        /*0240*/ 	.word	0xffffffff


	//   ....[90]....
        /*0244*/ 	.word	0xffffffff


	//   ....[91]....
        /*0248*/ 	.word	0xffffffff


	//   ....[92]....
        /*024c*/ 	.word	0xffffffff


	//   ....[93]....
        /*0250*/ 	.word	0xffffffff


	//   ....[94]....
        /*0254*/ 	.word	0xffffffff


	//   ....[95]....
        /*0258*/ 	.word	0xffffffff


	//   ....[96]....
        /*025c*/ 	.word	0xffffffff


	//   ....[97]....
        /*0260*/ 	.word	0xffffffff


	//   ....[98]....
        /*0264*/ 	.word	0xffffffff


	//   ....[99]....
        /*0268*/ 	.word	0xffffffff


	//   ....[100]....
        /*026c*/ 	.word	0xffffffff


	//   ....[101]....
        /*0270*/ 	.word	0xffffffff


	//   ....[102]....
        /*0274*/ 	.word	0xffffffff


	//   ....[103]....
        /*0278*/ 	.word	0xffffffff


	//   ....[104]....
        /*027c*/ 	.word	0xffffffff


	//   ....[105]....
        /*0280*/ 	.word	0xffffffff


	//   ....[106]....
        /*0284*/ 	.word	0xffffffff


	//   ....[107]....
        /*0288*/ 	.word	0xffffffff


	//   ....[108]....
        /*028c*/ 	.word	0xffffffff


	//   ....[109]....
        /*0290*/ 	.word	0xffffffff


	//   ....[110]....
        /*0294*/ 	.word	0xffffffff


	//   ....[111]....
        /*0298*/ 	.word	0xffffffff


	//   ....[112]....
        /*029c*/ 	.word	0xffffffff


	//   ....[113]....
        /*02a0*/ 	.word	0xffffffff


	//   ....[114]....
        /*02a4*/ 	.word	0xffffffff


	//   ....[115]....
        /*02a8*/ 	.word	0xffffffff


	//   ....[116]....
        /*02ac*/ 	.word	0xffffffff


	//   ....[117]....
        /*02b0*/ 	.word	0xffffffff


	//   ....[118]....
        /*02b4*/ 	.word	0xffffffff


	//   ....[119]....
        /*02b8*/ 	.word	0xffffffff


	//   ....[120]....
        /*02bc*/ 	.word	0xffffffff


	//   ....[121]....
        /*02c0*/ 	.word	0xffffffff


	//   ....[122]....
        /*02c4*/ 	.word	0xffffffff


	//   ....[123]....
        /*02c8*/ 	.word	0xffffffff


	//   ....[124]....
        /*02cc*/ 	.word	0xffffffff


	//   ....[125]....
        /*02d0*/ 	.word	0xffffffff


	//   ....[126]....
        /*02d4*/ 	.word	0xffffffff


	//   ....[127]....
        /*02d8*/ 	.word	0xffffffff


	//   ....[128]....
        /*02dc*/ 	.word	0xffffffff


	//   ....[129]....
        /*02e0*/ 	.word	0xffffffff


	//   ....[130]....
        /*02e4*/ 	.word	0xffffffff


	//   ....[131]....
        /*02e8*/ 	.word	0xffffffff


	//   ....[132]....
        /*02ec*/ 	.word	0xffffffff


	//   ....[133]....
        /*02f0*/ 	.word	0xffffffff


	//   ....[134]....
        /*02f4*/ 	.word	0xffffffff


	//   ....[135]....
        /*02f8*/ 	.word	0xffffffff


	//   ....[136]....
        /*02fc*/ 	.word	0xffffffff


	//   ....[137]....
        /*0300*/ 	.word	0xffffffff


	//   ....[138]....
        /*0304*/ 	.word	0xffffffff


	//   ....[139]....
        /*0308*/ 	.word	0xffffffff


	//   ....[140]....
        /*030c*/ 	.word	0xffffffff


	//   ....[141]....
        /*0310*/ 	.word	0xffffffff


	//   ....[142]....
        /*0314*/ 	.word	0x05000022


	//   ....[143]....
        /*0318*/ 	.word	0xffffffff


	//   ....[144]....
        /*031c*/ 	.word	0xffffffff


	//   ....[145]....
        /*0320*/ 	.word	0xffffffff


	//   ....[146]....
        /*0324*/ 	.word	0xffffffff


	//   ....[147]....
        /*0328*/ 	.word	0xffffffff


	//   ....[148]....
        /*032c*/ 	.word	0xffffffff


	//   ....[149]....
        /*0330*/ 	.word	0xffffffff


	//   ....[150]....
        /*0334*/ 	.word	0xffffffff


	//   ....[151]....
        /*0338*/ 	.word	0xffffffff


	//   ....[152]....
        /*033c*/ 	.word	0xffffffff


	//   ....[153]....
        /*0340*/ 	.word	0xffffffff


	//   ....[154]....
        /*0344*/ 	.word	0xffffffff


	//   ....[155]....
        /*0348*/ 	.word	0xffffffff


	//   ....[156]....
        /*034c*/ 	.word	0xffffffff


	//   ....[157]....
        /*0350*/ 	.word	0xffffffff


	//   ....[158]....
        /*0354*/ 	.word	0xffffffff


	//   ....[159]....
        /*0358*/ 	.word	0xffffffff


	//   ....[160]....
        /*035c*/ 	.word	0xffffffff


	//   ....[161]....
        /*0360*/ 	.word	0xffffffff


	//   ....[162]....
        /*0364*/ 	.word	0xffffffff


	//   ....[163]....
        /*0368*/ 	.word	0xffffffff


	//   ....[164]....
        /*036c*/ 	.word	0xffffffff


	//   ....[165]....
        /*0370*/ 	.word	0xffffffff


	//   ....[166]....
        /*0374*/ 	.word	0xffffffff


	//   ....[167]....
        /*0378*/ 	.word	0xffffffff


	//   ....[168]....
        /*037c*/ 	.word	0xffffffff


	//   ....[169]....
        /*0380*/ 	.word	0xffffffff


	//   ....[170]....
        /*0384*/ 	.word	0xffffffff


	//   ....[171]....
        /*0388*/ 	.word	0xffffffff


	//   ....[172]....
        /*038c*/ 	.word	0xffffffff


	//   ....[173]....
        /*0390*/ 	.word	0xffffffff


	//   ....[174]....
        /*0394*/ 	.word	0xffffffff


	//   ....[175]....
        /*0398*/ 	.word	0xffffffff


	//   ....[176]....
        /*039c*/ 	.word	0xffffffff


	//   ....[177]....
        /*03a0*/ 	.word	0xffffffff


	//   ....[178]....
        /*03a4*/ 	.word	0xffffffff


	//   ....[179]....
        /*03a8*/ 	.word	0xffffffff


	//   ....[180]....
        /*03ac*/ 	.word	0xffffffff


	//   ....[181]....
        /*03b0*/ 	.word	0xffffffff


	//   ....[182]....
        /*03b4*/ 	.word	0xffffffff


	//   ....[183]....
        /*03b8*/ 	.word	0xffffffff


	//   ....[184]....
        /*03bc*/ 	.word	0xffffffff


	//   ....[185]....
        /*03c0*/ 	.word	0xffffffff


	//   ....[186]....
        /*03c4*/ 	.word	0xffffffff


	//   ....[187]....
        /*03c8*/ 	.word	0xffffffff


	//   ....[188]....
        /*03cc*/ 	.word	0xffffffff


	//   ....[189]....
        /*03d0*/ 	.word	0xffffffff


	//   ....[190]....
        /*03d4*/ 	.word	0xffffffff


	//   ....[191]....
        /*03d8*/ 	.word	0xffffffff


	//   ....[192]....
        /*03dc*/ 	.word	0xffffffff


	//   ....[193]....
        /*03e0*/ 	.word	0xffffffff


	//   ....[194]....
        /*03e4*/ 	.word	0xffffffff


	//   ....[195]....
        /*03e8*/ 	.word	0xffffffff


	//   ....[196]....
        /*03ec*/ 	.word	0xffffffff


	//   ....[197]....
        /*03f0*/ 	.word	0xffffffff


	//   ....[198]....
        /*03f4*/ 	.word	0xffffffff


	//   ....[199]....
        /*03f8*/ 	.word	0xffffffff


	//   ....[200]....
        /*03fc*/ 	.word	0xffffffff


	//   ....[201]....
        /*0400*/ 	.word	0xffffffff


	//   ....[202]....
        /*0404*/ 	.word	0xffffffff


	//   ....[203]....
        /*0408*/ 	.word	0x0500005a


	//   ....[204]....
        /*040c*/ 	.word	0x0500005a


	//   ....[205]....
        /*0410*/ 	.word	0x0500005a


	//   ....[206]....
        /*0414*/ 	.word	0x0500005a


	//   ....[207]....
        /*0418*/ 	.word	0x0500005a


	//----- nvinfo : EIATTR_COOP_GROUP_INSTR_OFFSETS
	.align		4
.L_599:
        /*041c*/ 	.byte	0x04, 0x28
        /*041e*/ 	.short	(.L_601 - .L_600)


	//   ....[0]....
.L_600:
        /*0420*/ 	.word	0x00000ec0


	//   ....[1]....
        /*0424*/ 	.word	0x00001850


	//   ....[2]....
        /*0428*/ 	.word	0x000028f0


	//   ....[3]....
        /*042c*/ 	.word	0x00002910


	//   ....[4]....
        /*0430*/ 	.word	0x00002930


	//   ....[5]....
        /*0434*/ 	.word	0x00002950


	//   ....[6]....
        /*0438*/ 	.word	0x00002970


	//   ....[7]....
        /*043c*/ 	.word	0x00002e40


	//   ....[8]....
        /*0440*/ 	.word	0x00002e50


	//   ....[9]....
        /*0444*/ 	.word	0x00002e70


	//   ....[10]....
        /*0448*/ 	.word	0x00002e90


	//   ....[11]....
        /*044c*/ 	.word	0x00002ee0


	//   ....[12]....
        /*0450*/ 	.word	0x00002f10


	//   ....[13]....
        /*0454*/ 	.word	0x00002f50


	//   ....[14]....
        /*0458*/ 	.word	0x00002f70


	//   ....[15]....
        /*045c*/ 	.word	0x00003060


	//   ....[16]....
        /*0460*/ 	.word	0x000030a0


	//   ....[17]....
        /*0464*/ 	.word	0x000030b0


	//   ....[18]....
        /*0468*/ 	.word	0x000030d0


	//   ....[19]....
        /*046c*/ 	.word	0x00003110


	//   ....[20]....
        /*0470*/ 	.word	0x00003140


	//   ....[21]....
        /*0474*/ 	.word	0x00003180


	//   ....[22]....
        /*0478*/ 	.word	0x000031a0


	//   ....[23]....
        /*047c*/ 	.word	0x000031c0


	//   ....[24]....
        /*0480*/ 	.word	0x000032c0


	//   ....[25]....
        /*0484*/ 	.word	0x000032e0


	//   ....[26]....
        /*0488*/ 	.word	0x000032f0


	//   ....[27]....
        /*048c*/ 	.word	0x00003310


	//   ....[28]....
        /*0490*/ 	.word	0x00003350


	//   ....[29]....
        /*0494*/ 	.word	0x00003380


	//   ....[30]....
        /*0498*/ 	.word	0x000033c0


	//   ....[31]....
        /*049c*/ 	.word	0x000033e0


	//   ....[32]....
        /*04a0*/ 	.word	0x00003400


	//   ....[33]....
        /*04a4*/ 	.word	0x00003500


	//   ....[34]....
        /*04a8*/ 	.word	0x00003540


	//   ....[35]....
        /*04ac*/ 	.word	0x00003550


	//   ....[36]....
        /*04b0*/ 	.word	0x00003570


	//   ....[37]....
        /*04b4*/ 	.word	0x000035b0


	//   ....[38]....
        /*04b8*/ 	.word	0x000035e0


	//   ....[39]....
        /*04bc*/ 	.word	0x00003620


	//   ....[40]....
        /*04c0*/ 	.word	0x00003640


	//   ....[41]....
        /*04c4*/ 	.word	0x00003660


	//   ....[42]....
        /*04c8*/ 	.word	0x00003760


	//   ....[43]....
        /*04cc*/ 	.word	0x000037b0


	//   ....[44]....
        /*04d0*/ 	.word	0x000037c0


	//   ....[45]....
        /*04d4*/ 	.word	0x000037f0


	//   ....[46]....
        /*04d8*/ 	.word	0x00003820


	//   ....[47]....
        /*04dc*/ 	.word	0x00003870


	//   ....[48]....
        /*04e0*/ 	.word	0x00003880


	//   ....[49]....
        /*04e4*/ 	.word	0x000038c0


	//   ....[50]....
        /*04e8*/ 	.word	0x000038f0


	//   ....[51]....
        /*04ec*/ 	.word	0x000039c0


	//   ....[52]....
        /*04f0*/ 	.word	0x000039f0


	//   ....[53]....
        /*04f4*/ 	.word	0x00003a00


	//   ....[54]....
        /*04f8*/ 	.word	0x00003a50


	//   ....[55]....
        /*04fc*/ 	.word	0x00003a80


	//   ....[56]....
        /*0500*/ 	.word	0x00003ab0


	//   ....[57]....
        /*0504*/ 	.word	0x00003ae0


	//   ....[58]....
        /*0508*/ 	.word	0x00003b10


	//   ....[59]....
        /*050c*/ 	.word	0x00003b40


	//   ....[60]....
        /*0510*/ 	.word	0x00003c20


	//   ....[61]....
        /*0514*/ 	.word	0x00003c70


	//   ....[62]....
        /*0518*/ 	.word	0x00003c80


	//   ....[63]....
        /*051c*/ 	.word	0x00003cd0


	//   ....[64]....
        /*0520*/ 	.word	0x00003d00


	//   ....[65]....
        /*0524*/ 	.word	0x00003d30


	//   ....[66]....
        /*0528*/ 	.word	0x00003d60


	//   ....[67]....
        /*052c*/ 	.word	0x00003d90


	//   ....[68]....
        /*0530*/ 	.word	0x00003dc0


	//   ....[69]....
        /*0534*/ 	.word	0x00003e90


	//   ....[70]....
        /*0538*/ 	.word	0x00003eb0


	//   ....[71]....
        /*053c*/ 	.word	0x00003ec0


	//   ....[72]....
        /*0540*/ 	.word	0x00003f10


	//   ....[73]....
        /*0544*/ 	.word	0x00003f40


	//   ....[74]....
        /*0548*/ 	.word	0x00003f70


	//   ....[75]....
        /*054c*/ 	.word	0x00003fa0


	//   ....[76]....
        /*0550*/ 	.word	0x00003fd0


	//   ....[77]....
        /*0554*/ 	.word	0x00004000


	//   ....[78]....
        /*0558*/ 	.word	0x00004120


	//   ....[79]....
        /*055c*/ 	.word	0x00004130


	//   ....[80]....
        /*0560*/ 	.word	0x00004140


	//   ....[81]....
        /*0564*/ 	.word	0x00004190


	//   ....[82]....
        /*0568*/ 	.word	0x000041c0


	//   ....[83]....
        /*056c*/ 	.word	0x000041f0


	//   ....[84]....
        /*0570*/ 	.word	0x00004220


	//   ....[85]....
        /*0574*/ 	.word	0x00004250


	//   ....[86]....
        /*0578*/ 	.word	0x00004280


	//   ....[87]....
        /*057c*/ 	.word	0x00004390


	//   ....[88]....
        /*0580*/ 	.word	0x000043b0


	//   ....[89]....
        /*0584*/ 	.word	0x000043c0


	//   ....[90]....
        /*0588*/ 	.word	0x00004410


	//   ....[91]....
        /*058c*/ 	.word	0x00004440


	//   ....[92]....
        /*0590*/ 	.word	0x00004470


	//   ....[93]....
        /*0594*/ 	.word	0x000044a0


	//   ....[94]....
        /*0598*/ 	.word	0x000044d0


	//   ....[95]....
        /*059c*/ 	.word	0x00004500


	//   ....[96]....
        /*05a0*/ 	.word	0x00004610


	//   ....[97]....
        /*05a4*/ 	.word	0x00004640


	//   ....[98]....
        /*05a8*/ 	.word	0x00004650


	//   ....[99]....
        /*05ac*/ 	.word	0x000046a0


	//   ....[100]....
        /*05b0*/ 	.word	0x000046d0


	//   ....[101]....
        /*05b4*/ 	.word	0x00004700


	//   ....[102]....
        /*05b8*/ 	.word	0x00004730


	//   ....[103]....
        /*05bc*/ 	.word	0x00004760


	//   ....[104]....
        /*05c0*/ 	.word	0x00004790


	//   ....[105]....
        /*05c4*/ 	.word	0x00004880


	//   ....[106]....
        /*05c8*/ 	.word	0x000048e0


	//   ....[107]....
        /*05cc*/ 	.word	0x000048f0


	//   ....[108]....
        /*05d0*/ 	.word	0x00004940


	//   ....[109]....
        /*05d4*/ 	.word	0x00004970


	//   ....[110]....
        /*05d8*/ 	.word	0x000049a0


	//   ....[111]....
        /*05dc*/ 	.word	0x000049d0


	//   ....[112]....
        /*05e0*/ 	.word	0x00004a00


	//   ....[113]....
        /*05e4*/ 	.word	0x00004a30


	//   ....[114]....
        /*05e8*/ 	.word	0x00004b00


	//   ....[115]....
        /*05ec*/ 	.word	0x00004b60


	//   ....[116]....
        /*05f0*/ 	.word	0x00004b70


	//   ....[117]....
        /*05f4*/ 	.word	0x00004bd0


	//   ....[118]....
        /*05f8*/ 	.word	0x00004c00


	//   ....[119]....
        /*05fc*/ 	.word	0x00004c30


	//   ....[120]....
        /*0600*/ 	.word	0x00004c60


	//   ....[121]....
        /*0604*/ 	.word	0x00004c90


	//   ....[122]....
        /*0608*/ 	.word	0x00004cc0


	//   ....[123]....
        /*060c*/ 	.word	0x00004d80


	//   ....[124]....
        /*0610*/ 	.word	0x00004da0


	//   ....[125]....
        /*0614*/ 	.word	0x00004db0


	//   ....[126]....
        /*0618*/ 	.word	0x00004e00


	//   ....[127]....
        /*061c*/ 	.word	0x00004e40


	//   ....[128]....
        /*0620*/ 	.word	0x00004e70


	//   ....[129]....
        /*0624*/ 	.word	0x00004ea0


	//   ....[130]....
        /*0628*/ 	.word	0x00004ed0


	//   ....[131]....
        /*062c*/ 	.word	0x00004f00


	//   ....[132]....
        /*0630*/ 	.word	0x00004fc0


	//   ....[133]....
        /*0634*/ 	.word	0x00005010


	//   ....[134]....
        /*0638*/ 	.word	0x00005030


	//   ....[135]....
        /*063c*/ 	.word	0x00005060


	//   ....[136]....
        /*0640*/ 	.word	0x00005080


	//   ....[137]....
        /*0644*/ 	.word	0x000050e0


	//   ....[138]....
        /*0648*/ 	.word	0x00005110


	//   ....[139]....
        /*064c*/ 	.word	0x00005140


	//   ....[140]....
        /*0650*/ 	.word	0x00005170


	//   ....[141]....
        /*0654*/ 	.word	0x000052b0


	//   ....[142]....
        /*0658*/ 	.word	0x00005760


	//   ....[143]....
        /*065c*/ 	.word	0x00005a50


	//   ....[144]....
        /*0660*/ 	.word	0x00005b20


	//   ....[145]....
        /*0664*/ 	.word	0x00005bf0


	//   ....[146]....
        /*0668*/ 	.word	0x00005cc0


	//   ....[147]....
        /*066c*/ 	.word	0x00005d90


	//   ....[148]....
        /*0670*/ 	.word	0x00005e60


	//   ....[149]....
        /*0674*/ 	.word	0x00005f30


	//   ....[150]....
        /*0678*/ 	.word	0x00006000


	//   ....[151]....
        /*067c*/ 	.word	0x000060d0


	//   ....[152]....
        /*0680*/ 	.word	0x000061a0


	//   ....[153]....
        /*0684*/ 	.word	0x00006270


	//   ....[154]....
        /*0688*/ 	.word	0x00006340


	//   ....[155]....
        /*068c*/ 	.word	0x00006410


	//   ....[156]....
        /*0690*/ 	.word	0x000064e0


	//   ....[157]....
        /*0694*/ 	.word	0x000065a0


	//   ....[158]....
        /*0698*/ 	.word	0x000067a0


	//   ....[159]....
        /*069c*/ 	.word	0x000068d0


	//   ....[160]....
        /*06a0*/ 	.word	0x00006a00


	//   ....[161]....
        /*06a4*/ 	.word	0x00006b30


	//   ....[162]....
        /*06a8*/ 	.word	0x00006c60


	//   ....[163]....
        /*06ac*/ 	.word	0x00006d90


	//   ....[164]....
        /*06b0*/ 	.word	0x00006ec0


	//   ....[165]....
        /*06b4*/ 	.word	0x00006ff0


	//   ....[166]....
        /*06b8*/ 	.word	0x00007120


	//   ....[167]....
        /*06bc*/ 	.word	0x00007240


	//   ....[168]....
        /*06c0*/ 	.word	0x00007350


	//   ....[169]....
        /*06c4*/ 	.word	0x00007460


	//   ....[170]....
        /*06c8*/ 	.word	0x00007570


	//   ....[171]....
        /*06cc*/ 	.word	0x00007680


	//   ....[172]....
        /*06d0*/ 	.word	0x00007790


	//   ....[173]....
        /*06d4*/ 	.word	0x000081f0


	//   ....[174]....
        /*06d8*/ 	.word	0x00008270


	//   ....[175]....
        /*06dc*/ 	.word	0x00008300


	//   ....[176]....
        /*06e0*/ 	.word	0x00008380


	//   ....[177]....
        /*06e4*/ 	.word	0x00008410


	//   ....[178]....
        /*06e8*/ 	.word	0x00008490


	//   ....[179]....
        /*06ec*/ 	.word	0x00008520


	//   ....[180]....
        /*06f0*/ 	.word	0x000085a0


	//   ....[181]....
        /*06f4*/ 	.word	0x00008630


	//   ....[182]....
        /*06f8*/ 	.word	0x000086b0


	//   ....[183]....
        /*06fc*/ 	.word	0x00008740


	//   ....[184]....
        /*0700*/ 	.word	0x000087c0


	//   ....[185]....
        /*0704*/ 	.word	0x00008850


	//   ....[186]....
        /*0708*/ 	.word	0x000088e0


	//   ....[187]....
        /*070c*/ 	.word	0x00008960


	//   ....[188]....
        /*0710*/ 	.word	0x00008b50


	//   ....[189]....
        /*0714*/ 	.word	0x00008c50


	//   ....[190]....
        /*0718*/ 	.word	0x00008d50


	//   ....[191]....
        /*071c*/ 	.word	0x00008e50


	//   ....[192]....
        /*0720*/ 	.word	0x00008f50


	//   ....[193]....
        /*0724*/ 	.word	0x00009050


	//   ....[194]....
        /*0728*/ 	.word	0x00009150


	//   ....[195]....
        /*072c*/ 	.word	0x00009250


	//   ....[196]....
        /*0730*/ 	.word	0x00009340


	//   ....[197]....
        /*0734*/ 	.word	0x00009420


	//   ....[198]....
        /*0738*/ 	.word	0x00009500


	//   ....[199]....
        /*073c*/ 	.word	0x000095e0


	//   ....[200]....
        /*0740*/ 	.word	0x000096c0


	//   ....[201]....
        /*0744*/ 	.word	0x000097b0


	//   ....[202]....
        /*0748*/ 	.word	0x00009850


	//   ....[203]....
        /*074c*/ 	.word	0x000098c0


	//   ....[204]....
        /*0750*/ 	.word	0x00009930


	//   ....[205]....
        /*0754*/ 	.word	0x000099a0


	//   ....[206]....
        /*0758*/ 	.word	0x00009a10


	//   ....[207]....
        /*075c*/ 	.word	0x00009a80


	//----- nvinfo : EIATTR_VRC_CTA_INIT_COUNT
	.align		4
.L_601:
        /*0760*/ 	.byte	0x02, 0x4a
	.zero		1
	.zero		1


	//----- nvinfo : EIATTR_EXIT_INSTR_OFFSETS
	.align		4
        /*0764*/ 	.byte	0x04, 0x1c
        /*0766*/ 	.short	(.L_603 - .L_602)


	//   ....[0]....
.L_602:
        /*0768*/ 	.word	0x000023d0


	//   ....[1]....
        /*076c*/ 	.word	0x000026e0


	//   ....[2]....
        /*0770*/ 	.word	0x00002700


	//   ....[3]....
        /*0774*/ 	.word	0x00008970


	//   ....[4]....
        /*0778*/ 	.word	0x00009860


	//----- nvinfo : EIATTR_MAX_THREADS
	.align		4
.L_603:
        /*077c*/ 	.byte	0x04, 0x05
        /*077e*/ 	.short	(.L_605 - .L_604)
.L_604:
        /*0780*/ 	.word	0x00000180
        /*0784*/ 	.word	0x00000001
        /*0788*/ 	.word	0x00000001


	//----- nvinfo : EIATTR_CRS_STACK_SIZE
	.align		4
.L_605:
        /*078c*/ 	.byte	0x04, 0x1e
        /*078e*/ 	.short	(.L_607 - .L_606)
.L_606:
        /*0790*/ 	.word	0x00000000


	//----- nvinfo : EIATTR_CBANK_PARAM_SIZE
	.align		4
.L_607:
        /*0794*/ 	.byte	0x03, 0x19
        /*0796*/ 	.short	0x004d


	//----- nvinfo : EIATTR_PARAM_CBANK
	.align		4
        /*0798*/ 	.byte	0x04, 0x0a
        /*079a*/ 	.short	(.L_609 - .L_608)
	.align		4
.L_608:
        /*079c*/ 	.word	index@(.nv.constant0._ZN3cub18CUB_300001_SM_10006detail10radix_sort29DeviceRadixSortOnesweepKernelINS1_5radix10policy_hubIljyE10Policy1000ELNS0_9SortOrderE0EljyiiNS1_21identity_decomposer_tEEEvPT5_SB_PT3_PKSC_PT1_PKSG_PT2_PKSK_T4_iiT6_)
        /*07a0*/ 	.short	0x0380
        /*07a2*/ 	.short	0x004d


	//----- nvinfo : EIATTR_SW_WAR
	.align		4
.L_609:
        /*07a4*/ 	.byte	0x04, 0x36
        /*07a6*/ 	.short	(.L_611 - .L_610)
.L_610:
        /*07a8*/ 	.word	0x00000008
.L_611:


//--------------------- .nv.info._ZN3cub18CUB_300001_SM_10006detail10radix_sort33DeviceRadixSortExclusiveSumKernelINS1_5radix10policy_hubIljyE10Policy1000EyEEvPT0_ --------------------------
	.section	.nv.info._ZN3cub18CUB_300001_SM_10006detail10radix_sort33DeviceRadixSortExclusiveSumKernelINS1_5radix10policy_hubIljyE10Policy1000EyEEvPT0_,"",@"SHT_CUDA_INFO"
	.sectionflags	@""
	.align	4


	//----- nvinfo : EIATTR_CUDA_API_VERSION
	.align		4
        /*0000*/ 	.byte	0x04, 0x37
        /*0002*/ 	.short	(.L_613 - .L_612)
.L_612:
        /*0004*/ 	.word	0x00000082


	//----- nvinfo : EIATTR_KPARAM_INFO
	.align		4
.L_613:
        /*0008*/ 	.byte	0x04, 0x17
        /*000a*/ 	.short	(.L_615 - .L_614)
.L_614:
        /*000c*/ 	.word	0x00000000
        /*0010*/ 	.short	0x0000
        /*0012*/ 	.short	0x0000
        /*0014*/ 	.byte	0x00, 0xf5, 0x21, 0x00


	//----- nvinfo : EIATTR_SPARSE_MMA_MASK
	.align		4
.L_615:
        /*0018*/ 	.byte	0x03, 0x50
        /*001a*/ 	.short	0x0000


	//----- nvinfo : EIATTR_MAXREG_COUNT
	.align		4
        /*001c*/ 	.byte	0x03, 0x1b
        /*001e*/ 	.short	0x00ff


	//----- nvinfo : EIATTR_NUM_BARRIERS
	.align		4
        /*0020*/ 	.byte	0x02, 0x4c
        /*0022*/ 	.byte	0x01
	.zero		1


	//----- nvinfo : EIATTR_MERCURY_ISA_VERSION
	.align		4
        /*0024*/ 	.byte	0x03, 0x5f
        /*0026*/ 	.short	0x0101


	//----- nvinfo : EIATTR_COOP_GROUP_MASK_REGIDS
	.align		4
        /*0028*/ 	.byte	0x04, 0x29
        /*002a*/ 	.short	(.L_617 - .L_616)


	//   ....[0]....
.L_616:
        /*002c*/ 	.word	0xffffffff


	//   ....[1]....
        /*0030*/ 	.word	0xffffffff


	//   ....[2]....
        /*0034*/ 	.word	0xffffffff


	//   ....[3]....
        /*0038*/ 	.word	0xffffffff


	//   ....[4]....
        /*003c*/ 	.word	0xffffffff


	//   ....[5]....
        /*0040*/ 	.word	0xffffffff


	//   ....[6]....
        /*0044*/ 	.word	0xffffffff


	//   ....[7]....
        /*0048*/ 	.word	0xffffffff


	//   ....[8]....
        /*004c*/ 	.word	0xffffffff


	//   ....[9]....
        /*0050*/ 	.word	0xffffffff


	//   ....[10]....
        /*0054*/ 	.word	0x05000015


	//   ....[11]....
        /*0058*/ 	.word	0x05000015


	//   ....[12]....
        /*005c*/ 	.word	0x05000015


	//   ....[13]....
        /*0060*/ 	.word	0x05000015


	//   ....[14]....
        /*0064*/ 	.word	0x05000015


	//   ....[15]....
        /*0068*/ 	.word	0x05000015


	//   ....[16]....
        /*006c*/ 	.word	0x05000015


	//   ....[17]....
        /*0070*/ 	.word	0x05000015


	//   ....[18]....
        /*0074*/ 	.word	0x05000015


	//   ....[19]....
        /*0078*/ 	.word	0x05000015


	//----- nvinfo : EIATTR_COOP_GROUP_INSTR_OFFSETS
	.align		4
.L_617:
        /*007c*/ 	.byte	0x04, 0x28
        /*007e*/ 	.short	(.L_619 - .L_618)


	//   ....[0]....
.L_618:
        /*0080*/ 	.word	0x00000250


	//   ....[1]....
        /*0084*/ 	.word	0x00000260


	//   ....[2]....
        /*0088*/ 	.word	0x000002a0


	//   ....[3]....
        /*008c*/ 	.word	0x000002c0


	//   ....[4]....
        /*0090*/ 	.word	0x00000310


	//   ....[5]....
        /*0094*/ 	.word	0x00000320


	//   ....[6]....
        /*0098*/ 	.word	0x00000360


	//   ....[7]....
        /*009c*/ 	.word	0x00000380


	//   ....[8]....
        /*00a0*/ 	.word	0x000003d0


	//   ....[9]....
        /*00a4*/ 	.word	0x000003e0


	//   ....[10]....
        /*00a8*/ 	.word	0x00000660


	//   ....[11]....
        /*00ac*/ 	.word	0x000006b0


	//   ....[12]....
        /*00b0*/ 	.word	0x00000740


	//   ....[13]....
        /*00b4*/ 	.word	0x00000790


	//   ....[14]....
        /*00b8*/ 	.word	0x00000820


	//   ....[15]....
        /*00bc*/ 	.word	0x00000870


	//   ....[16]....
        /*00c0*/ 	.word	0x00000900


	//   ....[17]....
        /*00c4*/ 	.word	0x00000950


	//   ....[18]....
        /*00c8*/ 	.word	0x000009e0


	//   ....[19]....
        /*00cc*/ 	.word	0x00000a30


	//----- nvinfo : EIATTR_VRC_CTA_INIT_COUNT
	.align		4
.L_619:
        /*00d0*/ 	.byte	0x02, 0x4a
	.zero		1
	.zero		1


	//----- nvinfo : EIATTR_EXIT_INSTR_OFFSETS
	.align		4
        /*00d4*/ 	.byte	0x04, 0x1c
        /*00d6*/ 	.short	(.L_621 - .L_620)


	//   ....[0]....
.L_620:
        /*00d8*/ 	.word	0x000005d0


	//   ....[1]....
        /*00dc*/ 	.word	0x00000600


	//----- nvinfo : EIATTR_CRS_STACK_SIZE
	.align		4
.L_621:
        /*00e0*/ 	.byte	0x04, 0x1e
        /*00e2*/ 	.short	(.L_623 - .L_622)
.L_622:
        /*00e4*/ 	.word	0x00000000


	//----- nvinfo : EIATTR_CBANK_PARAM_SIZE
	.align		4
.L_623:
        /*00e8*/ 	.byte	0x03, 0x19
        /*00ea*/ 	.short	0x0008


	//----- nvinfo : EIATTR_PARAM_CBANK
	.align		4
        /*00ec*/ 	.byte	0x04, 0x0a
        /*00ee*/ 	.short	(.L_625 - .L_624)
	.align		4
.L_624:
        /*00f0*/ 	.word	index@(.nv.constant0._ZN3cub18CUB_300001_SM_10006detail10radix_sort33DeviceRadixSortExclusiveSumKernelINS1_5radix10policy_hubIljyE10Policy1000EyEEvPT0_)
        /*00f4*/ 	.short	0x0380
        /*00f6*/ 	.short	0x0008


	//----- nvinfo : EIATTR_SW_WAR
	.align		4
.L_625:
        /*00f8*/ 	.byte	0x04, 0x36
        /*00fa*/ 	.short	(.L_627 - .L_626)
.L_626:
        /*00fc*/ 	.word	0x00000008
.L_627:


//--------------------- .nv.info._ZN3cub18CUB_300001_SM_10006detail10radix_sort30DeviceRadixSortHistogramKernelINS1_5radix10policy_hubIljyE10Policy1000ELNS0_9SortOrderE0ElyNS1_21identity_decomposer_tEEEvPT2_PKT1_SA_iiT3_ --------------------------
	.section	.nv.info._ZN3cub18CUB_300001_SM_10006detail10radix_sort30DeviceRadixSortHistogramKernelINS1_5radix10policy_hubIljyE10Policy1000ELNS0_9SortOrderE0ElyNS1_21identity_decomposer_tEEEvPT2_PKT1_SA_iiT3_,"",@"SHT_CUDA_INFO"
	.sectionflags	@""
	.align	4


	//----- nvinfo : EIATTR_CUDA_API_VERSION
	.align		4
        /*0000*/ 	.byte	0x04, 0x37
        /*0002*/ 	.short	(.L_629 - .L_628)
.L_628:
        /*0004*/ 	.word	0x00000082


	//----- nvinfo : EIATTR_KPARAM_INFO
	.align		4
.L_629:
        /*0008*/ 	.byte	0x04, 0x17
        /*000a*/ 	.short	(.L_631 - .L_630)
.L_630:
        /*000c*/ 	.word	0x00000000
        /*0010*/ 	.short	0x0005
        /*0012*/ 	.short	0x0020
        /*0014*/ 	.byte	0x00, 0xf0, 0x05, 0x00


	//----- nvinfo : EIATTR_KPARAM_INFO
	.align		4
.L_631:
        /*0018*/ 	.byte	0x04, 0x17
        /*001a*/ 	.short	(.L_633 - .L_632)
.L_632:
        /*001c*/ 	.word	0x00000000
        /*0020*/ 	.short	0x0004
        /*0022*/ 	.short	0x001c
        /*0024*/ 	.byte	0x00, 0xf0, 0x11, 0x00


	//----- nvinfo : EIATTR_KPARAM_INFO
	.align		4
.L_633:
        /*0028*/ 	.byte	0x04, 0x17
        /*002a*/ 	.short	(.L_635 - .L_634)
.L_634:
        /*002c*/ 	.word	0x00000000
        /*0030*/ 	.short	0x0003
        /*0032*/ 	.short	0x0018
        /*0034*/ 	.byte	0x00, 0xf0, 0x11, 0x00


	//----- nvinfo : EIATTR_KPARAM_INFO
	.align		4
.L_635:
        /*0038*/ 	.byte	0x04, 0x17
        /*003a*/ 	.short	(.L_637 - .L_636)
.L_636:
        /*003c*/ 	.word	0x00000000
        /*0040*/ 	.short	0x0002
        /*0042*/ 	.short	0x0010
        /*0044*/ 	.byte	0x00, 0xf0, 0x21, 0x00


	//----- nvinfo : EIATTR_KPARAM_INFO
	.align		4
.L_637:
        /*0048*/ 	.byte	0x04, 0x17
        /*004a*/ 	.short	(.L_639 - .L_638)
.L_638:
        /*004c*/ 	.word	0x00000000
        /*0050*/ 	.short	0x0001
        /*0052*/ 	.short	0x0008
        /*0054*/ 	.byte	0x00, 0xf5, 0x21, 0x00


	//----- nvinfo : EIATTR_KPARAM_INFO
	.align		4
.L_639:
        /*0058*/ 	.byte	0x04, 0x17
        /*005a*/ 	.short	(.L_641 - .L_640)
.L_640:
        /*005c*/ 	.word	0x00000000
        /*0060*/ 	.short	0x0000
        /*0062*/ 	.short	0x0000
        /*0064*/ 	.byte	0x00, 0xf5, 0x21, 0x00


	//----- nvinfo : EIATTR_SPARSE_MMA_MASK
	.align		4
.L_641:
        /*0068*/ 	.byte	0x03, 0x50
        /*006a*/ 	.short	0x0000


	//----- nvinfo : EIATTR_MAXREG_COUNT
	.align		4
        /*006c*/ 	.byte	0x03, 0x1b
        /*006e*/ 	.short	0x00ff


	//----- nvinfo : EIATTR_NUM_BARRIERS
	.align		4
        /*0070*/ 	.byte	0x02, 0x4c
        /*0072*/ 	.byte	0x01
	.zero		1


	//----- nvinfo : EIATTR_MERCURY_ISA_VERSION
	.align		4
        /*0074*/ 	.byte	0x03, 0x5f
        /*0076*/ 	.short	0x0101


	//----- nvinfo : EIATTR_VRC_CTA_INIT_COUNT
	.align		4
        /*0078*/ 	.byte	0x02, 0x4a
	.zero		1
	.zero		1


	//----- nvinfo : EIATTR_EXIT_INSTR_OFFSETS
	.align		4
        /*007c*/ 	.byte	0x04, 0x1c
        /*007e*/ 	.short	(.L_643 - .L_642)


	//   ....[0]....
.L_642:
        /*0080*/ 	.word	0x00000040


	//   ....[1]....
        /*0084*/ 	.word	0x000030c0


	//----- nvinfo : EIATTR_MAX_THREADS
	.align		4
.L_643:
        /*0088*/ 	.byte	0x04, 0x05
        /*008a*/ 	.short	(.L_645 - .L_644)
.L_644:
        /*008c*/ 	.word	0x00000080
        /*0090*/ 	.word	0x00000001
        /*0094*/ 	.word	0x00000001


	//----- nvinfo : EIATTR_CRS_STACK_SIZE
	.align		4
.L_645:
        /*0098*/ 	.byte	0x04, 0x1e
        /*009a*/ 	.short	(.L_647 - .L_646)
.L_646:
        /*009c*/ 	.word	0x00000000


	//----- nvinfo : EIATTR_CBANK_PARAM_SIZE
	.align		4
.L_647:
        /*00a0*/ 	.byte	0x03, 0x19
        /*00a2*/ 	.short	0x0021


	//----- nvinfo : EIATTR_PARAM_CBANK
	.align		4
        /*00a4*/ 	.byte	0x04, 0x0a
        /*00a6*/ 	.short	(.L_649 - .L_648)
	.align		4
.L_648:
        /*00a8*/ 	.word	index@(.nv.constant0._ZN3cub18CUB_300001_SM_10006detail10radix_sort30DeviceRadixSortHistogramKernelINS1_5radix10policy_hubIljyE10Policy1000ELNS0_9SortOrderE0ElyNS1_21identity_decomposer_tEEEvPT2_PKT1_SA_iiT3_)
        /*00ac*/ 	.short	0x0380
        /*00ae*/ 	.short	0x0021


	//----- nvinfo : EIATTR_SW_WAR
	.align		4
.L_649:
        /*00b0*/ 	.byte	0x04, 0x36
        /*00b2*/ 	.short	(.L_651 - .L_650)
.L_650:
        /*00b4*/ 	.word	0x00000008
.L_651:


//--------------------- .nv.info._ZN3cub18CUB_300001_SM_10006detail10radix_sort31DeviceRadixSortSingleTileKernelINS1_5radix10policy_hubIljyE10Policy1000ELNS0_9SortOrderE0EljyNS1_21identity_decomposer_tEEEvPKT1_PSA_PKT2_PSE_T3_iiT4_ --------------------------
	.section	.nv.info._ZN3cub18CUB_300001_SM_10006detail10radix_sort31DeviceRadixSortSingleTileKernelINS1_5radix10policy_hubIljyE10Policy1000ELNS0_9SortOrderE0EljyNS1_21identity_decomposer_tEEEvPKT1_PSA_PKT2_PSE_T3_iiT4_,"",@"SHT_CUDA_INFO"
	.sectionflags	@""
	.align	4


	//----- nvinfo : EIATTR_CUDA_API_VERSION
	.align		4
        /*0000*/ 	.byte	0x04, 0x37
        /*0002*/ 	.short	(.L_653 - .L_652)
.L_652:
        /*0004*/ 	.word	0x00000082


	//----- nvinfo : EIATTR_KPARAM_INFO
	.align		4
.L_653:
        /*0008*/ 	.byte	0x04, 0x17
        /*000a*/ 	.short	(.L_655 - .L_654)
.L_654:
        /*000c*/ 	.word	0x00000000
        /*0010*/ 	.short	0x0007
        /*0012*/ 	.short	0x0030
        /*0014*/ 	.byte	0x00, 0xf0, 0x05, 0x00


	//----- nvinfo : EIATTR_KPARAM_INFO
	.align		4
.L_655:
        /*0018*/ 	.byte	0x04, 0x17
        /*001a*/ 	.short	(.L_657 - .L_656)
.L_656:
        /*001c*/ 	.word	0x00000000
        /*0020*/ 	.short	0x0006
        /*0022*/ 	.short	0x002c
        /*0024*/ 	.byte	0x00, 0xf0, 0x11, 0x00


	//----- nvinfo : EIATTR_KPARAM_INFO
	.align		4
.L_657:
        /*0028*/ 	.byte	0x04, 0x17
        /*002a*/ 	.short	(.L_659 - .L_658)
.L_658:
        /*002c*/ 	.word	0x00000000
        /*0030*/ 	.short	0x0005
        /*0032*/ 	.short	0x0028
        /*0034*/ 	.byte	0x00, 0xf0, 0x11, 0x00


	//----- nvinfo : EIATTR_KPARAM_INFO
	.align		4
.L_659:
        /*0038*/ 	.byte	0x04, 0x17
        /*003a*/ 	.short	(.L_661 - .L_660)
.L_660:
        /*003c*/ 	.word	0x00000000
        /*0040*/ 	.short	0x0004
        /*0042*/ 	.short	0x0020
        /*0044*/ 	.byte	0x00, 0xf0, 0x21, 0x00


	//----- nvinfo : EIATTR_KPARAM_INFO
	.align		4
.L_661:
        /*0048*/ 	.byte	0x04, 0x17
        /*004a*/ 	.short	(.L_663 - .L_662)
.L_662:
        /*004c*/ 	.word	0x00000000
        /*0050*/ 	.short	0x0003
        /*0052*/ 	.short	0x0018
        /*0054*/ 	.byte	0x00, 0xf5, 0x21, 0x00


	//----- nvinfo : EIATTR_KPARAM_INFO
	.align		4
.L_663:
        /*0058*/ 	.byte	0x04, 0x17
        /*005a*/ 	.short	(.L_665 - .L_664)
.L_664:
        /*005c*/ 	.word	0x00000000
        /*0060*/ 	.short	0x0002
        /*0062*/ 	.short	0x0010
        /*0064*/ 	.byte	0x00, 0xf5, 0x21, 0x00


	//----- nvinfo : EIATTR_KPARAM_INFO
	.align		4
.L_665:
        /*0068*/ 	.byte	0x04, 0x17
        /*006a*/ 	.short	(.L_667 - .L_666)
.L_666:
        /*006c*/ 	.word	0x00000000
        /*0070*/ 	.short	0x0001
        /*0072*/ 	.short	0x0008
        /*0074*/ 	.byte	0x00, 0xf5, 0x21, 0x00


	//----- nvinfo : EIATTR_KPARAM_INFO
	.align		4
.L_667:
        /*0078*/ 	.byte	0x04, 0x17
        /*007a*/ 	.short	(.L_669 - .L_668)
.L_668:
        /*007c*/ 	.word	0x00000000
        /*0080*/ 	.short	0x0000
        /*0082*/ 	.short	0x0000
        /*0084*/ 	.byte	0x00, 0xf5, 0x21, 0x00


	//----- nvinfo : EIATTR_SPARSE_MMA_MASK
	.align		4
.L_669:
        /*0088*/ 	.byte	0x03, 0x50
        /*008a*/ 	.short	0x0000


	//----- nvinfo : EIATTR_MAXREG_COUNT
	.align		4
        /*008c*/ 	.byte	0x03, 0x1b
        /*008e*/ 	.short	0x00ff


	//----- nvinfo : EIATTR_NUM_BARRIERS
	.align		4
        /*0090*/ 	.byte	0x02, 0x4c
        /*0092*/ 	.byte	0x01
	.zero		1


	//----- nvinfo : EIATTR_MERCURY_ISA_VERSION
	.align		4
        /*0094*/ 	.byte	0x03, 0x5f
        /*0096*/ 	.short	0x0101


	//----- nvinfo : EIATTR_COOP_GROUP_MASK_REGIDS
	.align		4
        /*0098*/ 	.byte	0x04, 0x29
        /*009a*/ 	.short	(.L_671 - .L_670)


	//   ....[0]....
.L_670:
        /*009c*/ 	.word	0xffffffff


	//   ....[1]....
        /*00a0*/ 	.word	0xffffffff


	//   ....[2]....
        /*00a4*/ 	.word	0xffffffff


	//   ....[3]....
        /*00a8*/ 	.word	0xffffffff


	//   ....[4]....
        /*00ac*/ 	.word	0xffffffff


	//----- nvinfo : EIATTR_COOP_GROUP_INSTR_OFFSETS
	.align		4
.L_671:
        /*00b0*/ 	.byte	0x04, 0x28
        /*00b2*/ 	.short	(.L_673 - .L_672)


	//   ....[0]....
.L_672:
        /*00b4*/ 	.word	0x00001350


	//   ....[1]....
        /*00b8*/ 	.word	0x00001370


	//   ....[2]....
        /*00bc*/ 	.word	0x00001390


	//   ....[3]....
        /*00c0*/ 	.word	0x000013b0


	//   ....[4]....
        /*00c4*/ 	.word	0x000013d0


	//----- nvinfo : EIATTR_VRC_CTA_INIT_COUNT
	.align		4
.L_673:
        /*00c8*/ 	.byte	0x02, 0x4a
	.zero		1
	.zero		1


	//----- nvinfo : EIATTR_EXIT_INSTR_OFFSETS
	.align		4
        /*00cc*/ 	.byte	0x04, 0x1c
        /*00ce*/ 	.short	(.L_675 - .L_674)


	//   ....[0]....
.L_674:
        /*00d0*/ 	.word	0x000026e0


	//   ....[1]....
        /*00d4*/ 	.word	0x00002730


	//----- nvinfo : EIATTR_MAX_THREADS
	.align		4
.L_675:
        /*00d8*/ 	.byte	0x04, 0x05
        /*00da*/ 	.short	(.L_677 - .L_676)
.L_676:
        /*00dc*/ 	.word	0x00000100
        /*00e0*/ 	.word	0x00000001
        /*00e4*/ 	.word	0x00000001


	//----- nvinfo : EIATTR_CBANK_PARAM_SIZE
	.align		4
.L_677:
        /*00e8*/ 	.byte	0x03, 0x19
        /*00ea*/ 	.short	0x0031


	//----- nvinfo : EIATTR_PARAM_CBANK
	.align		4
        /*00ec*/ 	.byte	0x04, 0x0a
        /*00ee*/ 	.short	(.L_679 - .L_678)
	.align		4
.L_678:
        /*00f0*/ 	.word	index@(.nv.constant0._ZN3cub18CUB_300001_SM_10006detail10radix_sort31DeviceRadixSortSingleTileKernelINS1_5radix10policy_hubIljyE10Policy1000ELNS0_9SortOrderE0EljyNS1_21identity_decomposer_tEEEvPKT1_PSA_PKT2_PSE_T3_iiT4_)
        /*00f4*/ 	.short	0x0380
        /*00f6*/ 	.short	0x0031


	//----- nvinfo : EIATTR_SW_WAR
	.align		4
.L_679:
        /*00f8*/ 	.byte	0x04, 0x36
        /*00fa*/ 	.short	(.L_681 - .L_680)
.L_680:
        /*00fc*/ 	.word	0x00000008
.L_681:


//--------------------- .nv.info._ZN3cub18CUB_300001_SM_10006detail10radix_sort29DeviceRadixSortOnesweepKernelINS1_5radix10policy_hubIdjyE10Policy1000ELNS0_9SortOrderE1EdjyiiNS1_21identity_decomposer_tEEEvPT5_SB_PT3_PKSC_PT1_PKSG_PT2_PKSK_T4_iiT6_ --------------------------
	.section	.nv.info._ZN3cub18CUB_300001_SM_10006detail10radix_sort29DeviceRadixSortOnesweepKernelINS1_5radix10policy_hubIdjyE10Policy1000ELNS0_9SortOrderE1EdjyiiNS1_21identity_decomposer_tEEEvPT5_SB_PT3_PKSC_PT1_PKSG_PT2_PKSK_T4_iiT6_,"",@"SHT_CUDA_INFO"
	.sectionflags	@""
	.align	4


	//----- nvinfo : EIATTR_CUDA_API_VERSION
	.align		4
        /*0000*/ 	.byte	0x04, 0x37
        /*0002*/ 	.short	(.L_683 - .L_682)
.L_682:
        /*0004*/ 	.word	0x00000082


	//----- nvinfo : EIATTR_KPARAM_INFO
	.align		4
.L_683:
        /*0008*/ 	.byte	0x04, 0x17
        /*000a*/ 	.short	(.L_685 - .L_684)
.L_684:
        /*000c*/ 	.word	0x00000000
        /*0010*/ 	.short	0x000b
        /*0012*/ 	.short	0x004c
        /*0014*/ 	.byte	0x00, 0xf0, 0x05, 0x00


	//----- nvinfo : EIATTR_KPARAM_INFO
	.align		4
.L_685:
        /*0018*/ 	.byte	0x04, 0x17
        /*001a*/ 	.short	(.L_687 - .L_686)
.L_686:
        /*001c*/ 	.word	0x00000000
        /*0020*/ 	.short	0x000a
        /*0022*/ 	.short	0x0048
        /*0024*/ 	.byte	0x00, 0xf0, 0x11, 0x00


	//----- nvinfo : EIATTR_KPARAM_INFO
	.align		4
.L_687:
        /*0028*/ 	.byte	0x04, 0x17
        /*002a*/ 	.short	(.L_689 - .L_688)
.L_688:
        /*002c*/ 	.word	0x00000000
        /*0030*/ 	.short	0x0009
        /*0032*/ 	.short	0x0044
        /*0034*/ 	.byte	0x00, 0xf0, 0x11, 0x00


	//----- nvinfo : EIATTR_KPARAM_INFO
	.align		4
.L_689:
        /*0038*/ 	.byte	0x04, 0x17
        /*003a*/ 	.short	(.L_691 - .L_690)
.L_690:
        /*003c*/ 	.word	0x00000000
        /*0040*/ 	.short	0x0008
        /*0042*/ 	.short	0x0040
        /*0044*/ 	.byte	0x00, 0xf0, 0x11, 0x00


	//----- nvinfo : EIATTR_KPARAM_INFO
	.align		4
.L_691:
        /*0048*/ 	.byte	0x04, 0x17
        /*004a*/ 	.short	(.L_693 - .L_692)
.L_692:
        /*004c*/ 	.word	0x00000000
        /*0050*/ 	.short	0x0007
        /*0052*/ 	.short	0x0038
        /*0054*/ 	.byte	0x00, 0xf5, 0x21, 0x00


	//----- nvinfo : EIATTR_KPARAM_INFO
	.align		4
.L_693:
        /*0058*/ 	.byte	0x04, 0x17
        /*005a*/ 	.short	(.L_695 - .L_694)
.L_694:
        /*005c*/ 	.word	0x00000000
        /*0060*/ 	.short	0x0006
        /*0062*/ 	.short	0x0030
        /*0064*/ 	.byte	0x00, 0xf5, 0x21, 0x00


	//----- nvinfo : EIATTR_KPARAM_INFO
	.align		4
.L_695:
        /*0068*/ 	.byte	0x04, 0x17
        /*006a*/ 	.short	(.L_697 - .L_696)
.L_696:
        /*006c*/ 	.word	0x00000000
        /*0070*/ 	.short	0x0005
        /*0072*/ 	.short	0x0028
        /*0074*/ 	.byte	0x00, 0xf5, 0x21, 0x00


	//----- nvinfo : EIATTR_KPARAM_INFO
	.align		4
.L_697:
        /*0078*/ 	.byte	0x04, 0x17
        /*007a*/ 	.short	(.L_699 - .L_698)
.L_698:
        /*007c*/ 	.word	0x00000000
        /*0080*/ 	.short	0x0004
        /*0082*/ 	.short	0x0020
        /*0084*/ 	.byte	0x00, 0xf5, 0x21, 0x00


	//----- nvinfo : EIATTR_KPARAM_INFO
	.align		4
.L_699:
        /*0088*/ 	.byte	0x04, 0x17
        /*008a*/ 	.short	(.L_701 - .L_700)
.L_700:
        /*008c*/ 	.word	0x00000000
        /*0090*/ 	.short	0x0003
        /*0092*/ 	.short	0x0018
        /*0094*/ 	.byte	0x00, 0xf5, 0x21, 0x00


	//----- nvinfo : EIATTR_KPARAM_INFO
	.align		4
.L_701:
        /*0098*/ 	.byte	0x04, 0x17
        /*009a*/ 	.short	(.L_703 - .L_702)
.L_702:
        /*009c*/ 	.word	0x00000000
        /*00a0*/ 	.short	0x0002
        /*00a2*/ 	.short	0x0010
        /*00a4*/ 	.byte	0x00, 0xf5, 0x21, 0x00


	//----- nvinfo : EIATTR_KPARAM_INFO
	.align		4
.L_703:
        /*00a8*/ 	.byte	0x04, 0x17
        /*00aa*/ 	.short	(.L_705 - .L_704)
.L_704:
        /*00ac*/ 	.word	0x00000000
        /*00b0*/ 	.short	0x0001
        /*00b2*/ 	.short	0x0008
        /*00b4*/ 	.byte	0x00, 0xf5, 0x21, 0x00


	//----- nvinfo : EIATTR_KPARAM_INFO
	.align		4
.L_705:
        /*00b8*/ 	.byte	0x04, 0x17
        /*00ba*/ 	.short	(.L_707 - .L_706)
.L_706:
        /*00bc*/ 	.word	0x00000000
        /*00c0*/ 	.short	0x0000
        /*00c2*/ 	.short	0x0000
        /*00c4*/ 	.byte	0x00, 0xf5, 0x21, 0x00


	//----- nvinfo : EIATTR_SPARSE_MMA_MASK
	.align		4
.L_707:
        /*00c8*/ 	.byte	0x03, 0x50
        /*00ca*/ 	.short	0x0000


	//----- nvinfo : EIATTR_MAXREG_COUNT
	.align		4
        /*00cc*/ 	.byte	0x03, 0x1b
        /*00ce*/ 	.short	0x00a8


	//----- nvinfo : EIATTR_NUM_BARRIERS
	.align		4
        /*00d0*/ 	.byte	0x02, 0x4c
        /*00d2*/ 	.byte	0x01
	.zero		1


	//----- nvinfo : EIATTR_MERCURY_ISA_VERSION
	.align		4
        /*00d4*/ 	.byte	0x03, 0x5f
        /*00d6*/ 	.short	0x0101


	//----- nvinfo : EIATTR_COOP_GROUP_MASK_REGIDS
	.align		4
        /*00d8*/ 	.byte	0x04, 0x29
        /*00da*/ 	.short	(.L_709 - .L_708)


	//   ....[0]....
.L_708:
        /*00dc*/ 	.word	0xffffffff


	//   ....[1]....
        /*00e0*/ 	.word	0x05000005


	//   ....[2]....
        /*00e4*/ 	.word	0xffffffff


	//   ....[3]....
        /*00e8*/ 	.word	0xffffffff


	//   ....[4]....
        /*00ec*/ 	.word	0xffffffff


	//   ....[5]....
        /*00f0*/ 	.word	0xffffffff


	//   ....[6]....
        /*00f4*/ 	.word	0xffffffff


	//   ....[7]....
        /*00f8*/ 	.word	0xffffffff


	//   ....[8]....
        /*00fc*/ 	.word	0xffffffff


	//   ....[9]....
        /*0100*/ 	.word	0xffffffff


	//   ....[10]....
        /*0104*/ 	.word	0xffffffff


	//   ....[11]....
        /*0108*/ 	.word	0xffffffff


	//   ....[12]....
        /*010c*/ 	.word	0xffffffff


	//   ....[13]....
        /*0110*/ 	.word	0xffffffff


	//   ....[14]....
        /*0114*/ 	.word	0xffffffff


	//   ....[15]....
        /*0118*/ 	.word	0xffffffff


	//   ....[16]....
        /*011c*/ 	.word	0xffffffff


	//   ....[17]....
        /*0120*/ 	.word	0xffffffff


	//   ....[18]....
        /*0124*/ 	.word	0xffffffff


	//   ....[19]....
        /*0128*/ 	.word	0xffffffff


	//   ....[20]....
        /*012c*/ 	.word	0xffffffff


	//   ....[21]....
        /*0130*/ 	.word	0xffffffff


	//   ....[22]....
        /*0134*/ 	.word	0xffffffff


	//   ....[23]....
        /*0138*/ 	.word	0xffffffff


	//   ....[24]....
        /*013c*/ 	.word	0xffffffff


	//   ....[25]....
        /*0140*/ 	.word	0xffffffff


	//   ....[26]....
        /*0144*/ 	.word	0xffffffff


	//   ....[27]....
        /*0148*/ 	.word	0xffffffff


	//   ....[28]....
        /*014c*/ 	.word	0xffffffff


	//   ....[29]....
        /*0150*/ 	.word	0xffffffff


	//   ....[30]....
        /*0154*/ 	.word	0xffffffff


	//   ....[31]....
        /*0158*/ 	.word	0xffffffff


	//   ....[32]....
        /*015c*/ 	.word	0xffffffff


	//   ....[33]....
        /*0160*/ 	.word	0xffffffff


	//   ....[34]....
        /*0164*/ 	.word	0xffffffff


	//   ....[35]....
        /*0168*/ 	.word	0xffffffff


	//   ....[36]....
        /*016c*/ 	.word	0xffffffff


	//   ....[37]....
        /*0170*/ 	.word	0xffffffff


	//   ....[38]....
        /*0174*/ 	.word	0xffffffff


	//   ....[39]....
        /*0178*/ 	.word	0xffffffff


	//   ....[40]....
        /*017c*/ 	.word	0xffffffff


	//   ....[41]....
        /*0180*/ 	.word	0xffffffff


	//   ....[42]....
        /*0184*/ 	.word	0xffffffff


	//   ....[43]....
        /*0188*/ 	.word	0xffffffff


	//   ....[44]....
        /*018c*/ 	.word	0xffffffff


	//   ....[45]....
        /*0190*/ 	.word	0xffffffff


	//   ....[46]....
        /*0194*/ 	.word	0xffffffff


	//   ....[47]....
        /*0198*/ 	.word	0xffffffff


	//   ....[48]....
        /*019c*/ 	.word	0xffffffff


	//   ....[49]....
        /*01a0*/ 	.word	0xffffffff


	//   ....[50]....
        /*01a4*/ 	.word	0xffffffff


	//   ....[51]....
        /*01a8*/ 	.word	0xffffffff


	//   ....[52]....
        /*01ac*/ 	.word	0xffffffff


	//   ....[53]....
        /*01b0*/ 	.word	0xffffffff


	//   ....[54]....
        /*01b4*/ 	.word	0xffffffff


	//   ....[55]....
        /*01b8*/ 	.word	0xffffffff


	//   ....[56]....
        /*01bc*/ 	.word	0xffffffff


	//   ....[57]....
        /*01c0*/ 	.word	0xffffffff


	//   ....[58]....
        /*01c4*/ 	.word	0xffffffff


	//   ....[59]....
        /*01c8*/ 	.word	0xffffffff


	//   ....[60]....
        /*01cc*/ 	.word	0xffffffff


	//   ....[61]....
        /*01d0*/ 	.word	0xffffffff


	//   ....[62]....
        /*01d4*/ 	.word	0xffffffff


	//   ....[63]....
        /*01d8*/ 	.word	0xffffffff


	//   ....[64]....
        /*01dc*/ 	.word	0xffffffff


	//   ....[65]....
        /*01e0*/ 	.word	0xffffffff


	//   ....[66]....
        /*01e4*/ 	.word	0xffffffff


	//   ....[67]....
        /*01e8*/ 	.word	0xffffffff


	//   ....[68]....
        /*01ec*/ 	.word	0xffffffff


	//   ....[69]....
        /*01f0*/ 	.word	0xffffffff


	//   ....[70]....
        /*01f4*/ 	.word	0xffffffff


	//   ....[71]....
        /*01f8*/ 	.word	0xffffffff


	//   ....[72]....
        /*01fc*/ 	.word	0xffffffff


	//   ....[73]....
        /*0200*/ 	.word	0xffffffff


	//   ....[74]....
        /*0204*/ 	.word	0xffffffff


	//   ....[75]....
        /*0208*/ 	.word	0xffffffff


	//   ....[76]....
        /*020c*/ 	.word	0xffffffff


	//   ....[77]....
        /*0210*/ 	.word	0xffffffff


	//   ....[78]....
        /*0214*/ 	.word	0xffffffff


	//   ....[79]....
        /*0218*/ 	.word	0xffffffff


	//   ....[80]....
        /*021c*/ 	.word	0xffffffff


	//   ....[81]....
        /*0220*/ 	.word	0xffffffff


	//   ....[82]....
        /*0224*/ 	.word	0xffffffff


	//   ....[83]....
        /*0228*/ 	.word	0xffffffff


	//   ....[84]....
        /*022c*/ 	.word	0xffffffff


	//   ....[85]....
        /*0230*/ 	.word	0xffffffff


	//   ....[86]....
        /*0234*/ 	.word	0xffffffff


	//   ....[87]....
        /*0238*/ 	.word	0xffffffff


	//   ....[88]....
        /*023c*/ 	.word	0xffffffff


	//   ....[89]....
        /*0240*/ 	.word	0xffffffff


	//   ....[90]....
        /*0244*/ 	.word	0xffffffff


	//   ....[91]....
        /*0248*/ 	.word	0xffffffff


	//   ....[92]....
        /*024c*/ 	.word	0xffffffff


	//   ....[93]....
        /*0250*/ 	.word	0xffffffff


	//   ....[94]....
        /*0254*/ 	.word	0xffffffff


	//   ....[95]....
        /*0258*/ 	.word	0xffffffff


	//   ....[96]....
        /*025c*/ 	.word	0xffffffff


	//   ....[97]....
        /*0260*/ 	.word	0xffffffff


	//   ....[98]....
        /*0264*/ 	.word	0xffffffff


	//   ....[99]....
        /*0268*/ 	.word	0xffffffff


	//   ....[100]....
        /*026c*/ 	.word	0xffffffff


	//   ....[101]....
        /*0270*/ 	.word	0xffffffff


	//   ....[102]....
        /*0274*/ 	.word	0xffffffff


	//   ....[103]....
        /*0278*/ 	.word	0xffffffff


	//   ....[104]....
        /*027c*/ 	.word	0xffffffff


	//   ....[105]....
        /*0280*/ 	.word	0xffffffff


	//   ....[106]....
        /*0284*/ 	.word	0xffffffff


	//   ....[107]....
        /*0288*/ 	.word	0xffffffff


	//   ....[108]....
        /*028c*/ 	.word	0xffffffff


	//   ....[109]....
        /*0290*/ 	.word	0xffffffff


	//   ....[110]....
        /*0294*/ 	.word	0xffffffff


	//   ....[111]....
        /*0298*/ 	.word	0xffffffff


	//   ....[112]....
        /*029c*/ 	.word	0xffffffff


	//   ....[113]....
        /*02a0*/ 	.word	0xffffffff


	//   ....[114]....
        /*02a4*/ 	.word	0xffffffff


	//   ....[115]....
        /*02a8*/ 	.word	0xffffffff


	//   ....[116]....
        /*02ac*/ 	.word	0xffffffff


	//   ....[117]....
        /*02b0*/ 	.word	0xffffffff


	//   ....[118]....
        /*02b4*/ 	.word	0xffffffff


	//   ....[119]....
        /*02b8*/ 	.word	0xffffffff


	//   ....[120]....
        /*02bc*/ 	.word	0xffffffff


	//   ....[121]....
        /*02c0*/ 	.word	0xffffffff


	//   ....[122]....
        /*02c4*/ 	.word	0xffffffff


	//   ....[123]....
        /*02c8*/ 	.word	0xffffffff


	//   ....[124]....
        /*02cc*/ 	.word	0xffffffff


	//   ....[125]....
        /*02d0*/ 	.word	0xffffffff


	//   ....[126]....
        /*02d4*/ 	.word	0xffffffff


	//   ....[127]....
        /*02d8*/ 	.word	0xffffffff


	//   ....[128]....
        /*02dc*/ 	.word	0xffffffff


	//   ....[129]....
        /*02e0*/ 	.word	0xffffffff


	//   ....[130]....
        /*02e4*/ 	.word	0xffffffff


	//   ....[131]....
        /*02e8*/ 	.word	0xffffffff


	//   ....[132]....
        /*02ec*/ 	.word	0xffffffff


	//   ....[133]....
        /*02f0*/ 	.word	0xffffffff


	//   ....[134]....
        /*02f4*/ 	.word	0xffffffff


	//   ....[135]....
        /*02f8*/ 	.word	0xffffffff


	//   ....[136]....
        /*02fc*/ 	.word	0xffffffff


	//   ....[137]....
        /*0300*/ 	.word	0xffffffff


	//   ....[138]....
        /*0304*/ 	.word	0xffffffff


	//   ....[139]....
        /*0308*/ 	.word	0xffffffff


	//   ....[140]....
        /*030c*/ 	.word	0xffffffff


	//   ....[141]....
        /*0310*/ 	.word	0xffffffff


	//   ....[142]....
        /*0314*/ 	.word	0x05000007


	//   ....[143]....
        /*0318*/ 	.word	0xffffffff


	//   ....[144]....
        /*031c*/ 	.word	0xffffffff


	//   ....[145]....
        /*0320*/ 	.word	0xffffffff


	//   ....[146]....
        /*0324*/ 	.word	0xffffffff


	//   ....[147]....
        /*0328*/ 	.word	0xffffffff


	//   ....[148]....
        /*032c*/ 	.word	0xffffffff


	//   ....[149]....
        /*0330*/ 	.word	0xffffffff


	//   ....[150]....
        /*0334*/ 	.word	0xffffffff


	//   ....[151]....
        /*0338*/ 	.word	0xffffffff


	//   ....[152]....
        /*033c*/ 	.word	0xffffffff


	//   ....[153]....
        /*0340*/ 	.word	0xffffffff


	//   ....[154]....
        /*0344*/ 	.word	0xffffffff


	//   ....[155]....
        /*0348*/ 	.word	0xffffffff


	//   ....[156]....
        /*034c*/ 	.word	0xffffffff


	//   ....[157]....
        /*0350*/ 	.word	0xffffffff


	//   ....[158]....
        /*0354*/ 	.word	0xffffffff


	//   ....[159]....
        /*0358*/ 	.word	0xffffffff


	//   ....[160]....
        /*035c*/ 	.word	0xffffffff


	//   ....[161]....
        /*0360*/ 	.word	0xffffffff


	//   ....[162]....
        /*0364*/ 	.word	0xffffffff


	//   ....[163]....
        /*0368*/ 	.word	0xffffffff


	//   ....[164]....
        /*036c*/ 	.word	0xffffffff


	//   ....[165]....
        /*0370*/ 	.word	0xffffffff


	//   ....[166]....
        /*0374*/ 	.word	0xffffffff


	//   ....[167]....
        /*0378*/ 	.word	0xffffffff


	//   ....[168]....
        /*037c*/ 	.word	0xffffffff


	//   ....[169]....
        /*0380*/ 	.word	0xffffffff


	//   ....[170]....
        /*0384*/ 	.word	0xffffffff


	//   ....[171]....
        /*0388*/ 	.word	0xffffffff


	//   ....[172]....
        /*038c*/ 	.word	0xffffffff


	//   ....[173]....
        /*0390*/ 	.word	0xffffffff


	//   ....[174]....
        /*0394*/ 	.word	0xffffffff


	//   ....[175]....
        /*0398*/ 	.word	0xffffffff


	//   ....[176]....
        /*039c*/ 	.word	0xffffffff


	//   ....[177]....
        /*03a0*/ 	.word	0xffffffff


	//   ....[178]....
        /*03a4*/ 	.word	0xffffffff


	//   ....[179]....
        /*03a8*/ 	.word	0xffffffff


	//   ....[180]....
        /*03ac*/ 	.word	0xffffffff


	//   ....[181]....
        /*03b0*/ 	.word	0xffffffff


	//   ....[182]....
        /*03b4*/ 	.word	0xffffffff


	//   ....[183]....
        /*03b8*/ 	.word	0xffffffff


	//   ....[184]....
        /*03bc*/ 	.word	0xffffffff


	//   ....[185]....
        /*03c0*/ 	.word	0xffffffff


	//   ....[186]....
        /*03c4*/ 	.word	0xffffffff


	//   ....[187]....
        /*03c8*/ 	.word	0xffffffff


	//   ....[188]....
        /*03cc*/ 	.word	0xffffffff


	//   ....[189]....
        /*03d0*/ 	.word	0xffffffff


	//   ....[190]....
        /*03d4*/ 	.word	0xffffffff


	//   ....[191]....
        /*03d8*/ 	.word	0xffffffff


	//   ....[192]....
        /*03dc*/ 	.word	0xffffffff


	//   ....[193]....
        /*03e0*/ 	.word	0xffffffff


	//   ....[194]....
        /*03e4*/ 	.word	0xffffffff


	//   ....[195]....
        /*03e8*/ 	.word	0xffffffff


	//   ....[196]....
        /*03ec*/ 	.word	0xffffffff


	//   ....[197]....
        /*03f0*/ 	.word	0xffffffff


	//   ....[198]....
        /*03f4*/ 	.word	0xffffffff


	//   ....[199]....
        /*03f8*/ 	.word	0xffffffff


	//   ....[200]....
        /*03fc*/ 	.word	0xffffffff


	//   ....[201]....
        /*0400*/ 	.word	0xffffffff


	//   ....[202]....
        /*0404*/ 	.word	0xffffffff


	//   ....[203]....
        /*0408*/ 	.word	0x0500002d


	//   ....[204]....
        /*040c*/ 	.word	0x0500002d


	//   ....[205]....
        /*0410*/ 	.word	0x0500002d


	//   ....[206]....
        /*0414*/ 	.word	0x0500002d


	//   ....[207]....
        /*0418*/ 	.word	0x0500002d


	//----- nvinfo : EIATTR_COOP_GROUP_INSTR_OFFSETS
	.align		4
.L_709:
        /*041c*/ 	.byte	0x04, 0x28
        /*041e*/ 	.short	(.L_711 - .L_710)


	//   ....[0]....
.L_710:
        /*0420*/ 	.word	0x00001680


	//   ....[1]....
        /*0424*/ 	.word	0x000020c0


	//   ....[2]....
        /*0428*/ 	.word	0x00003130


	//   ....[3]....
        /*042c*/ 	.word	0x00003150


	//   ....[4]....
        /*0430*/ 	.word	0x00003170


	//   ....[5]....
        /*0434*/ 	.word	0x00003190


	//   ....[6]....
        /*0438*/ 	.word	0x000031b0


	//   ....[7]....
        /*043c*/ 	.word	0x000036b0


	//   ....[8]....
        /*0440*/ 	.word	0x000036c0


	//   ....[9]....
        /*0444*/ 	.word	0x000036e0


	//   ....[10]....
        /*0448*/ 	.word	0x00003700


	//   ....[11]....
        /*044c*/ 	.word	0x00003730


	//   ....[12]....
        /*0450*/ 	.word	0x00003790


	//   ....[13]....
        /*0454*/ 	.word	0x000037d0


	//   ....[14]....
        /*0458*/ 	.word	0x000037f0


	//   ....[15]....
        /*045c*/ 	.word	0x00003900


	//   ....[16]....
        /*0460*/ 	.word	0x00003930


	//   ....[17]....
        /*0464*/ 	.word	0x00003940


	//   ....[18]....
        /*0468*/ 	.word	0x00003960


	//   ....[19]....
        /*046c*/ 	.word	0x000039a0


	//   ....[20]....
        /*0470*/ 	.word	0x000039d0


	//   ....[21]....
        /*0474*/ 	.word	0x00003a10


	//   ....[22]....
        /*0478*/ 	.word	0x00003a30


	//   ....[23]....
        /*047c*/ 	.word	0x00003a50


	//   ....[24]....
        /*0480*/ 	.word	0x00003b40


	//   ....[25]....
        /*0484*/ 	.word	0x00003b70


	//   ....[26]....
        /*0488*/ 	.word	0x00003b80


	//   ....[27]....
        /*048c*/ 	.word	0x00003ba0


	//   ....[28]....
        /*0490*/ 	.word	0x00003be0


	//   ....[29]....
        /*0494*/ 	.word	0x00003c10


	//   ....[30]....
        /*0498*/ 	.word	0x00003c50


	//   ....[31]....
        /*049c*/ 	.word	0x00003c70


	//   ....[32]....
        /*04a0*/ 	.word	0x00003c90


	//   ....[33]....
        /*04a4*/ 	.word	0x00003d80


	//   ....[34]....
        /*04a8*/ 	.word	0x00003da0


	//   ....[35]....
        /*04ac*/ 	.word	0x00003db0


	//   ....[36]....
        /*04b0*/ 	.word	0x00003dd0


	//   ....[37]....
        /*04b4*/ 	.word	0x00003e10


	//   ....[38]....
        /*04b8*/ 	.word	0x00003e40


	//   ....[39]....
        /*04bc*/ 	.word	0x00003e80


	//   ....[40]....
        /*04c0*/ 	.word	0x00003ea0


	//   ....[41]....
        /*04c4*/ 	.word	0x00003ec0


	//   ....[42]....
        /*04c8*/ 	.word	0x00004070


	//   ....[43]....
        /*04cc*/ 	.word	0x00004090


	//   ....[44]....
        /*04d0*/ 	.word	0x000040a0


	//   ....[45]....
        /*04d4*/ 	.word	0x000040c0


	//   ....[46]....
        /*04d8*/ 	.word	0x00004100


	//   ....[47]....
        /*04dc*/ 	.word	0x00004130


	//   ....[48]....
        /*04e0*/ 	.word	0x00004170


	//   ....[49]....
        /*04e4*/ 	.word	0x00004190


	//   ....[50]....
        /*04e8*/ 	.word	0x000041b0


	//   ....[51]....
        /*04ec*/ 	.word	0x00004350


	//   ....[52]....
        /*04f0*/ 	.word	0x00004360


	//   ....[53]....
        /*04f4*/ 	.word	0x00004380


	//   ....[54]....
        /*04f8*/ 	.word	0x000043c0


	//   ....[55]....
        /*04fc*/ 	.word	0x000043f0


	//   ....[56]....
        /*0500*/ 	.word	0x00004430


	//   ....[57]....
        /*0504*/ 	.word	0x00004450


	//   ....[58]....
        /*0508*/ 	.word	0x00004470


	//   ....[59]....
        /*050c*/ 	.word	0x00004500


	//   ....[60]....
        /*0510*/ 	.word	0x000045f0


	//   ....[61]....
        /*0514*/ 	.word	0x00004600


	//   ....[62]....
        /*0518*/ 	.word	0x00004620


	//   ....[63]....
        /*051c*/ 	.word	0x00004660


	//   ....[64]....
        /*0520*/ 	.word	0x00004690


	//   ....[65]....
        /*0524*/ 	.word	0x000046d0


	//   ....[66]....
        /*0528*/ 	.word	0x000046f0


	//   ....[67]....
        /*052c*/ 	.word	0x00004710


	//   ....[68]....
        /*0530*/ 	.word	0x000047a0


	//   ....[69]....
        /*0534*/ 	.word	0x00004880


	//   ....[70]....
        /*0538*/ 	.word	0x000048a0


	//   ....[71]....
        /*053c*/ 	.word	0x000048b0


	//   ....[72]....
        /*0540*/ 	.word	0x000048d0


	//   ....[73]....
        /*0544*/ 	.word	0x00004910


	//   ....[74]....
        /*0548*/ 	.word	0x00004940


	//   ....[75]....
        /*054c*/ 	.word	0x00004980


	//   ....[76]....
        /*0550*/ 	.word	0x000049a0


	//   ....[77]....
        /*0554*/ 	.word	0x000049c0


	//   ....[78]....
        /*0558*/ 	.word	0x00004b20


	//   ....[79]....
        /*055c*/ 	.word	0x00004b40


	//   ....[80]....
        /*0560*/ 	.word	0x00004b50


	//   ....[81]....
        /*0564*/ 	.word	0x00004b70


	//   ....[82]....
        /*0568*/ 	.word	0x00004bb0


	//   ....[83]....
        /*056c*/ 	.word	0x00004be0


	//   ....[84]....
        /*0570*/ 	.word	0x00004c20


	//   ....[85]....
        /*0574*/ 	.word	0x00004c40


	//   ....[86]....
        /*0578*/ 	.word	0x00004c60


	//   ....[87]....
        /*057c*/ 	.word	0x00004dd0


	//   ....[88]....
        /*0580*/ 	.word	0x00004de0


	//   ....[89]....
        /*0584*/ 	.word	0x00004e10


	//   ....[90]....
        /*0588*/ 	.word	0x00004e30


	//   ....[91]....
        /*058c*/ 	.word	0x00004e80


	//   ....[92]....
        /*0590*/ 	.word	0x00004ea0


	//   ....[93]....
        /*0594*/ 	.word	0x00004ee0


	//   ....[94]....
        /*0598*/ 	.word	0x00004f00


	//   ....[95]....
        /*059c*/ 	.word	0x00004f70


	//   ....[96]....
        /*05a0*/ 	.word	0x00005070


	//   ....[97]....
        /*05a4*/ 	.word	0x00005080


	//   ....[98]....
        /*05a8*/ 	.word	0x000050d0


	//   ....[99]....
        /*05ac*/ 	.word	0x00005100


	//   ....[100]....
        /*05b0*/ 	.word	0x00005130


	//   ....[101]....
        /*05b4*/ 	.word	0x00005160


	//   ....[102]....
        /*05b8*/ 	.word	0x00005190


	//   ....[103]....
        /*05bc*/ 	.word	0x000051c0


	//   ....[104]....
        /*05c0*/ 	.word	0x00005210


	//   ....[105]....
        /*05c4*/ 	.word	0x00005300


	//   ....[106]....
        /*05c8*/ 	.word	0x00005320


	//   ....[107]....
        /*05cc*/ 	.word	0x00005330


	//   ....[108]....
        /*05d0*/ 	.word	0x00005380


	//   ....[109]....
        /*05d4*/ 	.word	0x000053b0


	//   ....[110]....
        /*05d8*/ 	.word	0x000053e0


	//   ....[111]....
        /*05dc*/ 	.word	0x00005410


	//   ....[112]....
        /*05e0*/ 	.word	0x00005440


	//   ....[113]....
        /*05e4*/ 	.word	0x00005470


	//   ....[114]....
        /*05e8*/ 	.word	0x000055b0


	//   ....[115]....
        /*05ec*/ 	.word	0x000055d0


	//   ....[116]....
        /*05f0*/ 	.word	0x000055e0


	//   ....[117]....
        /*05f4*/ 	.word	0x00005630


	//   ....[118]....
        /*05f8*/ 	.word	0x00005660


	//   ....[119]....
        /*05fc*/ 	.word	0x00005690


	//   ....[120]....
        /*0600*/ 	.word	0x000056c0


	//   ....[121]....
        /*0604*/ 	.word	0x000056f0


	//   ....[122]....
        /*0608*/ 	.word	0x00005720


	//   ....[123]....
        /*060c*/ 	.word	0x00005830


	//   ....[124]....
        /*0610*/ 	.word	0x00005880


	//   ....[125]....
        /*0614*/ 	.word	0x00005890


	//   ....[126]....
        /*0618*/ 	.word	0x000058e0


	//   ....[127]....
        /*061c*/ 	.word	0x00005910


	//   ....[128]....
        /*0620*/ 	.word	0x00005940


	//   ....[129]....
        /*0624*/ 	.word	0x00005970


	//   ....[130]....
        /*0628*/ 	.word	0x000059a0


	//   ....[131]....
        /*062c*/ 	.word	0x000059d0


	//   ....[132]....
        /*0630*/ 	.word	0x00005ad0


	//   ....[133]....
        /*0634*/ 	.word	0x00005b30


	//   ....[134]....
        /*0638*/ 	.word	0x00005b40


	//   ....[135]....
        /*063c*/ 	.word	0x00005b70


	//   ....[136]....
        /*0640*/ 	.word	0x00005b90


	//   ....[137]....
        /*0644*/ 	.word	0x00005be0


	//   ....[138]....
        /*0648*/ 	.word	0x00005c10


	//   ....[139]....
        /*064c*/ 	.word	0x00005c60


	//   ....[140]....
        /*0650*/ 	.word	0x00005c90


	//   ....[141]....
        /*0654*/ 	.word	0x00005d40


	//   ....[142]....
        /*0658*/ 	.word	0x00006230


	//   ....[143]....
        /*065c*/ 	.word	0x00006590


	//   ....[144]....
        /*0660*/ 	.word	0x000066d0


	//   ....[145]....
        /*0664*/ 	.word	0x00006810


	//   ....[146]....
        /*0668*/ 	.word	0x00006950


	//   ....[147]....
        /*066c*/ 	.word	0x00006a90


	//   ....[148]....
        /*0670*/ 	.word	0x00006bd0


	//   ....[149]....
        /*0674*/ 	.word	0x00006d10


	//   ....[150]....
        /*0678*/ 	.word	0x00006e50


	//   ....[151]....
        /*067c*/ 	.word	0x00006f90


	//   ....[152]....
        /*0680*/ 	.word	0x000070d0


	//   ....[153]....
        /*0684*/ 	.word	0x00007210


	//   ....[154]....
        /*0688*/ 	.word	0x00007350


	//   ....[155]....
        /*068c*/ 	.word	0x00007490


	//   ....[156]....
        /*0690*/ 	.word	0x000075d0


	//   ....[157]....
        /*0694*/ 	.word	0x00007710


	//   ....[158]....
        /*0698*/ 	.word	0x00007960


	//   ....[159]....
        /*069c*/ 	.word	0x00007b10


	//   ....[160]....
        /*06a0*/ 	.word	0x00007cc0


	//   ....[161]....
        /*06a4*/ 	.word	0x00007e70


	//   ....[162]....
        /*06a8*/ 	.word	0x00008020


	//   ....[163]....
        /*06ac*/ 	.word	0x000081d0


	//   ....[164]....
        /*06b0*/ 	.word	0x00008380


	//   ....[165]....
        /*06b4*/ 	.word	0x00008530


	//   ....[166]....
        /*06b8*/ 	.word	0x000086e0


	//   ....[167]....
        /*06bc*/ 	.word	0x00008890


	//   ....[168]....
        /*06c0*/ 	.word	0x00008a30


	//   ....[169]....
        /*06c4*/ 	.word	0x00008bc0


	//   ....[170]....
        /*06c8*/ 	.word	0x00008d50


	//   ....[171]....
        /*06cc*/ 	.word	0x00008ee0


	//   ....[172]....
        /*06d0*/ 	.word	0x00009070


	//   ....[173]....
        /*06d4*/ 	.word	0x00009e70


	//   ....[174]....
        /*06d8*/ 	.word	0x00009ef0


	//   ....[175]....
        /*06dc*/ 	.word	0x00009f70


	//   ....[176]....
        /*06e0*/ 	.word	0x0000a000


	//   ....[177]....
        /*06e4*/ 	.word	0x0000a090


	//   ....[178]....
        /*06e8*/ 	.word	0x0000a110


	//   ....[179]....
        /*06ec*/ 	.word	0x0000a1a0


	//   ....[180]....
        /*06f0*/ 	.word	0x0000a220


	//   ....[181]....
        /*06f4*/ 	.word	0x0000a2b0


	//   ....[182]....
        /*06f8*/ 	.word	0x0000a340


	//   ....[183]....
        /*06fc*/ 	.word	0x0000a3d0


	//   ....[184]....
        /*0700*/ 	.word	0x0000a460


	//   ....[185]....
        /*0704*/ 	.word	0x0000a4f0


	//   ....[186]....
        /*0708*/ 	.word	0x0000a580


	//   ....[187]....
        /*070c*/ 	.word	0x0000a600


	//   ....[188]....
        /*0710*/ 	.word	0x0000a7e0


	//   ....[189]....
        /*0714*/ 	.word	0x0000a8e0


	//   ....[190]....
        /*0718*/ 	.word	0x0000a9e0


	//   ....[191]....
        /*071c*/ 	.word	0x0000aae0


	//   ....[192]....
        /*0720*/ 	.word	0x0000abe0


	//   ....[193]....
        /*0724*/ 	.word	0x0000ace0


	//   ....[194]....
        /*0728*/ 	.word	0x0000ade0


	//   ....[195]....
        /*072c*/ 	.word	0x0000aee0


	//   ....[196]....
        /*0730*/ 	.word	0x0000b030


	//   ....[197]....
        /*0734*/ 	.word	0x0000b100


	//   ....[198]....
        /*0738*/ 	.word	0x0000b1d0


	//   ....[199]....
        /*073c*/ 	.word	0x0000b2a0


	//   ....[200]....
        /*0740*/ 	.word	0x0000b370


	//   ....[201]....
        /*0744*/ 	.word	0x0000b440


	//   ....[202]....
        /*0748*/ 	.word	0x0000b4e0


	//   ....[203]....
        /*074c*/ 	.word	0x0000b550


	//   ....[204]....
        /*0750*/ 	.word	0x0000b5c0


	//   ....[205]....
        /*0754*/ 	.word	0x0000b630


	//   ....[206]....
        /*0758*/ 	.word	0x0000b6a0


	//   ....[207]....
        /*075c*/ 	.word	0x0000b710


	//----- nvinfo : EIATTR_VRC_CTA_INIT_COUNT
	.align		4
.L_711:
        /*0760*/ 	.byte	0x02, 0x4a
	.zero		1
	.zero		1


	//----- nvinfo : EIATTR_EXIT_INSTR_OFFSETS
	.align		4
        /*0764*/ 	.byte	0x04, 0x1c
        /*0766*/ 	.short	(.L_713 - .L_712)


	//   ....[0]....
.L_712:
        /*0768*/ 	.word	0x00002c30


	//   ....[1]....
        /*076c*/ 	.word	0x00002f30


	//   ....[2]....
        /*0770*/ 	.word	0x00002f50


	//   ....[3]....
        /*0774*/ 	.word	0x0000a610


	//   ....[4]....
        /*0778*/ 	.word	0x0000b4f0


	//----- nvinfo : EIATTR_MAX_THREADS
	.align		4
.L_713:
        /*077c*/ 	.byte	0x04, 0x05
        /*077e*/ 	.short	(.L_715 - .L_714)
.L_714:
        /*0780*/ 	.word	0x00000180
        /*0784*/ 	.word	0x00000001
        /*0788*/ 	.word	0x00000001


	//----- nvinfo : EIATTR_CRS_STACK_SIZE
	.align		4
.L_715:
        /*078c*/ 	.byte	0x04, 0x1e
        /*078e*/ 	.short	(.L_717 - .L_716)
.L_716:
        /*0790*/ 	.word	0x00000000


	//----- nvinfo : EIATTR_CBANK_PARAM_SIZE
	.align		4
.L_717:
        /*0794*/ 	.byte	0x03, 0x19
        /*0796*/ 	.short	0x004d


	//----- nvinfo : EIATTR_PARAM_CBANK
	.align		4
        /*0798*/ 	.byte	0x04, 0x0a
        /*079a*/ 	.short	(.L_719 - .L_718)
	.align		4
.L_718:
        /*079c*/ 	.word	index@(.nv.constant0._ZN3cub18CUB_300001_SM_10006detail10radix_sort29DeviceRadixSortOnesweepKernelINS1_5radix10policy_hubIdjyE10Policy1000ELNS0_9SortOrderE1EdjyiiNS1_21identity_decomposer_tEEEvPT5_SB_PT3_PKSC_PT1_PKSG_PT2_PKSK_T4_iiT6_)
        /*07a0*/ 	.short	0x0380
        /*07a2*/ 	.short	0x004d


	//----- nvinfo : EIATTR_SW_WAR
	.align		4
.L_719:
        /*07a4*/ 	.byte	0x04, 0x36
        /*07a6*/ 	.short	(.L_721 - .L_720)
.L_720:
        /*07a8*/ 	.word	0x00000008
.L_721:


//--------------------- .nv.info._ZN3cub18CUB_300001_SM_10006detail10radix_sort30DeviceRadixSortHistogramKernelINS1_5radix10policy_hubIdjyE10Policy1000ELNS0_9SortOrderE1EdyNS1_21identity_decomposer_tEEEvPT2_PKT1_SA_iiT3_ --------------------------
	.section	.nv.info._ZN3cub18CUB_300001_SM_10006detail10radix_sort30DeviceRadixSortHistogramKernelINS1_5radix10policy_hubIdjyE10Policy1000ELNS0_9SortOrderE1EdyNS1_21identity_decomposer_tEEEvPT2_PKT1_SA_iiT3_,"",@"SHT_CUDA_INFO"
	.sectionflags	@""
	.align	4


	//----- nvinfo : EIATTR_CUDA_API_VERSION
	.align		4
        /*0000*/ 	.byte	0x04, 0x37
        /*0002*/ 	.short	(.L_723 - .L_722)
.L_722:
        /*0004*/ 	.word	0x00000082


	//----- nvinfo : EIATTR_KPARAM_INFO
	.align		4
.L_723:
        /*0008*/ 	.byte	0x04, 0x17
        /*000a*/ 	.short	(.L_725 - .L_724)
.L_724:
        /*000c*/ 	.word	0x00000000
        /*0010*/ 	.short	0x0005
        /*0012*/ 	.short	0x0020
        /*0014*/ 	.byte	0x00, 0xf0, 0x05, 0x00


	//----- nvinfo : EIATTR_KPARAM_INFO
	.align		4
.L_725:
        /*0018*/ 	.byte	0x04, 0x17
        /*001a*/ 	.short	(.L_727 - .L_726)
.L_726:
        /*001c*/ 	.word	0x00000000
        /*0020*/ 	.short	0x0004
        /*0022*/ 	.short	0x001c
        /*0024*/ 	.byte	0x00, 0xf0, 0x11, 0x00


	//----- nvinfo : EIATTR_KPARAM_INFO
	.align		4
.L_727:
        /*0028*/ 	.byte	0x04, 0x17
        /*002a*/ 	.short	(.L_729 - .L_728)
.L_728:
        /*002c*/ 	.word	0x00000000
        /*0030*/ 	.short	0x0003
        /*0032*/ 	.short	0x0018
        /*0034*/ 	.byte	0x00, 0xf0, 0x11, 0x00


	//----- nvinfo : EIATTR_KPARAM_INFO
	.align		4
.L_729:
        /*0038*/ 	.byte	0x04, 0x17
        /*003a*/ 	.short	(.L_731 - .L_730)
.L_730:
        /*003c*/ 	.word	0x00000000
        /*0040*/ 	.short	0x0002
        /*0042*/ 	.short	0x0010
        /*0044*/ 	.byte	0x00, 0xf0, 0x21, 0x00


	//----- nvinfo : EIATTR_KPARAM_INFO
	.align		4
.L_731:
        /*0048*/ 	.byte	0x04, 0x17
        /*004a*/ 	.short	(.L_733 - .L_732)
.L_732:
        /*004c*/ 	.word	0x00000000
        /*0050*/ 	.short	0x0001
        /*0052*/ 	.short	0x0008
        /*0054*/ 	.byte	0x00, 0xf5, 0x21, 0x00


	//----- nvinfo : EIATTR_KPARAM_INFO
	.align		4
.L_733:
        /*0058*/ 	.byte	0x04, 0x17
        /*005a*/ 	.short	(.L_735 - .L_734)
.L_734:
        /*005c*/ 	.word	0x00000000
        /*0060*/ 	.short	0x0000
        /*0062*/ 	.short	0x0000
        /*0064*/ 	.byte	0x00, 0xf5, 0x21, 0x00


	//----- nvinfo : EIATTR_SPARSE_MMA_MASK
	.align		4
.L_735:
        /*0068*/ 	.byte	0x03, 0x50
        /*006a*/ 	.short	0x0000


	//----- nvinfo : EIATTR_MAXREG_COUNT
	.align		4
        /*006c*/ 	.byte	0x03, 0x1b
        /*006e*/ 	.short	0x00ff


	//----- nvinfo : EIATTR_NUM_BARRIERS
	.align		4
        /*0070*/ 	.byte	0x02, 0x4c
        /*0072*/ 	.byte	0x01
	.zero		1


	//----- nvinfo : EIATTR_MERCURY_ISA_VERSION
	.align		4
        /*0074*/ 	.byte	0x03, 0x5f
        /*0076*/ 	.short	0x0101


	//----- nvinfo : EIATTR_VRC_CTA_INIT_COUNT
	.align		4
        /*0078*/ 	.byte	0x02, 0x4a
	.zero		1
	.zero		1


	//----- nvinfo : EIATTR_EXIT_INSTR_OFFSETS
	.align		4
        /*007c*/ 	.byte	0x04, 0x1c
        /*007e*/ 	.short	(.L_737 - .L_736)


	//   ....[0]....
.L_736:
        /*0080*/ 	.word	0x00000040


	//   ....[1]....
        /*0084*/ 	.word	0x000038b0


	//----- nvinfo : EIATTR_MAX_THREADS
	.align		4
.L_737:
        /*0088*/ 	.byte	0x04, 0x05
        /*008a*/ 	.short	(.L_739 - .L_738)
.L_738:
        /*008c*/ 	.word	0x00000080
        /*0090*/ 	.word	0x00000001
        /*0094*/ 	.word	0x00000001


	//----- nvinfo : EIATTR_CRS_STACK_SIZE
	.align		4
.L_739:
        /*0098*/ 	.byte	0x04, 0x1e
        /*009a*/ 	.short	(.L_741 - .L_740)
.L_740:
        /*009c*/ 	.word	0x00000000


	//----- nvinfo : EIATTR_CBANK_PARAM_SIZE
	.align		4
.L_741:
        /*00a0*/ 	.byte	0x03, 0x19
        /*00a2*/ 	.short	0x0021


	//----- nvinfo : EIATTR_PARAM_CBANK
	.align		4
        /*00a4*/ 	.byte	0x04, 0x0a
        /*00a6*/ 	.short	(.L_743 - .L_742)
	.align		4
.L_742:
        /*00a8*/ 	.word	index@(.nv.constant0._ZN3cub18CUB_300001_SM_10006detail10radix_sort30DeviceRadixSortHistogramKernelINS1_5radix10policy_hubIdjyE10Policy1000ELNS0_9SortOrderE1EdyNS1_21identity_decomposer_tEEEvPT2_PKT1_SA_iiT3_)
        /*00ac*/ 	.short	0x0380
        /*00ae*/ 	.short	0x0021


	//----- nvinfo : EIATTR_SW_WAR
	.align		4
.L_743:
        /*00b0*/ 	.byte	0x04, 0x36
        /*00b2*/ 	.short	(.L_745 - .L_744)
.L_744:
        /*00b4*/ 	.word	0x00000008
.L_745:


//--------------------- .nv.info._ZN3cub18CUB_300001_SM_10006detail10radix_sort31DeviceRadixSortSingleTileKernelINS1_5radix10policy_hubIdjyE10Policy1000ELNS0_9SortOrderE1EdjyNS1_21identity_decomposer_tEEEvPKT1_PSA_PKT2_PSE_T3_iiT4_ --------------------------
	.section	.nv.info._ZN3cub18CUB_300001_SM_10006detail10radix_sort31DeviceRadixSortSingleTileKernelINS1_5radix10policy_hubIdjyE10Policy1000ELNS0_9SortOrderE1EdjyNS1_21identity_decomposer_tEEEvPKT1_PSA_PKT2_PSE_T3_iiT4_,"",@"SHT_CUDA_INFO"
	.sectionflags	@""
	.align	4


	//----- nvinfo : EIATTR_CUDA_API_VERSION
	.align		4
        /*0000*/ 	.byte	0x04, 0x37
        /*0002*/ 	.short	(.L_747 - .L_746)
.L_746:
        /*0004*/ 	.word	0x00000082


	//----- nvinfo : EIATTR_KPARAM_INFO
	.align		4
.L_747:
        /*0008*/ 	.byte	0x04, 0x17
        /*000a*/ 	.short	(.L_749 - .L_748)
.L_748:
        /*000c*/ 	.word	0x00000000
        /*0010*/ 	.short	0x0007
        /*0012*/ 	.short	0x0030
        /*0014*/ 	.byte	0x00, 0xf0, 0x05, 0x00


	//----- nvinfo : EIATTR_KPARAM_INFO
	.align		4
.L_749:
        /*0018*/ 	.byte	0x04, 0x17
        /*001a*/ 	.short	(.L_751 - .L_750)
.L_750:
        /*001c*/ 	.word	0x00000000
        /*0020*/ 	.short	0x0006
        /*0022*/ 	.short	0x002c
        /*0024*/ 	.byte	0x00, 0xf0, 0x11, 0x00


	//----- nvinfo : EIATTR_KPARAM_INFO
	.align		4
.L_751:
        /*0028*/ 	.byte	0x04, 0x17
        /*002a*/ 	.short	(.L_753 - .L_752)
.L_752:
        /*002c*/ 	.word	0x00000000
        /*0030*/ 	.short	0x0005
        /*0032*/ 	.short	0x0028
        /*0034*/ 	.byte	0x00, 0xf0, 0x11, 0x00


	//----- nvinfo : EIATTR_KPARAM_INFO
	.align		4
.L_753:
        /*0038*/ 	.byte	0x04, 0x17
        /*003a*/ 	.short	(.L_755 - .L_754)
.L_754:
        /*003c*/ 	.word	0x00000000
        /*0040*/ 	.short	0x0004
        /*0042*/ 	.short	0x0020
        /*0044*/ 	.byte	0x00, 0xf0, 0x21, 0x00


	//----- nvinfo : EIATTR_KPARAM_INFO
	.align		4
.L_755:
        /*0048*/ 	.byte	0x04, 0x17
        /*004a*/ 	.short	(.L_757 - .L_756)
.L_756:
        /*004c*/ 	.word	0x00000000
        /*0050*/ 	.short	0x0003
        /*0052*/ 	.short	0x0018
        /*0054*/ 	.byte	0x00, 0xf5, 0x21, 0x00


	//----- nvinfo : EIATTR_KPARAM_INFO
	.align		4
.L_757:
        /*0058*/ 	.byte	0x04, 0x17
        /*005a*/ 	.short	(.L_759 - .L_758)
.L_758:
        /*005c*/ 	.word	0x00000000
        /*0060*/ 	.short	0x0002
        /*0062*/ 	.short	0x0010
        /*0064*/ 	.byte	0x00, 0xf5, 0x21, 0x00


	//----- nvinfo : EIATTR_KPARAM_INFO
	.align		4
.L_759:
        /*0068*/ 	.byte	0x04, 0x17
        /*006a*/ 	.short	(.L_761 - .L_760)
.L_760:
        /*006c*/ 	.word	0x00000000
        /*0070*/ 	.short	0x0001
        /*0072*/ 	.short	0x0008
        /*0074*/ 	.byte	0x00, 0xf5, 0x21, 0x00


	//----- nvinfo : EIATTR_KPARAM_INFO
	.align		4
.L_761:
        /*0078*/ 	.byte	0x04, 0x17
        /*007a*/ 	.short	(.L_763 - .L_762)
.L_762:
        /*007c*/ 	.word	0x00000000
        /*0080*/ 	.short	0x0000
        /*0082*/ 	.short	0x0000
        /*0084*/ 	.byte	0x00, 0xf5, 0x21, 0x00


	//----- nvinfo : EIATTR_SPARSE_MMA_MASK
	.align		4
.L_763:
        /*0088*/ 	.byte	0x03, 0x50
        /*008a*/ 	.short	0x0000


	//----- nvinfo : EIATTR_MAXREG_COUNT
	.align		4
        /*008c*/ 	.byte	0x03, 0x1b
        /*008e*/ 	.short	0x00ff


	//----- nvinfo : EIATTR_NUM_BARRIERS
	.align		4
        /*0090*/ 	.byte	0x02, 0x4c
        /*0092*/ 	.byte	0x01
	.zero		1


	//----- nvinfo : EIATTR_MERCURY_ISA_VERSION
	.align		4
        /*0094*/ 	.byte	0x03, 0x5f
        /*0096*/ 	.short	0x0101


	//----- nvinfo : EIATTR_COOP_GROUP_MASK_REGIDS
	.align		4
        /*0098*/ 	.byte	0x04, 0x29
        /*009a*/ 	.short	(.L_765 - .L_764)


	//   ....[0]....
.L_764:
        /*009c*/ 	.word	0xffffffff


	//   ....[1]....
        /*00a0*/ 	.word	0xffffffff


	//   ....[2]....
        /*00a4*/ 	.word	0xffffffff


	//   ....[3]....
        /*00a8*/ 	.word	0xffffffff


	//   ....[4]....
        /*00ac*/ 	.word	0xffffffff


	//----- nvinfo : EIATTR_COOP_GROUP_INSTR_OFFSETS
	.align		4
.L_765:
        /*00b0*/ 	.byte	0x04, 0x28
        /*00b2*/ 	.short	(.L_767 - .L_766)


	//   ....[0]....
.L_766:
        /*00b4*/ 	.word	0x000017b0


	//   ....[1]....
        /*00b8*/ 	.word	0x000017d0


	//   ....[2]....
        /*00bc*/ 	.word	0x000017f0


	//   ....[3]....
        /*00c0*/ 	.word	0x00001810


	//   ....[4]....
        /*00c4*/ 	.word	0x00001830


	//----- nvinfo : EIATTR_VRC_CTA_INIT_COUNT
	.align		4
.L_767:
        /*00c8*/ 	.byte	0x02, 0x4a
	.zero		1
	.zero		1


	//----- nvinfo : EIATTR_EXIT_INSTR_OFFSETS
	.align		4
        /*00cc*/ 	.byte	0x04, 0x1c
        /*00ce*/ 	.short	(.L_769 - .L_768)


	//   ....[0]....
.L_768:
        /*00d0*/ 	.word	0x00002fe0


	//   ....[1]....
        /*00d4*/ 	.word	0x00003080


	//----- nvinfo : EIATTR_MAX_THREADS
	.align		4
.L_769:
        /*00d8*/ 	.byte	0x04, 0x05
        /*00da*/ 	.short	(.L_771 - .L_770)
.L_770:
        /*00dc*/ 	.word	0x00000100
        /*00e0*/ 	.word	0x00000001
        /*00e4*/ 	.word	0x00000001


	//----- nvinfo : EIATTR_CRS_STACK_SIZE
	.align		4
.L_771:
        /*00e8*/ 	.byte	0x04, 0x1e
        /*00ea*/ 	.short	(.L_773 - .L_772)
.L_772:
        /*00ec*/ 	.word	0x00000000


	//----- nvinfo : EIATTR_CBANK_PARAM_SIZE
	.align		4
.L_773:
        /*00f0*/ 	.byte	0x03, 0x19
        /*00f2*/ 	.short	0x0031


	//----- nvinfo : EIATTR_PARAM_CBANK
	.align		4
        /*00f4*/ 	.byte	0x04, 0x0a
        /*00f6*/ 	.short	(.L_775 - .L_774)
	.align		4
.L_774:
        /*00f8*/ 	.word	index@(.nv.constant0._ZN3cub18CUB_300001_SM_10006detail10radix_sort31DeviceRadixSortSingleTileKernelINS1_5radix10policy_hubIdjyE10Policy1000ELNS0_9SortOrderE1EdjyNS1_21identity_decomposer_tEEEvPKT1_PSA_PKT2_PSE_T3_iiT4_)
        /*00fc*/ 	.short	0x0380
        /*00fe*/ 	.short	0x0031


	//----- nvinfo : EIATTR_SW_WAR
	.align		4
.L_775:
        /*0100*/ 	.byte	0x04, 0x36
        /*0102*/ 	.short	(.L_777 - .L_776)
.L_776:
        /*0104*/ 	.word	0x00000008
.L_777:


//--------------------- .nv.info._ZN3cub18CUB_300001_SM_10006detail10radix_sort29DeviceRadixSortOnesweepKernelINS1_5radix10policy_hubIdjyE10Policy1000ELNS0_9SortOrderE0EdjyiiNS1_21identity_decomposer_tEEEvPT5_SB_PT3_PKSC_PT1_PKSG_PT2_PKSK_T4_iiT6_ --------------------------
	.section	.nv.info._ZN3cub18CUB_300001_SM_10006detail10radix_sort29DeviceRadixSortOnesweepKernelINS1_5radix10policy_hubIdjyE10Policy1000ELNS0_9SortOrderE0EdjyiiNS1_21identity_decomposer_tEEEvPT5_SB_PT3_PKSC_PT1_PKSG_PT2_PKSK_T4_iiT6_,"",@"SHT_CUDA_INFO"
	.sectionflags	@""
	.align	4


	//----- nvinfo : EIATTR_CUDA_API_VERSION
	.align		4
        /*0000*/ 	.byte	0x04, 0x37
        /*0002*/ 	.short	(.L_779 - .L_778)
.L_778:
        /*0004*/ 	.word	0x00000082


	//----- nvinfo : EIATTR_KPARAM_INFO
	.align		4
.L_779:
        /*0008*/ 	.byte	0x04, 0x17
        /*000a*/ 	.short	(.L_781 - .L_780)
.L_780:
        /*000c*/ 	.word	0x00000000
        /*0010*/ 	.short	0x000b
        /*0012*/ 	.short	0x004c
        /*0014*/ 	.byte	0x00, 0xf0, 0x05, 0x00


	//----- nvinfo : EIATTR_KPARAM_INFO
	.align		4
.L_781:
        /*0018*/ 	.byte	0x04, 0x17
        /*001a*/ 	.short	(.L_783 - .L_782)
.L_782:
        /*001c*/ 	.word	0x00000000
        /*0020*/ 	.short	0x000a
        /*0022*/ 	.short	0x0048
        /*0024*/ 	.byte	0x00, 0xf0, 0x11, 0x00


	//----- nvinfo : EIATTR_KPARAM_INFO
	.align		4
.L_783:
        /*0028*/ 	.byte	0x04, 0x17
        /*002a*/ 	.short	(.L_785 - .L_784)
.L_784:
        /*002c*/ 	.word	0x00000000
        /*0030*/ 	.short	0x0009
        /*0032*/ 	.short	0x0044
        /*0034*/ 	.byte	0x00, 0xf0, 0x11, 0x00


	//----- nvinfo : EIATTR_KPARAM_INFO
	.align		4
.L_785:
        /*0038*/ 	.byte	0x04, 0x17
        /*003a*/ 	.short	(.L_787 - .L_786)
.L_786:
        /*003c*/ 	.word	0x00000000
        /*0040*/ 	.short	0x0008
        /*0042*/ 	.short	0x0040
        /*0044*/ 	.byte	0x00, 0xf0, 0x11, 0x00


	//----- nvinfo : EIATTR_KPARAM_INFO
	.align		4
.L_787:
        /*0048*/ 	.byte	0x04, 0x17
        /*004a*/ 	.short	(.L_789 - .L_788)
.L_788:
        /*004c*/ 	.word	0x00000000
        /*0050*/ 	.short	0x0007
        /*0052*/ 	.short	0x0038
        /*0054*/ 	.byte	0x00, 0xf5, 0x21, 0x00


	//----- nvinfo : EIATTR_KPARAM_INFO
	.align		4
.L_789:
        /*0058*/ 	.byte	0x04, 0x17
        /*005a*/ 	.short	(.L_791 - .L_790)
.L_790:
        /*005c*/ 	.word	0x00000000
        /*0060*/ 	.short	0x0006
        /*0062*/ 	.short	0x0030
        /*0064*/ 	.byte	0x00, 0xf5, 0x21, 0x00


	//----- nvinfo : EIATTR_KPARAM_INFO
	.align		4
.L_791:
        /*0068*/ 	.byte	0x04, 0x17
        /*006a*/ 	.short	(.L_793 - .L_792)
.L_792:
        /*006c*/ 	.word	0x00000000
        /*0070*/ 	.short	0x0005
        /*0072*/ 	.short	0x0028
        /*0074*/ 	.byte	0x00, 0xf5, 0x21, 0x00


	//----- nvinfo : EIATTR_KPARAM_INFO
	.align		4
.L_793:
        /*0078*/ 	.byte	0x04, 0x17
        /*007a*/ 	.short	(.L_795 - .L_794)
.L_794:
        /*007c*/ 	.word	0x00000000
        /*0080*/ 	.short	0x0004
        /*0082*/ 	.short	0x0020
        /*0084*/ 	.byte	0x00, 0xf5, 0x21, 0x00


	//----- nvinfo : EIATTR_KPARAM_INFO
	.align		4
.L_795:
        /*0088*/ 	.byte	0x04, 0x17
        /*008a*/ 	.short	(.L_797 - .L_796)
.L_796:
        /*008c*/ 	.word	0x00000000
        /*0090*/ 	.short	0x0003
        /*0092*/ 	.short	0x0018
        /*0094*/ 	.byte	0x00, 0xf5, 0x21, 0x00


	//----- nvinfo : EIATTR_KPARAM_INFO
	.align		4
.L_797:
        /*0098*/ 	.byte	0x04, 0x17
        /*009a*/ 	.short	(.L_799 - .L_798)
.L_798:
        /*009c*/ 	.word	0x00000000
        /*00a0*/ 	.short	0x0002
        /*00a2*/ 	.short	0x0010
        /*00a4*/ 	.byte	0x00, 0xf5, 0x21, 0x00


	//----- nvinfo : EIATTR_KPARAM_INFO
	.align		4
.L_799:
        /*00a8*/ 	.byte	0x04, 0x17
        /*00aa*/ 	.short	(.L_801 - .L_800)
.L_800:
        /*00ac*/ 	.word	0x00000000
        /*00b0*/ 	.short	0x0001
        /*00b2*/ 	.short	0x0008
        /*00b4*/ 	.byte	0x00, 0xf5, 0x21, 0x00


	//----- nvinfo : EIATTR_KPARAM_INFO
	.align		4
.L_801:
        /*00b8*/ 	.byte	0x04, 0x17
        /*00ba*/ 	.short	(.L_803 - .L_802)
.L_802:
        /*00bc*/ 	.word	0x00000000
        /*00c0*/ 	.short	0x0000
        /*00c2*/ 	.short	0x0000
        /*00c4*/ 	.byte	0x00, 0xf5, 0x21, 0x00


	//----- nvinfo : EIATTR_SPARSE_MMA_MASK
	.align		4
.L_803:
        /*00c8*/ 	.byte	0x03, 0x50
        /*00ca*/ 	.short	0x0000


	//----- nvinfo : EIATTR_MAXREG_COUNT
	.align		4
        /*00cc*/ 	.byte	0x03, 0x1b
        /*00ce*/ 	.short	0x00a8


	//----- nvinfo : EIATTR_NUM_BARRIERS
	.align		4
        /*00d0*/ 	.byte	0x02, 0x4c
        /*00d2*/ 	.byte	0x01
	.zero		1


	//----- nvinfo : EIATTR_MERCURY_ISA_VERSION
	.align		4
        /*00d4*/ 	.byte	0x03, 0x5f
        /*00d6*/ 	.short	0x0101


	//----- nvinfo : EIATTR_COOP_GROUP_MASK_REGIDS
	.align		4
        /*00d8*/ 	.byte	0x04, 0x29
        /*00da*/ 	.short	(.L_805 - .L_804)


	//   ....[0]....
.L_804:
        /*00dc*/ 	.word	0xffffffff


	//   ....[1]....
        /*00e0*/ 	.word	0x05000010


	//   ....[2]....
        /*00e4*/ 	.word	0xffffffff


	//   ....[3]....
        /*00e8*/ 	.word	0xffffffff


	//   ....[4]....
        /*00ec*/ 	.word	0xffffffff


	//   ....[5]....
        /*00f0*/ 	.word	0xffffffff


	//   ....[6]....
        /*00f4*/ 	.word	0xffffffff


	//   ....[7]....
        /*00f8*/ 	.word	0xffffffff


	//   ....[8]....
        /*00fc*/ 	.word	0xffffffff


	//   ....[9]....
        /*0100*/ 	.word	0xffffffff


	//   ....[10]....
        /*0104*/ 	.word	0xffffffff


	//   ....[11]....
        /*0108*/ 	.word	0xffffffff


	//   ....[12]....
        /*010c*/ 	.word	0xffffffff


	//   ....[13]....
        /*0110*/ 	.word	0xffffffff


	//   ....[14]....
        /*0114*/ 	.word	0xffffffff


	//   ....[15]....
        /*0118*/ 	.word	0xffffffff


	//   ....[16]....
        /*011c*/ 	.word	0xffffffff


	//   ....[17]....
        /*0120*/ 	.word	0xffffffff


	//   ....[18]....
        /*0124*/ 	.word	0xffffffff


	//   ....[19]....
        /*0128*/ 	.word	0xffffffff


	//   ....[20]....
        /*012c*/ 	.word	0xffffffff


	//   ....[21]....
        /*0130*/ 	.word	0xffffffff


	//   ....[22]....
        /*0134*/ 	.word	0xffffffff


	//   ....[23]....
        /*0138*/ 	.word	0xffffffff


	//   ....[24]....
        /*013c*/ 	.word	0xffffffff


	//   ....[25]....
        /*0140*/ 	.word	0xffffffff


	//   ....[26]....
        /*0144*/ 	.word	0xffffffff


	//   ....[27]....
        /*0148*/ 	.word	0xffffffff


	//   ....[28]....
        /*014c*/ 	.word	0xffffffff


	//   ....[29]....
        /*0150*/ 	.word	0xffffffff


	//   ....[30]....
        /*0154*/ 	.word	0xffffffff


	//   ....[31]....
        /*0158*/ 	.word	0xffffffff


	//   ....[32]....
        /*015c*/ 	.word	0xffffffff


	//   ....[33]....
        /*0160*/ 	.word	0xffffffff


	//   ....[34]....
        /*0164*/ 	.word	0xffffffff


	//   ....[35]....
        /*0168*/ 	.word	0xffffffff


	//   ....[36]....
        /*016c*/ 	.word	0xffffffff


	//   ....[37]....
        /*0170*/ 	.word	0xffffffff


	//   ....[38]....
        /*0174*/ 	.word	0xffffffff


	//   ....[39]....
        /*0178*/ 	.word	0xffffffff


	//   ....[40]....
        /*017c*/ 	.word	0xffffffff


	//   ....[41]....
        /*0180*/ 	.word	0xffffffff


	//   ....[42]....
        /*0184*/ 	.word	0xffffffff


	//   ....[43]....
        /*0188*/ 	.word	0xffffffff


	//   ....[44]....
        /*018c*/ 	.word	0xffffffff


	//   ....[45]....
        /*0190*/ 	.word	0xffffffff


	//   ....[46]....
        /*0194*/ 	.word	0xffffffff


	//   ....[47]....
        /*0198*/ 	.word	0xffffffff


	//   ....[48]....
        /*019c*/ 	.word	0xffffffff


	//   ....[49]....
        /*01a0*/ 	.word	0xffffffff


	//   ....[50]....
        /*01a4*/ 	.word	0xffffffff


	//   ....[51]....
        /*01a8*/ 	.word	0xffffffff


	//   ....[52]....
        /*01ac*/ 	.word	0xffffffff


	//   ....[53]....
        /*01b0*/ 	.word	0xffffffff


	//   ....[54]....
        /*01b4*/ 	.word	0xffffffff


	//   ....[55]....
        /*01b8*/ 	.word	0xffffffff


	//   ....[56]....
        /*01bc*/ 	.word	0xffffffff


	//   ....[57]....
        /*01c0*/ 	.word	0xffffffff


	//   ....[58]....
        /*01c4*/ 	.word	0xffffffff


	//   ....[59]....
        /*01c8*/ 	.word	0xffffffff


	//   ....[60]....
        /*01cc*/ 	.word	0xffffffff


	//   ....[61]....
        /*01d0*/ 	.word	0xffffffff


	//   ....[62]....
        /*01d4*/ 	.word	0xffffffff


	//   ....[63]....
        /*01d8*/ 	.word	0xffffffff


	//   ....[64]....
        /*01dc*/ 	.word	0xffffffff


	//   ....[65]....
        /*01e0*/ 	.word	0xffffffff


	//   ....[66]....
        /*01e4*/ 	.word	0xffffffff


	//   ....[67]....
        /*01e8*/ 	.word	0xffffffff


	//   ....[68]....
        /*01ec*/ 	.word	0xffffffff


	//   ....[69]....
        /*01f0*/ 	.word	0xffffffff


	//   ....[70]....
        /*01f4*/ 	.word	0xffffffff


	//   ....[71]....
        /*01f8*/ 	.word	0xffffffff


	//   ....[72]....
        /*01fc*/ 	.word	0xffffffff


	//   ....[73]....
        /*0200*/ 	.word	0xffffffff


	//   ....[74]....
        /*0204*/ 	.word	0xffffffff


	//   ....[75]....
        /*0208*/ 	.word	0xffffffff


	//   ....[76]....
        /*020c*/ 	.word	0xffffffff


	//   ....[77]....
        /*0210*/ 	.word	0xffffffff


	//   ....[78]....
        /*0214*/ 	.word	0xffffffff


	//   ....[79]....
        /*0218*/ 	.word	0xffffffff


	//   ....[80]....
        /*021c*/ 	.word	0xffffffff


	//   ....[81]....
        /*0220*/ 	.word	0xffffffff


	//   ....[82]....
        /*0224*/ 	.word	0xffffffff


	//   ....[83]....
        /*0228*/ 	.word	0xffffffff


	//   ....[84]....
        /*022c*/ 	.word	0xffffffff


	//   ....[85]....
        /*0230*/ 	.word	0xffffffff


	//   ....[86]....
        /*0234*/ 	.word	0xffffffff


	//   ....[87]....
        /*0238*/ 	.word	0xffffffff


	//   ....[88]....
        /*023c*/ 	.word	0xffffffff


	//   ....[89]....
        /*0240*/ 	.word	0xffffffff


	//   ....[90]....
        /*0244*/ 	.word	0xffffffff


	//   ....[91]....
        /*0248*/ 	.word	0xffffffff


	//   ....[92]....
        /*024c*/ 	.word	0xffffffff


	//   ....[93]....
        /*0250*/ 	.word	0xffffffff


	//   ....[94]....
        /*0254*/ 	.word	0xffffffff


	//   ....[95]....
        /*0258*/ 	.word	0xffffffff


	//   ....[96]....
        /*025c*/ 	.word	0xffffffff


	//   ....[97]....
        /*0260*/ 	.word	0xffffffff


	//   ....[98]....
        /*0264*/ 	.word	0xffffffff


	//   ....[99]....
        /*0268*/ 	.word	0xffffffff


	//   ....[100]....
        /*026c*/ 	.word	0xffffffff


	//   ....[101]....
        /*0270*/ 	.word	0xffffffff


	//   ....[102]....
        /*0274*/ 	.word	0xffffffff


	//   ....[103]....
        /*0278*/ 	.word	0xffffffff


	//   ....[104]....
        /*027c*/ 	.word	0xffffffff


	//   ....[105]....
        /*0280*/ 	.word	0xffffffff


	//   ....[106]....
        /*0284*/ 	.word	0xffffffff


	//   ....[107]....
        /*0288*/ 	.word	0xffffffff


	//   ....[108]....
        /*028c*/ 	.word	0xffffffff


	//   ....[109]....
        /*0290*/ 	.word	0xffffffff


	//   ....[110]....
        /*0294*/ 	.word	0xffffffff


	//   ....[111]....
        /*0298*/ 	.word	0xffffffff


	//   ....[112]....
        /*029c*/ 	.word	0xffffffff


	//   ....[113]....
        /*02a0*/ 	.word	0xffffffff


	//   ....[114]....
        /*02a4*/ 	.word	0xffffffff


	//   ....[115]....
        /*02a8*/ 	.word	0xffffffff


	//   ....[116]....
        /*02ac*/ 	.word	0xffffffff


	//   ....[117]....
        /*02b0*/ 	.word	0xffffffff


	//   ....[118]....
        /*02b4*/ 	.word	0xffffffff


	//   ....[119]....
        /*02b8*/ 	.word	0xffffffff


	//   ....[120]....
        /*02bc*/ 	.word	0xffffffff


	//   ....[121]....
        /*02c0*/ 	.word	0xffffffff


	//   ....[122]....
        /*02c4*/ 	.word	0xffffffff


	//   ....[123]....
        /*02c8*/ 	.word	0xffffffff


	//   ....[124]....
        /*02cc*/ 	.word	0xffffffff


	//   ....[125]....
        /*02d0*/ 	.word	0xffffffff


	//   ....[126]....
        /*02d4*/ 	.word	0xffffffff


	//   ....[127]....
        /*02d8*/ 	.word	0xffffffff


	//   ....[128]....
        /*02dc*/ 	.word	0xffffffff


	//   ....[129]....
        /*02e0*/ 	.word	0xffffffff


	//   ....[130]....
        /*02e4*/ 	.word	0xffffffff


	//   ....[131]....
        /*02e8*/ 	.word	0xffffffff


	//   ....[132]....
        /*02ec*/ 	.word	0xffffffff


	//   ....[133]....
        /*02f0*/ 	.word	0xffffffff


	//   ....[134]....
        /*02f4*/ 	.word	0xffffffff


	//   ....[135]....
        /*02f8*/ 	.word	0xffffffff


	//   ....[136]....
        /*02fc*/ 	.word	0xffffffff


	//   ....[137]....
        /*0300*/ 	.word	0xffffffff


	//   ....[138]....
        /*0304*/ 	.word	0xffffffff


	//   ....[139]....
        /*0308*/ 	.word	0xffffffff


	//   ....[140]....
        /*030c*/ 	.word	0xffffffff


	//   ....[141]....
        /*0310*/ 	.word	0xffffffff


	//   ....[142]....
        /*0314*/ 	.word	0x05000008


	//   ....[143]....
        /*0318*/ 	.word	0xffffffff


	//   ....[144]....
        /*031c*/ 	.word	0xffffffff


	//   ....[145]....
        /*0320*/ 	.word	0xffffffff


	//   ....[146]....
        /*0324*/ 	.word	0xffffffff


	//   ....[147]....
        /*0328*/ 	.word	0xffffffff


	//   ....[148]....
        /*032c*/ 	.word	0xffffffff


	//   ....[149]....
        /*0330*/ 	.word	0xffffffff


	//   ....[150]....
        /*0334*/ 	.word	0xffffffff


	//   ....[151]....
        /*0338*/ 	.word	0xffffffff


	//   ....[152]....
        /*033c*/ 	.word	0xffffffff


	//   ....[153]....
        /*0340*/ 	.word	0xffffffff


	//   ....[154]....
        /*0344*/ 	.word	0xffffffff


	//   ....[155]....
        /*0348*/ 	.word	0xffffffff


	//   ....[156]....
        /*034c*/ 	.word	0xffffffff


	//   ....[157]....
        /*0350*/ 	.word	0xffffffff


	//   ....[158]....
        /*0354*/ 	.word	0xffffffff


	//   ....[159]....
        /*0358*/ 	.word	0xffffffff


	//   ....[160]....
        /*035c*/ 	.word	0xffffffff


	//   ....[161]....
        /*0360*/ 	.word	0xffffffff


	//   ....[162]....
        /*0364*/ 	.word	0xffffffff


	//   ....[163]....
        /*0368*/ 	.word	0xffffffff


	//   ....[164]....
        /*036c*/ 	.word	0xffffffff


	//   ....[165]....
        /*0370*/ 	.word	0xffffffff


	//   ....[166]....
        /*0374*/ 	.word	0xffffffff


	//   ....[167]....
        /*0378*/ 	.word	0xffffffff


	//   ....[168]....
        /*037c*/ 	.word	0xffffffff


	//   ....[169]....
        /*0380*/ 	.word	0xffffffff


	//   ....[170]....
        /*0384*/ 	.word	0xffffffff


	//   ....[171]....
        /*0388*/ 	.word	0xffffffff


	//   ....[172]....
        /*038c*/ 	.word	0xffffffff


	//   ....[173]....
        /*0390*/ 	.word	0xffffffff


	//   ....[174]....
        /*0394*/ 	.word	0xffffffff


	//   ....[175]....
        /*0398*/ 	.word	0xffffffff


	//   ....[176]....
        /*039c*/ 	.word	0xffffffff


	//   ....[177]....
        /*03a0*/ 	.word	0xffffffff


	//   ....[178]....
        /*03a4*/ 	.word	0xffffffff


	//   ....[179]....
        /*03a8*/ 	.word	0xffffffff


	//   ....[180]....
        /*03ac*/ 	.word	0xffffffff


	//   ....[181]....
        /*03b0*/ 	.word	0xffffffff


	//   ....[182]....
        /*03b4*/ 	.word	0xffffffff


	//   ....[183]....
        /*03b8*/ 	.word	0xffffffff


	//   ....[184]....
        /*03bc*/ 	.word	0xffffffff


	//   ....[185]....
        /*03c0*/ 	.word	0xffffffff


	//   ....[186]....
        /*03c4*/ 	.word	0xffffffff


	//   ....[187]....
        /*03c8*/ 	.word	0xffffffff


	//   ....[188]....
        /*03cc*/ 	.word	0xffffffff


	//   ....[189]....
        /*03d0*/ 	.word	0xffffffff


	//   ....[190]....
        /*03d4*/ 	.word	0xffffffff


	//   ....[191]....
        /*03d8*/ 	.word	0xffffffff


	//   ....[192]....
        /*03dc*/ 	.word	0xffffffff


	//   ....[193]....
        /*03e0*/ 	.word	0xffffffff


	//   ....[194]....
        /*03e4*/ 	.word	0xffffffff


	//   ....[195]....
        /*03e8*/ 	.word	0xffffffff


	//   ....[196]....
        /*03ec*/ 	.word	0xffffffff


	//   ....[197]....
        /*03f0*/ 	.word	0xffffffff


	//   ....[198]....
        /*03f4*/ 	.word	0xffffffff


	//   ....[199]....
        /*03f8*/ 	.word	0xffffffff


	//   ....[200]....
        /*03fc*/ 	.word	0xffffffff


	//   ....[201]....
        /*0400*/ 	.word	0xffffffff


	//   ....[202]....
        /*0404*/ 	.word	0xffffffff


	//   ....[203]....
        /*0408*/ 	.word	0x05000049


	//   ....[204]....
        /*040c*/ 	.word	0x05000049


	//   ....[205]....
        /*0410*/ 	.word	0x05000049


	//   ....[206]....
        /*0414*/ 	.word	0x05000049


	//   ....[207]....
        /*0418*/ 	.word	0x05000049


	//----- nvinfo : EIATTR_COOP_GROUP_INSTR_OFFSETS
	.align		4
.L_805:
        /*041c*/ 	.byte	0x04, 0x28
        /*041e*/ 	.short	(.L_807 - .L_806)


	//   ....[0]....
.L_806:
        /*0420*/ 	.word	0x00001720


	//   ....[1]....
        /*0424*/ 	.word	0x00002090


	//   ....[2]....
        /*0428*/ 	.word	0x00003720


	//   ....[3]....
        /*042c*/ 	.word	0x00003740


	//   ....[4]....
        /*0430*/ 	.word	0x00003760


	//   ....[5]....
        /*0434*/ 	.word	0x00003780


	//   ....[6]....
        /*0438*/ 	.word	0x000037a0


	//   ....[7]....
        /*043c*/ 	.word	0x00003c30


	//   ....[8]....
        /*0440*/ 	.word	0x00003c40


	//   ....[9]....
        /*0444*/ 	.word	0x00003c60


	//   ....[10]....
        /*0448*/ 	.word	0x00003c80


	//   ....[11]....
        /*044c*/ 	.word	0x00003cd0


	//   ....[12]....
        /*0450*/ 	.word	0x00003d00


	//   ....[13]....
        /*0454*/ 	.word	0x00003d50


	//   ....[14]....
        /*0458*/ 	.word	0x00003d70


	//   ....[15]....
        /*045c*/ 	.word	0x00003e50


	//   ....[16]....
        /*0460*/ 	.word	0x00003e70


	//   ....[17]....
        /*0464*/ 	.word	0x00003e80


	//   ....[18]....
        /*0468*/ 	.word	0x00003ea0


	//   ....[19]....
        /*046c*/ 	.word	0x00003ee0


	//   ....[20]....
        /*0470*/ 	.word	0x00003f10


	//   ....[21]....
        /*0474*/ 	.word	0x00003f50


	//   ....[22]....
        /*0478*/ 	.word	0x00003f70


	//   ....[23]....
        /*047c*/ 	.word	0x00003f90


	//   ....[24]....
        /*0480*/ 	.word	0x000040a0


	//   ....[25]....
        /*0484*/ 	.word	0x000040b0


	//   ....[26]....
        /*0488*/ 	.word	0x000040e0


	//   ....[27]....
        /*048c*/ 	.word	0x00004100


	//   ....[28]....
        /*0490*/ 	.word	0x00004150


	//   ....[29]....
        /*0494*/ 	.word	0x00004170


	//   ....[30]....
        /*0498*/ 	.word	0x000041b0


	//   ....[31]....
        /*049c*/ 	.word	0x000041d0


	//   ....[32]....
        /*04a0*/ 	.word	0x00004230


	//   ....[33]....
        /*04a4*/ 	.word	0x000042f0


	//   ....[34]....
        /*04a8*/ 	.word	0x00004300


	//   ....[35]....
        /*04ac*/ 	.word	0x00004330


	//   ....[36]....
        /*04b0*/ 	.word	0x00004360


	//   ....[37]....
        /*04b4*/ 	.word	0x000043b0


	//   ....[38]....
        /*04b8*/ 	.word	0x000043c0


	//   ....[39]....
        /*04bc*/ 	.word	0x00004400


	//   ....[40]....
        /*04c0*/ 	.word	0x00004430


	//   ....[41]....
        /*04c4*/ 	.word	0x00004470


	//   ....[42]....
        /*04c8*/ 	.word	0x00004510


	//   ....[43]....
        /*04cc*/ 	.word	0x00004540


	//   ....[44]....
        /*04d0*/ 	.word	0x00004550


	//   ....[45]....
        /*04d4*/ 	.word	0x000045a0


	//   ....[46]....
        /*04d8*/ 	.word	0x000045d0


	//   ....[47]....
        /*04dc*/ 	.word	0x00004600


	//   ....[48]....
        /*04e0*/ 	.word	0x00004630


	//   ....[49]....
        /*04e4*/ 	.word	0x00004660


	//   ....[50]....
        /*04e8*/ 	.word	0x00004690


	//   ....[51]....
        /*04ec*/ 	.word	0x00004750


	//   ....[52]....
        /*04f0*/ 	.word	0x00004770


	//   ....[53]....
        /*04f4*/ 	.word	0x00004780


	//   ....[54]....
        /*04f8*/ 	.word	0x000047d0


	//   ....[55]....
        /*04fc*/ 	.word	0x00004800


	//   ....[56]....
        /*0500*/ 	.word	0x00004830


	//   ....[57]....
        /*0504*/ 	.word	0x00004860


	//   ....[58]....
        /*0508*/ 	.word	0x00004890


	//   ....[59]....
        /*050c*/ 	.word	0x000048c0


	//   ....[60]....
        /*0510*/ 	.word	0x000049b0


	//   ....[61]....
        /*0514*/ 	.word	0x000049c0


	//   ....[62]....
        /*0518*/ 	.word	0x00004a10


	//   ....[63]....
        /*051c*/ 	.word	0x00004a40


	//   ....[64]....
        /*0520*/ 	.word	0x00004a70


	//   ....[65]....
        /*0524*/ 	.word	0x00004aa0


	//   ....[66]....
        /*0528*/ 	.word	0x00004ad0


	//   ....[67]....
        /*052c*/ 	.word	0x00004b00


	//   ....[68]....
        /*0530*/ 	.word	0x00004b30


	//   ....[69]....
        /*0534*/ 	.word	0x00004bf0


	//   ....[70]....
        /*0538*/ 	.word	0x00004c00


	//   ....[71]....
        /*053c*/ 	.word	0x00004c50


	//   ....[72]....
        /*0540*/ 	.word	0x00004c80


	//   ....[73]....
        /*0544*/ 	.word	0x00004cb0


	//   ....[74]....
        /*0548*/ 	.word	0x00004ce0


	//   ....[75]....
        /*054c*/ 	.word	0x00004d10


	//   ....[76]....
        /*0550*/ 	.word	0x00004d40


	//   ....[77]....
        /*0554*/ 	.word	0x00004d70


	//   ....[78]....
        /*0558*/ 	.word	0x00004e30


	//   ....[79]....
        /*055c*/ 	.word	0x00004e40


	//   ....[80]....
        /*0560*/ 	.word	0x00004e90


	//   ....[81]....
        /*0564*/ 	.word	0x00004ec0


	//   ....[82]....
        /*0568*/ 	.word	0x00004ef0


	//   ....[83]....
        /*056c*/ 	.word	0x00004f20


	//   ....[84]....
        /*0570*/ 	.word	0x00004f50


	//   ....[85]....
        /*0574*/ 	.word	0x00004f80


	//   ....[86]....
        /*0578*/ 	.word	0x00004fb0


	//   ....[87]....
        /*057c*/ 	.word	0x00005080


	//   ....[88]....
        /*0580*/ 	.word	0x00005090


	//   ....[89]....
        /*0584*/ 	.word	0x000050e0


	//   ....[90]....
        /*0588*/ 	.word	0x00005110


	//   ....[91]....
        /*058c*/ 	.word	0x00005140


	//   ....[92]....
        /*0590*/ 	.word	0x00005170


	//   ....[93]....
        /*0594*/ 	.word	0x000051a0


	//   ....[94]....
        /*0598*/ 	.word	0x000051d0


	//   ....[95]....
        /*059c*/ 	.word	0x00005200


	//   ....[96]....
        /*05a0*/ 	.word	0x000052a0


	//   ....[97]....
        /*05a4*/ 	.word	0x000052e0


	//   ....[98]....
        /*05a8*/ 	.word	0x000052f0


	//   ....[99]....
        /*05ac*/ 	.word	0x00005340


	//   ....[100]....
        /*05b0*/ 	.word	0x00005370


	//   ....[101]....
        /*05b4*/ 	.word	0x000053a0


	//   ....[102]....
        /*05b8*/ 	.word	0x000053d0


	//   ....[103]....
        /*05bc*/ 	.word	0x00005400


	//   ....[104]....
        /*05c0*/ 	.word	0x00005430


	//   ....[105]....
        /*05c4*/ 	.word	0x00005500


	//   ....[106]....
        /*05c8*/ 	.word	0x00005520


	//   ....[107]....
        /*05cc*/ 	.word	0x00005530


	//   ....[108]....
        /*05d0*/ 	.word	0x00005580


	//   ....[109]....
        /*05d4*/ 	.word	0x000055b0


	//   ....[110]....
        /*05d8*/ 	.word	0x000055e0


	//   ....[111]....
        /*05dc*/ 	.word	0x00005610


	//   ....[112]....
        /*05e0*/ 	.word	0x00005640


	//   ....[113]....
        /*05e4*/ 	.word	0x00005670


	//   ....[114]....
        /*05e8*/ 	.word	0x00005760


	//   ....[115]....
        /*05ec*/ 	.word	0x00005780


	//   ....[116]....
        /*05f0*/ 	.word	0x00005790


	//   ....[117]....
        /*05f4*/ 	.word	0x000057e0


	//   ....[118]....
        /*05f8*/ 	.word	0x00005810


	//   ....[119]....
        /*05fc*/ 	.word	0x00005840


	//   ....[120]....
        /*0600*/ 	.word	0x00005870


	//   ....[121]....
        /*0604*/ 	.word	0x000058a0


	//   ....[122]....
        /*0608*/ 	.word	0x000058d0


	//   ....[123]....
        /*060c*/ 	.word	0x000059a0


	//   ....[124]....
        /*0610*/ 	.word	0x000059c0


	//   ....[125]....
        /*0614*/ 	.word	0x000059d0


	//   ....[126]....
        /*0618*/ 	.word	0x00005a00


	//   ....[127]....
        /*061c*/ 	.word	0x00005a50


	//   ....[128]....
        /*0620*/ 	.word	0x00005a80


	//   ....[129]....
        /*0624*/ 	.word	0x00005ab0


	//   ....[130]....
        /*0628*/ 	.word	0x00005ae0


	//   ....[131]....
        /*062c*/ 	.word	0x00005b10


	//   ....[132]....
        /*0630*/ 	.word	0x00005be0


	//   ....[133]....
        /*0634*/ 	.word	0x00005c10


	//   ....[134]....
        /*0638*/ 	.word	0x00005c20


	//   ....[135]....
        /*063c*/ 	.word	0x00005c70


	//   ....[136]....
        /*0640*/ 	.word	0x00005ca0


	//   ....[137]....
        /*0644*/ 	.word	0x00005cd0


	//   ....[138]....
        /*0648*/ 	.word	0x00005d00


	//   ....[139]....
        /*064c*/ 	.word	0x00005d30


	//   ....[140]....
        /*0650*/ 	.word	0x00005d60


	//   ....[141]....
        /*0654*/ 	.word	0x00005e10


	//   ....[142]....
        /*0658*/ 	.word	0x000062e0


	//   ....[143]....
        /*065c*/ 	.word	0x000066d0


	//   ....[144]....
        /*0660*/ 	.word	0x00006820


	//   ....[145]....
        /*0664*/ 	.word	0x00006970


	//   ....[146]....
        /*0668*/ 	.word	0x00006ac0


	//   ....[147]....
        /*066c*/ 	.word	0x00006c10


	//   ....[148]....
        /*0670*/ 	.word	0x00006d60


	//   ....[149]....
        /*0674*/ 	.word	0x00006eb0


	//   ....[150]....
        /*0678*/ 	.word	0x00007000


	//   ....[151]....
        /*067c*/ 	.word	0x00007150


	//   ....[152]....
        /*0680*/ 	.word	0x000072a0


	//   ....[153]....
        /*0684*/ 	.word	0x000073f0


	//   ....[154]....
        /*0688*/ 	.word	0x00007540


	//   ....[155]....
        /*068c*/ 	.word	0x00007690


	//   ....[156]....
        /*0690*/ 	.word	0x000077e0


	//   ....[157]....
        /*0694*/ 	.word	0x00007930


	//   ....[158]....
        /*0698*/ 	.word	0x00007be0


	//   ....[159]....
        /*069c*/ 	.word	0x00007de0


	//   ....[160]....
        /*06a0*/ 	.word	0x00007fe0


	//   ....[161]....
        /*06a4*/ 	.word	0x000081e0


	//   ....[162]....
        /*06a8*/ 	.word	0x000083e0


	//   ....[163]....
        /*06ac*/ 	.word	0x000085e0


	//   ....[164]....
        /*06b0*/ 	.word	0x000087e0


	//   ....[165]....
        /*06b4*/ 	.word	0x000089e0


	//   ....[166]....
        /*06b8*/ 	.word	0x00008be0


	//   ....[167]....
        /*06bc*/ 	.word	0x00008de0


	//   ....[168]....
        /*06c0*/ 	.word	0x00008fd0


	//   ....[169]....
        /*06c4*/ 	.word	0x000091b0


	//   ....[170]....
        /*06c8*/ 	.word	0x00009390


	//   ....[171]....
        /*06cc*/ 	.word	0x00009570


	//   ....[172]....
        /*06d0*/ 	.word	0x00009750


	//   ....[173]....
        /*06d4*/ 	.word	0x0000a610


	//   ....[174]....
        /*06d8*/ 	.word	0x0000a690


	//   ....[175]....
        /*06dc*/ 	.word	0x0000a710


	//   ....[176]....
        /*06e0*/ 	.word	0x0000a790


	//   ....[177]....
        /*06e4*/ 	.word	0x0000a810


	//   ....[178]....
        /*06e8*/ 	.word	0x0000a890


	//   ....[179]....
        /*06ec*/ 	.word	0x0000a910


	//   ....[180]....
        /*06f0*/ 	.word	0x0000a990


	//   ....[181]....
        /*06f4*/ 	.word	0x0000aa10


	//   ....[182]....
        /*06f8*/ 	.word	0x0000aaa0


	//   ....[183]....
        /*06fc*/ 	.word	0x0000ab20


	//   ....[184]....
        /*0700*/ 	.word	0x0000aba0


	//   ....[185]....
        /*0704*/ 	.word	0x0000ac20


	//   ....[186]....
        /*0708*/ 	.word	0x0000acb0


	//   ....[187]....
        /*070c*/ 	.word	0x0000ad30


	//   ....[188]....
        /*0710*/ 	.word	0x0000af50


	//   ....[189]....
        /*0714*/ 	.word	0x0000b050


	//   ....[190]....
        /*0718*/ 	.word	0x0000b150


	//   ....[191]....
        /*071c*/ 	.word	0x0000b250


	//   ....[192]....
        /*0720*/ 	.word	0x0000b350


	//   ....[193]....
        /*0724*/ 	.word	0x0000b450


	//   ....[194]....
        /*0728*/ 	.word	0x0000b550


	//   ....[195]....
        /*072c*/ 	.word	0x0000b650


	//   ....[196]....
        /*0730*/ 	.word	0x0000b740


	//   ....[197]....
        /*0734*/ 	.word	0x0000b820


	//   ....[198]....
        /*0738*/ 	.word	0x0000b900


	//   ....[199]....
        /*073c*/ 	.word	0x0000b9e0


	//   ....[200]....
        /*0740*/ 	.word	0x0000bac0


	//   ....[201]....
        /*0744*/ 	.word	0x0000bbb0


	//   ....[202]....
        /*0748*/ 	.word	0x0000bc50


	//   ....[203]....
        /*074c*/ 	.word	0x0000bcc0


	//   ....[204]....
        /*0750*/ 	.word	0x0000bd40


	//   ....[205]....
        /*0754*/ 	.word	0x0000bdc0


	//   ....[206]....
        /*0758*/ 	.word	0x0000be40


	//   ....[207]....
        /*075c*/ 	.word	0x0000bec0


	//----- nvinfo : EIATTR_VRC_CTA_INIT_COUNT
	.align		4
.L_807:
        /*0760*/ 	.byte	0x02, 0x4a
	.zero		1
	.zero		1


	//----- nvinfo : EIATTR_EXIT_INSTR_OFFSETS
	.align		4
        /*0764*/ 	.byte	0x04, 0x1c
        /*0766*/ 	.short	(.L_809 - .L_808)


	//   ....[0]....
.L_808:
        /*0768*/ 	.word	0x00003200


	//   ....[1]....
        /*076c*/ 	.word	0x00003510


	//   ....[2]....
        /*0770*/ 	.word	0x00003530


	//   ....[3]....
        /*0774*/ 	.word	0x0000ad40


	//   ....[4]....
        /*0778*/ 	.word	0x0000bc60


	//----- nvinfo : EIATTR_MAX_THREADS
	.align		4
.L_809:
        /*077c*/ 	.byte	0x04, 0x05
        /*077e*/ 	.short	(.L_811 - .L_810)
.L_810:
        /*0780*/ 	.word	0x00000180
        /*0784*/ 	.word	0x00000001
        /*0788*/ 	.word	0x00000001


	//----- nvinfo : EIATTR_CRS_STACK_SIZE
	.align		4
.L_811:
        /*078c*/ 	.byte	0x04, 0x1e
        /*078e*/ 	.short	(.L_813 - .L_812)
.L_812:
        /*0790*/ 	.word	0x00000000


	//----- nvinfo : EIATTR_CBANK_PARAM_SIZE
	.align		4
.L_813:
        /*0794*/ 	.byte	0x03, 0x19
        /*0796*/ 	.short	0x004d


	//----- nvinfo : EIATTR_PARAM_CBANK
	.align		4
        /*0798*/ 	.byte	0x04, 0x0a
        /*079a*/ 	.short	(.L_815 - .L_814)
	.align		4
.L_814:
        /*079c*/ 	.word	index@(.nv.constant0._ZN3cub18CUB_300001_SM_10006detail10radix_sort29DeviceRadixSortOnesweepKernelINS1_5radix10policy_hubIdjyE10Policy1000ELNS0_9SortOrderE0EdjyiiNS1_21identity_decomposer_tEEEvPT5_SB_PT3_PKSC_PT1_PKSG_PT2_PKSK_T4_iiT6_)
        /*07a0*/ 	.short	0x0380
        /*07a2*/ 	.short	0x004d


	//----- nvinfo : EIATTR_SW_WAR
	.align		4
.L_815:
        /*07a4*/ 	.byte	0x04, 0x36
        /*07a6*/ 	.short	(.L_817 - .L_816)
.L_816:
        /*07a8*/ 	.word	0x00000008
.L_817:


//--------------------- .nv.info._ZN3cub18CUB_300001_SM_10006detail10radix_sort33DeviceRadixSortExclusiveSumKernelINS1_5radix10policy_hubIdjyE10Policy1000EyEEvPT0_ --------------------------
	.section	.nv.info._ZN3cub18CUB_300001_SM_10006detail10radix_sort33DeviceRadixSortExclusiveSumKernelINS1_5radix10policy_hubIdjyE10Policy1000EyEEvPT0_,"",@"SHT_CUDA_INFO"
	.sectionflags	@""
	.align	4


	//----- nvinfo : EIATTR_CUDA_API_VERSION
	.align		4
        /*0000*/ 	.byte	0x04, 0x37
        /*0002*/ 	.short	(.L_819 - .L_818)
.L_818:
        /*0004*/ 	.word	0x00000082


	//----- nvinfo : EIATTR_KPARAM_INFO
	.align		4
.L_819:
        /*0008*/ 	.byte	0x04, 0x17
        /*000a*/ 	.short	(.L_821 - .L_820)
.L_820:
        /*000c*/ 	.word	0x00000000
        /*0010*/ 	.short	0x0000
        /*0012*/ 	.short	0x0000
        /*0014*/ 	.byte	0x00, 0xf5, 0x21, 0x00


	//----- nvinfo : EIATTR_SPARSE_MMA_MASK
	.align		4
.L_821:
        /*0018*/ 	.byte	0x03, 0x50
        /*001a*/ 	.short	0x0000


	//----- nvinfo : EIATTR_MAXREG_COUNT
	.align		4
        /*001c*/ 	.byte	0x03, 0x1b
        /*001e*/ 	.short	0x00ff


	//----- nvinfo : EIATTR_NUM_BARRIERS
	.align		4
        /*0020*/ 	.byte	0x02, 0x4c
        /*0022*/ 	.byte	0x01
	.zero		1


	//----- nvinfo : EIATTR_MERCURY_ISA_VERSION
	.align		4
        /*0024*/ 	.byte	0x03, 0x5f
        /*0026*/ 	.short	0x0101


	//----- nvinfo : EIATTR_COOP_GROUP_MASK_REGIDS
	.align		4
        /*0028*/ 	.byte	0x04, 0x29
        /*002a*/ 	.short	(.L_823 - .L_822)


	//   ....[0]....
.L_822:
        /*002c*/ 	.word	0xffffffff


	//   ....[1]....
        /*0030*/ 	.word	0xffffffff


	//   ....[2]....
        /*0034*/ 	.word	0xffffffff


	//   ....[3]....
        /*0038*/ 	.word	0xffffffff


	//   ....[4]....
        /*003c*/ 	.word	0xffffffff


	//   ....[5]....
        /*0040*/ 	.word	0xffffffff


	//   ....[6]....
        /*0044*/ 	.word	0xffffffff


	//   ....[7]....
        /*0048*/ 	.word	0xffffffff


	//   ....[8]....
        /*004c*/ 	.word	0xffffffff


	//   ....[9]....
        /*0050*/ 	.word	0xffffffff


	//   ....[10]....
        /*0054*/ 	.word	0x05000015


	//   ....[11]....
        /*0058*/ 	.word	0x05000015


	//   ....[12]....
        /*005c*/ 	.word	0x05000015


	//   ....[13]....
        /*0060*/ 	.word	0x05000015


	//   ....[14]....
        /*0064*/ 	.word	0x05000015


	//   ....[15]....
        /*0068*/ 	.word	0x05000015


	//   ....[16]....
        /*006c*/ 	.word	0x05000015


	//   ....[17]....
        /*0070*/ 	.word	0x05000015


	//   ....[18]....
        /*0074*/ 	.word	0x05000015


	//   ....[19]....
        /*0078*/ 	.word	0x05000015


	//----- nvinfo : EIATTR_COOP_GROUP_INSTR_OFFSETS
	.align		4
.L_823:
        /*007c*/ 	.byte	0x04, 0x28
        /*007e*/ 	.short	(.L_825 - .L_824)


	//   ....[0]....
.L_824:
        /*0080*/ 	.word	0x00000250


	//   ....[1]....
        /*0084*/ 	.word	0x00000260


	//   ....[2]....
        /*0088*/ 	.word	0x000002a0


	//   ....[3]....
        /*008c*/ 	.word	0x000002c0


	//   ....[4]....
        /*0090*/ 	.word	0x00000310


	//   ....[5]....
        /*0094*/ 	.word	0x00000320


	//   ....[6]....
        /*0098*/ 	.word	0x00000360


	//   ....[7]....
        /*009c*/ 	.word	0x00000380


	//   ....[8]....
        /*00a0*/ 	.word	0x000003d0


	//   ....[9]....
        /*00a4*/ 	.word	0x000003e0


	//   ....[10]....
        /*00a8*/ 	.word	0x00000660


	//   ....[11]....
        /*00ac*/ 	.word	0x000006b0


	//   ....[12]....
        /*00b0*/ 	.word	0x00000740


	//   ....[13]....
        /*00b4*/ 	.word	0x00000790


	//   ....[14]....
        /*00b8*/ 	.word	0x00000820


	//   ....[15]....
        /*00bc*/ 	.word	0x00000870


	//   ....[16]....
        /*00c0*/ 	.word	0x00000900


	//   ....[17]....
        /*00c4*/ 	.word	0x00000950


	//   ....[18]....
        /*00c8*/ 	.word	0x000009e0


	//   ....[19]....
        /*00cc*/ 	.word	0x00000a30


	//----- nvinfo : EIATTR_VRC_CTA_INIT_COUNT
	.align		4
.L_825:
        /*00d0*/ 	.byte	0x02, 0x4a
	.zero		1
	.zero		1


	//----- nvinfo : EIATTR_EXIT_INSTR_OFFSETS
	.align		4
        /*00d4*/ 	.byte	0x04, 0x1c
        /*00d6*/ 	.short	(.L_827 - .L_826)


	//   ....[0]....
.L_826:
        /*00d8*/ 	.word	0x000005d0


	//   ....[1]....
        /*00dc*/ 	.word	0x00000600


	//----- nvinfo : EIATTR_CRS_STACK_SIZE
	.align		4
.L_827:
        /*00e0*/ 	.byte	0x04, 0x1e
        /*00e2*/ 	.short	(.L_829 - .L_828)
.L_828:
        /*00e4*/ 	.word	0x00000000


	//----- nvinfo : EIATTR_CBANK_PARAM_SIZE
	.align		4
.L_829:
        /*00e8*/ 	.byte	0x03, 0x19
        /*00ea*/ 	.short	0x0008


	//----- nvinfo : EIATTR_PARAM_CBANK
	.align		4
        /*00ec*/ 	.byte	0x04, 0x0a
        /*00ee*/ 	.short	(.L_831 - .L_830)
	.align		4
.L_830:
        /*00f0*/ 	.word	index@(.nv.constant0._ZN3cub18CUB_300001_SM_10006detail10radix_sort33DeviceRadixSortExclusiveSumKernelINS1_5radix10policy_hubIdjyE10Policy1000EyEEvPT0_)
        /*00f4*/ 	.short	0x0380
        /*00f6*/ 	.short	0x0008


	//----- nvinfo : EIATTR_SW_WAR
	.align		4
.L_831:
        /*00f8*/ 	.byte	0x04, 0x36
        /*00fa*/ 	.short	(.L_833 - .L_832)
.L_832:
        /*00fc*/ 	.word	0x00000008
.L_833:


//--------------------- .nv.info._ZN3cub18CUB_300001_SM_10006detail10radix_sort30DeviceRadixSortHistogramKernelINS1_5radix10policy_hubIdjyE10Policy1000ELNS0_9SortOrderE0EdyNS1_21identity_decomposer_tEEEvPT2_PKT1_SA_iiT3_ --------------------------
	.section	.nv.info._ZN3cub18CUB_300001_SM_10006detail10radix_sort30DeviceRadixSortHistogramKernelINS1_5radix10policy_hubIdjyE10Policy1000ELNS0_9SortOrderE0EdyNS1_21identity_decomposer_tEEEvPT2_PKT1_SA_iiT3_,"",@"SHT_CUDA_INFO"
	.sectionflags	@""
	.align	4


	//----- nvinfo : EIATTR_CUDA_API_VERSION
	.align		4
        /*0000*/ 	.byte	0x04, 0x37
        /*0002*/ 	.short	(.L_835 - .L_834)
.L_834:
        /*0004*/ 	.word	0x00000082


	//----- nvinfo : EIATTR_KPARAM_INFO
	.align		4
.L_835:
        /*0008*/ 	.byte	0x04, 0x17
        /*000a*/ 	.short	(.L_837 - .L_836)
.L_836:
        /*000c*/ 	.word	0x00000000
        /*0010*/ 	.short	0x0005
        /*0012*/ 	.short	0x0020
        /*0014*/ 	.byte	0x00, 0xf0, 0x05, 0x00


	//----- nvinfo : EIATTR_KPARAM_INFO
	.align		4
.L_837:
        /*0018*/ 	.byte	0x04, 0x17
        /*001a*/ 	.short	(.L_839 - .L_838)
.L_838:
        /*001c*/ 	.word	0x00000000
        /*0020*/ 	.short	0x0004
        /*0022*/ 	.short	0x001c
        /*0024*/ 	.byte	0x00, 0xf0, 0x11, 0x00


	//----- nvinfo : EIATTR_KPARAM_INFO
	.align		4
.L_839:
        /*0028*/ 	.byte	0x04, 0x17
        /*002a*/ 	.short	(.L_841 - .L_840)
.L_840:
        /*002c*/ 	.word	0x00000000
        /*0030*/ 	.short	0x0003
        /*0032*/ 	.short	0x0018
        /*0034*/ 	.byte	0x00, 0xf0, 0x11, 0x00


	//----- nvinfo : EIATTR_KPARAM_INFO
	.align		4
.L_841:
        /*0038*/ 	.byte	0x04, 0x17
        /*003a*/ 	.short	(.L_843 - .L_842)
.L_842:
        /*003c*/ 	.word	0x00000000
        /*0040*/ 	.short	0x0002
        /*0042*/ 	.short	0x0010
        /*0044*/ 	.byte	0x00, 0xf0, 0x21, 0x00


	//----- nvinfo : EIATTR_KPARAM_INFO
	.align		4
.L_843:
        /*0048*/ 	.byte	0x04, 0x17
        /*004a*/ 	.short	(.L_845 - .L_844)
.L_844:
        /*004c*/ 	.word	0x00000000
        /*0050*/ 	.short	0x0001
        /*0052*/ 	.short	0x0008
        /*0054*/ 	.byte	0x00, 0xf5, 0x21, 0x00


	//----- nvinfo : EIATTR_KPARAM_INFO
	.align		4
.L_845:
        /*0058*/ 	.byte	0x04, 0x17
        /*005a*/ 	.short	(.L_847 - .L_846)
.L_846:
        /*005c*/ 	.word	0x00000000
        /*0060*/ 	.short	0x0000
        /*0062*/ 	.short	0x0000
        /*0064*/ 	.byte	0x00, 0xf5, 0x21, 0x00


	//----- nvinfo : EIATTR_SPARSE_MMA_MASK
	.align		4
.L_847:
        /*0068*/ 	.byte	0x03, 0x50
        /*006a*/ 	.short	0x0000


	//----- nvinfo : EIATTR_MAXREG_COUNT
	.align		4
        /*006c*/ 	.byte	0x03, 0x1b
        /*006e*/ 	.short	0x00ff


	//----- nvinfo : EIATTR_NUM_BARRIERS
	.align		4
        /*0070*/ 	.byte	0x02, 0x4c
        /*0072*/ 	.byte	0x01
	.zero		1


	//----- nvinfo : EIATTR_MERCURY_ISA_VERSION
	.align		4
        /*0074*/ 	.byte	0x03, 0x5f
        /*0076*/ 	.short	0x0101


	//----- nvinfo : EIATTR_VRC_CTA_INIT_COUNT
	.align		4
        /*0078*/ 	.byte	0x02, 0x4a
	.zero		1
	.zero		1


	//----- nvinfo : EIATTR_EXIT_INSTR_OFFSETS
	.align		4
        /*007c*/ 	.byte	0x04, 0x1c
        /*007e*/ 	.short	(.L_849 - .L_848)


	//   ....[0]....
.L_848:
        /*0080*/ 	.word	0x00000040


	//   ....[1]....
        /*0084*/ 	.word	0x000039b0


	//----- nvinfo : EIATTR_MAX_THREADS
	.align		4
.L_849:
        /*0088*/ 	.byte	0x04, 0x05
        /*008a*/ 	.short	(.L_851 - .L_850)
.L_850:
        /*008c*/ 	.word	0x00000080
        /*0090*/ 	.word	0x00000001
        /*0094*/ 	.word	0x00000001


	//----- nvinfo : EIATTR_CRS_STACK_SIZE
	.align		4
.L_851:
        /*0098*/ 	.byte	0x04, 0x1e
        /*009a*/ 	.short	(.L_853 - .L_852)
.L_852:
        /*009c*/ 	.word	0x00000000


	//----- nvinfo : EIATTR_CBANK_PARAM_SIZE
	.align		4
.L_853:
        /*00a0*/ 	.byte	0x03, 0x19
        /*00a2*/ 	.short	0x0021


	//----- nvinfo : EIATTR_PARAM_CBANK
	.align		4
        /*00a4*/ 	.byte	0x04, 0x0a
        /*00a6*/ 	.short	(.L_855 - .L_854)
	.align		4
.L_854:
        /*00a8*/ 	.word	index@(.nv.constant0._ZN3cub18CUB_300001_SM_10006detail10radix_sort30DeviceRadixSortHistogramKernelINS1_5radix10policy_hubIdjyE10Policy1000ELNS0_9SortOrderE0EdyNS1_21identity_decomposer_tEEEvPT2_PKT1_SA_iiT3_)
        /*00ac*/ 	.short	0x0380
        /*00ae*/ 	.short	0x0021


	//----- nvinfo : EIATTR_SW_WAR
	.align		4
.L_855:
        /*00b0*/ 	.byte	0x04, 0x36
        /*00b2*/ 	.short	(.L_857 - .L_856)
.L_856:
        /*00b4*/ 	.word	0x00000008
.L_857:


//--------------------- .nv.info._ZN3cub18CUB_300001_SM_10006detail10radix_sort31DeviceRadixSortSingleTileKernelINS1_5radix10policy_hubIdjyE10Policy1000ELNS0_9SortOrderE0EdjyNS1_21identity_decomposer_tEEEvPKT1_PSA_PKT2_PSE_T3_iiT4_ --------------------------
	.section	.nv.info._ZN3cub18CUB_300001_SM_10006detail10radix_sort31DeviceRadixSortSingleTileKernelINS1_5radix10policy_hubIdjyE10Policy1000ELNS0_9SortOrderE0EdjyNS1_21identity_decomposer_tEEEvPKT1_PSA_PKT2_PSE_T3_iiT4_,"",@"SHT_CUDA_INFO"
	.sectionflags	@""
	.align	4


	//----- nvinfo : EIATTR_CUDA_API_VERSION
	.align		4
        /*0000*/ 	.byte	0x04, 0x37
        /*0002*/ 	.short	(.L_859 - .L_858)
.L_858:
        /*0004*/ 	.word	0x00000082


	//----- nvinfo : EIATTR_KPARAM_INFO
	.align		4
.L_859:
        /*0008*/ 	.byte	0x04, 0x17
        /*000a*/ 	.short	(.L_861 - .L_860)
.L_860:
        /*000c*/ 	.word	0x00000000
        /*0010*/ 	.short	0x0007
        /*0012*/ 	.short	0x0030
        /*0014*/ 	.byte	0x00, 0xf0, 0x05, 0x00


	//----- nvinfo : EIATTR_KPARAM_INFO
	.align		4
.L_861:
        /*0018*/ 	.byte	0x04, 0x17
        /*001a*/ 	.short	(.L_863 - .L_862)
.L_862:
        /*001c*/ 	.word	0x00000000
        /*0020*/ 	.short	0x0006
        /*0022*/ 	.short	0x002c
        /*0024*/ 	.byte	0x00, 0xf0, 0x11, 0x00


	//----- nvinfo : EIATTR_KPARAM_INFO
	.align		4
.L_863:
        /*0028*/ 	.byte	0x04, 0x17
        /*002a*/ 	.short	(.L_865 - .L_864)
.L_864:
        /*002c*/ 	.word	0x00000000
        /*0030*/ 	.short	0x0005
        /*0032*/ 	.short	0x0028
        /*0034*/ 	.byte	0x00, 0xf0, 0x11, 0x00


	//----- nvinfo : EIATTR_KPARAM_INFO
	.align		4
.L_865:
        /*0038*/ 	.byte	0x04, 0x17
        /*003a*/ 	.short	(.L_867 - .L_866)
.L_866:
        /*003c*/ 	.word	0x00000000
        /*0040*/ 	.short	0x0004
        /*0042*/ 	.short	0x0020
        /*0044*/ 	.byte	0x00, 0xf0, 0x21, 0x00


	//----- nvinfo : EIATTR_KPARAM_INFO
	.align		4
.L_867:
        /*0048*/ 	.byte	0x04, 0x17
        /*004a*/ 	.short	(.L_869 - .L_868)
.L_868:
        /*004c*/ 	.word	0x00000000
        /*0050*/ 	.short	0x0003
        /*0052*/ 	.short	0x0018
        /*0054*/ 	.byte	0x00, 0xf5, 0x21, 0x00


	//----- nvinfo : EIATTR_KPARAM_INFO
	.align		4
.L_869:
        /*0058*/ 	.byte	0x04, 0x17
        /*005a*/ 	.short	(.L_871 - .L_870)
.L_870:
        /*005c*/ 	.word	0x00000000
        /*0060*/ 	.short	0x0002
        /*0062*/ 	.short	0x0010
        /*0064*/ 	.byte	0x00, 0xf5, 0x21, 0x00


	//----- nvinfo : EIATTR_KPARAM_INFO
	.align		4
.L_871:
        /*0068*/ 	.byte	0x04, 0x17
        /*006a*/ 	.short	(.L_873 - .L_872)
.L_872:
        /*006c*/ 	.word	0x00000000
        /*0070*/ 	.short	0x0001
        /*0072*/ 	.short	0x0008
        /*0074*/ 	.byte	0x00, 0xf5, 0x21, 0x00


	//----- nvinfo : EIATTR_KPARAM_INFO
	.align		4
.L_873:
        /*0078*/ 	.byte	0x04, 0x17
        /*007a*/ 	.short	(.L_875 - .L_874)
.L_874:
        /*007c*/ 	.word	0x00000000
        /*0080*/ 	.short	0x0000
        /*0082*/ 	.short	0x0000
        /*0084*/ 	.byte	0x00, 0xf5, 0x21, 0x00


	//----- nvinfo : EIATTR_SPARSE_MMA_MASK
	.align		4
.L_875:
        /*0088*/ 	.byte	0x03, 0x50
        /*008a*/ 	.short	0x0000


	//----- nvinfo : EIATTR_MAXREG_COUNT
	.align		4
        /*008c*/ 	.byte	0x03, 0x1b
        /*008e*/ 	.short	0x00ff


	//----- nvinfo : EIATTR_NUM_BARRIERS
	.align		4
        /*0090*/ 	.byte	0x02, 0x4c
        /*0092*/ 	.byte	0x01
	.zero		1


	//----- nvinfo : EIATTR_MERCURY_ISA_VERSION
	.align		4
        /*0094*/ 	.byte	0x03, 0x5f
        /*0096*/ 	.short	0x0101


	//----- nvinfo : EIATTR_COOP_GROUP_MASK_REGIDS
	.align		4
        /*0098*/ 	.byte	0x04, 0x29
        /*009a*/ 	.short	(.L_877 - .L_876)


	//   ....[0]....
.L_876:
        /*009c*/ 	.word	0xffffffff


	//   ....[1]....
        /*00a0*/ 	.word	0xffffffff


	//   ....[2]....
        /*00a4*/ 	.word	0xffffffff


	//   ....[3]....
        /*00a8*/ 	.word	0xffffffff


	//   ....[4]....
        /*00ac*/ 	.word	0xffffffff


	//----- nvinfo : EIATTR_COOP_GROUP_INSTR_OFFSETS
	.align		4
.L_877:
        /*00b0*/ 	.byte	0x04, 0x28
        /*00b2*/ 	.short	(.L_879 - .L_878)


	//   ....[0]....
.L_878:
        /*00b4*/ 	.word	0x000017b0


	//   ....[1]....
        /*00b8*/ 	.word	0x000017d0


	//   ....[2]....
        /*00bc*/ 	.word	0x000017f0


	//   ....[3]....
        /*00c0*/ 	.word	0x00001810


	//   ....[4]....
        /*00c4*/ 	.word	0x00001830


	//----- nvinfo : EIATTR_VRC_CTA_INIT_COUNT
	.align		4
.L_879:
        /*00c8*/ 	.byte	0x02, 0x4a
	.zero		1
	.zero		1


	//----- nvinfo : EIATTR_EXIT_INSTR_OFFSETS
	.align		4
        /*00cc*/ 	.byte	0x04, 0x1c
        /*00ce*/ 	.short	(.L_881 - .L_880)


	//   ....[0]....
.L_880:
        /*00d0*/ 	.word	0x00002fe0


	//   ....[1]....
        /*00d4*/ 	.word	0x00003080


	//----- nvinfo : EIATTR_MAX_THREADS
	.align		4
.L_881:
        /*00d8*/ 	.byte	0x04, 0x05
        /*00da*/ 	.short	(.L_883 - .L_882)
.L_882:
        /*00dc*/ 	.word	0x00000100
        /*00e0*/ 	.word	0x00000001
        /*00e4*/ 	.word	0x00000001


	//----- nvinfo : EIATTR_CRS_STACK_SIZE
	.align		4
.L_883:
        /*00e8*/ 	.byte	0x04, 0x1e
        /*00ea*/ 	.short	(.L_885 - .L_884)
.L_884:
        /*00ec*/ 	.word	0x00000000


	//----- nvinfo : EIATTR_CBANK_PARAM_SIZE
	.align		4
.L_885:
        /*00f0*/ 	.byte	0x03, 0x19
        /*00f2*/ 	.short	0x0031


	//----- nvinfo : EIATTR_PARAM_CBANK
	.align		4
        /*00f4*/ 	.byte	0x04, 0x0a
        /*00f6*/ 	.short	(.L_887 - .L_886)
	.align		4
.L_886:
        /*00f8*/ 	.word	index@(.nv.constant0._ZN3cub18CUB_300001_SM_10006detail10radix_sort31DeviceRadixSortSingleTileKernelINS1_5radix10policy_hubIdjyE10Policy1000ELNS0_9SortOrderE0EdjyNS1_21identity_decomposer_tEEEvPKT1_PSA_PKT2_PSE_T3_iiT4_)
        /*00fc*/ 	.short	0x0380
        /*00fe*/ 	.short	0x0031


	//----- nvinfo : EIATTR_SW_WAR
	.align		4
.L_887:
        /*0100*/ 	.byte	0x04, 0x36
        /*0102*/ 	.short	(.L_889 - .L_888)
.L_888:
        /*0104*/ 	.word	0x00000008
.L_889:


//--------------------- .nv.info._ZN3cub18CUB_300001_SM_10006detail10radix_sort29DeviceRadixSortOnesweepKernelINS1_5radix10policy_hubImjyE10Policy1000ELNS0_9SortOrderE1EmjyiiNS1_21identity_decomposer_tEEEvPT5_SB_PT3_PKSC_PT1_PKSG_PT2_PKSK_T4_iiT6_ --------------------------
	.section	.nv.info._ZN3cub18CUB_300001_SM_10006detail10radix_sort29DeviceRadixSortOnesweepKernelINS1_5radix10policy_hubImjyE10Policy1000ELNS0_9SortOrderE1EmjyiiNS1_21identity_decomposer_tEEEvPT5_SB_PT3_PKSC_PT1_PKSG_PT2_PKSK_T4_iiT6_,"",@"SHT_CUDA_INFO"
	.sectionflags	@""
	.align	4


	//----- nvinfo : EIATTR_CUDA_API_VERSION
	.align		4
        /*0000*/ 	.byte	0x04, 0x37
        /*0002*/ 	.short	(.L_891 - .L_890)
.L_890:
        /*0004*/ 	.word	0x00000082


	//----- nvinfo : EIATTR_KPARAM_INFO
	.align		4
.L_891:
        /*0008*/ 	.byte	0x04, 0x17
        /*000a*/ 	.short	(.L_893 - .L_892)
.L_892:
        /*000c*/ 	.word	0x00000000
        /*0010*/ 	.short	0x000b
        /*0012*/ 	.short	0x004c
        /*0014*/ 	.byte	0x00, 0xf0, 0x05, 0x00


	//----- nvinfo : EIATTR_KPARAM_INFO
	.align		4
.L_893:
        /*0018*/ 	.byte	0x04, 0x17
        /*001a*/ 	.short	(.L_895 - .L_894)
.L_894:
        /*001c*/ 	.word	0x00000000
        /*0020*/ 	.short	0x000a
        /*0022*/ 	.short	0x0048
        /*0024*/ 	.byte	0x00, 0xf0, 0x11, 0x00


	//----- nvinfo : EIATTR_KPARAM_INFO
	.align		4
.L_895:
        /*0028*/ 	.byte	0x04, 0x17
        /*002a*/ 	.short	(.L_897 - .L_896)
.L_896:
        /*002c*/ 	.word	0x00000000
        /*0030*/ 	.short	0x0009
        /*0032*/ 	.short	0x0044
        /*0034*/ 	.byte	0x00, 0xf0, 0x11, 0x00


	//----- nvinfo : EIATTR_KPARAM_INFO
	.align		4
.L_897:
        /*0038*/ 	.byte	0x04, 0x17
        /*003a*/ 	.short	(.L_899 - .L_898)
.L_898:
        /*003c*/ 	.word	0x00000000
        /*0040*/ 	.short	0x0008
        /*0042*/ 	.short	0x0040
        /*0044*/ 	.byte	0x00, 0xf0, 0x11, 0x00


	//----- nvinfo : EIATTR_KPARAM_INFO
	.align		4
.L_899:
        /*0048*/ 	.byte	0x04, 0x17
        /*004a*/ 	.short	(.L_901 - .L_900)
.L_900:
        /*004c*/ 	.word	0x00000000
        /*0050*/ 	.short	0x0007
        /*0052*/ 	.short	0x0038
        /*0054*/ 	.byte	0x00, 0xf5, 0x21, 0x00


	//----- nvinfo : EIATTR_KPARAM_INFO
	.align		4
.L_901:
        /*0058*/ 	.byte	0x04, 0x17
        /*005a*/ 	.short	(.L_903 - .L_902)
.L_902:
        /*005c*/ 	.word	0x00000000
        /*0060*/ 	.short	0x0006
        /*0062*/ 	.short	0x0030
        /*0064*/ 	.byte	0x00, 0xf5, 0x21, 0x00


	//----- nvinfo : EIATTR_KPARAM_INFO
	.align		4
.L_903:
        /*0068*/ 	.byte	0x04, 0x17
        /*006a*/ 	.short	(.L_905 - .L_904)
.L_904:
        /*006c*/ 	.word	0x00000000
        /*0070*/ 	.short	0x0005
        /*0072*/ 	.short	0x0028
        /*0074*/ 	.byte	0x00, 0xf5, 0x21, 0x00


	//----- nvinfo : EIATTR_KPARAM_INFO
	.align		4
.L_905:
        /*0078*/ 	.byte	0x04, 0x17
        /*007a*/ 	.short	(.L_907 - .L_906)
.L_906:
        /*007c*/ 	.word	0x00000000
        /*0080*/ 	.short	0x0004
        /*0082*/ 	.short	0x0020
        /*0084*/ 	.byte	0x00, 0xf5, 0x21, 0x00


	//----- nvinfo : EIATTR_KPARAM_INFO
	.align		4
.L_907:
        /*0088*/ 	.byte	0x04, 0x17
        /*008a*/ 	.short	(.L_909 - .L_908)
.L_908:
        /*008c*/ 	.word	0x00000000
        /*0090*/ 	.short	0x0003
        /*0092*/ 	.short	0x0018
        /*0094*/ 	.byte	0x00, 0xf5, 0x21, 0x00


	//----- nvinfo : EIATTR_KPARAM_INFO
	.align		4
.L_909:
        /*0098*/ 	.byte	0x04, 0x17
        /*009a*/ 	.short	(.L_911 - .L_910)
.L_910:
        /*009c*/ 	.word	0x00000000
        /*00a0*/ 	.short	0x0002
        /*00a2*/ 	.short	0x0010
        /*00a4*/ 	.byte	0x00, 0xf5, 0x21, 0x00


	//----- nvinfo : EIATTR_KPARAM_INFO
	.align		4
.L_911:
        /*00a8*/ 	.byte	0x04, 0x17
        /*00aa*/ 	.short	(.L_913 - .L_912)
.L_912:
        /*00ac*/ 	.word	0x00000000
        /*00b0*/ 	.short	0x0001
        /*00b2*/ 	.short	0x0008
        /*00b4*/ 	.byte	0x00, 0xf5, 0x21, 0x00


	//----- nvinfo : EIATTR_KPARAM_INFO
	.align		4
.L_913:
        /*00b8*/ 	.byte	0x04, 0x17
        /*00ba*/ 	.short	(.L_915 - .L_914)
.L_914:
        /*00bc*/ 	.word	0x00000000
        /*00c0*/ 	.short	0x0000
        /*00c2*/ 	.short	0x0000
        /*00c4*/ 	.byte	0x00, 0xf5, 0x21, 0x00


	//----- nvinfo : EIATTR_SPARSE_MMA_MASK
	.align		4
.L_915:
        /*00c8*/ 	.byte	0x03, 0x50
        /*00ca*/ 	.short	0x0000


	//----- nvinfo : EIATTR_MAXREG_COUNT
	.align		4
        /*00cc*/ 	.byte	0x03, 0x1b
        /*00ce*/ 	.short	0x00a8


	//----- nvinfo : EIATTR_NUM_BARRIERS
	.align		4
        /*00d0*/ 	.byte	0x02, 0x4c
        /*00d2*/ 	.byte	0x01
	.zero		1


	//----- nvinfo : EIATTR_MERCURY_ISA_VERSION
	.align		4
        /*00d4*/ 	.byte	0x03, 0x5f
        /*00d6*/ 	.short	0x0101


	//----- nvinfo : EIATTR_COOP_GROUP_MASK_REGIDS
	.align		4
        /*00d8*/ 	.byte	0x04, 0x29
        /*00da*/ 	.short	(.L_917 - .L_916)


	//   ....[0]....
.L_916:
        /*00dc*/ 	.word	0xffffffff


	//   ....[1]....
        /*00e0*/ 	.word	0x05000024


	//   ....[2]....
        /*00e4*/ 	.word	0xffffffff


	//   ....[3]....
        /*00e8*/ 	.word	0xffffffff


	//   ....[4]....
        /*00ec*/ 	.word	0xffffffff


	//   ....[5]....
        /*00f0*/ 	.word	0xffffffff


	//   ....[6]....
        /*00f4*/ 	.word	0xffffffff


	//   ....[7]....
        /*00f8*/ 	.word	0xffffffff


	//   ....[8]....
        /*00fc*/ 	.word	0xffffffff


	//   ....[9]....
        /*0100*/ 	.word	0xffffffff


	//   ....[10]....
        /*0104*/ 	.word	0xffffffff


	//   ....[11]....
        /*0108*/ 	.word	0xffffffff


	//   ....[12]....
        /*010c*/ 	.word	0xffffffff


	//   ....[13]....
        /*0110*/ 	.word	0xffffffff


	//   ....[14]....
        /*0114*/ 	.word	0xffffffff


	//   ....[15]....
        /*0118*/ 	.word	0xffffffff


	//   ....[16]....
        /*011c*/ 	.word	0xffffffff


	//   ....[17]....
        /*0120*/ 	.word	0xffffffff


	//   ....[18]....
        /*0124*/ 	.word	0xffffffff


	//   ....[19]....
        /*0128*/ 	.word	0xffffffff


	//   ....[20]....
        /*012c*/ 	.word	0xffffffff


	//   ....[21]....
        /*0130*/ 	.word	0xffffffff


	//   ....[22]....
        /*0134*/ 	.word	0xffffffff


	//   ....[23]....
        /*0138*/ 	.word	0xffffffff


	//   ....[24]....
        /*013c*/ 	.word	0xffffffff


	//   ....[25]....
        /*0140*/ 	.word	0xffffffff


	//   ....[26]....
        /*0144*/ 	.word	0xffffffff


	//   ....[27]....
        /*0148*/ 	.word	0xffffffff


	//   ....[28]....
        /*014c*/ 	.word	0xffffffff


	//   ....[29]....
        /*0150*/ 	.word	0xffffffff


	//   ....[30]....
        /*0154*/ 	.word	0xffffffff


	//   ....[31]....
        /*0158*/ 	.word	0xffffffff


	//   ....[32]....
        /*015c*/ 	.word	0xffffffff


	//   ....[33]....
        /*0160*/ 	.word	0xffffffff


	//   ....[34]....
        /*0164*/ 	.word	0xffffffff


	//   ....[35]....
        /*0168*/ 	.word	0xffffffff


	//   ....[36]....
        /*016c*/ 	.word	0xffffffff


	//   ....[37]....
        /*0170*/ 	.word	0xffffffff


	//   ....[38]....
        /*0174*/ 	.word	0xffffffff


	//   ....[39]....
        /*0178*/ 	.word	0xffffffff


	//   ....[40]....
        /*017c*/ 	.word	0xffffffff


	//   ....[41]....
        /*0180*/ 	.word	0xffffffff


	//   ....[42]....
        /*0184*/ 	.word	0xffffffff


	//   ....[43]....
        /*0188*/ 	.word	0xffffffff


	//   ....[44]....
        /*018c*/ 	.word	0xffffffff


	//   ....[45]....
        /*0190*/ 	.word	0xffffffff


	//   ....[46]....
        /*0194*/ 	.word	0xffffffff


	//   ....[47]....
        /*0198*/ 	.word	0xffffffff


	//   ....[48]....
        /*019c*/ 	.word	0xffffffff


	//   ....[49]....
        /*01a0*/ 	.word	0xffffffff


	//   ....[50]....
        /*01a4*/ 	.word	0xffffffff


	//   ....[51]....
        /*01a8*/ 	.word	0xffffffff


	//   ....[52]....
        /*01ac*/ 	.word	0xffffffff


	//   ....[53]....
        /*01b0*/ 	.word	0xffffffff


	//   ....[54]....
        /*01b4*/ 	.word	0xffffffff


	//   ....[55]....
        /*01b8*/ 	.word	0xffffffff


	//   ....[56]....
        /*01bc*/ 	.word	0xffffffff


	//   ....[57]....
        /*01c0*/ 	.word	0xffffffff


	//   ....[58]....
        /*01c4*/ 	.word	0xffffffff


	//   ....[59]....
        /*01c8*/ 	.word	0xffffffff


	//   ....[60]....
        /*01cc*/ 	.word	0xffffffff


	//   ....[61]....
        /*01d0*/ 	.word	0xffffffff


	//   ....[62]....
        /*01d4*/ 	.word	0xffffffff


	//   ....[63]....
        /*01d8*/ 	.word	0xffffffff


	//   ....[64]....
        /*01dc*/ 	.word	0xffffffff


	//   ....[65]....
        /*01e0*/ 	.word	0xffffffff


	//   ....[66]....
        /*01e4*/ 	.word	0xffffffff


	//   ....[67]....
        /*01e8*/ 	.word	0xffffffff


	//   ....[68]....
        /*01ec*/ 	.word	0xffffffff


	//   ....[69]....
        /*01f0*/ 	.word	0xffffffff


	//   ....[70]....
        /*01f4*/ 	.word	0xffffffff


	//   ....[71]....
        /*01f8*/ 	.word	0xffffffff


	//   ....[72]....
        /*01fc*/ 	.word	0xffffffff


	//   ....[73]....
        /*0200*/ 	.word	0xffffffff


	//   ....[74]....
        /*0204*/ 	.word	0xffffffff


	//   ....[75]....
        /*0208*/ 	.word	0xffffffff


	//   ....[76]....
        /*020c*/ 	.word	0xffffffff


	//   ....[77]....
        /*0210*/ 	.word	0xffffffff


	//   ....[78]....
        /*0214*/ 	.word	0xffffffff


	//   ....[79]....
        /*0218*/ 	.word	0xffffffff


	//   ....[80]....
        /*021c*/ 	.word	0xffffffff


	//   ....[81]....
        /*0220*/ 	.word	0xffffffff


	//   ....[82]....
        /*0224*/ 	.word	0xffffffff


	//   ....[83]....
        /*0228*/ 	.word	0xffffffff


	//   ....[84]....
        /*022c*/ 	.word	0xffffffff


	//   ....[85]....
        /*0230*/ 	.word	0xffffffff


	//   ....[86]....
        /*0234*/ 	.word	0xffffffff


	//   ....[87]....
        /*0238*/ 	.word	0xffffffff


	//   ....[88]....
        /*023c*/ 	.word	0xffffffff


	//   ....[89]....
        /*0240*/ 	.word	0xffffffff


	//   ....[90]....
        /*0244*/ 	.word	0xffffffff


	//   ....[91]....
        /*0248*/ 	.word	0xffffffff


	//   ....[92]....
        /*024c*/ 	.word	0xffffffff


	//   ....[93]....
        /*0250*/ 	.word	0xffffffff


	//   ....[94]....
        /*0254*/ 	.word	0xffffffff


	//   ....[95]....
        /*0258*/ 	.word	0xffffffff


	//   ....[96]....
        /*025c*/ 	.word	0xffffffff


	//   ....[97]....
        /*0260*/ 	.word	0xffffffff


	//   ....[98]....
        /*0264*/ 	.word	0xffffffff


	//   ....[99]....
        /*0268*/ 	.word	0xffffffff


	//   ....[100]....
        /*026c*/ 	.word	0xffffffff


	//   ....[101]....
        /*0270*/ 	.word	0xffffffff


	//   ....[102]....
        /*0274*/ 	.word	0xffffffff


	//   ....[103]....
        /*0278*/ 	.word	0xffffffff


	//   ....[104]....
        /*027c*/ 	.word	0xffffffff


	//   ....[105]....
        /*0280*/ 	.word	0xffffffff


	//   ....[106]....
        /*0284*/ 	.word	0xffffffff


	//   ....[107]....
        /*0288*/ 	.word	0xffffffff


	//   ....[108]....
        /*028c*/ 	.word	0xffffffff


	//   ....[109]....
        /*0290*/ 	.word	0xffffffff


	//   ....[110]....
        /*0294*/ 	.word	0xffffffff


	//   ....[111]....
        /*0298*/ 	.word	0xffffffff


	//   ....[112]....
        /*029c*/ 	.word	0xffffffff


	//   ....[113]....
        /*02a0*/ 	.word	0xffffffff


	//   ....[114]....
        /*02a4*/ 	.word	0xffffffff


	//   ....[115]....
        /*02a8*/ 	.word	0xffffffff


	//   ....[116]....
        /*02ac*/ 	.word	0xffffffff


	//   ....[117]....
        /*02b0*/ 	.word	0xffffffff


	//   ....[118]....
        /*02b4*/ 	.word	0xffffffff


	//   ....[119]....
        /*02b8*/ 	.word	0xffffffff


	//   ....[120]....
        /*02bc*/ 	.word	0xffffffff


	//   ....[121]....
        /*02c0*/ 	.word	0xffffffff


	//   ....[122]....
        /*02c4*/ 	.word	0xffffffff


	//   ....[123]....
        /*02c8*/ 	.word	0xffffffff


	//   ....[124]....
        /*02cc*/ 	.word	0xffffffff


	//   ....[125]....
        /*02d0*/ 	.word	0xffffffff


	//   ....[126]....
        /*02d4*/ 	.word	0xffffffff


	//   ....[127]....
        /*02d8*/ 	.word	0xffffffff


	//   ....[128]....
        /*02dc*/ 	.word	0xffffffff


	//   ....[129]....
        /*02e0*/ 	.word	0xffffffff


	//   ....[130]....
        /*02e4*/ 	.word	0xffffffff


	//   ....[131]....
        /*02e8*/ 	.word	0xffffffff


	//   ....[132]....
        /*02ec*/ 	.word	0xffffffff


	//   ....[133]....
        /*02f0*/ 	.word	0xffffffff


	//   ....[134]....
        /*02f4*/ 	.word	0xffffffff


	//   ....[135]....
        /*02f8*/ 	.word	0xffffffff


	//   ....[136]....
        /*02fc*/ 	.word	0xffffffff


	//   ....[137]....
        /*0300*/ 	.word	0xffffffff


	//   ....[138]....
        /*0304*/ 	.word	0xffffffff


	//   ....[139]....
        /*0308*/ 	.word	0xffffffff


	//   ....[140]....
        /*030c*/ 	.word	0xffffffff


	//   ....[141]....
        /*0310*/ 	.word	0xffffffff


	//   ....[142]....
        /*0314*/ 	.word	0x05000006


	//   ....[143]....
        /*0318*/ 	.word	0xffffffff


	//   ....[144]....
        /*031c*/ 	.word	0xffffffff


	//   ....[145]....
        /*0320*/ 	.word	0xffffffff


	//   ....[146]....
        /*0324*/ 	.word	0xffffffff


	//   ....[147]....
        /*0328*/ 	.word	0xffffffff


	//   ....[148]....
        /*032c*/ 	.word	0xffffffff


	//   ....[149]....
        /*0330*/ 	.word	0xffffffff


	//   ....[150]....
        /*0334*/ 	.word	0xffffffff


	//   ....[151]....
        /*0338*/ 	.word	0xffffffff


	//   ....[152]....
        /*033c*/ 	.word	0xffffffff


	//   ....[153]....
        /*0340*/ 	.word	0xffffffff


	//   ....[154]....
        /*0344*/ 	.word	0xffffffff


	//   ....[155]....
        /*0348*/ 	.word	0xffffffff


	//   ....[156]....
        /*034c*/ 	.word	0xffffffff


	//   ....[157]....
        /*0350*/ 	.word	0xffffffff


	//   ....[158]....
        /*0354*/ 	.word	0xffffffff


	//   ....[159]....
        /*0358*/ 	.word	0xffffffff


	//   ....[160]....
        /*035c*/ 	.word	0xffffffff


	//   ....[161]....
        /*0360*/ 	.word	0xffffffff


	//   ....[162]....
        /*0364*/ 	.word	0xffffffff


	//   ....[163]....
        /*0368*/ 	.word	0xffffffff


	//   ....[164]....
        /*036c*/ 	.word	0xffffffff


	//   ....[165]....
        /*0370*/ 	.word	0xffffffff


	//   ....[166]....
        /*0374*/ 	.word	0xffffffff


	//   ....[167]....
        /*0378*/ 	.word	0xffffffff


	//   ....[168]....
        /*037c*/ 	.word	0xffffffff


	//   ....[169]....
        /*0380*/ 	.word	0xffffffff


	//   ....[170]....
        /*0384*/ 	.word	0xffffffff


	//   ....[171]....
        /*0388*/ 	.word	0xffffffff


	//   ....[172]....
        /*038c*/ 	.word	0xffffffff


	//   ....[173]....
        /*0390*/ 	.word	0xffffffff


	//   ....[174]....
        /*0394*/ 	.word	0xffffffff


	//   ....[175]....
        /*0398*/ 	.word	0xffffffff


	//   ....[176]....
        /*039c*/ 	.word	0xffffffff


	//   ....[177]....
        /*03a0*/ 	.word	0xffffffff


	//   ....[178]....
        /*03a4*/ 	.word	0xffffffff


	//   ....[179]....
        /*03a8*/ 	.word	0xffffffff


	//   ....[180]....
        /*03ac*/ 	.word	0xffffffff


	//   ....[181]....
        /*03b0*/ 	.word	0xffffffff


	//   ....[182]....
        /*03b4*/ 	.word	0xffffffff


	//   ....[183]....
        /*03b8*/ 	.word	0xffffffff


	//   ....[184]....
        /*03bc*/ 	.word	0xffffffff


	//   ....[185]....
        /*03c0*/ 	.word	0xffffffff


	//   ....[186]....
        /*03c4*/ 	.word	0xffffffff


	//   ....[187]....
        /*03c8*/ 	.word	0xffffffff


	//   ....[188]....
        /*03cc*/ 	.word	0xffffffff


	//   ....[189]....
        /*03d0*/ 	.word	0xffffffff


	//   ....[190]....
        /*03d4*/ 	.word	0xffffffff


	//   ....[191]....
        /*03d8*/ 	.word	0xffffffff


	//   ....[192]....
        /*03dc*/ 	.word	0xffffffff


	//   ....[193]....
        /*03e0*/ 	.word	0xffffffff


	//   ....[194]....
        /*03e4*/ 	.word	0xffffffff


	//   ....[195]....
        /*03e8*/ 	.word	0xffffffff


	//   ....[196]....
        /*03ec*/ 	.word	0xffffffff


	//   ....[197]....
        /*03f0*/ 	.word	0xffffffff


	//   ....[198]....
        /*03f4*/ 	.word	0xffffffff


	//   ....[199]....
        /*03f8*/ 	.word	0xffffffff


	//   ....[200]....
        /*03fc*/ 	.word	0xffffffff


	//   ....[201]....
        /*0400*/ 	.word	0xffffffff


	//   ....[202]....
        /*0404*/ 	.word	0xffffffff


	//   ....[203]....
        /*0408*/ 	.word	0x0500001c


	//   ....[204]....
        /*040c*/ 	.word	0x0500001c


	//   ....[205]....
        /*0410*/ 	.word	0x0500001c


	//   ....[206]....
        /*0414*/ 	.word	0x0500001c


	//   ....[207]....
        /*0418*/ 	.word	0x0500001c


	//----- nvinfo : EIATTR_COOP_GROUP_INSTR_OFFSETS
	.align		4
.L_917:
        /*041c*/ 	.byte	0x04, 0x28
        /*041e*/ 	.short	(.L_919 - .L_918)


	//   ....[0]....
.L_918:
        /*0420*/ 	.word	0x00000db0


	//   ....[1]....
        /*0424*/ 	.word	0x00001910


	//   ....[2]....
        /*0428*/ 	.word	0x00002980


	//   ....[3]....
        /*042c*/ 	.word	0x000029a0


	//   ....[4]....
        /*0430*/ 	.word	0x000029c0


	//   ....[5]....
        /*0434*/ 	.word	0x000029e0


	//   ....[6]....
        /*0438*/ 	.word	0x00002a00


	//   ....[7]....
        /*043c*/ 	.word	0x00002eb0


	//   ....[8]....
        /*0440*/ 	.word	0x00002ec0


	//   ....[9]....
        /*0444*/ 	.word	0x00002ee0


	//   ....[10]....
        /*0448*/ 	.word	0x00002f00


	//   ....[11]....
        /*044c*/ 	.word	0x00002f50


	//   ....[12]....
        /*0450*/ 	.word	0x00002f60


	//   ....[13]....
        /*0454*/ 	.word	0x00002fc0


	//   ....[14]....
        /*0458*/ 	.word	0x00003000


	//   ....[15]....
        /*045c*/ 	.word	0x00003110


	//   ....[16]....
        /*0460*/ 	.word	0x00003130


	//   ....[17]....
        /*0464*/ 	.word	0x00003140


	//   ....[18]....
        /*0468*/ 	.word	0x00003160


	//   ....[19]....
        /*046c*/ 	.word	0x000031a0


	//   ....[20]....
        /*0470*/ 	.word	0x000031d0


	//   ....[21]....
        /*0474*/ 	.word	0x00003210


	//   ....[22]....
        /*0478*/ 	.word	0x00003230


	//   ....[23]....
        /*047c*/ 	.word	0x00003250


	//   ....[24]....
        /*0480*/ 	.word	0x000033b0


	//   ....[25]....
        /*0484*/ 	.word	0x000033c0


	//   ....[26]....
        /*0488*/ 	.word	0x000033e0


	//   ....[27]....
        /*048c*/ 	.word	0x00003420


	//   ....[28]....
        /*0490*/ 	.word	0x00003450


	//   ....[29]....
        /*0494*/ 	.word	0x00003490


	//   ....[30]....
        /*0498*/ 	.word	0x000034b0


	//   ....[31]....
        /*049c*/ 	.word	0x000034d0


	//   ....[32]....
        /*04a0*/ 	.word	0x00003510


	//   ....[33]....
        /*04a4*/ 	.word	0x00003600


	//   ....[34]....
        /*04a8*/ 	.word	0x00003610


	//   ....[35]....
        /*04ac*/ 	.word	0x00003620


	//   ....[36]....
        /*04b0*/ 	.word	0x00003640


	//   ....[37]....
        /*04b4*/ 	.word	0x00003680


	//   ....[38]....
        /*04b8*/ 	.word	0x000036b0


	//   ....[39]....
        /*04bc*/ 	.word	0x000036f0


	//   ....[40]....
        /*04c0*/ 	.word	0x00003710


	//   ....[41]....
        /*04c4*/ 	.word	0x00003730


	//   ....[42]....
        /*04c8*/ 	.word	0x00003840


	//   ....[43]....
        /*04cc*/ 	.word	0x00003860


	//   ....[44]....
        /*04d0*/ 	.word	0x00003870


	//   ....[45]....
        /*04d4*/ 	.word	0x00003890


	//   ....[46]....
        /*04d8*/ 	.word	0x000038d0


	//   ....[47]....
        /*04dc*/ 	.word	0x00003900


	//   ....[48]....
        /*04e0*/ 	.word	0x00003940


	//   ....[49]....
        /*04e4*/ 	.word	0x00003960


	//   ....[50]....
        /*04e8*/ 	.word	0x00003980


	//   ....[51]....
        /*04ec*/ 	.word	0x00003aa0


	//   ....[52]....
        /*04f0*/ 	.word	0x00003ad0


	//   ....[53]....
        /*04f4*/ 	.word	0x00003ae0


	//   ....[54]....
        /*04f8*/ 	.word	0x00003b00


	//   ....[55]....
        /*04fc*/ 	.word	0x00003b40


	//   ....[56]....
        /*0500*/ 	.word	0x00003b70


	//   ....[57]....
        /*0504*/ 	.word	0x00003bb0


	//   ....[58]....
        /*0508*/ 	.word	0x00003bd0


	//   ....[59]....
        /*050c*/ 	.word	0x00003bf0


	//   ....[60]....
        /*0510*/ 	.word	0x00003d00


	//   ....[61]....
        /*0514*/ 	.word	0x00003d30


	//   ....[62]....
        /*0518*/ 	.word	0x00003d40


	//   ....[63]....
        /*051c*/ 	.word	0x00003d60


	//   ....[64]....
        /*0520*/ 	.word	0x00003da0


	//   ....[65]....
        /*0524*/ 	.word	0x00003dd0


	//   ....[66]....
        /*0528*/ 	.word	0x00003e10


	//   ....[67]....
        /*052c*/ 	.word	0x00003e30


	//   ....[68]....
        /*0530*/ 	.word	0x00003e50


	//   ....[69]....
        /*0534*/ 	.word	0x00003f60


	//   ....[70]....
        /*0538*/ 	.word	0x00003f90


	//   ....[71]....
        /*053c*/ 	.word	0x00003fa0


	//   ....[72]....
        /*0540*/ 	.word	0x00003fc0


	//   ....[73]....
        /*0544*/ 	.word	0x00004000


	//   ....[74]....
        /*0548*/ 	.word	0x00004030


	//   ....[75]....
        /*054c*/ 	.word	0x00004070


	//   ....[76]....
        /*0550*/ 	.word	0x00004090


	//   ....[77]....
        /*0554*/ 	.word	0x000040b0


	//   ....[78]....
        /*0558*/ 	.word	0x000041c0


	//   ....[79]....
        /*055c*/ 	.word	0x000041f0


	//   ....[80]....
        /*0560*/ 	.word	0x00004200


	//   ....[81]....
        /*0564*/ 	.word	0x00004220


	//   ....[82]....
        /*0568*/ 	.word	0x00004260


	//   ....[83]....
        /*056c*/ 	.word	0x00004290


	//   ....[84]....
        /*0570*/ 	.word	0x000042d0


	//   ....[85]....
        /*0574*/ 	.word	0x000042f0


	//   ....[86]....
        /*0578*/ 	.word	0x00004310


	//   ....[87]....
        /*057c*/ 	.word	0x00004420


	//   ....[88]....
        /*0580*/ 	.word	0x00004460


	//   ....[89]....
        /*0584*/ 	.word	0x00004470


	//   ....[90]....
        /*0588*/ 	.word	0x000044a0


	//   ....[91]....
        /*058c*/ 	.word	0x000044c0


	//   ....[92]....
        /*0590*/ 	.word	0x00004510


	//   ....[93]....
        /*0594*/ 	.word	0x00004530


	//   ....[94]....
        /*0598*/ 	.word	0x00004570


	//   ....[95]....
        /*059c*/ 	.word	0x00004590


	//   ....[96]....
        /*05a0*/ 	.word	0x00004680


	//   ....[97]....
        /*05a4*/ 	.word	0x000046d0


	//   ....[98]....
        /*05a8*/ 	.word	0x000046e0


	//   ....[99]....
        /*05ac*/ 	.word	0x00004730


	//   ....[100]....
        /*05b0*/ 	.word	0x00004760


	//   ....[101]....
        /*05b4*/ 	.word	0x00004790


	//   ....[102]....
        /*05b8*/ 	.word	0x000047c0


	//   ....[103]....
        /*05bc*/ 	.word	0x000047f0


	//   ....[104]....
        /*05c0*/ 	.word	0x00004820


	//   ....[105]....
        /*05c4*/ 	.word	0x000048e0


	//   ....[106]....
        /*05c8*/ 	.word	0x00004930


	//   ....[107]....
        /*05cc*/ 	.word	0x00004940


	//   ....[108]....
        /*05d0*/ 	.word	0x00004990


	//   ....[109]....
        /*05d4*/ 	.word	0x000049c0


	//   ....[110]....
        /*05d8*/ 	.word	0x000049f0


	//   ....[111]....
        /*05dc*/ 	.word	0x00004a20


	//   ....[112]....
        /*05e0*/ 	.word	0x00004a50


	//   ....[113]....
        /*05e4*/ 	.word	0x00004a80


	//   ....[114]....
        /*05e8*/ 	.word	0x00004b40


	//   ....[115]....
        /*05ec*/ 	.word	0x00004b60


	//   ....[116]....
        /*05f0*/ 	.word	0x00004b70


	//   ....[117]....
        /*05f4*/ 	.word	0x00004bc0


	//   ....[118]....
        /*05f8*/ 	.word	0x00004bf0


	//   ....[119]....
        /*05fc*/ 	.word	0x00004c20


	//   ....[120]....
        /*0600*/ 	.word	0x00004c50


	//   ....[121]....
        /*0604*/ 	.word	0x00004c80


	//   ....[122]....
        /*0608*/ 	.word	0x00004cb0


	//   ....[123]....
        /*060c*/ 	.word	0x00004e00


	//   ....[124]....
        /*0610*/ 	.word	0x00004e10


	//   ....[125]....
        /*0614*/ 	.word	0x00004e60


	//   ....[126]....
        /*0618*/ 	.word	0x00004e90


	//   ....[127]....
        /*061c*/ 	.word	0x00004ec0


	//   ....[128]....
        /*0620*/ 	.word	0x00004ef0


	//   ....[129]....
        /*0624*/ 	.word	0x00004f20


	//   ....[130]....
        /*0628*/ 	.word	0x00004f50


	//   ....[131]....
        /*062c*/ 	.word	0x00004f80


	//   ....[132]....
        /*0630*/ 	.word	0x00005030


	//   ....[133]....
        /*0634*/ 	.word	0x00005060


	//   ....[134]....
        /*0638*/ 	.word	0x00005070


	//   ....[135]....
        /*063c*/ 	.word	0x000050a0


	//   ....[136]....
        /*0640*/ 	.word	0x000050c0


	//   ....[137]....
        /*0644*/ 	.word	0x00005110


	//   ....[138]....
        /*0648*/ 	.word	0x00005140


	//   ....[139]....
        /*064c*/ 	.word	0x00005180


	//   ....[140]....
        /*0650*/ 	.word	0x000051b0


	//   ....[141]....
        /*0654*/ 	.word	0x00005260


	//   ....[142]....
        /*0658*/ 	.word	0x00005750


	//   ....[143]....
        /*065c*/ 	.word	0x00005a40


	//   ....[144]....
        /*0660*/ 	.word	0x00005b10


	//   ....[145]....
        /*0664*/ 	.word	0x00005be0


	//   ....[146]....
        /*0668*/ 	.word	0x00005cb0


	//   ....[147]....
        /*066c*/ 	.word	0x00005d80


	//   ....[148]....
        /*0670*/ 	.word	0x00005e50


	//   ....[149]....
        /*0674*/ 	.word	0x00005f20


	//   ....[150]....
        /*0678*/ 	.word	0x00005ff0


	//   ....[151]....
        /*067c*/ 	.word	0x000060c0


	//   ....[152]....
        /*0680*/ 	.word	0x00006190


	//   ....[153]....
        /*0684*/ 	.word	0x00006260


	//   ....[154]....
        /*0688*/ 	.word	0x00006330


	//   ....[155]....
        /*068c*/ 	.word	0x00006400


	//   ....[156]....
        /*0690*/ 	.word	0x000064d0


	//   ....[157]....
        /*0694*/ 	.word	0x000065a0


	//   ....[158]....
        /*0698*/ 	.word	0x000067a0


	//   ....[159]....
        /*069c*/ 	.word	0x000068e0


	//   ....[160]....
        /*06a0*/ 	.word	0x00006a20


	//   ....[161]....
        /*06a4*/ 	.word	0x00006b60


	//   ....[162]....
        /*06a8*/ 	.word	0x00006ca0


	//   ....[163]....
        /*06ac*/ 	.word	0x00006de0


	//   ....[164]....
        /*06b0*/ 	.word	0x00006f20


	//   ....[165]....
        /*06b4*/ 	.word	0x00007060


	//   ....[166]....
        /*06b8*/ 	.word	0x000071a0


	//   ....[167]....
        /*06bc*/ 	.word	0x000072d0


	//   ....[168]....
        /*06c0*/ 	.word	0x000073f0


	//   ....[169]....
        /*06c4*/ 	.word	0x00007510


	//   ....[170]....
        /*06c8*/ 	.word	0x00007630


	//   ....[171]....
        /*06cc*/ 	.word	0x00007750


	//   ....[172]....
        /*06d0*/ 	.word	0x00007870


	//   ....[173]....
        /*06d4*/ 	.word	0x00008330


	//   ....[174]....
        /*06d8*/ 	.word	0x000083b0


	//   ....[175]....
        /*06dc*/ 	.word	0x00008430


	//   ....[176]....
        /*06e0*/ 	.word	0x000084b0


	//   ....[177]....
        /*06e4*/ 	.word	0x00008530


	//   ....[178]....
        /*06e8*/ 	.word	0x000085b0


	//   ....[179]....
        /*06ec*/ 	.word	0x00008630


	//   ....[180]....
        /*06f0*/ 	.word	0x000086b0


	//   ....[181]....
        /*06f4*/ 	.word	0x00008730


	//   ....[182]....
        /*06f8*/ 	.word	0x000087b0


	//   ....[183]....
        /*06fc*/ 	.word	0x00008830


	//   ....[184]....
        /*0700*/ 	.word	0x000088b0


	//   ....[185]....
        /*0704*/ 	.word	0x00008940


	//   ....[186]....
        /*0708*/ 	.word	0x000089c0


	//   ....[187]....
        /*070c*/ 	.word	0x00008a40


	//   ....[188]....
        /*0710*/ 	.word	0x00008c20


	//   ....[189]....
        /*0714*/ 	.word	0x00008d20


	//   ....[190]....
        /*0718*/ 	.word	0x00008e20


	//   ....[191]....
        /*071c*/ 	.word	0x00008f20


	//   ....[192]....
        /*0720*/ 	.word	0x00009020


	//   ....[193]....
        /*0724*/ 	.word	0x00009120


	//   ....[194]....
        /*0728*/ 	.word	0x00009220


	//   ....[195]....
        /*072c*/ 	.word	0x00009320


	//   ....[196]....
        /*0730*/ 	.word	0x00009470


	//   ....[197]....
        /*0734*/ 	.word	0x00009540


	//   ....[198]....
        /*0738*/ 	.word	0x00009610


	//   ....[199]....
        /*073c*/ 	.word	0x000096e0


	//   ....[200]....
        /*0740*/ 	.word	0x000097b0


	//   ....[201]....
        /*0744*/ 	.word	0x00009880


	//   ....[202]....
        /*0748*/ 	.word	0x00009920


	//   ....[203]....
        /*074c*/ 	.word	0x00009990


	//   ....[204]....
        /*0750*/ 	.word	0x00009a00


	//   ....[205]....
        /*0754*/ 	.word	0x00009a70


	//   ....[206]....
        /*0758*/ 	.word	0x00009ae0


	//   ....[207]....
        /*075c*/ 	.word	0x00009b50


	//----- nvinfo : EIATTR_VRC_CTA_INIT_COUNT
	.align		4
.L_919:
        /*0760*/ 	.byte	0x02, 0x4a
	.zero		1
	.zero		1


	//----- nvinfo : EIATTR_EXIT_INSTR_OFFSETS
	.align		4
        /*0764*/ 	.byte	0x04, 0x1c
        /*0766*/ 	.short	(.L_921 - .L_920)


	//   ....[0]....
.L_920:
        /*0768*/ 	.word	0x00002480


	//   ....[1]....
        /*076c*/ 	.word	0x00002780


	//   ....[2]....
        /*0770*/ 	.word	0x000027a0


	//   ....[3]....
        /*0774*/ 	.word	0x00008a50


	//   ....[4]....
        /*0778*/ 	.word	0x00009930


	//----- nvinfo : EIATTR_MAX_THREADS
	.align		4
.L_921:
        /*077c*/ 	.byte	0x04, 0x05
        /*077e*/ 	.short	(.L_923 - .L_922)
.L_922:
        /*0780*/ 	.word	0x00000180
        /*0784*/ 	.word	0x00000001
        /*0788*/ 	.word	0x00000001


	//----- nvinfo : EIATTR_CRS_STACK_SIZE
	.align		4
.L_923:
        /*078c*/ 	.byte	0x04, 0x1e
        /*078e*/ 	.short	(.L_925 - .L_924)
.L_924:
        /*0790*/ 	.word	0x00000000


	//----- nvinfo : EIATTR_CBANK_PARAM_SIZE
	.align		4
.L_925:
        /*0794*/ 	.byte	0x03, 0x19
        /*0796*/ 	.short	0x004d


	//----- nvinfo : EIATTR_PARAM_CBANK
	.align		4
        /*0798*/ 	.byte	0x04, 0x0a
        /*079a*/ 	.short	(.L_927 - .L_926)
	.align		4
.L_926:
        /*079c*/ 	.word	index@(.nv.constant0._ZN3cub18CUB_300001_SM_10006detail10radix_sort29DeviceRadixSortOnesweepKernelINS1_5radix10policy_hubImjyE10Policy1000ELNS0_9SortOrderE1EmjyiiNS1_21identity_decomposer_tEEEvPT5_SB_PT3_PKSC_PT1_PKSG_PT2_PKSK_T4_iiT6_)
        /*07a0*/ 	.short	0x0380
        /*07a2*/ 	.short	0x004d


	//----- nvinfo : EIATTR_SW_WAR
	.align		4
.L_927:
        /*07a4*/ 	.byte	0x04, 0x36
        /*07a6*/ 	.short	(.L_929 - .L_928)
.L_928:
        /*07a8*/ 	.word	0x00000008
.L_929:


//--------------------- .nv.info._ZN3cub18CUB_300001_SM_10006detail10radix_sort30DeviceRadixSortHistogramKernelINS1_5radix10policy_hubImjyE10Policy1000ELNS0_9SortOrderE1EmyNS1_21identity_decomposer_tEEEvPT2_PKT1_SA_iiT3_ --------------------------
	.section	.nv.info._ZN3cub18CUB_300001_SM_10006detail10radix_sort30DeviceRadixSortHistogramKernelINS1_5radix10policy_hubImjyE10Policy1000ELNS0_9SortOrderE1EmyNS1_21identity_decomposer_tEEEvPT2_PKT1_SA_iiT3_,"",@"SHT_CUDA_INFO"
	.sectionflags	@""
	.align	4


	//----- nvinfo : EIATTR_CUDA_API_VERSION
	.align		4
        /*0000*/ 	.byte	0x04, 0x37
        /*0002*/ 	.short	(.L_931 - .L_930)
.L_930:
        /*0004*/ 	.word	0x00000082


	//----- nvinfo : EIATTR_KPARAM_INFO
	.align		4
.L_931:
        /*0008*/ 	.byte	0x04, 0x17
        /*000a*/ 	.short	(.L_933 - .L_932)
.L_932:
        /*000c*/ 	.word	0x00000000
        /*0010*/ 	.short	0x0005
        /*0012*/ 	.short	0x0020
        /*0014*/ 	.byte	0x00, 0xf0, 0x05, 0x00


	//----- nvinfo : EIATTR_KPARAM_INFO
	.align		4
.L_933:
        /*0018*/ 	.byte	0x04, 0x17
        /*001a*/ 	.short	(.L_935 - .L_934)
.L_934:
        /*001c*/ 	.word	0x00000000
        /*0020*/ 	.short	0x0004
        /*0022*/ 	.short	0x001c
        /*0024*/ 	.byte	0x00, 0xf0, 0x11, 0x00


	//----- nvinfo : EIATTR_KPARAM_INFO
	.align		4
.L_935:
        /*0028*/ 	.byte	0x04, 0x17
        /*002a*/ 	.short	(.L_937 - .L_936)
.L_936:
        /*002c*/ 	.word	0x00000000
        /*0030*/ 	.short	0x0003
        /*0032*/ 	.short	0x0018
        /*0034*/ 	.byte	0x00, 0xf0, 0x11, 0x00


	//----- nvinfo : EIATTR_KPARAM_INFO
	.align		4
.L_937:
        /*0038*/ 	.byte	0x04, 0x17
        /*003a*/ 	.short	(.L_939 - .L_938)
.L_938:
        /*003c*/ 	.word	0x00000000
        /*0040*/ 	.short	0x0002
        /*0042*/ 	.short	0x0010
        /*0044*/ 	.byte	0x00, 0xf0, 0x21, 0x00


	//----- nvinfo : EIATTR_KPARAM_INFO
	.align		4
.L_939:
        /*0048*/ 	.byte	0x04, 0x17
        /*004a*/ 	.short	(.L_941 - .L_940)
.L_940:
        /*004c*/ 	.word	0x00000000
        /*0050*/ 	.short	0x0001
        /*0052*/ 	.short	0x0008
        /*0054*/ 	.byte	0x00, 0xf5, 0x21, 0x00


	//----- nvinfo : EIATTR_KPARAM_INFO
	.align		4
.L_941:
        /*0058*/ 	.byte	0x04, 0x17
        /*005a*/ 	.short	(.L_943 - .L_942)
.L_942:
        /*005c*/ 	.word	0x00000000
        /*0060*/ 	.short	0x0000
        /*0062*/ 	.short	0x0000
        /*0064*/ 	.byte	0x00, 0xf5, 0x21, 0x00


	//----- nvinfo : EIATTR_SPARSE_MMA_MASK
	.align		4
.L_943:
        /*0068*/ 	.byte	0x03, 0x50
        /*006a*/ 	.short	0x0000


	//----- nvinfo : EIATTR_MAXREG_COUNT
	.align		4
        /*006c*/ 	.byte	0x03, 0x1b
        /*006e*/ 	.short	0x00ff


	//----- nvinfo : EIATTR_NUM_BARRIERS
	.align		4
        /*0070*/ 	.byte	0x02, 0x4c
        /*0072*/ 	.byte	0x01
	.zero		1


	//----- nvinfo : EIATTR_MERCURY_ISA_VERSION
	.align		4
        /*0074*/ 	.byte	0x03, 0x5f
        /*0076*/ 	.short	0x0101


	//----- nvinfo : EIATTR_VRC_CTA_INIT_COUNT
	.align		4
        /*0078*/ 	.byte	0x02, 0x4a
	.zero		1
	.zero		1


	//----- nvinfo : EIATTR_EXIT_INSTR_OFFSETS
	.align		4
        /*007c*/ 	.byte	0x04, 0x1c
        /*007e*/ 	.short	(.L_945 - .L_944)


	//   ....[0]....
.L_944:
        /*0080*/ 	.word	0x00000040


	//   ....[1]....
        /*0084*/ 	.word	0x000030b0


	//----- nvinfo : EIATTR_MAX_THREADS
	.align		4
.L_945:
        /*0088*/ 	.byte	0x04, 0x05
        /*008a*/ 	.short	(.L_947 - .L_946)
.L_946:
        /*008c*/ 	.word	0x00000080
        /*0090*/ 	.word	0x00000001
        /*0094*/ 	.word	0x00000001


	//----- nvinfo : EIATTR_CRS_STACK_SIZE
	.align		4
.L_947:
        /*0098*/ 	.byte	0x04, 0x1e
        /*009a*/ 	.short	(.L_949 - .L_948)
.L_948:
        /*009c*/ 	.word	0x00000000


	//----- nvinfo : EIATTR_CBANK_PARAM_SIZE
	.align		4
.L_949:
        /*00a0*/ 	.byte	0x03, 0x19
        /*00a2*/ 	.short	0x0021


	//----- nvinfo : EIATTR_PARAM_CBANK
	.align		4
        /*00a4*/ 	.byte	0x04, 0x0a
        /*00a6*/ 	.short	(.L_951 - .L_950)
	.align		4
.L_950:
        /*00a8*/ 	.word	index@(.nv.constant0._ZN3cub18CUB_300001_SM_10006detail10radix_sort30DeviceRadixSortHistogramKernelINS1_5radix10policy_hubImjyE10Policy1000ELNS0_9SortOrderE1EmyNS1_21identity_decomposer_tEEEvPT2_PKT1_SA_iiT3_)
        /*00ac*/ 	.short	0x0380
        /*00ae*/ 	.short	0x0021


	//----- nvinfo : EIATTR_SW_WAR
	.align		4
.L_951:
        /*00b0*/ 	.byte	0x04, 0x36
        /*00b2*/ 	.short	(.L_953 - .L_952)
.L_952:
        /*00b4*/ 	.word	0x00000008
.L_953:


//--------------------- .nv.info._ZN3cub18CUB_300001_SM_10006detail10radix_sort31DeviceRadixSortSingleTileKernelINS1_5radix10policy_hubImjyE10Policy1000ELNS0_9SortOrderE1EmjyNS1_21identity_decomposer_tEEEvPKT1_PSA_PKT2_PSE_T3_iiT4_ --------------------------
	.section	.nv.info._ZN3cub18CUB_300001_SM_10006detail10radix_sort31DeviceRadixSortSingleTileKernelINS1_5radix10policy_hubImjyE10Policy1000ELNS0_9SortOrderE1EmjyNS1_21identity_decomposer_tEEEvPKT1_PSA_PKT2_PSE_T3_iiT4_,"",@"SHT_CUDA_INFO"
	.sectionflags	@""
	.align	4


	//----- nvinfo : EIATTR_CUDA_API_VERSION
	.align		4
        /*0000*/ 	.byte	0x04, 0x37
        /*0002*/ 	.short	(.L_955 - .L_954)
.L_954:
        /*0004*/ 	.word	0x00000082


	//----- nvinfo : EIATTR_KPARAM_INFO
	.align		4
.L_955:
        /*0008*/ 	.byte	0x04, 0x17
        /*000a*/ 	.short	(.L_957 - .L_956)
.L_956:
        /*000c*/ 	.word	0x00000000
        /*0010*/ 	.short	0x0007
        /*0012*/ 	.short	0x0030
        /*0014*/ 	.byte	0x00, 0xf0, 0x05, 0x00


	//----- nvinfo : EIATTR_KPARAM_INFO
	.align		4
.L_957:
        /*0018*/ 	.byte	0x04, 0x17
        /*001a*/ 	.short	(.L_959 - .L_958)
.L_958:
        /*001c*/ 	.word	0x00000000
        /*0020*/ 	.short	0x0006
        /*0022*/ 	.short	0x002c
        /*0024*/ 	.byte	0x00, 0xf0, 0x11, 0x00


	//----- nvinfo : EIATTR_KPARAM_INFO
	.align		4
.L_959:
        /*0028*/ 	.byte	0x04, 0x17
        /*002a*/ 	.short	(.L_961 - .L_960)
.L_960:
        /*002c*/ 	.word	0x00000000
        /*0030*/ 	.short	0x0005
        /*0032*/ 	.short	0x0028
        /*0034*/ 	.byte	0x00, 0xf0, 0x11, 0x00


	//----- nvinfo : EIATTR_KPARAM_INFO
	.align		4
.L_961:
        /*0038*/ 	.byte	0x04, 0x17
        /*003a*/ 	.short	(.L_963 - .L_962)
.L_962:
        /*003c*/ 	.word	0x00000000
        /*0040*/ 	.short	0x0004
        /*0042*/ 	.short	0x0020
        /*0044*/ 	.byte	0x00, 0xf0, 0x21, 0x00


	//----- nvinfo : EIATTR_KPARAM_INFO
	.align		4
.L_963:
        /*0048*/ 	.byte	0x04, 0x17
        /*004a*/ 	.short	(.L_965 - .L_964)
.L_964:
        /*004c*/ 	.word	0x00000000
        /*0050*/ 	.short	0x0003
        /*0052*/ 	.short	0x0018
        /*0054*/ 	.byte	0x00, 0xf5, 0x21, 0x00


	//----- nvinfo : EIATTR_KPARAM_INFO
	.align		4
.L_965:
        /*0058*/ 	.byte	0x04, 0x17
        /*005a*/ 	.short	(.L_967 - .L_966)
.L_966:
        /*005c*/ 	.word	0x00000000
        /*0060*/ 	.short	0x0002
        /*0062*/ 	.short	0x0010
        /*0064*/ 	.byte	0x00, 0xf5, 0x21, 0x00


	//----- nvinfo : EIATTR_KPARAM_INFO
	.align		4
.L_967:
        /*0068*/ 	.byte	0x04, 0x17
        /*006a*/ 	.short	(.L_969 - .L_968)
.L_968:
        /*006c*/ 	.word	0x00000000
        /*0070*/ 	.short	0x0001
        /*0072*/ 	.short	0x0008
        /*0074*/ 	.byte	0x00, 0xf5, 0x21, 0x00


	//----- nvinfo : EIATTR_KPARAM_INFO
	.align		4
.L_969:
        /*0078*/ 	.byte	0x04, 0x17
        /*007a*/ 	.short	(.L_971 - .L_970)
.L_970:
        /*007c*/ 	.word	0x00000000
        /*0080*/ 	.short	0x0000
        /*0082*/ 	.short	0x0000
        /*0084*/ 	.byte	0x00, 0xf5, 0x21, 0x00


	//----- nvinfo : EIATTR_SPARSE_MMA_MASK
	.align		4
.L_971:
        /*0088*/ 	.byte	0x03, 0x50
        /*008a*/ 	.short	0x0000


	//----- nvinfo : EIATTR_MAXREG_COUNT
	.align		4
        /*008c*/ 	.byte	0x03, 0x1b
        /*008e*/ 	.short	0x00ff


	//----- nvinfo : EIATTR_NUM_BARRIERS
	.align		4
        /*0090*/ 	.byte	0x02, 0x4c
        /*0092*/ 	.byte	0x01
	.zero		1


	//----- nvinfo : EIATTR_MERCURY_ISA_VERSION
	.align		4
        /*0094*/ 	.byte	0x03, 0x5f
        /*0096*/ 	.short	0x0101


	//----- nvinfo : EIATTR_COOP_GROUP_MASK_REGIDS
	.align		4
        /*0098*/ 	.byte	0x04, 0x29
        /*009a*/ 	.short	(.L_973 - .L_972)


	//   ....[0]....
.L_972:
        /*009c*/ 	.word	0xffffffff


	//   ....[1]....
        /*00a0*/ 	.word	0xffffffff


	//   ....[2]....
        /*00a4*/ 	.word	0xffffffff


	//   ....[3]....
        /*00a8*/ 	.word	0xffffffff


	//   ....[4]....
        /*00ac*/ 	.word	0xffffffff


	//----- nvinfo : EIATTR_COOP_GROUP_INSTR_OFFSETS
	.align		4
.L_973:
        /*00b0*/ 	.byte	0x04, 0x28
        /*00b2*/ 	.short	(.L_975 - .L_974)


	//   ....[0]....
.L_974:
        /*00b4*/ 	.word	0x00001160


	//   ....[1]....
        /*00b8*/ 	.word	0x00001180


	//   ....[2]....
        /*00bc*/ 	.word	0x000011a0


	//   ....[3]....
        /*00c0*/ 	.word	0x000011c0


	//   ....[4]....
        /*00c4*/ 	.word	0x000011e0


	//----- nvinfo : EIATTR_VRC_CTA_INIT_COUNT
	.align		4
.L_975:
        /*00c8*/ 	.byte	0x02, 0x4a
	.zero		1
	.zero		1


	//----- nvinfo : EIATTR_EXIT_INSTR_OFFSETS
	.align		4
        /*00cc*/ 	.byte	0x04, 0x1c
        /*00ce*/ 	.short	(.L_977 - .L_976)


	//   ....[0]....
.L_976:
        /*00d0*/ 	.word	0x00002450


	//   ....[1]....
        /*00d4*/ 	.word	0x00002490


	//----- nvinfo : EIATTR_MAX_THREADS
	.align		4
.L_977:
        /*00d8*/ 	.byte	0x04, 0x05
        /*00da*/ 	.short	(.L_979 - .L_978)
.L_978:
        /*00dc*/ 	.word	0x00000100
        /*00e0*/ 	.word	0x00000001
        /*00e4*/ 	.word	0x00000001


	//----- nvinfo : EIATTR_CBANK_PARAM_SIZE
	.align		4
.L_979:
        /*00e8*/ 	.byte	0x03, 0x19
        /*00ea*/ 	.short	0x0031


	//----- nvinfo : EIATTR_PARAM_CBANK
	.align		4
        /*00ec*/ 	.byte	0x04, 0x0a
        /*00ee*/ 	.short	(.L_981 - .L_980)
	.align		4
.L_980:
        /*00f0*/ 	.word	index@(.nv.constant0._ZN3cub18CUB_300001_SM_10006detail10radix_sort31DeviceRadixSortSingleTileKernelINS1_5radix10policy_hubImjyE10Policy1000ELNS0_9SortOrderE1EmjyNS1_21identity_decomposer_tEEEvPKT1_PSA_PKT2_PSE_T3_iiT4_)
        /*00f4*/ 	.short	0x0380
        /*00f6*/ 	.short	0x0031


	//----- nvinfo : EIATTR_SW_WAR
	.align		4
.L_981:
        /*00f8*/ 	.byte	0x04, 0x36
        /*00fa*/ 	.short	(.L_983 - .L_982)
.L_982:
        /*00fc*/ 	.word	0x00000008
.L_983:


//--------------------- .nv.info._ZN3cub18CUB_300001_SM_10006detail10radix_sort29DeviceRadixSortOnesweepKernelINS1_5radix10policy_hubImjyE10Policy1000ELNS0_9SortOrderE0EmjyiiNS1_21identity_decomposer_tEEEvPT5_SB_PT3_PKSC_PT1_PKSG_PT2_PKSK_T4_iiT6_ --------------------------
	.section	.nv.info._ZN3cub18CUB_300001_SM_10006detail10radix_sort29DeviceRadixSortOnesweepKernelINS1_5radix10policy_hubImjyE10Policy1000ELNS0_9SortOrderE0EmjyiiNS1_21identity_decomposer_tEEEvPT5_SB_PT3_PKSC_PT1_PKSG_PT2_PKSK_T4_iiT6_,"",@"SHT_CUDA_INFO"
	.sectionflags	@""
	.align	4


	//----- nvinfo : EIATTR_CUDA_API_VERSION
	.align		4
        /*0000*/ 	.byte	0x04, 0x37
        /*0002*/ 	.short	(.L_985 - .L_984)
.L_984:
        /*0004*/ 	.word	0x00000082


	//----- nvinfo : EIATTR_KPARAM_INFO
	.align		4
.L_985:
        /*0008*/ 	.byte	0x04, 0x17
        /*000a*/ 	.short	(.L_987 - .L_986)
.L_986:
        /*000c*/ 	.word	0x00000000
        /*0010*/ 	.short	0x000b
        /*0012*/ 	.short	0x004c
        /*0014*/ 	.byte	0x00, 0xf0, 0x05, 0x00


	//----- nvinfo : EIATTR_KPARAM_INFO
	.align		4
.L_987:
        /*0018*/ 	.byte	0x04, 0x17
        /*001a*/ 	.short	(.L_989 - .L_988)
.L_988:
        /*001c*/ 	.word	0x00000000
        /*0020*/ 	.short	0x000a
        /*0022*/ 	.short	0x0048
        /*0024*/ 	.byte	0x00, 0xf0, 0x11, 0x00


	//----- nvinfo : EIATTR_KPARAM_INFO
	.align		4
.L_989:
        /*0028*/ 	.byte	0x04, 0x17
        /*002a*/ 	.short	(.L_991 - .L_990)
.L_990:
        /*002c*/ 	.word	0x00000000
        /*0030*/ 	.short	0x0009
        /*0032*/ 	.short	0x0044
        /*0034*/ 	.byte	0x00, 0xf0, 0x11, 0x00


	//----- nvinfo : EIATTR_KPARAM_INFO
	.align		4
.L_991:
        /*0038*/ 	.byte	0x04, 0x17
        /*003a*/ 	.short	(.L_993 - .L_992)
.L_992:
        /*003c*/ 	.word	0x00000000
        /*0040*/ 	.short	0x0008
        /*0042*/ 	.short	0x0040
        /*0044*/ 	.byte	0x00, 0xf0, 0x11, 0x00


	//----- nvinfo : EIATTR_KPARAM_INFO
	.align		4
.L_993:
        /*0048*/ 	.byte	0x04, 0x17
        /*004a*/ 	.short	(.L_995 - .L_994)
.L_994:
        /*004c*/ 	.word	0x00000000
        /*0050*/ 	.short	0x0007
        /*0052*/ 	.short	0x0038
        /*0054*/ 	.byte	0x00, 0xf5, 0x21, 0x00


	//----- nvinfo : EIATTR_KPARAM_INFO
	.align		4
.L_995:
        /*0058*/ 	.byte	0x04, 0x17
        /*005a*/ 	.short	(.L_997 - .L_996)
.L_996:
        /*005c*/ 	.word	0x00000000
        /*0060*/ 	.short	0x0006
        /*0062*/ 	.short	0x0030
        /*0064*/ 	.byte	0x00, 0xf5, 0x21, 0x00


	//----- nvinfo : EIATTR_KPARAM_INFO
	.align		4
.L_997:
        /*0068*/ 	.byte	0x04, 0x17
        /*006a*/ 	.short	(.L_999 - .L_998)
.L_998:
        /*006c*/ 	.word	0x00000000
        /*0070*/ 	.short	0x0005
        /*0072*/ 	.short	0x0028
        /*0074*/ 	.byte	0x00, 0xf5, 0x21, 0x00


	//----- nvinfo : EIATTR_KPARAM_INFO
	.align		4
.L_999:
        /*0078*/ 	.byte	0x04, 0x17
        /*007a*/ 	.short	(.L_1001 - .L_1000)
.L_1000:
        /*007c*/ 	.word	0x00000000
        /*0080*/ 	.short	0x0004
        /*0082*/ 	.short	0x0020
        /*0084*/ 	.byte	0x00, 0xf5, 0x21, 0x00


	//----- nvinfo : EIATTR_KPARAM_INFO
	.align		4
.L_1001:
        /*0088*/ 	.byte	0x04, 0x17
        /*008a*/ 	.short	(.L_1003 - .L_1002)
.L_1002:
        /*008c*/ 	.word	0x00000000
        /*0090*/ 	.short	0x0003
        /*0092*/ 	.short	0x0018
        /*0094*/ 	.byte	0x00, 0xf5, 0x21, 0x00


	//----- nvinfo : EIATTR_KPARAM_INFO
	.align		4
.L_1003:
        /*0098*/ 	.byte	0x04, 0x17
        /*009a*/ 	.short	(.L_1005 - .L_1004)
.L_1004:
        /*009c*/ 	.word	0x00000000
        /*00a0*/ 	.short	0x0002
        /*00a2*/ 	.short	0x0010
        /*00a4*/ 	.byte	0x00, 0xf5, 0x21, 0x00


	//----- nvinfo : EIATTR_KPARAM_INFO
	.align		4
.L_1005:
        /*00a8*/ 	.byte	0x04, 0x17
        /*00aa*/ 	.short	(.L_1007 - .L_1006)
.L_1006:
        /*00ac*/ 	.word	0x00000000
        /*00b0*/ 	.short	0x0001
        /*00b2*/ 	.short	0x0008
        /*00b4*/ 	.byte	0x00, 0xf5, 0x21, 0x00


	//----- nvinfo : EIATTR_KPARAM_INFO
	.align		4
.L_1007:
        /*00b8*/ 	.byte	0x04, 0x17
        /*00ba*/ 	.short	(.L_1009 - .L_1008)
.L_1008:
        /*00bc*/ 	.word	0x00000000
        /*00c0*/ 	.short	0x0000
        /*00c2*/ 	.short	0x0000
        /*00c4*/ 	.byte	0x00, 0xf5, 0x21, 0x00


	//----- nvinfo : EIATTR_SPARSE_MMA_MASK
	.align		4
.L_1009:
        /*00c8*/ 	.byte	0x03, 0x50
        /*00ca*/ 	.short	0x0000


	//----- nvinfo : EIATTR_MAXREG_COUNT
	.align		4
        /*00cc*/ 	.byte	0x03, 0x1b
        /*00ce*/ 	.short	0x00a8


	//----- nvinfo : EIATTR_NUM_BARRIERS
	.align		4
        /*00d0*/ 	.byte	0x02, 0x4c
        /*00d2*/ 	.byte	0x01
	.zero		1


	//----- nvinfo : EIATTR_MERCURY_ISA_VERSION
	.align		4
        /*00d4*/ 	.byte	0x03, 0x5f
        /*00d6*/ 	.short	0x0101


	//----- nvinfo : EIATTR_COOP_GROUP_MASK_REGIDS
	.align		4
        /*00d8*/ 	.byte	0x04, 0x29
        /*00da*/ 	.short	(.L_1011 - .L_1010)


	//   ....[0]....
.L_1010:
        /*00dc*/ 	.word	0xffffffff


	//   ....[1]....
        /*00e0*/ 	.word	0x05000024


	//   ....[2]....
        /*00e4*/ 	.word	0xffffffff


	//   ....[3]....
        /*00e8*/ 	.word	0xffffffff


	//   ....[4]....
        /*00ec*/ 	.word	0xffffffff


	//   ....[5]....
        /*00f0*/ 	.word	0xffffffff


	//   ....[6]....
        /*00f4*/ 	.word	0xffffffff


	//   ....[7]....
        /*00f8*/ 	.word	0xffffffff


	//   ....[8]....
        /*00fc*/ 	.word	0xffffffff


	//   ....[9]....
        /*0100*/ 	.word	0xffffffff


	//   ....[10]....
        /*0104*/ 	.word	0xffffffff


	//   ....[11]....
        /*0108*/ 	.word	0xffffffff


	//   ....[12]....
        /*010c*/ 	.word	0xffffffff


	//   ....[13]....
        /*0110*/ 	.word	0xffffffff


	//   ....[14]....
        /*0114*/ 	.word	0xffffffff


	//   ....[15]....
        /*0118*/ 	.word	0xffffffff


	//   ....[16]....
        /*011c*/ 	.word	0xffffffff


	//   ....[17]....
        /*0120*/ 	.word	0xffffffff


	//   ....[18]....
        /*0124*/ 	.word	0xffffffff


	//   ....[19]....
        /*0128*/ 	.word	0xffffffff


	//   ....[20]....
        /*012c*/ 	.word	0xffffffff


	//   ....[21]....
        /*0130*/ 	.word	0xffffffff


	//   ....[22]....
        /*0134*/ 	.word	0xffffffff


	//   ....[23]....
        /*0138*/ 	.word	0xffffffff


	//   ....[24]....
        /*013c*/ 	.word	0xffffffff


	//   ....[25]....
        /*0140*/ 	.word	0xffffffff


	//   ....[26]....
        /*0144*/ 	.word	0xffffffff


	//   ....[27]....
        /*0148*/ 	.word	0xffffffff


	//   ....[28]....
        /*014c*/ 	.word	0xffffffff


	//   ....[29]....
        /*0150*/ 	.word	0xffffffff


	//   ....[30]....
        /*0154*/ 	.word	0xffffffff


	//   ....[31]....
        /*0158*/ 	.word	0xffffffff


	//   ....[32]....
        /*015c*/ 	.word	0xffffffff


	//   ....[33]....
        /*0160*/ 	.word	0xffffffff


	//   ....[34]....
        /*0164*/ 	.word	0xffffffff


	//   ....[35]....
        /*0168*/ 	.word	0xffffffff


	//   ....[36]....
        /*016c*/ 	.word	0xffffffff


	//   ....[37]....
        /*0170*/ 	.word	0xffffffff


	//   ....[38]....
        /*0174*/ 	.word	0xffffffff


	//   ....[39]....
        /*0178*/ 	.word	0xffffffff


	//   ....[40]....
        /*017c*/ 	.word	0xffffffff


	//   ....[41]....
        /*0180*/ 	.word	0xffffffff


	//   ....[42]....
        /*0184*/ 	.word	0xffffffff


	//   ....[43]....
        /*0188*/ 	.word	0xffffffff


	//   ....[44]....
        /*018c*/ 	.word	0xffffffff


	//   ....[45]....
        /*0190*/ 	.word	0xffffffff


	//   ....[46]....
        /*0194*/ 	.word	0xffffffff


	//   ....[47]....
        /*0198*/ 	.word	0xffffffff


	//   ....[48]....
        /*019c*/ 	.word	0xffffffff


	//   ....[49]....
        /*01a0*/ 	.word	0xffffffff


	//   ....[50]....
        /*01a4*/ 	.word	0xffffffff


	//   ....[51]....
        /*01a8*/ 	.word	0xffffffff


	//   ....[52]....
        /*01ac*/ 	.word	0xffffffff


	//   ....[53]....
        /*01b0*/ 	.word	0xffffffff


	//   ....[54]....
        /*01b4*/ 	.word	0xffffffff


	//   ....[55]....
        /*01b8*/ 	.word	0xffffffff


	//   ....[56]....
        /*01bc*/ 	.word	0xffffffff


	//   ....[57]....
        /*01c0*/ 	.word	0xffffffff


	//   ....[58]....
        /*01c4*/ 	.word	0xffffffff


	//   ....[59]....
        /*01c8*/ 	.word	0xffffffff


	//   ....[60]....
        /*01cc*/ 	.word	0xffffffff


	//   ....[61]....
        /*01d0*/ 	.word	0xffffffff


	//   ....[62]....
        /*01d4*/ 	.word	0xffffffff


	//   ....[63]....
        /*01d8*/ 	.word	0xffffffff


	//   ....[64]....
        /*01dc*/ 	.word	0xffffffff


	//   ....[65]....
        /*01e0*/ 	.word	0xffffffff


	//   ....[66]....
        /*01e4*/ 	.word	0xffffffff


	//   ....[67]....
        /*01e8*/ 	.word	0xffffffff


	//   ....[68]....
        /*01ec*/ 	.word	0xffffffff


	//   ....[69]....
        /*01f0*/ 	.word	0xffffffff


	//   ....[70]....
        /*01f4*/ 	.word	0xffffffff


	//   ....[71]....
        /*01f8*/ 	.word	0xffffffff


	//   ....[72]....
        /*01fc*/ 	.word	0xffffffff


	//   ....[73]....
        /*0200*/ 	.word	0xffffffff


	//   ....[74]....
        /*0204*/ 	.word	0xffffffff


	//   ....[75]....
        /*0208*/ 	.word	0xffffffff


	//   ....[76]....
        /*020c*/ 	.word	0xffffffff


	//   ....[77]....
        /*0210*/ 	.word	0xffffffff


	//   ....[78]....
        /*0214*/ 	.word	0xffffffff


	//   ....[79]....
        /*0218*/ 	.word	0xffffffff


	//   ....[80]....
        /*021c*/ 	.word	0xffffffff


	//   ....[81]....
        /*0220*/ 	.word	0xffffffff


	//   ....[82]....
        /*0224*/ 	.word	0xffffffff


	//   ....[83]....
        /*0228*/ 	.word	0xffffffff


	//   ....[84]....
        /*022c*/ 	.word	0xffffffff


	//   ....[85]....
        /*0230*/ 	.word	0xffffffff


	//   ....[86]....
        /*0234*/ 	.word	0xffffffff


	//   ....[87]....
        /*0238*/ 	.word	0xffffffff


	//   ....[88]....
        /*023c*/ 	.word	0xffffffff


	//   ....[89]....
        /*0240*/ 	.word	0xffffffff


	//   ....[90]....
        /*0244*/ 	.word	0xffffffff


	//   ....[91]....
        /*0248*/ 	.word	0xffffffff


	//   ....[92]....
        /*024c*/ 	.word	0xffffffff


	//   ....[93]....
        /*0250*/ 	.word	0xffffffff


	//   ....[94]....
        /*0254*/ 	.word	0xffffffff


	//   ....[95]....
        /*0258*/ 	.word	0xffffffff


	//   ....[96]....
        /*025c*/ 	.word	0xffffffff


	//   ....[97]....
        /*0260*/ 	.word	0xffffffff


	//   ....[98]....
        /*0264*/ 	.word	0xffffffff


	//   ....[99]....
        /*0268*/ 	.word	0xffffffff


	//   ....[100]....
        /*026c*/ 	.word	0xffffffff


	//   ....[101]....
        /*0270*/ 	.word	0xffffffff


	//   ....[102]....
        /*0274*/ 	.word	0xffffffff


	//   ....[103]....
        /*0278*/ 	.word	0xffffffff


	//   ....[104]....
        /*027c*/ 	.word	0xffffffff


	//   ....[105]....
        /*0280*/ 	.word	0xffffffff


	//   ....[106]....
        /*0284*/ 	.word	0xffffffff


	//   ....[107]....
        /*0288*/ 	.word	0xffffffff


	//   ....[108]....
        /*028c*/ 	.word	0xffffffff


	//   ....[109]....
        /*0290*/ 	.word	0xffffffff


	//   ....[110]....
        /*0294*/ 	.word	0xffffffff


	//   ....[111]....
        /*0298*/ 	.word	0xffffffff


	//   ....[112]....
        /*029c*/ 	.word	0xffffffff


	//   ....[113]....
        /*02a0*/ 	.word	0xffffffff


	//   ....[114]....
        /*02a4*/ 	.word	0xffffffff


	//   ....[115]....
        /*02a8*/ 	.word	0xffffffff


	//   ....[116]....
        /*02ac*/ 	.word	0xffffffff


	//   ....[117]....
        /*02b0*/ 	.word	0xffffffff


	//   ....[118]....
        /*02b4*/ 	.word	0xffffffff


	//   ....[119]....
        /*02b8*/ 	.word	0xffffffff


	//   ....[120]....
        /*02bc*/ 	.word	0xffffffff


	//   ....[121]....
        /*02c0*/ 	.word	0xffffffff


	//   ....[122]....
        /*02c4*/ 	.word	0xffffffff


	//   ....[123]....
        /*02c8*/ 	.word	0xffffffff


	//   ....[124]....
        /*02cc*/ 	.word	0xffffffff


	//   ....[125]....
        /*02d0*/ 	.word	0xffffffff


	//   ....[126]....
        /*02d4*/ 	.word	0xffffffff


	//   ....[127]....
        /*02d8*/ 	.word	0xffffffff


	//   ....[128]....
        /*02dc*/ 	.word	0xffffffff


	//   ....[129]....
        /*02e0*/ 	.word	0xffffffff


	//   ....[130]....
        /*02e4*/ 	.word	0xffffffff


	//   ....[131]....
        /*02e8*/ 	.word	0xffffffff


	//   ....[132]....
        /*02ec*/ 	.word	0xffffffff


	//   ....[133]....
        /*02f0*/ 	.word	0xffffffff


	//   ....[134]....
        /*02f4*/ 	.word	0xffffffff


	//   ....[135]....
        /*02f8*/ 	.word	0xffffffff


	//   ....[136]....
        /*02fc*/ 	.word	0xffffffff


	//   ....[137]....
        /*0300*/ 	.word	0xffffffff


	//   ....[138]....
        /*0304*/ 	.word	0xffffffff


	//   ....[139]....
        /*0308*/ 	.word	0xffffffff


	//   ....[140]....
        /*030c*/ 	.word	0xffffffff


	//   ....[141]....
        /*0310*/ 	.word	0xffffffff


	//   ....[142]....
        /*0314*/ 	.word	0x05000006


	//   ....[143]....
        /*0318*/ 	.word	0xffffffff


	//   ....[144]....
        /*031c*/ 	.word	0xffffffff


	//   ....[145]....
        /*0320*/ 	.word	0xffffffff


	//   ....[146]....
        /*0324*/ 	.word	0xffffffff


	//   ....[147]....
        /*0328*/ 	.word	0xffffffff


	//   ....[148]....
        /*032c*/ 	.word	0xffffffff


	//   ....[149]....
        /*0330*/ 	.word	0xffffffff


	//   ....[150]....
        /*0334*/ 	.word	0xffffffff


	//   ....[151]....
        /*0338*/ 	.word	0xffffffff


	//   ....[152]....
        /*033c*/ 	.word	0xffffffff


	//   ....[153]....
        /*0340*/ 	.word	0xffffffff


	//   ....[154]....
        /*0344*/ 	.word	0xffffffff


	//   ....[155]....
        /*0348*/ 	.word	0xffffffff


	//   ....[156]....
        /*034c*/ 	.word	0xffffffff


	//   ....[157]....
        /*0350*/ 	.word	0xffffffff


	//   ....[158]....
        /*0354*/ 	.word	0xffffffff


	//   ....[159]....
        /*0358*/ 	.word	0xffffffff


	//   ....[160]....
        /*035c*/ 	.word	0xffffffff


	//   ....[161]....
        /*0360*/ 	.word	0xffffffff


	//   ....[162]....
        /*0364*/ 	.word	0xffffffff


	//   ....[163]....
        /*0368*/ 	.word	0xffffffff


	//   ....[164]....
        /*036c*/ 	.word	0xffffffff


	//   ....[165]....
        /*0370*/ 	.word	0xffffffff


	//   ....[166]....
        /*0374*/ 	.word	0xffffffff


	//   ....[167]....
        /*0378*/ 	.word	0xffffffff


	//   ....[168]....
        /*037c*/ 	.word	0xffffffff


	//   ....[169]....
        /*0380*/ 	.word	0xffffffff


	//   ....[170]....
        /*0384*/ 	.word	0xffffffff


	//   ....[171]....
        /*0388*/ 	.word	0xffffffff


	//   ....[172]....
        /*038c*/ 	.word	0xffffffff


	//   ....[173]....
        /*0390*/ 	.word	0xffffffff


	//   ....[174]....
        /*0394*/ 	.word	0xffffffff


	//   ....[175]....
        /*0398*/ 	.word	0xffffffff


	//   ....[176]....
        /*039c*/ 	.word	0xffffffff


	//   ....[177]....
        /*03a0*/ 	.word	0xffffffff


	//   ....[178]....
        /*03a4*/ 	.word	0xffffffff


	//   ....[179]....
        /*03a8*/ 	.word	0xffffffff


	//   ....[180]....
        /*03ac*/ 	.word	0xffffffff


	//   ....[181]....
        /*03b0*/ 	.word	0xffffffff


	//   ....[182]....
        /*03b4*/ 	.word	0xffffffff


	//   ....[183]....
        /*03b8*/ 	.word	0xffffffff


	//   ....[184]....
        /*03bc*/ 	.word	0xffffffff


	//   ....[185]....
        /*03c0*/ 	.word	0xffffffff


	//   ....[186]....
        /*03c4*/ 	.word	0xffffffff


	//   ....[187]....
        /*03c8*/ 	.word	0xffffffff


	//   ....[188]....
        /*03cc*/ 	.word	0xffffffff


	//   ....[189]....
        /*03d0*/ 	.word	0xffffffff


	//   ....[190]....
        /*03d4*/ 	.word	0xffffffff


	//   ....[191]....
        /*03d8*/ 	.word	0xffffffff


	//   ....[192]....
        /*03dc*/ 	.word	0xffffffff


	//   ....[193]....
        /*03e0*/ 	.word	0xffffffff


	//   ....[194]....
        /*03e4*/ 	.word	0xffffffff


	//   ....[195]....
        /*03e8*/ 	.word	0xffffffff


	//   ....[196]....
        /*03ec*/ 	.word	0xffffffff


	//   ....[197]....
        /*03f0*/ 	.word	0xffffffff


	//   ....[198]....
        /*03f4*/ 	.word	0xffffffff


	//   ....[199]....
        /*03f8*/ 	.word	0xffffffff


	//   ....[200]....
        /*03fc*/ 	.word	0xffffffff


	//   ....[201]....
        /*0400*/ 	.word	0xffffffff


	//   ....[202]....
        /*0404*/ 	.word	0xffffffff


	//   ....[203]....
        /*0408*/ 	.word	0x05000053


	//   ....[204]....
        /*040c*/ 	.word	0x05000053


	//   ....[205]....
        /*0410*/ 	.word	0x05000053


	//   ....[206]....
        /*0414*/ 	.word	0x05000053


	//   ....[207]....
        /*0418*/ 	.word	0x05000053


	//----- nvinfo : EIATTR_COOP_GROUP_INSTR_OFFSETS
	.align		4
.L_1011:
        /*041c*/ 	.byte	0x04, 0x28
        /*041e*/ 	.short	(.L_1013 - .L_1012)


	//   ....[0]....
.L_1012:
        /*0420*/ 	.word	0x00000e40


	//   ....[1]....
        /*0424*/ 	.word	0x000016e0


	//   ....[2]....
        /*0428*/ 	.word	0x00002810


	//   ....[3]....
        /*042c*/ 	.word	0x00002830


	//   ....[4]....
        /*0430*/ 	.word	0x00002850


	//   ....[5]....
        /*0434*/ 	.word	0x00002870


	//   ....[6]....
        /*0438*/ 	.word	0x00002890


	//   ....[7]....
        /*043c*/ 	.word	0x00002d60


	//   ....[8]....
        /*0440*/ 	.word	0x00002d70


	//   ....[9]....
        /*0444*/ 	.word	0x00002d90


	//   ....[10]....
        /*0448*/ 	.word	0x00002db0


	//   ....[11]....
        /*044c*/ 	.word	0x00002e00


	//   ....[12]....
        /*0450*/ 	.word	0x00002e30


	//   ....[13]....
        /*0454*/ 	.word	0x00002e80


	//   ....[14]....
        /*0458*/ 	.word	0x00002ec0


	//   ....[15]....
        /*045c*/ 	.word	0x00002fd0


	//   ....[16]....
        /*0460*/ 	.word	0x00003020


	//   ....[17]....
        /*0464*/ 	.word	0x00003030


	//   ....[18]....
        /*0468*/ 	.word	0x00003080


	//   ....[19]....
        /*046c*/ 	.word	0x000030b0


	//   ....[20]....
        /*0470*/ 	.word	0x000030e0


	//   ....[21]....
        /*0474*/ 	.word	0x00003110


	//   ....[22]....
        /*0478*/ 	.word	0x00003140


	//   ....[23]....
        /*047c*/ 	.word	0x00003170


	//   ....[24]....
        /*0480*/ 	.word	0x00003240


	//   ....[25]....
        /*0484*/ 	.word	0x00003290


	//   ....[26]....
        /*0488*/ 	.word	0x000032a0


	//   ....[27]....
        /*048c*/ 	.word	0x000032f0


	//   ....[28]....
        /*0490*/ 	.word	0x00003320


	//   ....[29]....
        /*0494*/ 	.word	0x00003350


	//   ....[30]....
        /*0498*/ 	.word	0x00003380


	//   ....[31]....
        /*049c*/ 	.word	0x000033b0


	//   ....[32]....
        /*04a0*/ 	.word	0x000033e0


	//   ....[33]....
        /*04a4*/ 	.word	0x000034d0


	//   ....[34]....
        /*04a8*/ 	.word	0x000034e0


	//   ....[35]....
        /*04ac*/ 	.word	0x00003530


	//   ....[36]....
        /*04b0*/ 	.word	0x00003560


	//   ....[37]....
        /*04b4*/ 	.word	0x00003590


	//   ....[38]....
        /*04b8*/ 	.word	0x000035c0


	//   ....[39]....
        /*04bc*/ 	.word	0x000035f0


	//   ....[40]....
        /*04c0*/ 	.word	0x00003620


	//   ....[41]....
        /*04c4*/ 	.word	0x00003650


	//   ....[42]....
        /*04c8*/ 	.word	0x00003700


	//   ....[43]....
        /*04cc*/ 	.word	0x00003710


	//   ....[44]....
        /*04d0*/ 	.word	0x00003760


	//   ....[45]....
        /*04d4*/ 	.word	0x00003770


	//   ....[46]....
        /*04d8*/ 	.word	0x000037a0


	//   ....[47]....
        /*04dc*/ 	.word	0x000037d0


	//   ....[48]....
        /*04e0*/ 	.word	0x00003800


	//   ....[49]....
        /*04e4*/ 	.word	0x00003830


	//   ....[50]....
        /*04e8*/ 	.word	0x00003860


	//   ....[51]....
        /*04ec*/ 	.word	0x00003930


	//   ....[52]....
        /*04f0*/ 	.word	0x00003940


	//   ....[53]....
        /*04f4*/ 	.word	0x00003990


	//   ....[54]....
        /*04f8*/ 	.word	0x000039a0


	//   ....[55]....
        /*04fc*/ 	.word	0x000039e0


	//   ....[56]....
        /*0500*/ 	.word	0x00003a10


	//   ....[57]....
        /*0504*/ 	.word	0x00003a50


	//   ....[58]....
        /*0508*/ 	.word	0x00003a80


	//   ....[59]....
        /*050c*/ 	.word	0x00003ab0


	//   ....[60]....
        /*0510*/ 	.word	0x00003b60


	//   ....[61]....
        /*0514*/ 	.word	0x00003b70


	//   ....[62]....
        /*0518*/ 	.word	0x00003bc0


	//   ....[63]....
        /*051c*/ 	.word	0x00003bd0


	//   ....[64]....
        /*0520*/ 	.word	0x00003c10


	//   ....[65]....
        /*0524*/ 	.word	0x00003c40


	//   ....[66]....
        /*0528*/ 	.word	0x00003c80


	//   ....[67]....
        /*052c*/ 	.word	0x00003cb0


	//   ....[68]....
        /*0530*/ 	.word	0x00003ce0


	//   ....[69]....
        /*0534*/ 	.word	0x00003d80


	//   ....[70]....
        /*0538*/ 	.word	0x00003d90


	//   ....[71]....
        /*053c*/ 	.word	0x00003de0


	//   ....[72]....
        /*0540*/ 	.word	0x00003df0


	//   ....[73]....
        /*0544*/ 	.word	0x00003e20


	//   ....[74]....
        /*0548*/ 	.word	0x00003e50


	//   ....[75]....
        /*054c*/ 	.word	0x00003e80


	//   ....[76]....
        /*0550*/ 	.word	0x00003eb0


	//   ....[77]....
        /*0554*/ 	.word	0x00003ee0


	//   ....[78]....
        /*0558*/ 	.word	0x00003fc0


	//   ....[79]....
        /*055c*/ 	.word	0x00003fd0


	//   ....[80]....
        /*0560*/ 	.word	0x00004020


	//   ....[81]....
        /*0564*/ 	.word	0x00004030


	//   ....[82]....
        /*0568*/ 	.word	0x00004060


	//   ....[83]....
        /*056c*/ 	.word	0x00004090


	//   ....[84]....
        /*0570*/ 	.word	0x000040c0


	//   ....[85]....
        /*0574*/ 	.word	0x000040f0


	//   ....[86]....
        /*0578*/ 	.word	0x00004120


	//   ....[87]....
        /*057c*/ 	.word	0x000041e0


	//   ....[88]....
        /*0580*/ 	.word	0x000041f0


	//   ....[89]....
        /*0584*/ 	.word	0x00004240


	//   ....[90]....
        /*0588*/ 	.word	0x00004270


	//   ....[91]....
        /*058c*/ 	.word	0x000042a0


	//   ....[92]....
        /*0590*/ 	.word	0x000042d0


	//   ....[93]....
        /*0594*/ 	.word	0x00004300


	//   ....[94]....
        /*0598*/ 	.word	0x00004330


	//   ....[95]....
        /*059c*/ 	.word	0x00004370


	//   ....[96]....
        /*05a0*/ 	.word	0x00004400


	//   ....[97]....
        /*05a4*/ 	.word	0x00004420


	//   ....[98]....
        /*05a8*/ 	.word	0x00004430


	//   ....[99]....
        /*05ac*/ 	.word	0x00004480


	//   ....[100]....
        /*05b0*/ 	.word	0x00004490


	//   ....[101]....
        /*05b4*/ 	.word	0x000044d0


	//   ....[102]....
        /*05b8*/ 	.word	0x00004500


	//   ....[103]....
        /*05bc*/ 	.word	0x00004550


	//   ....[104]....
        /*05c0*/ 	.word	0x00004580


	//   ....[105]....
        /*05c4*/ 	.word	0x00004630


	//   ....[106]....
        /*05c8*/ 	.word	0x00004650


	//   ....[107]....
        /*05cc*/ 	.word	0x00004660


	//   ....[108]....
        /*05d0*/ 	.word	0x000046c0


	//   ....[109]....
        /*05d4*/ 	.word	0x000046f0


	//   ....[110]....
        /*05d8*/ 	.word	0x00004720


	//   ....[111]....
        /*05dc*/ 	.word	0x00004750


	//   ....[112]....
        /*05e0*/ 	.word	0x00004780


	//   ....[113]....
        /*05e4*/ 	.word	0x000047b0


	//   ....[114]....
        /*05e8*/ 	.word	0x00004860


	//   ....[115]....
        /*05ec*/ 	.word	0x00004880


	//   ....[116]....
        /*05f0*/ 	.word	0x00004890


	//   ....[117]....
        /*05f4*/ 	.word	0x000048f0


	//   ....[118]....
        /*05f8*/ 	.word	0x00004920


	//   ....[119]....
        /*05fc*/ 	.word	0x00004950


	//   ....[120]....
        /*0600*/ 	.word	0x00004980


	//   ....[121]....
        /*0604*/ 	.word	0x000049b0


	//   ....[122]....
        /*0608*/ 	.word	0x000049e0


	//   ....[123]....
        /*060c*/ 	.word	0x00004a90


	//   ....[124]....
        /*0610*/ 	.word	0x00004ac0


	//   ....[125]....
        /*0614*/ 	.word	0x00004ad0


	//   ....[126]....
        /*0618*/ 	.word	0x00004b20


	//   ....[127]....
        /*061c*/ 	.word	0x00004b30


	//   ....[128]....
        /*0620*/ 	.word	0x00004b70


	//   ....[129]....
        /*0624*/ 	.word	0x00004ba0


	//   ....[130]....
        /*0628*/ 	.word	0x00004be0


	//   ....[131]....
        /*062c*/ 	.word	0x00004c10


	//   ....[132]....
        /*0630*/ 	.word	0x00004ce0


	//   ....[133]....
        /*0634*/ 	.word	0x00004cf0


	//   ....[134]....
        /*0638*/ 	.word	0x00004d40


	//   ....[135]....
        /*063c*/ 	.word	0x00004d70


	//   ....[136]....
        /*0640*/ 	.word	0x00004da0


	//   ....[137]....
        /*0644*/ 	.word	0x00004dd0


	//   ....[138]....
        /*0648*/ 	.word	0x00004e00


	//   ....[139]....
        /*064c*/ 	.word	0x00004e30


	//   ....[140]....
        /*0650*/ 	.word	0x00004ea0


	//   ....[141]....
        /*0654*/ 	.word	0x00004f50


	//   ....[142]....
        /*0658*/ 	.word	0x00005520


	//   ....[143]....
        /*065c*/ 	.word	0x00005870


	//   ....[144]....
        /*0660*/ 	.word	0x00005920


	//   ....[145]....
        /*0664*/ 	.word	0x000059d0


	//   ....[146]....
        /*0668*/ 	.word	0x00005a80


	//   ....[147]....
        /*066c*/ 	.word	0x00005b30


	//   ....[148]....
        /*0670*/ 	.word	0x00005be0


	//   ....[149]....
        /*0674*/ 	.word	0x00005c90


	//   ....[150]....
        /*0678*/ 	.word	0x00005d40


	//   ....[151]....
        /*067c*/ 	.word	0x00005df0


	//   ....[152]....
        /*0680*/ 	.word	0x00005ea0


	//   ....[153]....
        /*0684*/ 	.word	0x00005f50


	//   ....[154]....
        /*0688*/ 	.word	0x00006000


	//   ....[155]....
        /*068c*/ 	.word	0x000060b0


	//   ....[156]....
        /*0690*/ 	.word	0x00006160


	//   ....[157]....
        /*0694*/ 	.word	0x00006210


	//   ....[158]....
        /*0698*/ 	.word	0x00006420


	//   ....[159]....
        /*069c*/ 	.word	0x00006570


	//   ....[160]....
        /*06a0*/ 	.word	0x000066c0


	//   ....[161]....
        /*06a4*/ 	.word	0x00006810


	//   ....[162]....
        /*06a8*/ 	.word	0x00006960


	//   ....[163]....
        /*06ac*/ 	.word	0x00006ab0


	//   ....[164]....
        /*06b0*/ 	.word	0x00006c00


	//   ....[165]....
        /*06b4*/ 	.word	0x00006d50


	//   ....[166]....
        /*06b8*/ 	.word	0x00006ea0


	//   ....[167]....
        /*06bc*/ 	.word	0x00006fe0


	//   ....[168]....
        /*06c0*/ 	.word	0x00007110


	//   ....[169]....
        /*06c4*/ 	.word	0x00007240


	//   ....[170]....
        /*06c8*/ 	.word	0x00007370


	//   ....[171]....
        /*06cc*/ 	.word	0x000074a0


	//   ....[172]....
        /*06d0*/ 	.word	0x000075d0


	//   ....[173]....
        /*06d4*/ 	.word	0x000080c0


	//   ....[174]....
        /*06d8*/ 	.word	0x00008140


	//   ....[175]....
        /*06dc*/ 	.word	0x000081c0


	//   ....[176]....
        /*06e0*/ 	.word	0x00008240


	//   ....[177]....
        /*06e4*/ 	.word	0x000082c0


	//   ....[178]....
        /*06e8*/ 	.word	0x00008340


	//   ....[179]....
        /*06ec*/ 	.word	0x000083c0


	//   ....[180]....
        /*06f0*/ 	.word	0x00008440


	//   ....[181]....
        /*06f4*/ 	.word	0x000084d0


	//   ....[182]....
        /*06f8*/ 	.word	0x00008550


	//   ....[183]....
        /*06fc*/ 	.word	0x000085e0


	//   ....[184]....
        /*0700*/ 	.word	0x00008660


	//   ....[185]....
        /*0704*/ 	.word	0x000086e0


	//   ....[186]....
        /*0708*/ 	.word	0x00008760


	//   ....[187]....
        /*070c*/ 	.word	0x000087e0


	//   ....[188]....
        /*0710*/ 	.word	0x000089f0


	//   ....[189]....
        /*0714*/ 	.word	0x00008af0


	//   ....[190]....
        /*0718*/ 	.word	0x00008bf0


	//   ....[191]....
        /*071c*/ 	.word	0x00008cf0


	//   ....[192]....
        /*0720*/ 	.word	0x00008df0


	//   ....[193]....
        /*0724*/ 	.word	0x00008ef0


	//   ....[194]....
        /*0728*/ 	.word	0x00008ff0


	//   ....[195]....
        /*072c*/ 	.word	0x000090f0


	//   ....[196]....
        /*0730*/ 	.word	0x000091e0


	//   ....[197]....
        /*0734*/ 	.word	0x000092c0


	//   ....[198]....
        /*0738*/ 	.word	0x000093a0


	//   ....[199]....
        /*073c*/ 	.word	0x00009480


	//   ....[200]....
        /*0740*/ 	.word	0x00009560


	//   ....[201]....
        /*0744*/ 	.word	0x00009650


	//   ....[202]....
        /*0748*/ 	.word	0x000096f0


	//   ....[203]....
        /*074c*/ 	.word	0x00009760


	//   ....[204]....
        /*0750*/ 	.word	0x000097d0


	//   ....[205]....
        /*0754*/ 	.word	0x00009840


	//   ....[206]....
        /*0758*/ 	.word	0x000098b0


	//   ....[207]....
        /*075c*/ 	.word	0x00009920


	//----- nvinfo : EIATTR_VRC_CTA_INIT_COUNT
	.align		4
.L_1013:
        /*0760*/ 	.byte	0x02, 0x4a
	.zero		1
	.zero		1


	//----- nvinfo : EIATTR_EXIT_INSTR_OFFSETS
	.align		4
        /*0764*/ 	.byte	0x04, 0x1c
        /*0766*/ 	.short	(.L_1015 - .L_1014)


	//   ....[0]....
.L_1014:
        /*0768*/ 	.word	0x000022f0


	//   ....[1]....
        /*076c*/ 	.word	0x000025f0


	//   ....[2]....
        /*0770*/ 	.word	0x00002610


	//   ....[3]....
        /*0774*/ 	.word	0x000087f0


	//   ....[4]....
        /*0778*/ 	.word	0x00009700


	//----- nvinfo : EIATTR_MAX_THREADS
	.align		4
.L_1015:
        /*077c*/ 	.byte	0x04, 0x05
        /*077e*/ 	.short	(.L_1017 - .L_1016)
.L_1016:
        /*0780*/ 	.word	0x00000180
        /*0784*/ 	.word	0x00000001
        /*0788*/ 	.word	0x00000001


	//----- nvinfo : EIATTR_CRS_STACK_SIZE
	.align		4
.L_1017:
        /*078c*/ 	.byte	0x04, 0x1e
        /*078e*/ 	.short	(.L_1019 - .L_1018)
.L_1018:
        /*0790*/ 	.word	0x00000000


	//----- nvinfo : EIATTR_CBANK_PARAM_SIZE
	.align		4
.L_1019:
        /*0794*/ 	.byte	0x03, 0x19
        /*0796*/ 	.short	0x004d


	//----- nvinfo : EIATTR_PARAM_CBANK
	.align		4
        /*0798*/ 	.byte	0x04, 0x0a
        /*079a*/ 	.short	(.L_1021 - .L_1020)
	.align		4
.L_1020:
        /*079c*/ 	.word	index@(.nv.constant0._ZN3cub18CUB_300001_SM_10006detail10radix_sort29DeviceRadixSortOnesweepKernelINS1_5radix10policy_hubImjyE10Policy1000ELNS0_9SortOrderE0EmjyiiNS1_21identity_decomposer_tEEEvPT5_SB_PT3_PKSC_PT1_PKSG_PT2_PKSK_T4_iiT6_)
        /*07a0*/ 	.short	0x0380
        /*07a2*/ 	.short	0x004d


	//----- nvinfo : EIATTR_SW_WAR
	.align		4
.L_1021:
        /*07a4*/ 	.byte	0x04, 0x36
        /*07a6*/ 	.short	(.L_1023 - .L_1022)
.L_1022:
        /*07a8*/ 	.word	0x00000008
.L_1023:


//--------------------- .nv.info._ZN3cub18CUB_300001_SM_10006detail10radix_sort33DeviceRadixSortExclusiveSumKernelINS1_5radix10policy_hubImjyE10Policy1000EyEEvPT0_ --------------------------
	.section	.nv.info._ZN3cub18CUB_300001_SM_10006detail10radix_sort33DeviceRadixSortExclusiveSumKernelINS1_5radix10policy_hubImjyE10Policy1000EyEEvPT0_,"",@"SHT_CUDA_INFO"
	.sectionflags	@""
	.align	4


	//----- nvinfo : EIATTR_CUDA_API_VERSION
	.align		4
        /*0000*/ 	.byte	0x04, 0x37
        /*0002*/ 	.short	(.L_1025 - .L_1024)
.L_1024:
        /*0004*/ 	.word	0x00000082


	//----- nvinfo : EIATTR_KPARAM_INFO
	.align		4
.L_1025:
        /*0008*/ 	.byte	0x04, 0x17
        /*000a*/ 	.short	(.L_1027 - .L_1026)
.L_1026:
        /*000c*/ 	.word	0x00000000
        /*0010*/ 	.short	0x0000
        /*0012*/ 	.short	0x0000
        /*0014*/ 	.byte	0x00, 0xf5, 0x21, 0x00


	//----- nvinfo : EIATTR_SPARSE_MMA_MASK
	.align		4
.L_1027:
        /*0018*/ 	.byte	0x03, 0x50
        /*001a*/ 	.short	0x0000


	//----- nvinfo : EIATTR_MAXREG_COUNT
	.align		4
        /*001c*/ 	.byte	0x03, 0x1b
        /*001e*/ 	.short	0x00ff


	//----- nvinfo : EIATTR_NUM_BARRIERS
	.align		4
        /*0020*/ 	.byte	0x02, 0x4c
        /*0022*/ 	.byte	0x01
	.zero		1


	//----- nvinfo : EIATTR_MERCURY_ISA_VERSION
	.align		4
        /*0024*/ 	.byte	0x03, 0x5f
        /*0026*/ 	.short	0x0101


	//----- nvinfo : EIATTR_COOP_GROUP_MASK_REGIDS
	.align		4
        /*0028*/ 	.byte	0x04, 0x29
        /*002a*/ 	.short	(.L_1029 - .L_1028)


	//   ....[0]....
.L_1028:
        /*002c*/ 	.word	0xffffffff


	//   ....[1]....
        /*0030*/ 	.word	0xffffffff


	//   ....[2]....
        /*0034*/ 	.word	0xffffffff


	//   ....[3]....
        /*0038*/ 	.word	0xffffffff


	//   ....[4]....
        /*003c*/ 	.word	0xffffffff


	//   ....[5]....
        /*0040*/ 	.word	0xffffffff


	//   ....[6]....
        /*0044*/ 	.word	0xffffffff


	//   ....[7]....
        /*0048*/ 	.word	0xffffffff


	//   ....[8]....
        /*004c*/ 	.word	0xffffffff


	//   ....[9]....
        /*0050*/ 	.word	0xffffffff


	//   ....[10]....
        /*0054*/ 	.word	0x05000015


	//   ....[11]....
        /*0058*/ 	.word	0x05000015


	//   ....[12]....
        /*005c*/ 	.word	0x05000015


	//   ....[13]....
        /*0060*/ 	.word	0x05000015


	//   ....[14]....
        /*0064*/ 	.word	0x05000015


	//   ....[15]....
        /*0068*/ 	.word	0x05000015


	//   ....[16]....
        /*006c*/ 	.word	0x05000015


	//   ....[17]....
        /*0070*/ 	.word	0x05000015


	//   ....[18]....
        /*0074*/ 	.word	0x05000015


	//   ....[19]....
        /*0078*/ 	.word	0x05000015


	//----- nvinfo : EIATTR_COOP_GROUP_INSTR_OFFSETS
	.align		4
.L_1029:
        /*007c*/ 	.byte	0x04, 0x28
        /*007e*/ 	.short	(.L_1031 - .L_1030)


	//   ....[0]....
.L_1030:
        /*0080*/ 	.word	0x00000250


	//   ....[1]....
        /*0084*/ 	.word	0x00000260


	//   ....[2]....
        /*0088*/ 	.word	0x000002a0


	//   ....[3]....
        /*008c*/ 	.word	0x000002c0


	//   ....[4]....
        /*0090*/ 	.word	0x00000310


	//   ....[5]....
        /*0094*/ 	.word	0x00000320


	//   ....[6]....
        /*0098*/ 	.word	0x00000360


	//   ....[7]....
        /*009c*/ 	.word	0x00000380


	//   ....[8]....
        /*00a0*/ 	.word	0x000003d0


	//   ....[9]....
        /*00a4*/ 	.word	0x000003e0


	//   ....[10]....
        /*00a8*/ 	.word	0x00000660


	//   ....[11]....
        /*00ac*/ 	.word	0x000006b0


	//   ....[12]....
        /*00b0*/ 	.word	0x00000740


	//   ....[13]....
        /*00b4*/ 	.word	0x00000790


	//   ....[14]....
        /*00b8*/ 	.word	0x00000820


	//   ....[15]....
        /*00bc*/ 	.word	0x00000870


	//   ....[16]....
        /*00c0*/ 	.word	0x00000900


	//   ....[17]....
        /*00c4*/ 	.word	0x00000950


	//   ....[18]....
        /*00c8*/ 	.word	0x000009e0


	//   ....[19]....
        /*00cc*/ 	.word	0x00000a30


	//----- nvinfo : EIATTR_VRC_CTA_INIT_COUNT
	.align		4
.L_1031:
        /*00d0*/ 	.byte	0x02, 0x4a
	.zero		1
	.zero		1


	//----- nvinfo : EIATTR_EXIT_INSTR_OFFSETS
	.align		4
        /*00d4*/ 	.byte	0x04, 0x1c
        /*00d6*/ 	.short	(.L_1033 - .L_1032)


	//   ....[0]....
.L_1032:
        /*00d8*/ 	.word	0x000005d0


	//   ....[1]....
        /*00dc*/ 	.word	0x00000600


	//----- nvinfo : EIATTR_CRS_STACK_SIZE
	.align		4
.L_1033:
        /*00e0*/ 	.byte	0x04, 0x1e
        /*00e2*/ 	.short	(.L_1035 - .L_1034)
.L_1034:
        /*00e4*/ 	.word	0x00000000


	//----- nvinfo : EIATTR_CBANK_PARAM_SIZE
	.align		4
.L_1035:
        /*00e8*/ 	.byte	0x03, 0x19
        /*00ea*/ 	.short	0x0008


	//----- nvinfo : EIATTR_PARAM_CBANK
	.align		4
        /*00ec*/ 	.byte	0x04, 0x0a
        /*00ee*/ 	.short	(.L_1037 - .L_1036)
	.align		4
.L_1036:
        /*00f0*/ 	.word	index@(.nv.constant0._ZN3cub18CUB_300001_SM_10006detail10radix_sort33DeviceRadixSortExclusiveSumKernelINS1_5radix10policy_hubImjyE10Policy1000EyEEvPT0_)
        /*00f4*/ 	.short	0x0380
        /*00f6*/ 	.short	0x0008


	//----- nvinfo : EIATTR_SW_WAR
	.align		4
.L_1037:
        /*00f8*/ 	.byte	0x04, 0x36
        /*00fa*/ 	.short	(.L_1039 - .L_1038)
.L_1038:
        /*00fc*/ 	.word	0x00000008
.L_1039:


//--------------------- .nv.info._ZN3cub18CUB_300001_SM_10006detail10radix_sort30DeviceRadixSortHistogramKernelINS1_5radix10policy_hubImjyE10Policy1000ELNS0_9SortOrderE0EmyNS1_21identity_decomposer_tEEEvPT2_PKT1_SA_iiT3_ --------------------------
	.section	.nv.info._ZN3cub18CUB_300001_SM_10006detail10radix_sort30DeviceRadixSortHistogramKernelINS1_5radix10policy_hubImjyE10Policy1000ELNS0_9SortOrderE0EmyNS1_21identity_decomposer_tEEEvPT2_PKT1_SA_iiT3_,"",@"SHT_CUDA_INFO"
	.sectionflags	@""
	.align	4


	//----- nvinfo : EIATTR_CUDA_API_VERSION
	.align		4
        /*0000*/ 	.byte	0x04, 0x37
        /*0002*/ 	.short	(.L_1041 - .L_1040)
.L_1040:
        /*0004*/ 	.word	0x00000082


	//----- nvinfo : EIATTR_KPARAM_INFO
	.align		4
.L_1041:
        /*0008*/ 	.byte	0x04, 0x17
        /*000a*/ 	.short	(.L_1043 - .L_1042)
.L_1042:
        /*000c*/ 	.word	0x00000000
        /*0010*/ 	.short	0x0005
        /*0012*/ 	.short	0x0020
        /*0014*/ 	.byte	0x00, 0xf0, 0x05, 0x00


	//----- nvinfo : EIATTR_KPARAM_INFO
	.align		4
.L_1043:
        /*0018*/ 	.byte	0x04, 0x17
        /*001a*/ 	.short	(.L_1045 - .L_1044)
.L_1044:
        /*001c*/ 	.word	0x00000000
        /*0020*/ 	.short	0x0004
        /*0022*/ 	.short	0x001c
        /*0024*/ 	.byte	0x00, 0xf0, 0x11, 0x00


	//----- nvinfo : EIATTR_KPARAM_INFO
	.align		4
.L_1045:
        /*0028*/ 	.byte	0x04, 0x17
        /*002a*/ 	.short	(.L_1047 - .L_1046)
.L_1046:
        /*002c*/ 	.word	0x00000000
        /*0030*/ 	.short	0x0003
        /*0032*/ 	.short	0x0018
        /*0034*/ 	.byte	0x00, 0xf0, 0x11, 0x00


	//----- nvinfo : EIATTR_KPARAM_INFO
	.align		4
.L_1047:
        /*0038*/ 	.byte	0x04, 0x17
        /*003a*/ 	.short	(.L_1049 - .L_1048)
.L_1048:
        /*003c*/ 	.word	0x00000000
        /*0040*/ 	.short	0x0002
        /*0042*/ 	.short	0x0010
        /*0044*/ 	.byte	0x00, 0xf0, 0x21, 0x00


	//----- nvinfo : EIATTR_KPARAM_INFO
	.align		4
.L_1049:
        /*0048*/ 	.byte	0x04, 0x17
        /*004a*/ 	.short	(.L_1051 - .L_1050)
.L_1050:
        /*004c*/ 	.word	0x00000000
        /*0050*/ 	.short	0x0001
        /*0052*/ 	.short	0x0008
        /*0054*/ 	.byte	0x00, 0xf5, 0x21, 0x00


	//----- nvinfo : EIATTR_KPARAM_INFO
	.align		4
.L_1051:
        /*0058*/ 	.byte	0x04, 0x17
        /*005a*/ 	.short	(.L_1053 - .L_1052)
.L_1052:
        /*005c*/ 	.word	0x00000000
        /*0060*/ 	.short	0x0000
        /*0062*/ 	.short	0x0000
        /*0064*/ 	.byte	0x00, 0xf5, 0x21, 0x00


	//----- nvinfo : EIATTR_SPARSE_MMA_MASK
	.align		4
.L_1053:
        /*0068*/ 	.byte	0x03, 0x50
        /*006a*/ 	.short	0x0000


	//----- nvinfo : EIATTR_MAXREG_COUNT
	.align		4
        /*006c*/ 	.byte	0x03, 0x1b
        /*006e*/ 	.short	0x00ff


	//----- nvinfo : EIATTR_NUM_BARRIERS
	.align		4
        /*0070*/ 	.byte	0x02, 0x4c
        /*0072*/ 	.byte	0x01
	.zero		1


	//----- nvinfo : EIATTR_MERCURY_ISA_VERSION
	.align		4
        /*0074*/ 	.byte	0x03, 0x5f
        /*0076*/ 	.short	0x0101


	//----- nvinfo : EIATTR_VRC_CTA_INIT_COUNT
	.align		4
        /*0078*/ 	.byte	0x02, 0x4a
	.zero		1
	.zero		1


	//----- nvinfo : EIATTR_EXIT_INSTR_OFFSETS
	.align		4
        /*007c*/ 	.byte	0x04, 0x1c
        /*007e*/ 	.short	(.L_1055 - .L_1054)


	//   ....[0]....
.L_1054:
        /*0080*/ 	.word	0x00000040


	//   ....[1]....
        /*0084*/ 	.word	0x00002fb0


	//----- nvinfo : EIATTR_MAX_THREADS
	.align		4
.L_1055:
        /*0088*/ 	.byte	0x04, 0x05
        /*008a*/ 	.short	(.L_1057 - .L_1056)
.L_1056:
        /*008c*/ 	.word	0x00000080
        /*0090*/ 	.word	0x00000001
        /*0094*/ 	.word	0x00000001


	//----- nvinfo : EIATTR_CRS_STACK_SIZE
	.align		4
.L_1057:
        /*0098*/ 	.byte	0x04, 0x1e
        /*009a*/ 	.short	(.L_1059 - .L_1058)
.L_1058:
        /*009c*/ 	.word	0x00000000


	//----- nvinfo : EIATTR_CBANK_PARAM_SIZE
	.align		4
.L_1059:
        /*00a0*/ 	.byte	0x03, 0x19
        /*00a2*/ 	.short	0x0021


	//----- nvinfo : EIATTR_PARAM_CBANK
	.align		4
        /*00a4*/ 	.byte	0x04, 0x0a
        /*00a6*/ 	.short	(.L_1061 - .L_1060)
	.align		4
.L_1060:
        /*00a8*/ 	.word	index@(.nv.constant0._ZN3cub18CUB_300001_SM_10006detail10radix_sort30DeviceRadixSortHistogramKernelINS1_5radix10policy_hubImjyE10Policy1000ELNS0_9SortOrderE0EmyNS1_21identity_decomposer_tEEEvPT2_PKT1_SA_iiT3_)
        /*00ac*/ 	.short	0x0380
        /*00ae*/ 	.short	0x0021


	//----- nvinfo : EIATTR_SW_WAR
	.align		4
.L_1061:
        /*00b0*/ 	.byte	0x04, 0x36
        /*00b2*/ 	.short	(.L_1063 - .L_1062)
.L_1062:
        /*00b4*/ 	.word	0x00000008
.L_1063:


//--------------------- .nv.info._ZN3cub18CUB_300001_SM_10006detail10radix_sort31DeviceRadixSortSingleTileKernelINS1_5radix10policy_hubImjyE10Policy1000ELNS0_9SortOrderE0EmjyNS1_21identity_decomposer_tEEEvPKT1_PSA_PKT2_PSE_T3_iiT4_ --------------------------
	.section	.nv.info._ZN3cub18CUB_300001_SM_10006detail10radix_sort31DeviceRadixSortSingleTileKernelINS1_5radix10policy_hubImjyE10Policy1000ELNS0_9SortOrderE0EmjyNS1_21identity_decomposer_tEEEvPKT1_PSA_PKT2_PSE_T3_iiT4_,"",@"SHT_CUDA_INFO"
	.sectionflags	@""
	.align	4


	//----- nvinfo : EIATTR_CUDA_API_VERSION
	.align		4
        /*0000*/ 	.byte	0x04, 0x37
        /*0002*/ 	.short	(.L_1065 - .L_1064)
.L_1064:
        /*0004*/ 	.word	0x00000082


	//----- nvinfo : EIATTR_KPARAM_INFO
	.align		4
.L_1065:
        /*0008*/ 	.byte	0x04, 0x17
        /*000a*/ 	.short	(.L_1067 - .L_1066)
.L_1066:
        /*000c*/ 	.word	0x00000000
        /*0010*/ 	.short	0x0007
        /*0012*/ 	.short	0x0030
        /*0014*/ 	.byte	0x00, 0xf0, 0x05, 0x00


	//----- nvinfo : EIATTR_KPARAM_INFO
	.align		4
.L_1067:
        /*0018*/ 	.byte	0x04, 0x17
        /*001a*/ 	.short	(.L_1069 - .L_1068)
.L_1068:
        /*001c*/ 	.word	0x00000000
        /*0020*/ 	.short	0x0006
        /*0022*/ 	.short	0x002c
        /*0024*/ 	.byte	0x00, 0xf0, 0x11, 0x00


	//----- nvinfo : EIATTR_KPARAM_INFO
	.align		4
.L_1069:
        /*0028*/ 	.byte	0x04, 0x17
        /*002a*/ 	.short	(.L_1071 - .L_1070)
.L_1070:
        /*002c*/ 	.word	0x00000000
        /*0030*/ 	.short	0x0005
        /*0032*/ 	.short	0x0028
        /*0034*/ 	.byte	0x00, 0xf0, 0x11, 0x00


	//----- nvinfo : EIATTR_KPARAM_INFO
	.align		4
.L_1071:
        /*0038*/ 	.byte	0x04, 0x17
        /*003a*/ 	.short	(.L_1073 - .L_1072)
.L_1072:
        /*003c*/ 	.word	0x00000000
        /*0040*/ 	.short	0x0004
        /*0042*/ 	.short	0x0020
        /*0044*/ 	.byte	0x00, 0xf0, 0x21, 0x00


	//----- nvinfo : EIATTR_KPARAM_INFO
	.align		4
.L_1073:
        /*0048*/ 	.byte	0x04, 0x17
        /*004a*/ 	.short	(.L_1075 - .L_1074)
.L_1074:
        /*004c*/ 	.word	0x00000000
        /*0050*/ 	.short	0x0003
        /*0052*/ 	.short	0x0018
        /*0054*/ 	.byte	0x00, 0xf5, 0x21, 0x00


	//----- nvinfo : EIATTR_KPARAM_INFO
	.align		4
.L_1075:
        /*0058*/ 	.byte	0x04, 0x17
        /*005a*/ 	.short	(.L_1077 - .L_1076)
.L_1076:
        /*005c*/ 	.word	0x00000000
        /*0060*/ 	.short	0x0002
        /*0062*/ 	.short	0x0010
        /*0064*/ 	.byte	0x00, 0xf5, 0x21, 0x00


	//----- nvinfo : EIATTR_KPARAM_INFO
	.align		4
.L_1077:
        /*0068*/ 	.byte	0x04, 0x17
        /*006a*/ 	.short	(.L_1079 - .L_1078)
.L_1078:
        /*006c*/ 	.word	0x00000000
        /*0070*/ 	.short	0x0001
        /*0072*/ 	.short	0x0008
        /*0074*/ 	.byte	0x00, 0xf5, 0x21, 0x00


	//----- nvinfo : EIATTR_KPARAM_INFO
	.align		4
.L_1079:
        /*0078*/ 	.byte	0x04, 0x17
        /*007a*/ 	.short	(.L_1081 - .L_1080)
.L_1080:
        /*007c*/ 	.word	0x00000000
        /*0080*/ 	.short	0x0000
        /*0082*/ 	.short	0x0000
        /*0084*/ 	.byte	0x00, 0xf5, 0x21, 0x00


	//----- nvinfo : EIATTR_SPARSE_MMA_MASK
	.align		4
.L_1081:
        /*0088*/ 	.byte	0x03, 0x50
        /*008a*/ 	.short	0x0000


	//----- nvinfo : EIATTR_MAXREG_COUNT
	.align		4
        /*008c*/ 	.byte	0x03, 0x1b
        /*008e*/ 	.short	0x00ff


	//----- nvinfo : EIATTR_NUM_BARRIERS
	.align		4
        /*0090*/ 	.byte	0x02, 0x4c
        /*0092*/ 	.byte	0x01
	.zero		1


	//----- nvinfo : EIATTR_MERCURY_ISA_VERSION
	.align		4
        /*0094*/ 	.byte	0x03, 0x5f
        /*0096*/ 	.short	0x0101


	//----- nvinfo : EIATTR_COOP_GROUP_MASK_REGIDS
	.align		4
        /*0098*/ 	.byte	0x04, 0x29
        /*009a*/ 	.short	(.L_1083 - .L_1082)


	//   ....[0]....
.L_1082:
        /*009c*/ 	.word	0xffffffff


	//   ....[1]....
        /*00a0*/ 	.word	0xffffffff


	//   ....[2]....
        /*00a4*/ 	.word	0xffffffff


	//   ....[3]....
        /*00a8*/ 	.word	0xffffffff


	//   ....[4]....
        /*00ac*/ 	.word	0xffffffff


	//----- nvinfo : EIATTR_COOP_GROUP_INSTR_OFFSETS
	.align		4
.L_1083:
        /*00b0*/ 	.byte	0x04, 0x28
        /*00b2*/ 	.short	(.L_1085 - .L_1084)


	//   ....[0]....
.L_1084:
        /*00b4*/ 	.word	0x000011f0


	//   ....[1]....
        /*00b8*/ 	.word	0x00001210


	//   ....[2]....
        /*00bc*/ 	.word	0x00001230


	//   ....[3]....
        /*00c0*/ 	.word	0x00001250


	//   ....[4]....
        /*00c4*/ 	.word	0x00001270


	//----- nvinfo : EIATTR_VRC_CTA_INIT_COUNT
	.align		4
.L_1085:
        /*00c8*/ 	.byte	0x02, 0x4a
	.zero		1
	.zero		1


	//----- nvinfo : EIATTR_EXIT_INSTR_OFFSETS
	.align		4
        /*00cc*/ 	.byte	0x04, 0x1c
        /*00ce*/ 	.short	(.L_1087 - .L_1086)


	//   ....[0]....
.L_1086:
        /*00d0*/ 	.word	0x000024e0


	//   ....[1]....
        /*00d4*/ 	.word	0x00002520


	//----- nvinfo : EIATTR_MAX_THREADS
	.align		4
.L_1087:
        /*00d8*/ 	.byte	0x04, 0x05
        /*00da*/ 	.short	(.L_1089 - .L_1088)
.L_1088:
        /*00dc*/ 	.word	0x00000100
        /*00e0*/ 	.word	0x00000001
        /*00e4*/ 	.word	0x00000001


	//----- nvinfo : EIATTR_CBANK_PARAM_SIZE
	.align		4
.L_1089:
        /*00e8*/ 	.byte	0x03, 0x19
        /*00ea*/ 	.short	0x0031


	//----- nvinfo : EIATTR_PARAM_CBANK
	.align		4
        /*00ec*/ 	.byte	0x04, 0x0a
        /*00ee*/ 	.short	(.L_1091 - .L_1090)
	.align		4
.L_1090:
        /*00f0*/ 	.word	index@(.nv.constant0._ZN3cub18CUB_300001_SM_10006detail10radix_sort31DeviceRadixSortSingleTileKernelINS1_5radix10policy_hubImjyE10Policy1000ELNS0_9SortOrderE0EmjyNS1_21identity_decomposer_tEEEvPKT1_PSA_PKT2_PSE_T3_iiT4_)
        /*00f4*/ 	.short	0x0380
        /*00f6*/ 	.short	0x0031


	//----- nvinfo : EIATTR_SW_WAR
	.align		4
.L_1091:
        /*00f8*/ 	.byte	0x04, 0x36
        /*00fa*/ 	.short	(.L_1093 - .L_1092)
.L_1092:
        /*00fc*/ 	.word	0x00000008
.L_1093:


//--------------------- .nv.info._ZN3cub18CUB_300001_SM_10006detail10radix_sort29DeviceRadixSortOnesweepKernelINS1_5radix10policy_hubIlNS0_8NullTypeEyE10Policy1000ELNS0_9SortOrderE1ElS6_yiiNS1_21identity_decomposer_tEEEvPT5_SC_PT3_PKSD_PT1_PKSH_PT2_PKSL_T4_iiT6_ --------------------------
	.section	.nv.info._ZN3cub18CUB_300001_SM_10006detail10radix_sort29DeviceRadixSortOnesweepKernelINS1_5radix10policy_hubIlNS0_8NullTypeEyE10Policy1000ELNS0_9SortOrderE1ElS6_yiiNS1_21identity_decomposer_tEEEvPT5_SC_PT3_PKSD_PT1_PKSH_PT2_PKSL_T4_iiT6_,"",@"SHT_CUDA_INFO"
	.sectionflags	@""
	.align	4


	//----- nvinfo : EIATTR_CUDA_API_VERSION
	.align		4
        /*0000*/ 	.byte	0x04, 0x37
        /*0002*/ 	.short	(.L_1095 - .L_1094)
.L_1094:
        /*0004*/ 	.word	0x00000082


	//----- nvinfo : EIATTR_KPARAM_INFO
	.align		4
.L_1095:
        /*0008*/ 	.byte	0x04, 0x17
        /*000a*/ 	.short	(.L_1097 - .L_1096)
.L_1096:
        /*000c*/ 	.word	0x00000000
        /*0010*/ 	.short	0x000b
        /*0012*/ 	.short	0x004c
        /*0014*/ 	.byte	0x00, 0xf0, 0x05, 0x00


	//----- nvinfo : EIATTR_KPARAM_INFO
	.align		4
.L_1097:
        /*0018*/ 	.byte	0x04, 0x17
        /*001a*/ 	.short	(.L_1099 - .L_1098)
.L_1098:
        /*001c*/ 	.word	0x00000000
        /*0020*/ 	.short	0x000a
        /*0022*/ 	.short	0x0048
        /*0024*/ 	.byte	0x00, 0xf0, 0x11, 0x00


	//----- nvinfo : EIATTR_KPARAM_INFO
	.align		4
.L_1099:
        /*0028*/ 	.byte	0x04, 0x17
        /*002a*/ 	.short	(.L_1101 - .L_1100)
.L_1100:
        /*002c*/ 	.word	0x00000000
        /*0030*/ 	.short	0x0009
        /*0032*/ 	.short	0x0044
        /*0034*/ 	.byte	0x00, 0xf0, 0x11, 0x00


	//----- nvinfo : EIATTR_KPARAM_INFO
	.align		4
.L_1101:
        /*0038*/ 	.byte	0x04, 0x17
        /*003a*/ 	.short	(.L_1103 - .L_1102)
.L_1102:
        /*003c*/ 	.word	0x00000000
        /*0040*/ 	.short	0x0008
        /*0042*/ 	.short	0x0040
        /*0044*/ 	.byte	0x00, 0xf0, 0x11, 0x00


	//----- nvinfo : EIATTR_KPARAM_INFO
	.align		4
.L_1103:
        /*0048*/ 	.byte	0x04, 0x17
        /*004a*/ 	.short	(.L_1105 - .L_1104)
.L_1104:
        /*004c*/ 	.word	0x00000000
        /*0050*/ 	.short	0x0007
        /*0052*/ 	.short	0x0038
        /*0054*/ 	.byte	0x00, 0xf5, 0x21, 0x00


	//----- nvinfo : EIATTR_KPARAM_INFO
	.align		4
.L_1105:
        /*0058*/ 	.byte	0x04, 0x17
        /*005a*/ 	.short	(.L_1107 - .L_1106)
.L_1106:
        /*005c*/ 	.word	0x00000000
        /*0060*/ 	.short	0x0006
        /*0062*/ 	.short	0x0030
        /*0064*/ 	.byte	0x00, 0xf5, 0x21, 0x00


	//----- nvinfo : EIATTR_KPARAM_INFO
	.align		4
.L_1107:
        /*0068*/ 	.byte	0x04, 0x17
        /*006a*/ 	.short	(.L_1109 - .L_1108)
.L_1108:
        /*006c*/ 	.word	0x00000000
        /*0070*/ 	.short	0x0005
        /*0072*/ 	.short	0x0028
        /*0074*/ 	.byte	0x00, 0xf5, 0x21, 0x00


	//----- nvinfo : EIATTR_KPARAM_INFO
	.align		4
.L_1109:
        /*0078*/ 	.byte	0x04, 0x17
        /*007a*/ 	.short	(.L_1111 - .L_1110)
.L_1110:
        /*007c*/ 	.word	0x00000000
        /*0080*/ 	.short	0x0004
        /*0082*/ 	.short	0x0020
        /*0084*/ 	.byte	0x00, 0xf5, 0x21, 0x00


	//----- nvinfo : EIATTR_KPARAM_INFO
	.align		4
.L_1111:
        /*0088*/ 	.byte	0x04, 0x17
        /*008a*/ 	.short	(.L_1113 - .L_1112)
.L_1112:
        /*008c*/ 	.word	0x00000000
        /*0090*/ 	.short	0x0003
        /*0092*/ 	.short	0x0018
        /*0094*/ 	.byte	0x00, 0xf5, 0x21, 0x00


	//----- nvinfo : EIATTR_KPARAM_INFO
	.align		4
.L_1113:
        /*0098*/ 	.byte	0x04, 0x17
        /*009a*/ 	.short	(.L_1115 - .L_1114)
.L_1114:
        /*009c*/ 	.word	0x00000000
        /*00a0*/ 	.short	0x0002
        /*00a2*/ 	.short	0x0010
        /*00a4*/ 	.byte	0x00, 0xf5, 0x21, 0x00


	//----- nvinfo : EIATTR_KPARAM_INFO
	.align		4
.L_1115:
        /*00a8*/ 	.byte	0x04, 0x17
        /*00aa*/ 	.short	(.L_1117 - .L_1116)
.L_1116:
        /*00ac*/ 	.word	0x00000000
        /*00b0*/ 	.short	0x0001
        /*00b2*/ 	.short	0x0008
        /*00b4*/ 	.byte	0x00, 0xf5, 0x21, 0x00


	//----- nvinfo : EIATTR_KPARAM_INFO
	.align		4
.L_1117:
        /*00b8*/ 	.byte	0x04, 0x17
        /*00ba*/ 	.short	(.L_1119 - .L_1118)
.L_1118:
        /*00bc*/ 	.word	0x00000000
        /*00c0*/ 	.short	0x0000
        /*00c2*/ 	.short	0x0000
        /*00c4*/ 	.byte	0x00, 0xf5, 0x21, 0x00


	//----- nvinfo : EIATTR_SPARSE_MMA_MASK
	.align		4
.L_1119:
        /*00c8*/ 	.byte	0x03, 0x50
        /*00ca*/ 	.short	0x0000


	//----- nvinfo : EIATTR_MAXREG_COUNT
	.align		4
        /*00cc*/ 	.byte	0x03, 0x1b
        /*00ce*/ 	.short	0x00a8


	//----- nvinfo : EIATTR_NUM_BARRIERS
	.align		4
        /*00d0*/ 	.byte	0x02, 0x4c
        /*00d2*/ 	.byte	0x01
	.zero		1


	//----- nvinfo : EIATTR_MERCURY_ISA_VERSION
	.align		4
        /*00d4*/ 	.byte	0x03, 0x5f
        /*00d6*/ 	.short	0x0101


	//----- nvinfo : EIATTR_COOP_GROUP_MASK_REGIDS
	.align		4
        /*00d8*/ 	.byte	0x04, 0x29
        /*00da*/ 	.short	(.L_1121 - .L_1120)


	//   ....[0]....
.L_1120:
        /*00dc*/ 	.word	0xffffffff


	//   ....[1]....
        /*00e0*/ 	.word	0x05000000


	//   ....[2]....
        /*00e4*/ 	.word	0xffffffff


	//   ....[3]....
        /*00e8*/ 	.word	0xffffffff


	//   ....[4]....
        /*00ec*/ 	.word	0xffffffff


	//   ....[5]....
        /*00f0*/ 	.word	0xffffffff


	//   ....[6]....
        /*00f4*/ 	.word	0xffffffff


	//   ....[7]....
        /*00f8*/ 	.word	0xffffffff


	//   ....[8]....
        /*00fc*/ 	.word	0xffffffff


	//   ....[9]....
        /*0100*/ 	.word	0xffffffff


	//   ....[10]....
        /*0104*/ 	.word	0xffffffff


	//   ....[11]....
        /*0108*/ 	.word	0xffffffff


	//   ....[12]....
        /*010c*/ 	.word	0xffffffff


	//   ....[13]....
        /*0110*/ 	.word	0xffffffff


	//   ....[14]....
        /*0114*/ 	.word	0xffffffff


	//   ....[15]....
        /*0118*/ 	.word	0xffffffff


	//   ....[16]....
        /*011c*/ 	.word	0xffffffff


	//   ....[17]....
        /*0120*/ 	.word	0xffffffff


	//   ....[18]....
        /*0124*/ 	.word	0xffffffff


	//   ....[19]....
        /*0128*/ 	.word	0xffffffff


	//   ....[20]....
        /*012c*/ 	.word	0xffffffff


	//   ....[21]....
        /*0130*/ 	.word	0xffffffff


	//   ....[22]....
        /*0134*/ 	.word	0xffffffff


	//   ....[23]....
        /*0138*/ 	.word	0xffffffff


	//   ....[24]....
        /*013c*/ 	.word	0xffffffff


	//   ....[25]....
        /*0140*/ 	.word	0xffffffff


	//   ....[26]....
        /*0144*/ 	.word	0xffffffff


	//   ....[27]....
        /*0148*/ 	.word	0xffffffff


	//   ....[28]....
        /*014c*/ 	.word	0xffffffff


	//   ....[29]....
        /*0150*/ 	.word	0xffffffff


	//   ....[30]....
        /*0154*/ 	.word	0xffffffff


	//   ....[31]....
        /*0158*/ 	.word	0xffffffff


	//   ....[32]....
        /*015c*/ 	.word	0xffffffff


	//   ....[33]....
        /*0160*/ 	.word	0xffffffff


	//   ....[34]....
        /*0164*/ 	.word	0xffffffff


	//   ....[35]....
        /*0168*/ 	.word	0xffffffff


	//   ....[36]....
        /*016c*/ 	.word	0xffffffff


	//   ....[37]....
        /*0170*/ 	.word	0xffffffff


	//   ....[38]....
        /*0174*/ 	.word	0xffffffff


	//   ....[39]....
        /*0178*/ 	.word	0xffffffff


	//   ....[40]....
        /*017c*/ 	.word	0xffffffff


	//   ....[41]....
        /*0180*/ 	.word	0xffffffff


	//   ....[42]....
        /*0184*/ 	.word	0xffffffff


	//   ....[43]....
        /*0188*/ 	.word	0xffffffff


	//   ....[44]....
        /*018c*/ 	.word	0xffffffff


	//   ....[45]....
        /*0190*/ 	.word	0xffffffff


	//   ....[46]....
        /*0194*/ 	.word	0xffffffff


	//   ....[47]....
        /*0198*/ 	.word	0xffffffff


	//   ....[48]....
        /*019c*/ 	.word	0xffffffff


	//   ....[49]....
        /*01a0*/ 	.word	0xffffffff


	//   ....[50]....
        /*01a4*/ 	.word	0xffffffff


	//   ....[51]....
        /*01a8*/ 	.word	0xffffffff


	//   ....[52]....
        /*01ac*/ 	.word	0xffffffff


	//   ....[53]....
        /*01b0*/ 	.word	0xffffffff


	//   ....[54]....
        /*01b4*/ 	.word	0xffffffff


	//   ....[55]....
        /*01b8*/ 	.word	0xffffffff


	//   ....[56]....
        /*01bc*/ 	.word	0xffffffff


	//   ....[57]....
        /*01c0*/ 	.word	0xffffffff


	//   ....[58]....
        /*01c4*/ 	.word	0xffffffff


	//   ....[59]....
        /*01c8*/ 	.word	0xffffffff


	//   ....[60]....
        /*01cc*/ 	.word	0xffffffff


	//   ....[61]....
        /*01d0*/ 	.word	0xffffffff


	//   ....[62]....
        /*01d4*/ 	.word	0xffffffff


	//   ....[63]....
        /*01d8*/ 	.word	0xffffffff


	//   ....[64]....
        /*01dc*/ 	.word	0xffffffff


	//   ....[65]....
        /*01e0*/ 	.word	0xffffffff


	//   ....[66]....
        /*01e4*/ 	.word	0xffffffff


	//   ....[67]....
        /*01e8*/ 	.word	0xffffffff


	//   ....[68]....
        /*01ec*/ 	.word	0xffffffff


	//   ....[69]....
        /*01f0*/ 	.word	0xffffffff


	//   ....[70]....
        /*01f4*/ 	.word	0xffffffff


	//   ....[71]....
        /*01f8*/ 	.word	0xffffffff


	//   ....[72]....
        /*01fc*/ 	.word	0xffffffff


	//   ....[73]....
        /*0200*/ 	.word	0xffffffff


	//   ....[74]....
        /*0204*/ 	.word	0xffffffff


	//   ....[75]....
        /*0208*/ 	.word	0xffffffff


	//   ....[76]....
        /*020c*/ 	.word	0xffffffff


	//   ....[77]....
        /*0210*/ 	.word	0xffffffff


	//   ....[78]....
        /*0214*/ 	.word	0xffffffff


	//   ....[79]....
        /*0218*/ 	.word	0xffffffff


	//   ....[80]....
        /*021c*/ 	.word	0xffffffff


	//   ....[81]....
        /*0220*/ 	.word	0xffffffff


	//   ....[82]....
        /*0224*/ 	.word	0xffffffff


	//   ....[83]....
        /*0228*/ 	.word	0xffffffff


	//   ....[84]....
        /*022c*/ 	.word	0xffffffff


	//   ....[85]....
        /*0230*/ 	.word	0xffffffff


	//   ....[86]....
        /*0234*/ 	.word	0xffffffff


	//   ....[87]....
        /*0238*/ 	.word	0xffffffff


	//   ....[88]....
        /*023c*/ 	.word	0xffffffff


	//   ....[89]....
        /*0240*/ 	.word	0xffffffff


	//   ....[90]....
        /*0244*/ 	.word	0xffffffff


	//   ....[91]....
        /*0248*/ 	.word	0xffffffff


	//   ....[92]....
        /*024c*/ 	.word	0xffffffff


	//   ....[93]....
        /*0250*/ 	.word	0xffffffff


	//   ....[94]....
        /*0254*/ 	.word	0xffffffff


	//   ....[95]....
        /*0258*/ 	.word	0xffffffff


	//   ....[96]....
        /*025c*/ 	.word	0xffffffff


	//   ....[97]....
        /*0260*/ 	.word	0xffffffff


	//   ....[98]....
        /*0264*/ 	.word	0xffffffff


	//   ....[99]....
        /*0268*/ 	.word	0xffffffff


	//   ....[100]....
        /*026c*/ 	.word	0xffffffff


	//   ....[101]....
        /*0270*/ 	.word	0xffffffff


	//   ....[102]....
        /*0274*/ 	.word	0xffffffff


	//   ....[103]....
        /*0278*/ 	.word	0xffffffff


	//   ....[104]....
        /*027c*/ 	.word	0xffffffff


	//   ....[105]....
        /*0280*/ 	.word	0xffffffff


	//   ....[106]....
        /*0284*/ 	.word	0xffffffff


	//   ....[107]....
        /*0288*/ 	.word	0xffffffff


	//   ....[108]....
        /*028c*/ 	.word	0xffffffff


	//   ....[109]....
        /*0290*/ 	.word	0xffffffff


	//   ....[110]....
        /*0294*/ 	.word	0xffffffff


	//   ....[111]....
        /*0298*/ 	.word	0xffffffff


	//   ....[112]....
        /*029c*/ 	.word	0xffffffff


	//   ....[113]....
        /*02a0*/ 	.word	0xffffffff


	//   ....[114]....
        /*02a4*/ 	.word	0xffffffff


	//   ....[115]....
        /*02a8*/ 	.word	0xffffffff


	//   ....[116]....
        /*02ac*/ 	.word	0xffffffff


	//   ....[117]....
        /*02b0*/ 	.word	0xffffffff


	//   ....[118]....
        /*02b4*/ 	.word	0xffffffff


	//   ....[119]....
        /*02b8*/ 	.word	0xffffffff


	//   ....[120]....
        /*02bc*/ 	.word	0xffffffff


	//   ....[121]....
        /*02c0*/ 	.word	0xffffffff


	//   ....[122]....
        /*02c4*/ 	.word	0xffffffff


	//   ....[123]....
        /*02c8*/ 	.word	0xffffffff


	//   ....[124]....
        /*02cc*/ 	.word	0xffffffff


	//   ....[125]....
        /*02d0*/ 	.word	0xffffffff


	//   ....[126]....
        /*02d4*/ 	.word	0xffffffff


	//   ....[127]....
        /*02d8*/ 	.word	0xffffffff


	//   ....[128]....
        /*02dc*/ 	.word	0xffffffff


	//   ....[129]....
        /*02e0*/ 	.word	0xffffffff


	//   ....[130]....
        /*02e4*/ 	.word	0xffffffff


	//   ....[131]....
        /*02e8*/ 	.word	0xffffffff


	//   ....[132]....
        /*02ec*/ 	.word	0xffffffff


	//   ....[133]....
        /*02f0*/ 	.word	0xffffffff


	//   ....[134]....
        /*02f4*/ 	.word	0xffffffff


	//   ....[135]....
        /*02f8*/ 	.word	0xffffffff


	//   ....[136]....
        /*02fc*/ 	.word	0xffffffff


	//   ....[137]....
        /*0300*/ 	.word	0xffffffff


	//   ....[138]....
        /*0304*/ 	.word	0xffffffff


	//   ....[139]....
        /*0308*/ 	.word	0xffffffff


	//   ....[140]....
        /*030c*/ 	.word	0xffffffff


	//   ....[141]....
        /*0310*/ 	.word	0xffffffff


	//   ....[142]....
        /*0314*/ 	.word	0x0500000a


	//   ....[143]....
        /*0318*/ 	.word	0xffffffff


	//   ....[144]....
        /*031c*/ 	.word	0xffffffff


	//   ....[145]....
        /*0320*/ 	.word	0xffffffff


	//   ....[146]....
        /*0324*/ 	.word	0xffffffff


	//   ....[147]....
        /*0328*/ 	.word	0xffffffff


	//   ....[148]....
        /*032c*/ 	.word	0xffffffff


	//   ....[149]....
        /*0330*/ 	.word	0xffffffff


	//   ....[150]....
        /*0334*/ 	.word	0xffffffff


	//   ....[151]....
        /*0338*/ 	.word	0xffffffff


	//   ....[152]....
        /*033c*/ 	.word	0xffffffff


	//   ....[153]....
        /*0340*/ 	.word	0xffffffff


	//   ....[154]....
        /*0344*/ 	.word	0xffffffff


	//   ....[155]....
        /*0348*/ 	.word	0xffffffff


	//   ....[156]....
        /*034c*/ 	.word	0xffffffff


	//   ....[157]....
        /*0350*/ 	.word	0xffffffff


	//   ....[158]....
        /*0354*/ 	.word	0xffffffff


	//   ....[159]....
        /*0358*/ 	.word	0xffffffff


	//   ....[160]....
        /*035c*/ 	.word	0xffffffff


	//   ....[161]....
        /*0360*/ 	.word	0xffffffff


	//   ....[162]....
        /*0364*/ 	.word	0xffffffff


	//   ....[163]....
        /*0368*/ 	.word	0xffffffff


	//   ....[164]....
        /*036c*/ 	.word	0xffffffff


	//   ....[165]....
        /*0370*/ 	.word	0xffffffff


	//   ....[166]....
        /*0374*/ 	.word	0xffffffff


	//   ....[167]....
        /*0378*/ 	.word	0xffffffff


	//   ....[168]....
        /*037c*/ 	.word	0xffffffff


	//   ....[169]....
        /*0380*/ 	.word	0xffffffff


	//   ....[170]....
        /*0384*/ 	.word	0xffffffff


	//   ....[171]....
        /*0388*/ 	.word	0xffffffff


	//   ....[172]....
        /*038c*/ 	.word	0xffffffff


	//   ....[173]....
        /*0390*/ 	.word	0x0500001f


	//   ....[174]....
        /*0394*/ 	.word	0x0500001f


	//   ....[175]....
        /*0398*/ 	.word	0x0500001f


	//   ....[176]....
        /*039c*/ 	.word	0x0500001f


	//   ....[177]....
        /*03a0*/ 	.word	0x0500001f


	//----- nvinfo : EIATTR_COOP_GROUP_INSTR_OFFSETS
	.align		4
.L_1121:
        /*03a4*/ 	.byte	0x04, 0x28
        /*03a6*/ 	.short	(.L_1123 - .L_1122)


	//   ....[0]....
.L_1122:
        /*03a8*/ 	.word	0x00000ed0


	//   ....[1]....
        /*03ac*/ 	.word	0x000018a0


	//   ....[2]....
        /*03b0*/ 	.word	0x00002150


	//   ....[3]....
        /*03b4*/ 	.word	0x00002170


	//   ....[4]....
        /*03b8*/ 	.word	0x00002190


	//   ....[5]....
        /*03bc*/ 	.word	0x000021b0


	//   ....[6]....
        /*03c0*/ 	.word	0x000021d0


	//   ....[7]....
        /*03c4*/ 	.word	0x00002690


	//   ....[8]....
        /*03c8*/ 	.word	0x000026a0


	//   ....[9]....
        /*03cc*/ 	.word	0x000026c0


	//   ....[10]....
        /*03d0*/ 	.word	0x000026e0


	//   ....[11]....
        /*03d4*/ 	.word	0x00002730


	//   ....[12]....
        /*03d8*/ 	.word	0x00002760


	//   ....[13]....
        /*03dc*/ 	.word	0x000027b0


	//   ....[14]....
        /*03e0*/ 	.word	0x000027f0


	//   ....[15]....
        /*03e4*/ 	.word	0x000028e0


	//   ....[16]....
        /*03e8*/ 	.word	0x00002920


	//   ....[17]....
        /*03ec*/ 	.word	0x00002930


	//   ....[18]....
        /*03f0*/ 	.word	0x00002950


	//   ....[19]....
        /*03f4*/ 	.word	0x00002990


	//   ....[20]....
        /*03f8*/ 	.word	0x000029c0


	//   ....[21]....
        /*03fc*/ 	.word	0x00002a00


	//   ....[22]....
        /*0400*/ 	.word	0x00002a20


	//   ....[23]....
        /*0404*/ 	.word	0x00002a40


	//   ....[24]....
        /*0408*/ 	.word	0x00002b40


	//   ....[25]....
        /*040c*/ 	.word	0x00002b80


	//   ....[26]....
        /*0410*/ 	.word	0x00002b90


	//   ....[27]....
        /*0414*/ 	.word	0x00002bb0


	//   ....[28]....
        /*0418*/ 	.word	0x00002bf0


	//   ....[29]....
        /*041c*/ 	.word	0x00002c20


	//   ....[30]....
        /*0420*/ 	.word	0x00002c60


	//   ....[31]....
        /*0424*/ 	.word	0x00002c80


	//   ....[32]....
        /*0428*/ 	.word	0x00002ca0


	//   ....[33]....
        /*042c*/ 	.word	0x00002da0


	//   ....[34]....
        /*0430*/ 	.word	0x00002de0


	//   ....[35]....
        /*0434*/ 	.word	0x00002df0


	//   ....[36]....
        /*0438*/ 	.word	0x00002e10


	//   ....[37]....
        /*043c*/ 	.word	0x00002e50


	//   ....[38]....
        /*0440*/ 	.word	0x00002e80


	//   ....[39]....
        /*0444*/ 	.word	0x00002ec0


	//   ....[40]....
        /*0448*/ 	.word	0x00002ee0


	//   ....[41]....
        /*044c*/ 	.word	0x00002f00


	//   ....[42]....
        /*0450*/ 	.word	0x00003000


	//   ....[43]....
        /*0454*/ 	.word	0x00003040


	//   ....[44]....
        /*0458*/ 	.word	0x00003050


	//   ....[45]....
        /*045c*/ 	.word	0x00003070


	//   ....[46]....
        /*0460*/ 	.word	0x000030b0


	//   ....[47]....
        /*0464*/ 	.word	0x000030e0


	//   ....[48]....
        /*0468*/ 	.word	0x00003120


	//   ....[49]....
        /*046c*/ 	.word	0x00003140


	//   ....[50]....
        /*0470*/ 	.word	0x00003160


	//   ....[51]....
        /*0474*/ 	.word	0x00003260


	//   ....[52]....
        /*0478*/ 	.word	0x00003280


	//   ....[53]....
        /*047c*/ 	.word	0x00003290


	//   ....[54]....
        /*0480*/ 	.word	0x000032b0


	//   ....[55]....
        /*0484*/ 	.word	0x000032f0


	//   ....[56]....
        /*0488*/ 	.word	0x00003320


	//   ....[57]....
        /*048c*/ 	.word	0x00003360


	//   ....[58]....
        /*0490*/ 	.word	0x00003380


	//   ....[59]....
        /*0494*/ 	.word	0x000033a0


	//   ....[60]....
        /*0498*/ 	.word	0x000034a0


	//   ....[61]....
        /*049c*/ 	.word	0x000034c0


	//   ....[62]....
        /*04a0*/ 	.word	0x000034d0


	//   ....[63]....
        /*04a4*/ 	.word	0x000034f0


	//   ....[64]....
        /*04a8*/ 	.word	0x00003530


	//   ....[65]....
        /*04ac*/ 	.word	0x00003560


	//   ....[66]....
        /*04b0*/ 	.word	0x000035a0


	//   ....[67]....
        /*04b4*/ 	.word	0x000035c0


	//   ....[68]....
        /*04b8*/ 	.word	0x000035e0


	//   ....[69]....
        /*04bc*/ 	.word	0x000036e0


	//   ....[70]....
        /*04c0*/ 	.word	0x00003700


	//   ....[71]....
        /*04c4*/ 	.word	0x00003710


	//   ....[72]....
        /*04c8*/ 	.word	0x00003730


	//   ....[73]....
        /*04cc*/ 	.word	0x00003770


	//   ....[74]....
        /*04d0*/ 	.word	0x000037a0


	//   ....[75]....
        /*04d4*/ 	.word	0x000037e0


	//   ....[76]....
        /*04d8*/ 	.word	0x00003800


	//   ....[77]....
        /*04dc*/ 	.word	0x00003820


	//   ....[78]....
        /*04e0*/ 	.word	0x00003920


	//   ....[79]....
        /*04e4*/ 	.word	0x00003960


	//   ....[80]....
        /*04e8*/ 	.word	0x00003970


	//   ....[81]....
        /*04ec*/ 	.word	0x00003990


	//   ....[82]....
        /*04f0*/ 	.word	0x000039d0


	//   ....[83]....
        /*04f4*/ 	.word	0x00003a00


	//   ....[84]....
        /*04f8*/ 	.word	0x00003a40


	//   ....[85]....
        /*04fc*/ 	.word	0x00003a60


	//   ....[86]....
        /*0500*/ 	.word	0x00003a80


	//   ....[87]....
        /*0504*/ 	.word	0x00003b80


	//   ....[88]....
        /*0508*/ 	.word	0x00003ba0


	//   ....[89]....
        /*050c*/ 	.word	0x00003bb0


	//   ....[90]....
        /*0510*/ 	.word	0x00003bd0


	//   ....[91]....
        /*0514*/ 	.word	0x00003c10


	//   ....[92]....
        /*0518*/ 	.word	0x00003c40


	//   ....[93]....
        /*051c*/ 	.word	0x00003c80


	//   ....[94]....
        /*0520*/ 	.word	0x00003ca0


	//   ....[95]....
        /*0524*/ 	.word	0x00003cc0


	//   ....[96]....
        /*0528*/ 	.word	0x00003dc0


	//   ....[97]....
        /*052c*/ 	.word	0x00003de0


	//   ....[98]....
        /*0530*/ 	.word	0x00003df0


	//   ....[99]....
        /*0534*/ 	.word	0x00003e10


	//   ....[100]....
        /*0538*/ 	.word	0x00003e50


	//   ....[101]....
        /*053c*/ 	.word	0x00003e80


	//   ....[102]....
        /*0540*/ 	.word	0x00003ec0


	//   ....[103]....
        /*0544*/ 	.word	0x00003ee0


	//   ....[104]....
        /*0548*/ 	.word	0x00003f00


	//   ....[105]....
        /*054c*/ 	.word	0x00004000


	//   ....[106]....
        /*0550*/ 	.word	0x00004020


	//   ....[107]....
        /*0554*/ 	.word	0x00004030


	//   ....[108]....
        /*0558*/ 	.word	0x00004050


	//   ....[109]....
        /*055c*/ 	.word	0x00004090


	//   ....[110]....
        /*0560*/ 	.word	0x000040c0


	//   ....[111]....
        /*0564*/ 	.word	0x00004100


	//   ....[112]....
        /*0568*/ 	.word	0x00004120


	//   ....[113]....
        /*056c*/ 	.word	0x00004140


	//   ....[114]....
        /*0570*/ 	.word	0x00004240


	//   ....[115]....
        /*0574*/ 	.word	0x00004270


	//   ....[116]....
        /*0578*/ 	.word	0x00004280


	//   ....[117]....
        /*057c*/ 	.word	0x000042a0


	//   ....[118]....
        /*0580*/ 	.word	0x000042e0


	//   ....[119]....
        /*0584*/ 	.word	0x00004310


	//   ....[120]....
        /*0588*/ 	.word	0x00004350


	//   ....[121]....
        /*058c*/ 	.word	0x00004370


	//   ....[122]....
        /*0590*/ 	.word	0x00004390


	//   ....[123]....
        /*0594*/ 	.word	0x000044a0


	//   ....[124]....
        /*0598*/ 	.word	0x000044c0


	//   ....[125]....
        /*059c*/ 	.word	0x000044d0


	//   ....[126]....
        /*05a0*/ 	.word	0x000044f0


	//   ....[127]....
        /*05a4*/ 	.word	0x00004530


	//   ....[128]....
        /*05a8*/ 	.word	0x00004560


	//   ....[129]....
        /*05ac*/ 	.word	0x000045a0


	//   ....[130]....
        /*05b0*/ 	.word	0x000045c0


	//   ....[131]....
        /*05b4*/ 	.word	0x000045e0


	//   ....[132]....
        /*05b8*/ 	.word	0x00004700


	//   ....[133]....
        /*05bc*/ 	.word	0x00004720


	//   ....[134]....
        /*05c0*/ 	.word	0x00004730


	//   ....[135]....
        /*05c4*/ 	.word	0x00004750


	//   ....[136]....
        /*05c8*/ 	.word	0x00004790


	//   ....[137]....
        /*05cc*/ 	.word	0x000047c0


	//   ....[138]....
        /*05d0*/ 	.word	0x00004800


	//   ....[139]....
        /*05d4*/ 	.word	0x00004820


	//   ....[140]....
        /*05d8*/ 	.word	0x00004840


	//   ....[141]....
        /*05dc*/ 	.word	0x000049a0


	//   ....[142]....
        /*05e0*/ 	.word	0x00004e20


	//   ....[143]....
        /*05e4*/ 	.word	0x000050d0


	//   ....[144]....
        /*05e8*/ 	.word	0x000051a0


	//   ....[145]....
        /*05ec*/ 	.word	0x00005270


	//   ....[146]....
        /*05f0*/ 	.word	0x00005340


	//   ....[147]....
        /*05f4*/ 	.word	0x00005410


	//   ....[148]....
        /*05f8*/ 	.word	0x000054e0


	//   ....[149]....
        /*05fc*/ 	.word	0x000055b0


	//   ....[150]....
        /*0600*/ 	.word	0x00005680


	//   ....[151]....
        /*0604*/ 	.word	0x00005750


	//   ....[152]....
        /*0608*/ 	.word	0x00005820


	//   ....[153]....
        /*060c*/ 	.word	0x000058f0


	//   ....[154]....
        /*0610*/ 	.word	0x000059c0


	//   ....[155]....
        /*0614*/ 	.word	0x00005a90


	//   ....[156]....
        /*0618*/ 	.word	0x00005b60


	//   ....[157]....
        /*061c*/ 	.word	0x00005c30


	//   ....[158]....
        /*0620*/ 	.word	0x00005e50


	//   ....[159]....
        /*0624*/ 	.word	0x00005f90


	//   ....[160]....
        /*0628*/ 	.word	0x000060d0


	//   ....[161]....
        /*062c*/ 	.word	0x00006210


	//   ....[162]....
        /*0630*/ 	.word	0x00006350


	//   ....[163]....
        /*0634*/ 	.word	0x00006490


	//   ....[164]....
        /*0638*/ 	.word	0x000065d0


	//   ....[165]....
        /*063c*/ 	.word	0x00006700


	//   ....[166]....
        /*0640*/ 	.word	0x00006820


	//   ....[167]....
        /*0644*/ 	.word	0x00006940


	//   ....[168]....
        /*0648*/ 	.word	0x00006a60


	//   ....[169]....
        /*064c*/ 	.word	0x00006b80


	//   ....[170]....
        /*0650*/ 	.word	0x00006ca0


	//   ....[171]....
        /*0654*/ 	.word	0x00006dc0


	//   ....[172]....
        /*0658*/ 	.word	0x00006ed0


	//   ....[173]....
        /*065c*/ 	.word	0x00006f40


	//   ....[174]....
        /*0660*/ 	.word	0x00006fb0


	//   ....[175]....
        /*0664*/ 	.word	0x00007020


	//   ....[176]....
        /*0668*/ 	.word	0x00007090


	//   ....[177]....
        /*066c*/ 	.word	0x00007100


	//----- nvinfo : EIATTR_VRC_CTA_INIT_COUNT
	.align		4
.L_1123:
        /*0670*/ 	.byte	0x02, 0x4a
	.zero		1
	.zero		1


	//----- nvinfo : EIATTR_EXIT_INSTR_OFFSETS
	.align		4
        /*0674*/ 	.byte	0x04, 0x1c
        /*0676*/ 	.short	(.L_1125 - .L_1124)


	//   ....[0]....
.L_1124:
        /*0678*/ 	.word	0x00001c00


	//   ....[1]....
        /*067c*/ 	.word	0x00001f50


	//   ....[2]....
        /*0680*/ 	.word	0x00001f70


	//   ....[3]....
        /*0684*/ 	.word	0x00005c40


	//   ....[4]....
        /*0688*/ 	.word	0x00006ee0


	//----- nvinfo : EIATTR_MAX_THREADS
	.align		4
.L_1125:
        /*068c*/ 	.byte	0x04, 0x05
        /*068e*/ 	.short	(.L_1127 - .L_1126)
.L_1126:
        /*0690*/ 	.word	0x00000180
        /*0694*/ 	.word	0x00000001
        /*0698*/ 	.word	0x00000001


	//----- nvinfo : EIATTR_CRS_STACK_SIZE
	.align		4
.L_1127:
        /*069c*/ 	.byte	0x04, 0x1e
        /*069e*/ 	.short	(.L_1129 - .L_1128)
.L_1128:
        /*06a0*/ 	.word	0x00000000


	//----- nvinfo : EIATTR_CBANK_PARAM_SIZE
	.align		4
.L_1129:
        /*06a4*/ 	.byte	0x03, 0x19
        /*06a6*/ 	.short	0x004d


	//----- nvinfo : EIATTR_PARAM_CBANK
	.align		4
        /*06a8*/ 	.byte	0x04, 0x0a
        /*06aa*/ 	.short	(.L_1131 - .L_1130)
	.align		4
.L_1130:
        /*06ac*/ 	.word	index@(.nv.constant0._ZN3cub18CUB_300001_SM_10006detail10radix_sort29DeviceRadixSortOnesweepKernelINS1_5radix10policy_hubIlNS0_8NullTypeEyE10Policy1000ELNS0_9SortOrderE1ElS6_yiiNS1_21identity_decomposer_tEEEvPT5_SC_PT3_PKSD_PT1_PKSH_PT2_PKSL_T4_iiT6_)
        /*06b0*/ 	.short	0x0380
        /*06b2*/ 	.short	0x004d


	//----- nvinfo : EIATTR_SW_WAR
	.align		4
.L_1131:
        /*06b4*/ 	.byte	0x04, 0x36
        /*06b6*/ 	.short	(.L_1133 - .L_1132)
.L_1132:
        /*06b8*/ 	.word	0x00000008
.L_1133:


//--------------------- .nv.info._ZN3cub18CUB_300001_SM_10006detail10radix_sort30DeviceRadixSortHistogramKernelINS1_5radix10policy_hubIlNS0_8NullTypeEyE10Policy1000ELNS0_9SortOrderE1ElyNS1_21identity_decomposer_tEEEvPT2_PKT1_SB_iiT3_ --------------------------
	.section	.nv.info._ZN3cub18CUB_300001_SM_10006detail10radix_sort30DeviceRadixSortHistogramKernelINS1_5radix10policy_hubIlNS0_8NullTypeEyE10Policy1000ELNS0_9SortOrderE1ElyNS1_21identity_decomposer_tEEEvPT2_PKT1_SB_iiT3_,"",@"SHT_CUDA_INFO"
	.sectionflags	@""
	.align	4


	//----- nvinfo : EIATTR_CUDA_API_VERSION
	.align		4
        /*0000*/ 	.byte	0x04, 0x37
        /*0002*/ 	.short	(.L_1135 - .L_1134)
.L_1134:
        /*0004*/ 	.word	0x00000082


	//----- nvinfo : EIATTR_KPARAM_INFO
	.align		4
.L_1135:
        /*0008*/ 	.byte	0x04, 0x17
        /*000a*/ 	.short	(.L_1137 - .L_1136)
.L_1136:
        /*000c*/ 	.word	0x00000000
        /*0010*/ 	.short	0x0005
        /*0012*/ 	.short	0x0020
        /*0014*/ 	.byte	0x00, 0xf0, 0x05, 0x00


	//----- nvinfo : EIATTR_KPARAM_INFO
	.align		4
.L_1137:
        /*0018*/ 	.byte	0x04, 0x17
        /*001a*/ 	.short	(.L_1139 - .L_1138)
.L_1138:
        /*001c*/ 	.word	0x00000000
        /*0020*/ 	.short	0x0004
        /*0022*/ 	.short	0x001c
        /*0024*/ 	.byte	0x00, 0xf0, 0x11, 0x00


	//----- nvinfo : EIATTR_KPARAM_INFO
	.align		4
.L_1139:
        /*0028*/ 	.byte	0x04, 0x17
        /*002a*/ 	.short	(.L_1141 - .L_1140)
.L_1140:
        /*002c*/ 	.word	0x00000000
        /*0030*/ 	.short	0x0003
        /*0032*/ 	.short	0x0018
        /*0034*/ 	.byte	0x00, 0xf0, 0x11, 0x00


	//----- nvinfo : EIATTR_KPARAM_INFO
	.align		4
.L_1141:
        /*0038*/ 	.byte	0x04, 0x17
        /*003a*/ 	.short	(.L_1143 - .L_1142)
.L_1142:
        /*003c*/ 	.word	0x00000000
        /*0040*/ 	.short	0x0002
        /*0042*/ 	.short	0x0010
        /*0044*/ 	.byte	0x00, 0xf0, 0x21, 0x00


	//----- nvinfo : EIATTR_KPARAM_INFO
	.align		4
.L_1143:
        /*0048*/ 	.byte	0x04, 0x17
        /*004a*/ 	.short	(.L_1145 - .L_1144)
.L_1144:
        /*004c*/ 	.word	0x00000000
        /*0050*/ 	.short	0x0001
        /*0052*/ 	.short	0x0008
        /*0054*/ 	.byte	0x00, 0xf5, 0x21, 0x00


	//----- nvinfo : EIATTR_KPARAM_INFO
	.align		4
.L_1145:
        /*0058*/ 	.byte	0x04, 0x17
        /*005a*/ 	.short	(.L_1147 - .L_1146)
.L_1146:
        /*005c*/ 	.word	0x00000000
        /*0060*/ 	.short	0x0000
        /*0062*/ 	.short	0x0000
        /*0064*/ 	.byte	0x00, 0xf5, 0x21, 0x00


	//----- nvinfo : EIATTR_SPARSE_MMA_MASK
	.align		4
.L_1147:
        /*0068*/ 	.byte	0x03, 0x50
        /*006a*/ 	.short	0x0000


	//----- nvinfo : EIATTR_MAXREG_COUNT
	.align		4
        /*006c*/ 	.byte	0x03, 0x1b
        /*006e*/ 	.short	0x00ff


	//----- nvinfo : EIATTR_NUM_BARRIERS
	.align		4
        /*0070*/ 	.byte	0x02, 0x4c
        /*0072*/ 	.byte	0x01
	.zero		1


	//----- nvinfo : EIATTR_MERCURY_ISA_VERSION
	.align		4
        /*0074*/ 	.byte	0x03, 0x5f
        /*0076*/ 	.short	0x0101


	//----- nvinfo : EIATTR_VRC_CTA_INIT_COUNT
	.align		4
        /*0078*/ 	.byte	0x02, 0x4a
	.zero		1
	.zero		1


	//----- nvinfo : EIATTR_EXIT_INSTR_OFFSETS
	.align		4
        /*007c*/ 	.byte	0x04, 0x1c
        /*007e*/ 	.short	(.L_1149 - .L_1148)


	//   ....[0]....
.L_1148:
        /*0080*/ 	.word	0x00000040


	//   ....[1]....
        /*0084*/ 	.word	0x000031c0


	//----- nvinfo : EIATTR_MAX_THREADS
	.align		4
.L_1149:
        /*0088*/ 	.byte	0x04, 0x05
        /*008a*/ 	.short	(.L_1151 - .L_1150)
.L_1150:
        /*008c*/ 	.word	0x00000080
        /*0090*/ 	.word	0x00000001
        /*0094*/ 	.word	0x00000001


	//----- nvinfo : EIATTR_CRS_STACK_SIZE
	.align		4
.L_1151:
        /*0098*/ 	.byte	0x04, 0x1e
        /*009a*/ 	.short	(.L_1153 - .L_1152)
.L_1152:
        /*009c*/ 	.word	0x00000000


	//----- nvinfo : EIATTR_CBANK_PARAM_SIZE
	.align		4
.L_1153:
        /*00a0*/ 	.byte	0x03, 0x19
        /*00a2*/ 	.short	0x0021


	//----- nvinfo : EIATTR_PARAM_CBANK
	.align		4
        /*00a4*/ 	.byte	0x04, 0x0a
        /*00a6*/ 	.short	(.L_1155 - .L_1154)
	.align		4
.L_1154:
        /*00a8*/ 	.word	index@(.nv.constant0._ZN3cub18CUB_300001_SM_10006detail10radix_sort30DeviceRadixSortHistogramKernelINS1_5radix10policy_hubIlNS0_8NullTypeEyE10Policy1000ELNS0_9SortOrderE1ElyNS1_21identity_decomposer_tEEEvPT2_PKT1_SB_iiT3_)
        /*00ac*/ 	.short	0x0380
        /*00ae*/ 	.short	0x0021


	//----- nvinfo : EIATTR_SW_WAR
	.align		4
.L_1155:
        /*00b0*/ 	.byte	0x04, 0x36
        /*00b2*/ 	.short	(.L_1157 - .L_1156)
.L_1156:
        /*00b4*/ 	.word	0x00000008
.L_1157:


//--------------------- .nv.info._ZN3cub18CUB_300001_SM_10006detail10radix_sort31DeviceRadixSortSingleTileKernelINS1_5radix10policy_hubIlNS0_8NullTypeEyE10Policy1000ELNS0_9SortOrderE1ElS6_yNS1_21identity_decomposer_tEEEvPKT1_PSB_PKT2_PSF_T3_iiT4_ --------------------------
	.section	.nv.info._ZN3cub18CUB_300001_SM_10006detail10radix_sort31DeviceRadixSortSingleTileKernelINS1_5radix10policy_hubIlNS0_8NullTypeEyE10Policy1000ELNS0_9SortOrderE1ElS6_yNS1_21identity_decomposer_tEEEvPKT1_PSB_PKT2_PSF_T3_iiT4_,"",@"SHT_CUDA_INFO"
	.sectionflags	@""
	.align	4


	//----- nvinfo : EIATTR_CUDA_API_VERSION
	.align		4
        /*0000*/ 	.byte	0x04, 0x37
        /*0002*/ 	.short	(.L_1159 - .L_1158)
.L_1158:
        /*0004*/ 	.word	0x00000082


	//----- nvinfo : EIATTR_KPARAM_INFO
	.align		4
.L_1159:
        /*0008*/ 	.byte	0x04, 0x17
        /*000a*/ 	.short	(.L_1161 - .L_1160)
.L_1160:
        /*000c*/ 	.word	0x00000000
        /*0010*/ 	.short	0x0007
        /*0012*/ 	.short	0x0030
        /*0014*/ 	.byte	0x00, 0xf0, 0x05, 0x00


	//----- nvinfo : EIATTR_KPARAM_INFO
	.align		4
.L_1161:
        /*0018*/ 	.byte	0x04, 0x17
        /*001a*/ 	.short	(.L_1163 - .L_1162)
.L_1162:
        /*001c*/ 	.word	0x00000000
        /*0020*/ 	.short	0x0006
        /*0022*/ 	.short	0x002c
        /*0024*/ 	.byte	0x00, 0xf0, 0x11, 0x00


	//----- nvinfo : EIATTR_KPARAM_INFO
	.align		4
.L_1163:
        /*0028*/ 	.byte	0x04, 0x17
        /*002a*/ 	.short	(.L_1165 - .L_1164)
.L_1164:
        /*002c*/ 	.word	0x00000000
        /*0030*/ 	.short	0x0005
        /*0032*/ 	.short	0x0028
        /*0034*/ 	.byte	0x00, 0xf0, 0x11, 0x00


	//----- nvinfo : EIATTR_KPARAM_INFO
	.align		4
.L_1165:
        /*0038*/ 	.byte	0x04, 0x17
        /*003a*/ 	.short	(.L_1167 - .L_1166)
.L_1166:
        /*003c*/ 	.word	0x00000000
        /*0040*/ 	.short	0x0004
        /*0042*/ 	.short	0x0020
        /*0044*/ 	.byte	0x00, 0xf0, 0x21, 0x00


	//----- nvinfo : EIATTR_KPARAM_INFO
	.align		4
.L_1167:
        /*0048*/ 	.byte	0x04, 0x17
        /*004a*/ 	.short	(.L_1169 - .L_1168)
.L_1168:
        /*004c*/ 	.word	0x00000000
        /*0050*/ 	.short	0x0003
        /*0052*/ 	.short	0x0018
        /*0054*/ 	.byte	0x00, 0xf5, 0x21, 0x00


	//----- nvinfo : EIATTR_KPARAM_INFO
	.align		4
.L_1169:
        /*0058*/ 	.byte	0x04, 0x17
        /*005a*/ 	.short	(.L_1171 - .L_1170)
.L_1170:
        /*005c*/ 	.word	0x00000000
        /*0060*/ 	.short	0x0002
        /*0062*/ 	.short	0x0010
        /*0064*/ 	.byte	0x00, 0xf5, 0x21, 0x00


	//----- nvinfo : EIATTR_KPARAM_INFO
	.align		4
.L_1171:
        /*0068*/ 	.byte	0x04, 0x17
        /*006a*/ 	.short	(.L_1173 - .L_1172)
.L_1172:
        /*006c*/ 	.word	0x00000000
        /*0070*/ 	.short	0x0001
        /*0072*/ 	.short	0x0008
        /*0074*/ 	.byte	0x00, 0xf5, 0x21, 0x00


	//----- nvinfo : EIATTR_KPARAM_INFO
	.align		4
.L_1173:
        /*0078*/ 	.byte	0x04, 0x17
        /*007a*/ 	.short	(.L_1175 - .L_1174)
.L_1174:
        /*007c*/ 	.word	0x00000000
        /*0080*/ 	.short	0x0000
        /*0082*/ 	.short	0x0000
        /*0084*/ 	.byte	0x00, 0xf5, 0x21, 0x00


	//----- nvinfo : EIATTR_SPARSE_MMA_MASK
	.align		4
.L_1175:
        /*0088*/ 	.byte	0x03, 0x50
        /*008a*/ 	.short	0x0000


	//----- nvinfo : EIATTR_MAXREG_COUNT
	.align		4
        /*008c*/ 	.byte	0x03, 0x1b
        /*008e*/ 	.short	0x00ff


	//----- nvinfo : EIATTR_NUM_BARRIERS
	.align		4
        /*0090*/ 	.byte	0x02, 0x4c
        /*0092*/ 	.byte	0x01
	.zero		1


	//----- nvinfo : EIATTR_MERCURY_ISA_VERSION
	.align		4
        /*0094*/ 	.byte	0x03, 0x5f
        /*0096*/ 	.short	0x0101


	//----- nvinfo : EIATTR_COOP_GROUP_MASK_REGIDS
	.align		4
        /*0098*/ 	.byte	0x04, 0x29
        /*009a*/ 	.short	(.L_1177 - .L_1176)


	//   ....[0]....
.L_1176:
        /*009c*/ 	.word	0xffffffff


	//   ....[1]....
        /*00a0*/ 	.word	0xffffffff


	//   ....[2]....
        /*00a4*/ 	.word	0xffffffff


	//   ....[3]....
        /*00a8*/ 	.word	0xffffffff


	//   ....[4]....
        /*00ac*/ 	.word	0xffffffff


	//----- nvinfo : EIATTR_COOP_GROUP_INSTR_OFFSETS
	.align		4
.L_1177:
        /*00b0*/ 	.byte	0x04, 0x28
        /*00b2*/ 	.short	(.L_1179 - .L_1178)


	//   ....[0]....
.L_1178:
        /*00b4*/ 	.word	0x00001240


	//   ....[1]....
        /*00b8*/ 	.word	0x00001260


	//   ....[2]....
        /*00bc*/ 	.word	0x00001280


	//   ....[3]....
        /*00c0*/ 	.word	0x000012a0


	//   ....[4]....
        /*00c4*/ 	.word	0x000012c0


	//----- nvinfo : EIATTR_VRC_CTA_INIT_COUNT
	.align		4
.L_1179:
        /*00c8*/ 	.byte	0x02, 0x4a
	.zero		1
	.zero		1


	//----- nvinfo : EIATTR_EXIT_INSTR_OFFSETS
	.align		4
        /*00cc*/ 	.byte	0x04, 0x1c
        /*00ce*/ 	.short	(.L_1181 - .L_1180)


	//   ....[0]....
.L_1180:
        /*00d0*/ 	.word	0x00002110


	//   ....[1]....
        /*00d4*/ 	.word	0x00002150


	//----- nvinfo : EIATTR_MAX_THREADS
	.align		4
.L_1181:
        /*00d8*/ 	.byte	0x04, 0x05
        /*00da*/ 	.short	(.L_1183 - .L_1182)
.L_1182:
        /*00dc*/ 	.word	0x00000100
        /*00e0*/ 	.word	0x00000001
        /*00e4*/ 	.word	0x00000001


	//----- nvinfo : EIATTR_CBANK_PARAM_SIZE
	.align		4
.L_1183:
        /*00e8*/ 	.byte	0x03, 0x19
        /*00ea*/ 	.short	0x0031


	//----- nvinfo : EIATTR_PARAM_CBANK
	.align		4
        /*00ec*/ 	.byte	0x04, 0x0a
        /*00ee*/ 	.short	(.L_1185 - .L_1184)
	.align		4
.L_1184:
        /*00f0*/ 	.word	index@(.nv.constant0._ZN3cub18CUB_300001_SM_10006detail10radix_sort31DeviceRadixSortSingleTileKernelINS1_5radix10policy_hubIlNS0_8NullTypeEyE10Policy1000ELNS0_9SortOrderE1ElS6_yNS1_21identity_decomposer_tEEEvPKT1_PSB_PKT2_PSF_T3_iiT4_)
        /*00f4*/ 	.short	0x0380
        /*00f6*/ 	.short	0x0031


	//----- nvinfo : EIATTR_SW_WAR
	.align		4
.L_1185:
        /*00f8*/ 	.byte	0x04, 0x36
        /*00fa*/ 	.short	(.L_1187 - .L_1186)
.L_1186:
        /*00fc*/ 	.word	0x00000008
.L_1187:


//--------------------- .nv.info._ZN3cub18CUB_300001_SM_10006detail10radix_sort29DeviceRadixSortOnesweepKernelINS1_5radix10policy_hubIlNS0_8NullTypeEyE10Policy1000ELNS0_9SortOrderE0ElS6_yiiNS1_21identity_decomposer_tEEEvPT5_SC_PT3_PKSD_PT1_PKSH_PT2_PKSL_T4_iiT6_ --------------------------
	.section	.nv.info._ZN3cub18CUB_300001_SM_10006detail10radix_sort29DeviceRadixSortOnesweepKernelINS1_5radix10policy_hubIlNS0_8NullTypeEyE10Policy1000ELNS0_9SortOrderE0ElS6_yiiNS1_21identity_decomposer_tEEEvPT5_SC_PT3_PKSD_PT1_PKSH_PT2_PKSL_T4_iiT6_,"",@"SHT_CUDA_INFO"
	.sectionflags	@""
	.align	4


	//----- nvinfo : EIATTR_CUDA_API_VERSION
	.align		4
        /*0000*/ 	.byte	0x04, 0x37
        /*0002*/ 	.short	(.L_1189 - .L_1188)
.L_1188:
        /*0004*/ 	.word	0x00000082


	//----- nvinfo : EIATTR_KPARAM_INFO
	.align		4
.L_1189:
        /*0008*/ 	.byte	0x04, 0x17
        /*000a*/ 	.short	(.L_1191 - .L_1190)
.L_1190:
        /*000c*/ 	.word	0x00000000
        /*0010*/ 	.short	0x000b
        /*0012*/ 	.short	0x004c
        /*0014*/ 	.byte	0x00, 0xf0, 0x05, 0x00


	//----- nvinfo : EIATTR_KPARAM_INFO
	.align		4
.L_1191:
        /*0018*/ 	.byte	0x04, 0x17
        /*001a*/ 	.short	(.L_1193 - .L_1192)
.L_1192:
        /*001c*/ 	.word	0x00000000
        /*0020*/ 	.short	0x000a
        /*0022*/ 	.short	0x0048
        /*0024*/ 	.byte	0x00, 0xf0, 0x11, 0x00


	//----- nvinfo : EIATTR_KPARAM_INFO
	.align		4
.L_1193:
        /*0028*/ 	.byte	0x04, 0x17
        /*002a*/ 	.short	(.L_1195 - .L_1194)
.L_1194:
        /*002c*/ 	.word	0x00000000
        /*0030*/ 	.short	0x0009
        /*0032*/ 	.short	0x0044
        /*0034*/ 	.byte	0x00, 0xf0, 0x11, 0x00


	//----- nvinfo : EIATTR_KPARAM_INFO
	.align		4
.L_1195:
        /*0038*/ 	.byte	0x04, 0x17
        /*003a*/ 	.short	(.L_1197 - .L_1196)
.L_1196:
        /*003c*/ 	.word	0x00000000
        /*0040*/ 	.short	0x0008
        /*0042*/ 	.short	0x0040
        /*0044*/ 	.byte	0x00, 0xf0, 0x11, 0x00


	//----- nvinfo : EIATTR_KPARAM_INFO
	.align		4
.L_1197:
        /*0048*/ 	.byte	0x04, 0x17
        /*004a*/ 	.short	(.L_1199 - .L_1198)
.L_1198:
        /*004c*/ 	.word	0x00000000
        /*0050*/ 	.short	0x0007
        /*0052*/ 	.short	0x0038
        /*0054*/ 	.byte	0x00, 0xf5, 0x21, 0x00


	//----- nvinfo : EIATTR_KPARAM_INFO
	.align		4
.L_1199:
        /*0058*/ 	.byte	0x04, 0x17
        /*005a*/ 	.short	(.L_1201 - .L_1200)
.L_1200:
        /*005c*/ 	.word	0x00000000
        /*0060*/ 	.short	0x0006
        /*0062*/ 	.short	0x0030
        /*0064*/ 	.byte	0x00, 0xf5, 0x21, 0x00


	//----- nvinfo : EIATTR_KPARAM_INFO
	.align		4
.L_1201:
        /*0068*/ 	.byte	0x04, 0x17
        /*006a*/ 	.short	(.L_1203 - .L_1202)
.L_1202:
        /*006c*/ 	.word	0x00000000
        /*0070*/ 	.short	0x0005
        /*0072*/ 	.short	0x0028
        /*0074*/ 	.byte	0x00, 0xf5, 0x21, 0x00


	//----- nvinfo : EIATTR_KPARAM_INFO
	.align		4
.L_1203:
        /*0078*/ 	.byte	0x04, 0x17
        /*007a*/ 	.short	(.L_1205 - .L_1204)
.L_1204:
        /*007c*/ 	.word	0x00000000
        /*0080*/ 	.short	0x0004
        /*0082*/ 	.short	0x0020
        /*0084*/ 	.byte	0x00, 0xf5, 0x21, 0x00


	//----- nvinfo : EIATTR_KPARAM_INFO
	.align		4
.L_1205:
        /*0088*/ 	.byte	0x04, 0x17
        /*008a*/ 	.short	(.L_1207 - .L_1206)
.L_1206:
        /*008c*/ 	.word	0x00000000
        /*0090*/ 	.short	0x0003
        /*0092*/ 	.short	0x0018
        /*0094*/ 	.byte	0x00, 0xf5, 0x21, 0x00


	//----- nvinfo : EIATTR_KPARAM_INFO
	.align		4
.L_1207:
        /*0098*/ 	.byte	0x04, 0x17
        /*009a*/ 	.short	(.L_1209 - .L_1208)
.L_1208:
        /*009c*/ 	.word	0x00000000
        /*00a0*/ 	.short	0x0002
        /*00a2*/ 	.short	0x0010
        /*00a4*/ 	.byte	0x00, 0xf5, 0x21, 0x00


	//----- nvinfo : EIATTR_KPARAM_INFO
	.align		4
.L_1209:
        /*00a8*/ 	.byte	0x04, 0x17
        /*00aa*/ 	.short	(.L_1211 - .L_1210)
.L_1210:
        /*00ac*/ 	.word	0x00000000
        /*00b0*/ 	.short	0x0001
        /*00b2*/ 	.short	0x0008
        /*00b4*/ 	.byte	0x00, 0xf5, 0x21, 0x00


	//----- nvinfo : EIATTR_KPARAM_INFO
	.align		4
.L_1211:
        /*00b8*/ 	.byte	0x04, 0x17
        /*00ba*/ 	.short	(.L_1213 - .L_1212)
.L_1212:
        /*00bc*/ 	.word	0x00000000
        /*00c0*/ 	.short	0x0000
        /*00c2*/ 	.short	0x0000
        /*00c4*/ 	.byte	0x00, 0xf5, 0x21, 0x00


	//----- nvinfo : EIATTR_SPARSE_MMA_MASK
	.align		4
.L_1213:
        /*00c8*/ 	.byte	0x03, 0x50
        /*00ca*/ 	.short	0x0000


	//----- nvinfo : EIATTR_MAXREG_COUNT
	.align		4
        /*00cc*/ 	.byte	0x03, 0x1b
        /*00ce*/ 	.short	0x00a8


	//----- nvinfo : EIATTR_NUM_BARRIERS
	.align		4
        /*00d0*/ 	.byte	0x02, 0x4c
        /*00d2*/ 	.byte	0x01
	.zero		1


	//----- nvinfo : EIATTR_MERCURY_ISA_VERSION
	.align		4
        /*00d4*/ 	.byte	0x03, 0x5f
        /*00d6*/ 	.short	0x0101


	//----- nvinfo : EIATTR_COOP_GROUP_MASK_REGIDS
	.align		4
        /*00d8*/ 	.byte	0x04, 0x29
        /*00da*/ 	.short	(.L_1215 - .L_1214)


	//   ....[0]....
.L_1214:
        /*00dc*/ 	.word	0xffffffff


	//   ....[1]....
        /*00e0*/ 	.word	0x05000028


	//   ....[2]....
        /*00e4*/ 	.word	0xffffffff


	//   ....[3]....
        /*00e8*/ 	.word	0xffffffff


	//   ....[4]....
        /*00ec*/ 	.word	0xffffffff


	//   ....[5]....
        /*00f0*/ 	.word	0xffffffff


	//   ....[6]....
        /*00f4*/ 	.word	0xffffffff


	//   ....[7]....
        /*00f8*/ 	.word	0xffffffff


	//   ....[8]....
        /*00fc*/ 	.word	0xffffffff


	//   ....[9]....
        /*0100*/ 	.word	0xffffffff


	//   ....[10]....
        /*0104*/ 	.word	0xffffffff


	//   ....[11]....
        /*0108*/ 	.word	0xffffffff


	//   ....[12]....
        /*010c*/ 	.word	0xffffffff


	//   ....[13]....
        /*0110*/ 	.word	0xffffffff


	//   ....[14]....
        /*0114*/ 	.word	0xffffffff


	//   ....[15]....
        /*0118*/ 	.word	0xffffffff


	//   ....[16]....
        /*011c*/ 	.word	0xffffffff


	//   ....[17]....
        /*0120*/ 	.word	0xffffffff


	//   ....[18]....
        /*0124*/ 	.word	0xffffffff


	//   ....[19]....
        /*0128*/ 	.word	0xffffffff


	//   ....[20]....
        /*012c*/ 	.word	0xffffffff


	//   ....[21]....
        /*0130*/ 	.word	0xffffffff


	//   ....[22]....
        /*0134*/ 	.word	0xffffffff


	//   ....[23]....
        /*0138*/ 	.word	0xffffffff


	//   ....[24]....
        /*013c*/ 	.word	0xffffffff


	//   ....[25]....
        /*0140*/ 	.word	0xffffffff


	//   ....[26]....
        /*0144*/ 	.word	0xffffffff


	//   ....[27]....
        /*0148*/ 	.word	0xffffffff


	//   ....[28]....
        /*014c*/ 	.word	0xffffffff


	//   ....[29]....
        /*0150*/ 	.word	0xffffffff


	//   ....[30]....
        /*0154*/ 	.word	0xffffffff


	//   ....[31]....
        /*0158*/ 	.word	0xffffffff


	//   ....[32]....
        /*015c*/ 	.word	0xffffffff


	//   ....[33]....
        /*0160*/ 	.word	0xffffffff


	//   ....[34]....
        /*0164*/ 	.word	0xffffffff


	//   ....[35]....
        /*0168*/ 	.word	0xffffffff


	//   ....[36]....
        /*016c*/ 	.word	0xffffffff


	//   ....[37]....
        /*0170*/ 	.word	0xffffffff


	//   ....[38]....
        /*0174*/ 	.word	0xffffffff


	//   ....[39]....
        /*0178*/ 	.word	0xffffffff


	//   ....[40]....
        /*017c*/ 	.word	0xffffffff


	//   ....[41]....
        /*0180*/ 	.word	0xffffffff


	//   ....[42]....
        /*0184*/ 	.word	0xffffffff


	//   ....[43]....
        /*0188*/ 	.word	0xffffffff


	//   ....[44]....
        /*018c*/ 	.word	0xffffffff


	//   ....[45]....
        /*0190*/ 	.word	0xffffffff


	//   ....[46]....
        /*0194*/ 	.word	0xffffffff


	//   ....[47]....
        /*0198*/ 	.word	0xffffffff


	//   ....[48]....
        /*019c*/ 	.word	0xffffffff


	//   ....[49]....
        /*01a0*/ 	.word	0xffffffff


	//   ....[50]....
        /*01a4*/ 	.word	0xffffffff


	//   ....[51]....
        /*01a8*/ 	.word	0xffffffff


	//   ....[52]....
        /*01ac*/ 	.word	0xffffffff


	//   ....[53]....
        /*01b0*/ 	.word	0xffffffff


	//   ....[54]....
        /*01b4*/ 	.word	0xffffffff


	//   ....[55]....
        /*01b8*/ 	.word	0xffffffff


	//   ....[56]....
        /*01bc*/ 	.word	0xffffffff


	//   ....[57]....
        /*01c0*/ 	.word	0xffffffff


	//   ....[58]....
        /*01c4*/ 	.word	0xffffffff


	//   ....[59]....
        /*01c8*/ 	.word	0xffffffff


	//   ....[60]....
        /*01cc*/ 	.word	0xffffffff


	//   ....[61]....
        /*01d0*/ 	.word	0xffffffff


	//   ....[62]....
        /*01d4*/ 	.word	0xffffffff


	//   ....[63]....
        /*01d8*/ 	.word	0xffffffff


	//   ....[64]....
        /*01dc*/ 	.word	0xffffffff


	//   ....[65]....
        /*01e0*/ 	.word	0xffffffff


	//   ....[66]....
        /*01e4*/ 	.word	0xffffffff


	//   ....[67]....
        /*01e8*/ 	.word	0xffffffff


	//   ....[68]....
        /*01ec*/ 	.word	0xffffffff


	//   ....[69]....
        /*01f0*/ 	.word	0xffffffff


	//   ....[70]....
        /*01f4*/ 	.word	0xffffffff


	//   ....[71]....
        /*01f8*/ 	.word	0xffffffff


	//   ....[72]....
        /*01fc*/ 	.word	0xffffffff


	//   ....[73]....
        /*0200*/ 	.word	0xffffffff


	//   ....[74]....
        /*0204*/ 	.word	0xffffffff


	//   ....[75]....
        /*0208*/ 	.word	0xffffffff


	//   ....[76]....
        /*020c*/ 	.word	0xffffffff


	//   ....[77]....
        /*0210*/ 	.word	0xffffffff


	//   ....[78]....
        /*0214*/ 	.word	0xffffffff


	//   ....[79]....
        /*0218*/ 	.word	0xffffffff


	//   ....[80]....
        /*021c*/ 	.word	0xffffffff


	//   ....[81]....
        /*0220*/ 	.word	0xffffffff


	//   ....[82]....
        /*0224*/ 	.word	0xffffffff


	//   ....[83]....
        /*0228*/ 	.word	0xffffffff


	//   ....[84]....
        /*022c*/ 	.word	0xffffffff


	//   ....[85]....
        /*0230*/ 	.word	0xffffffff


	//   ....[86]....
        /*0234*/ 	.word	0xffffffff


	//   ....[87]....
        /*0238*/ 	.word	0xffffffff


	//   ....[88]....
        /*023c*/ 	.word	0xffffffff


	//   ....[89]....
        /*0240*/ 	.word	0xffffffff


	//   ....[90]....
        /*0244*/ 	.word	0xffffffff


	//   ....[91]....
        /*0248*/ 	.word	0xffffffff


	//   ....[92]....
        /*024c*/ 	.word	0xffffffff


	//   ....[93]....
        /*0250*/ 	.word	0xffffffff


	//   ....[94]....
        /*0254*/ 	.word	0xffffffff


	//   ....[95]....
        /*0258*/ 	.word	0xffffffff


	//   ....[96]....
        /*025c*/ 	.word	0xffffffff


	//   ....[97]....
        /*0260*/ 	.word	0xffffffff


	//   ....[98]....
        /*0264*/ 	.word	0xffffffff


	//   ....[99]....
        /*0268*/ 	.word	0xffffffff


	//   ....[100]....
        /*026c*/ 	.word	0xffffffff


	//   ....[101]....
        /*0270*/ 	.word	0xffffffff


	//   ....[102]....
        /*0274*/ 	.word	0xffffffff


	//   ....[103]....
        /*0278*/ 	.word	0xffffffff


	//   ....[104]....
        /*027c*/ 	.word	0xffffffff


	//   ....[105]....
        /*0280*/ 	.word	0xffffffff


	//   ....[106]....
        /*0284*/ 	.word	0xffffffff


	//   ....[107]....
        /*0288*/ 	.word	0xffffffff


	//   ....[108]....
        /*028c*/ 	.word	0xffffffff


	//   ....[109]....
        /*0290*/ 	.word	0xffffffff


	//   ....[110]....
        /*0294*/ 	.word	0xffffffff


	//   ....[111]....
        /*0298*/ 	.word	0xffffffff


	//   ....[112]....
        /*029c*/ 	.word	0xffffffff


	//   ....[113]....
        /*02a0*/ 	.word	0xffffffff


	//   ....[114]....
        /*02a4*/ 	.word	0xffffffff


	//   ....[115]....
        /*02a8*/ 	.word	0xffffffff


	//   ....[116]....
        /*02ac*/ 	.word	0xffffffff


	//   ....[117]....
        /*02b0*/ 	.word	0xffffffff


	//   ....[118]....
        /*02b4*/ 	.word	0xffffffff


	//   ....[119]....
        /*02b8*/ 	.word	0xffffffff


	//   ....[120]....
        /*02bc*/ 	.word	0xffffffff


	//   ....[121]....
        /*02c0*/ 	.word	0xffffffff


	//   ....[122]....
        /*02c4*/ 	.word	0xffffffff


	//   ....[123]....
        /*02c8*/ 	.word	0xffffffff


	//   ....[124]....
        /*02cc*/ 	.word	0xffffffff


	//   ....[125]....
        /*02d0*/ 	.word	0xffffffff


	//   ....[126]....
        /*02d4*/ 	.word	0xffffffff


	//   ....[127]....
        /*02d8*/ 	.word	0xffffffff


	//   ....[128]....
        /*02dc*/ 	.word	0xffffffff


	//   ....[129]....
        /*02e0*/ 	.word	0xffffffff


	//   ....[130]....
        /*02e4*/ 	.word	0xffffffff


	//   ....[131]....
        /*02e8*/ 	.word	0xffffffff


	//   ....[132]....
        /*02ec*/ 	.word	0xffffffff


	//   ....[133]....
        /*02f0*/ 	.word	0xffffffff


	//   ....[134]....
        /*02f4*/ 	.word	0xffffffff


	//   ....[135]....
        /*02f8*/ 	.word	0xffffffff


	//   ....[136]....
        /*02fc*/ 	.word	0xffffffff


	//   ....[137]....
        /*0300*/ 	.word	0xffffffff


	//   ....[138]....
        /*0304*/ 	.word	0xffffffff


	//   ....[139]....
        /*0308*/ 	.word	0xffffffff


	//   ....[140]....
        /*030c*/ 	.word	0xffffffff


	//   ....[141]....
        /*0310*/ 	.word	0xffffffff


	//   ....[142]....
        /*0314*/ 	.word	0x05000007


	//   ....[143]....
        /*0318*/ 	.word	0xffffffff


	//   ....[144]....
        /*031c*/ 	.word	0xffffffff


	//   ....[145]....
        /*0320*/ 	.word	0xffffffff


	//   ....[146]....
        /*0324*/ 	.word	0xffffffff


	//   ....[147]....
        /*0328*/ 	.word	0xffffffff


	//   ....[148]....
        /*032c*/ 	.word	0xffffffff


	//   ....[149]....
        /*0330*/ 	.word	0xffffffff


	//   ....[150]....
        /*0334*/ 	.word	0xffffffff


	//   ....[151]....
        /*0338*/ 	.word	0xffffffff


	//   ....[152]....
        /*033c*/ 	.word	0xffffffff


	//   ....[153]....
        /*0340*/ 	.word	0xffffffff


	//   ....[154]....
        /*0344*/ 	.word	0xffffffff


	//   ....[155]....
        /*0348*/ 	.word	0xffffffff


	//   ....[156]....
        /*034c*/ 	.word	0xffffffff


	//   ....[157]....
        /*0350*/ 	.word	0xffffffff


	//   ....[158]....
        /*0354*/ 	.word	0xffffffff


	//   ....[159]....
        /*0358*/ 	.word	0xffffffff


	//   ....[160]....
        /*035c*/ 	.word	0xffffffff


	//   ....[161]....
        /*0360*/ 	.word	0xffffffff


	//   ....[162]....
        /*0364*/ 	.word	0xffffffff


	//   ....[163]....
        /*0368*/ 	.word	0xffffffff


	//   ....[164]....
        /*036c*/ 	.word	0xffffffff


	//   ....[165]....
        /*0370*/ 	.word	0xffffffff


	//   ....[166]....
        /*0374*/ 	.word	0xffffffff


	//   ....[167]....
        /*0378*/ 	.word	0xffffffff


	//   ....[168]....
        /*037c*/ 	.word	0xffffffff


	//   ....[169]....
        /*0380*/ 	.word	0xffffffff


	//   ....[170]....
        /*0384*/ 	.word	0xffffffff


	//   ....[171]....
        /*0388*/ 	.word	0xffffffff


	//   ....[172]....
        /*038c*/ 	.word	0xffffffff


	//   ....[173]....
        /*0390*/ 	.word	0x05000056


	//   ....[174]....
        /*0394*/ 	.word	0x05000056


	//   ....[175]....
        /*0398*/ 	.word	0x05000056


	//   ....[176]....
        /*039c*/ 	.word	0x05000056


	//   ....[177]....
        /*03a0*/ 	.word	0x05000056


	//----- nvinfo : EIATTR_COOP_GROUP_INSTR_OFFSETS
	.align		4
.L_1215:
        /*03a4*/ 	.byte	0x04, 0x28
        /*03a6*/ 	.short	(.L_1217 - .L_1216)


	//   ....[0]....
.L_1216:
        /*03a8*/ 	.word	0x00000ed0


	//   ....[1]....
        /*03ac*/ 	.word	0x000017e0


	//   ....[2]....
        /*03b0*/ 	.word	0x000020b0


	//   ....[3]....
        /*03b4*/ 	.word	0x000020d0


	//   ....[4]....
        /*03b8*/ 	.word	0x000020f0


	//   ....[5]....
        /*03bc*/ 	.word	0x00002110


	//   ....[6]....
        /*03c0*/ 	.word	0x00002130


	//   ....[7]....
        /*03c4*/ 	.word	0x000025d0


	//   ....[8]....
        /*03c8*/ 	.word	0x000025e0


	//   ....[9]....
        /*03cc*/ 	.word	0x00002600


	//   ....[10]....
        /*03d0*/ 	.word	0x00002620


	//   ....[11]....
        /*03d4*/ 	.word	0x00002670


	//   ....[12]....
        /*03d8*/ 	.word	0x000026a0


	//   ....[13]....
        /*03dc*/ 	.word	0x000026f0


	//   ....[14]....
        /*03e0*/ 	.word	0x00002730


	//   ....[15]....
        /*03e4*/ 	.word	0x00002820


	//   ....[16]....
        /*03e8*/ 	.word	0x00002860


	//   ....[17]....
        /*03ec*/ 	.word	0x00002870


	//   ....[18]....
        /*03f0*/ 	.word	0x00002890


	//   ....[19]....
        /*03f4*/ 	.word	0x000028d0


	//   ....[20]....
        /*03f8*/ 	.word	0x00002900


	//   ....[21]....
        /*03fc*/ 	.word	0x00002940


	//   ....[22]....
        /*0400*/ 	.word	0x00002960


	//   ....[23]....
        /*0404*/ 	.word	0x00002980


	//   ....[24]....
        /*0408*/ 	.word	0x00002a80


	//   ....[25]....
        /*040c*/ 	.word	0x00002ac0


	//   ....[26]....
        /*0410*/ 	.word	0x00002ad0


	//   ....[27]....
        /*0414*/ 	.word	0x00002af0


	//   ....[28]....
        /*0418*/ 	.word	0x00002b30


	//   ....[29]....
        /*041c*/ 	.word	0x00002b60


	//   ....[30]....
        /*0420*/ 	.word	0x00002ba0


	//   ....[31]....
        /*0424*/ 	.word	0x00002bc0


	//   ....[32]....
        /*0428*/ 	.word	0x00002be0


	//   ....[33]....
        /*042c*/ 	.word	0x00002ce0


	//   ....[34]....
        /*0430*/ 	.word	0x00002d30


	//   ....[35]....
        /*0434*/ 	.word	0x00002d40


	//   ....[36]....
        /*0438*/ 	.word	0x00002d70


	//   ....[37]....
        /*043c*/ 	.word	0x00002d90


	//   ....[38]....
        /*0440*/ 	.word	0x00002de0


	//   ....[39]....
        /*0444*/ 	.word	0x00002e00


	//   ....[40]....
        /*0448*/ 	.word	0x00002e40


	//   ....[41]....
        /*044c*/ 	.word	0x00002e60


	//   ....[42]....
        /*0450*/ 	.word	0x00002f80


	//   ....[43]....
        /*0454*/ 	.word	0x00002f90


	//   ....[44]....
        /*0458*/ 	.word	0x00002fe0


	//   ....[45]....
        /*045c*/ 	.word	0x00003010


	//   ....[46]....
        /*0460*/ 	.word	0x00003040


	//   ....[47]....
        /*0464*/ 	.word	0x00003070


	//   ....[48]....
        /*0468*/ 	.word	0x000030a0


	//   ....[49]....
        /*046c*/ 	.word	0x000030d0


	//   ....[50]....
        /*0470*/ 	.word	0x00003100


	//   ....[51]....
        /*0474*/ 	.word	0x000031c0


	//   ....[52]....
        /*0478*/ 	.word	0x000031d0


	//   ....[53]....
        /*047c*/ 	.word	0x00003220


	//   ....[54]....
        /*0480*/ 	.word	0x00003250


	//   ....[55]....
        /*0484*/ 	.word	0x00003280


	//   ....[56]....
        /*0488*/ 	.word	0x000032b0


	//   ....[57]....
        /*048c*/ 	.word	0x000032e0


	//   ....[58]....
        /*0490*/ 	.word	0x00003310


	//   ....[59]....
        /*0494*/ 	.word	0x00003340


	//   ....[60]....
        /*0498*/ 	.word	0x00003400


	//   ....[61]....
        /*049c*/ 	.word	0x00003410


	//   ....[62]....
        /*04a0*/ 	.word	0x00003460


	//   ....[63]....
        /*04a4*/ 	.word	0x00003490


	//   ....[64]....
        /*04a8*/ 	.word	0x000034c0


	//   ....[65]....
        /*04ac*/ 	.word	0x000034f0


	//   ....[66]....
        /*04b0*/ 	.word	0x00003520


	//   ....[67]....
        /*04b4*/ 	.word	0x00003550


	//   ....[68]....
        /*04b8*/ 	.word	0x00003580


	//   ....[69]....
        /*04bc*/ 	.word	0x00003640


	//   ....[70]....
        /*04c0*/ 	.word	0x00003650


	//   ....[71]....
        /*04c4*/ 	.word	0x000036a0


	//   ....[72]....
        /*04c8*/ 	.word	0x000036d0


	//   ....[73]....
        /*04cc*/ 	.word	0x00003700


	//   ....[74]....
        /*04d0*/ 	.word	0x00003730


	//   ....[75]....
        /*04d4*/ 	.word	0x00003760


	//   ....[76]....
        /*04d8*/ 	.word	0x00003790


	//   ....[77]....
        /*04dc*/ 	.word	0x000037c0


	//   ....[78]....
        /*04e0*/ 	.word	0x000038c0


	//   ....[79]....
        /*04e4*/ 	.word	0x000038d0


	//   ....[80]....
        /*04e8*/ 	.word	0x00003920


	//   ....[81]....
        /*04ec*/ 	.word	0x00003950


	//   ....[82]....
        /*04f0*/ 	.word	0x00003980


	//   ....[83]....
        /*04f4*/ 	.word	0x000039b0


	//   ....[84]....
        /*04f8*/ 	.word	0x000039e0


	//   ....[85]....
        /*04fc*/ 	.word	0x00003a10


	//   ....[86]....
        /*0500*/ 	.word	0x00003a40


	//   ....[87]....
        /*0504*/ 	.word	0x00003ae0


	//   ....[88]....
        /*0508*/ 	.word	0x00003b20


	//   ....[89]....
        /*050c*/ 	.word	0x00003b30


	//   ....[90]....
        /*0510*/ 	.word	0x00003b80


	//   ....[91]....
        /*0514*/ 	.word	0x00003bb0


	//   ....[92]....
        /*0518*/ 	.word	0x00003be0


	//   ....[93]....
        /*051c*/ 	.word	0x00003c10


	//   ....[94]....
        /*0520*/ 	.word	0x00003c40


	//   ....[95]....
        /*0524*/ 	.word	0x00003c70


	//   ....[96]....
        /*0528*/ 	.word	0x00003d60


	//   ....[97]....
        /*052c*/ 	.word	0x00003d70


	//   ....[98]....
        /*0530*/ 	.word	0x00003dc0


	//   ....[99]....
        /*0534*/ 	.word	0x00003df0


	//   ....[100]....
        /*0538*/ 	.word	0x00003e20


	//   ....[101]....
        /*053c*/ 	.word	0x00003e50


	//   ....[102]....
        /*0540*/ 	.word	0x00003e80


	//   ....[103]....
        /*0544*/ 	.word	0x00003eb0


	//   ....[104]....
        /*0548*/ 	.word	0x00003ee0


	//   ....[105]....
        /*054c*/ 	.word	0x00003f90


	//   ....[106]....
        /*0550*/ 	.word	0x00003fb0


	//   ....[107]....
        /*0554*/ 	.word	0x00003fc0


	//   ....[108]....
        /*0558*/ 	.word	0x00004010


	//   ....[109]....
        /*055c*/ 	.word	0x00004040


	//   ....[110]....
        /*0560*/ 	.word	0x00004070


	//   ....[111]....
        /*0564*/ 	.word	0x000040a0


	//   ....[112]....
        /*0568*/ 	.word	0x000040d0


	//   ....[113]....
        /*056c*/ 	.word	0x00004100


	//   ....[114]....
        /*0570*/ 	.word	0x000041e0


	//   ....[115]....
        /*0574*/ 	.word	0x00004240


	//   ....[116]....
        /*0578*/ 	.word	0x00004250


	//   ....[117]....
        /*057c*/ 	.word	0x000042a0


	//   ....[118]....
        /*0580*/ 	.word	0x000042d0


	//   ....[119]....
        /*0584*/ 	.word	0x00004300


	//   ....[120]....
        /*0588*/ 	.word	0x00004330


	//   ....[121]....
        /*058c*/ 	.word	0x00004360


	//   ....[122]....
        /*0590*/ 	.word	0x00004390


	//   ....[123]....
        /*0594*/ 	.word	0x00004470


	//   ....[124]....
        /*0598*/ 	.word	0x000044c0


	//   ....[125]....
        /*059c*/ 	.word	0x000044d0


	//   ....[126]....
        /*05a0*/ 	.word	0x00004520


	//   ....[127]....
        /*05a4*/ 	.word	0x00004550


	//   ....[128]....
        /*05a8*/ 	.word	0x00004580


	//   ....[129]....
        /*05ac*/ 	.word	0x000045b0


	//   ....[130]....
        /*05b0*/ 	.word	0x000045e0


	//   ....[131]....
        /*05b4*/ 	.word	0x00004610


	//   ....[132]....
        /*05b8*/ 	.word	0x000046d0


	//   ....[133]....
        /*05bc*/ 	.word	0x00004740


	//   ....[134]....
        /*05c0*/ 	.word	0x00004760


	//   ....[135]....
        /*05c4*/ 	.word	0x000047d0


	//   ....[136]....
        /*05c8*/ 	.word	0x00004800


	//   ....[137]....
        /*05cc*/ 	.word	0x00004830


	//   ....[138]....
        /*05d0*/ 	.word	0x00004860


	//   ....[139]....
        /*05d4*/ 	.word	0x00004890


	//   ....[140]....
        /*05d8*/ 	.word	0x000048c0


	//   ....[141]....
        /*05dc*/ 	.word	0x00004a20


	//   ....[142]....
        /*05e0*/ 	.word	0x00004e60


	//   ....[143]....
        /*05e4*/ 	.word	0x00005130


	//   ....[144]....
        /*05e8*/ 	.word	0x00005200


	//   ....[145]....
        /*05ec*/ 	.word	0x000052d0


	//   ....[146]....
        /*05f0*/ 	.word	0x000053a0


	//   ....[147]....
        /*05f4*/ 	.word	0x00005470


	//   ....[148]....
        /*05f8*/ 	.word	0x00005540


	//   ....[149]....
        /*05fc*/ 	.word	0x00005610


	//   ....[150]....
        /*0600*/ 	.word	0x000056e0


	//   ....[151]....
        /*0604*/ 	.word	0x000057b0


	//   ....[152]....
        /*0608*/ 	.word	0x00005880


	//   ....[153]....
        /*060c*/ 	.word	0x00005950


	//   ....[154]....
        /*0610*/ 	.word	0x00005a20


	//   ....[155]....
        /*0614*/ 	.word	0x00005af0


	//   ....[156]....
        /*0618*/ 	.word	0x00005bc0


	//   ....[157]....
        /*061c*/ 	.word	0x00005c80


	//   ....[158]....
        /*0620*/ 	.word	0x00005ea0


	//   ....[159]....
        /*0624*/ 	.word	0x00005fd0


	//   ....[160]....
        /*0628*/ 	.word	0x00006100


	//   ....[161]....
        /*062c*/ 	.word	0x00006230


	//   ....[162]....
        /*0630*/ 	.word	0x00006360


	//   ....[163]....
        /*0634*/ 	.word	0x00006490


	//   ....[164]....
        /*0638*/ 	.word	0x000065c0


	//   ....[165]....
        /*063c*/ 	.word	0x000066e0


	//   ....[166]....
        /*0640*/ 	.word	0x000067f0


	//   ....[167]....
        /*0644*/ 	.word	0x00006900


	//   ....[168]....
        /*0648*/ 	.word	0x00006a10


	//   ....[169]....
        /*064c*/ 	.word	0x00006b20


	//   ....[170]....
        /*0650*/ 	.word	0x00006c30


	//   ....[171]....
        /*0654*/ 	.word	0x00006d40


	//   ....[172]....
        /*0658*/ 	.word	0x00006e40


	//   ....[173]....
        /*065c*/ 	.word	0x00006eb0


	//   ....[174]....
        /*0660*/ 	.word	0x00006f20


	//   ....[175]....
        /*0664*/ 	.word	0x00006f90


	//   ....[176]....
        /*0668*/ 	.word	0x00007000


	//   ....[177]....
        /*066c*/ 	.word	0x00007070


	//----- nvinfo : EIATTR_VRC_CTA_INIT_COUNT
	.align		4
.L_1217:
        /*0670*/ 	.byte	0x02, 0x4a
	.zero		1
	.zero		1


	//----- nvinfo : EIATTR_EXIT_INSTR_OFFSETS
	.align		4
        /*0674*/ 	.byte	0x04, 0x1c
        /*0676*/ 	.short	(.L_1219 - .L_1218)


	//   ....[0]....
.L_1218:
        /*0678*/ 	.word	0x00001b40


	//   ....[1]....
        /*067c*/ 	.word	0x00001ea0


	//   ....[2]....
        /*0680*/ 	.word	0x00001ec0


	//   ....[3]....
        /*0684*/ 	.word	0x00005c90


	//   ....[4]....
        /*0688*/ 	.word	0x00006e50


	//----- nvinfo : EIATTR_MAX_THREADS
	.align		4
.L_1219:
        /*068c*/ 	.byte	0x04, 0x05
        /*068e*/ 	.short	(.L_1221 - .L_1220)
.L_1220:
        /*0690*/ 	.word	0x00000180
        /*0694*/ 	.word	0x00000001
        /*0698*/ 	.word	0x00000001


	//----- nvinfo : EIATTR_CRS_STACK_SIZE
	.align		4
.L_1221:
        /*069c*/ 	.byte	0x04, 0x1e
        /*069e*/ 	.short	(.L_1223 - .L_1222)
.L_1222:
        /*06a0*/ 	.word	0x00000000


	//----- nvinfo : EIATTR_CBANK_PARAM_SIZE
	.align		4
.L_1223:
        /*06a4*/ 	.byte	0x03, 0x19
        /*06a6*/ 	.short	0x004d


	//----- nvinfo : EIATTR_PARAM_CBANK
	.align		4
        /*06a8*/ 	.byte	0x04, 0x0a
        /*06aa*/ 	.short	(.L_1225 - .L_1224)
	.align		4
.L_1224:
        /*06ac*/ 	.word	index@(.nv.constant0._ZN3cub18CUB_300001_SM_10006detail10radix_sort29DeviceRadixSortOnesweepKernelINS1_5radix10policy_hubIlNS0_8NullTypeEyE10Policy1000ELNS0_9SortOrderE0ElS6_yiiNS1_21identity_decomposer_tEEEvPT5_SC_PT3_PKSD_PT1_PKSH_PT2_PKSL_T4_iiT6_)
        /*06b0*/ 	.short	0x0380
        /*06b2*/ 	.short	0x004d


	//----- nvinfo : EIATTR_SW_WAR
	.align		4
.L_1225:
        /*06b4*/ 	.byte	0x04, 0x36
        /*06b6*/ 	.short	(.L_1227 - .L_1226)
.L_1226:
        /*06b8*/ 	.word	0x00000008
.L_1227:


//--------------------- .nv.info._ZN3cub18CUB_300001_SM_10006detail10radix_sort33DeviceRadixSortExclusiveSumKernelINS1_5radix10policy_hubIlNS0_8NullTypeEyE10Policy1000EyEEvPT0_ --------------------------
	.section	.nv.info._ZN3cub18CUB_300001_SM_10006detail10radix_sort33DeviceRadixSortExclusiveSumKernelINS1_5radix10policy_hubIlNS0_8NullTypeEyE10Policy1000EyEEvPT0_,"",@"SHT_CUDA_INFO"
	.sectionflags	@""
	.align	4


	//----- nvinfo : EIATTR_CUDA_API_VERSION
	.align		4
        /*0000*/ 	.byte	0x04, 0x37
        /*0002*/ 	.short	(.L_1229 - .L_1228)
.L_1228:
        /*0004*/ 	.word	0x00000082


	//----- nvinfo : EIATTR_KPARAM_INFO
	.align		4
.L_1229:
        /*0008*/ 	.byte	0x04, 0x17
        /*000a*/ 	.short	(.L_1231 - .L_1230)
.L_1230:
        /*000c*/ 	.word	0x00000000
        /*0010*/ 	.short	0x0000
        /*0012*/ 	.short	0x0000
        /*0014*/ 	.byte	0x00, 0xf5, 0x21, 0x00


	//----- nvinfo : EIATTR_SPARSE_MMA_MASK
	.align		4
.L_1231:
        /*0018*/ 	.byte	0x03, 0x50
        /*001a*/ 	.short	0x0000


	//----- nvinfo : EIATTR_MAXREG_COUNT
	.align		4
        /*001c*/ 	.byte	0x03, 0x1b
        /*001e*/ 	.short	0x00ff


	//----- nvinfo : EIATTR_NUM_BARRIERS
	.align		4
        /*0020*/ 	.byte	0x02, 0x4c
        /*0022*/ 	.byte	0x01
	.zero		1


	//----- nvinfo : EIATTR_MERCURY_ISA_VERSION
	.align		4
        /*0024*/ 	.byte	0x03, 0x5f
        /*0026*/ 	.short	0x0101


	//----- nvinfo : EIATTR_COOP_GROUP_MASK_REGIDS
	.align		4
        /*0028*/ 	.byte	0x04, 0x29
        /*002a*/ 	.short	(.L_1233 - .L_1232)


	//   ....[0]....
.L_1232:
        /*002c*/ 	.word	0xffffffff


	//   ....[1]....
        /*0030*/ 	.word	0xffffffff


	//   ....[2]....
        /*0034*/ 	.word	0xffffffff


	//   ....[3]....
        /*0038*/ 	.word	0xffffffff


	//   ....[4]....
        /*003c*/ 	.word	0xffffffff


	//   ....[5]....
        /*0040*/ 	.word	0xffffffff


	//   ....[6]....
        /*0044*/ 	.word	0xffffffff


	//   ....[7]....
        /*0048*/ 	.word	0xffffffff


	//   ....[8]....
        /*004c*/ 	.word	0xffffffff


	//   ....[9]....
        /*0050*/ 	.word	0xffffffff


	//   ....[10]....
        /*0054*/ 	.word	0x05000015


	//   ....[11]....
        /*0058*/ 	.word	0x05000015


	//   ....[12]....
        /*005c*/ 	.word	0x05000015


	//   ....[13]....
        /*0060*/ 	.word	0x05000015


	//   ....[14]....
        /*0064*/ 	.word	0x05000015


	//   ....[15]....
        /*0068*/ 	.word	0x05000015


	//   ....[16]....
        /*006c*/ 	.word	0x05000015


	//   ....[17]....
        /*0070*/ 	.word	0x05000015


	//   ....[18]....
        /*0074*/ 	.word	0x05000015


	//   ....[19]....
        /*0078*/ 	.word	0x05000015


	//----- nvinfo : EIATTR_COOP_GROUP_INSTR_OFFSETS
	.align		4
.L_1233:
        /*007c*/ 	.byte	0x04, 0x28
        /*007e*/ 	.short	(.L_1235 - .L_1234)


	//   ....[0]....
.L_1234:
        /*0080*/ 	.word	0x00000250


	//   ....[1]....
        /*0084*/ 	.word	0x00000260


	//   ....[2]....
        /*0088*/ 	.word	0x000002a0


	//   ....[3]....
        /*008c*/ 	.word	0x000002c0


	//   ....[4]....
        /*0090*/ 	.word	0x00000310


	//   ....[5]....
        /*0094*/ 	.word	0x00000320


	//   ....[6]....
        /*0098*/ 	.word	0x00000360


	//   ....[7]....
        /*009c*/ 	.word	0x00000380


	//   ....[8]....
        /*00a0*/ 	.word	0x000003d0


	//   ....[9]....
        /*00a4*/ 	.word	0x000003e0


	//   ....[10]....
        /*00a8*/ 	.word	0x00000660


	//   ....[11]....
        /*00ac*/ 	.word	0x000006b0


	//   ....[12]....
        /*00b0*/ 	.word	0x00000740


	//   ....[13]....
        /*00b4*/ 	.word	0x00000790


	//   ....[14]....
        /*00b8*/ 	.word	0x00000820


	//   ....[15]....
        /*00bc*/ 	.word	0x00000870


	//   ....[16]....
        /*00c0*/ 	.word	0x00000900


	//   ....[17]....
        /*00c4*/ 	.word	0x00000950


	//   ....[18]....
        /*00c8*/ 	.word	0x000009e0


	//   ....[19]....
        /*00cc*/ 	.word	0x00000a30


	//----- nvinfo : EIATTR_VRC_CTA_INIT_COUNT
	.align		4
.L_1235:
        /*00d0*/ 	.byte	0x02, 0x4a
	.zero		1
	.zero		1


	//----- nvinfo : EIATTR_EXIT_INSTR_OFFSETS
	.align		4
        /*00d4*/ 	.byte	0x04, 0x1c
        /*00d6*/ 	.short	(.L_1237 - .L_1236)


	//   ....[0]....
.L_1236:
        /*00d8*/ 	.word	0x000005d0


	//   ....[1]....
        /*00dc*/ 	.word	0x00000600


	//----- nvinfo : EIATTR_CRS_STACK_SIZE
	.align		4
.L_1237:
        /*00e0*/ 	.byte	0x04, 0x1e
        /*00e2*/ 	.short	(.L_1239 - .L_1238)
.L_1238:
        /*00e4*/ 	.word	0x00000000


	//----- nvinfo : EIATTR_CBANK_PARAM_SIZE
	.align		4
.L_1239:
        /*00e8*/ 	.byte	0x03, 0x19
        /*00ea*/ 	.short	0x0008


	//----- nvinfo : EIATTR_PARAM_CBANK
	.align		4
        /*00ec*/ 	.byte	0x04, 0x0a
        /*00ee*/ 	.short	(.L_1241 - .L_1240)
	.align		4
.L_1240:
        /*00f0*/ 	.word	index@(.nv.constant0._ZN3cub18CUB_300001_SM_10006detail10radix_sort33DeviceRadixSortExclusiveSumKernelINS1_5radix10policy_hubIlNS0_8NullTypeEyE10Policy1000EyEEvPT0_)
        /*00f4*/ 	.short	0x0380
        /*00f6*/ 	.short	0x0008


	//----- nvinfo : EIATTR_SW_WAR
	.align		4
.L_1241:
        /*00f8*/ 	.byte	0x04, 0x36
        /*00fa*/ 	.short	(.L_1243 - .L_1242)
.L_1242:
        /*00fc*/ 	.word	0x00000008
.L_1243:


//--------------------- .nv.info._ZN3cub18CUB_300001_SM_10006detail10radix_sort30DeviceRadixSortHistogramKernelINS1_5radix10policy_hubIlNS0_8NullTypeEyE10Policy1000ELNS0_9SortOrderE0ElyNS1_21identity_decomposer_tEEEvPT2_PKT1_SB_iiT3_ --------------------------
	.section	.nv.info._ZN3cub18CUB_300001_SM_10006detail10radix_sort30DeviceRadixSortHistogramKernelINS1_5radix10policy_hubIlNS0_8NullTypeEyE10Policy1000ELNS0_9SortOrderE0ElyNS1_21identity_decomposer_tEEEvPT2_PKT1_SB_iiT3_,"",@"SHT_CUDA_INFO"
	.sectionflags	@""
	.align	4


	//----- nvinfo : EIATTR_CUDA_API_VERSION
	.align		4
        /*0000*/ 	.byte	0x04, 0x37
        /*0002*/ 	.short	(.L_1245 - .L_1244)
.L_1244:
        /*0004*/ 	.word	0x00000082


	//----- nvinfo : EIATTR_KPARAM_INFO
	.align		4
.L_1245:
        /*0008*/ 	.byte	0x04, 0x17
        /*000a*/ 	.short	(.L_1247 - .L_1246)
.L_1246:
        /*000c*/ 	.word	0x00000000
        /*0010*/ 	.short	0x0005
        /*0012*/ 	.short	0x0020
        /*0014*/ 	.byte	0x00, 0xf0, 0x05, 0x00


	//----- nvinfo : EIATTR_KPARAM_INFO
	.align		4
.L_1247:
        /*0018*/ 	.byte	0x04, 0x17
        /*001a*/ 	.short	(.L_1249 - .L_1248)
.L_1248:
        /*001c*/ 	.word	0x00000000
        /*0020*/ 	.short	0x0004
        /*0022*/ 	.short	0x001c
        /*0024*/ 	.byte	0x00, 0xf0, 0x11, 0x00


	//----- nvinfo : EIATTR_KPARAM_INFO
	.align		4
.L_1249:
        /*0028*/ 	.byte	0x04, 0x17
        /*002a*/ 	.short	(.L_1251 - .L_1250)
.L_1250:
        /*002c*/ 	.word	0x00000000
        /*0030*/ 	.short	0x0003
        /*0032*/ 	.short	0x0018
        /*0034*/ 	.byte	0x00, 0xf0, 0x11, 0x00


	//----- nvinfo : EIATTR_KPARAM_INFO
	.align		4
.L_1251:
        /*0038*/ 	.byte	0x04, 0x17
        /*003a*/ 	.short	(.L_1253 - .L_1252)
.L_1252:
        /*003c*/ 	.word	0x00000000
        /*0040*/ 	.short	0x0002
        /*0042*/ 	.short	0x0010
        /*0044*/ 	.byte	0x00, 0xf0, 0x21, 0x00


	//----- nvinfo : EIATTR_KPARAM_INFO
	.align		4
.L_1253:
        /*0048*/ 	.byte	0x04, 0x17
        /*004a*/ 	.short	(.L_1255 - .L_1254)
.L_1254:
        /*004c*/ 	.word	0x00000000
        /*0050*/ 	.short	0x0001
        /*0052*/ 	.short	0x0008
        /*0054*/ 	.byte	0x00, 0xf5, 0x21, 0x00


	//----- nvinfo : EIATTR_KPARAM_INFO
	.align		4
.L_1255:
        /*0058*/ 	.byte	0x04, 0x17
        /*005a*/ 	.short	(.L_1257 - .L_1256)
.L_1256:
        /*005c*/ 	.word	0x00000000
        /*0060*/ 	.short	0x0000
        /*0062*/ 	.short	0x0000
        /*0064*/ 	.byte	0x00, 0xf5, 0x21, 0x00


	//----- nvinfo : EIATTR_SPARSE_MMA_MASK
	.align		4
.L_1257:
        /*0068*/ 	.byte	0x03, 0x50
        /*006a*/ 	.short	0x0000


	//----- nvinfo : EIATTR_MAXREG_COUNT
	.align		4
        /*006c*/ 	.byte	0x03, 0x1b
        /*006e*/ 	.short	0x00ff


	//----- nvinfo : EIATTR_NUM_BARRIERS
	.align		4
        /*0070*/ 	.byte	0x02, 0x4c
        /*0072*/ 	.byte	0x01
	.zero		1


	//----- nvinfo : EIATTR_MERCURY_ISA_VERSION
	.align		4
        /*0074*/ 	.byte	0x03, 0x5f
        /*0076*/ 	.short	0x0101


	//----- nvinfo : EIATTR_VRC_CTA_INIT_COUNT
	.align		4
        /*0078*/ 	.byte	0x02, 0x4a
	.zero		1
	.zero		1


	//----- nvinfo : EIATTR_EXIT_INSTR_OFFSETS
	.align		4
        /*007c*/ 	.byte	0x04, 0x1c
        /*007e*/ 	.short	(.L_1259 - .L_1258)


	//   ....[0]....
.L_1258:
        /*0080*/ 	.word	0x00000040


	//   ....[1]....
        /*0084*/ 	.word	0x000030c0


	//----- nvinfo : EIATTR_MAX_THREADS
	.align		4
.L_1259:
        /*0088*/ 	.byte	0x04, 0x05
        /*008a*/ 	.short	(.L_1261 - .L_1260)
.L_1260:
        /*008c*/ 	.word	0x00000080
        /*0090*/ 	.word	0x00000001
        /*0094*/ 	.word	0x00000001


	//----- nvinfo : EIATTR_CRS_STACK_SIZE
	.align		4
.L_1261:
        /*0098*/ 	.byte	0x04, 0x1e
        /*009a*/ 	.short	(.L_1263 - .L_1262)
.L_1262:
        /*009c*/ 	.word	0x00000000


	//----- nvinfo : EIATTR_CBANK_PARAM_SIZE
	.align		4
.L_1263:
        /*00a0*/ 	.byte	0x03, 0x19
        /*00a2*/ 	.short	0x0021


	//----- nvinfo : EIATTR_PARAM_CBANK
	.align		4
        /*00a4*/ 	.byte	0x04, 0x0a
        /*00a6*/ 	.short	(.L_1265 - .L_1264)
	.align		4
.L_1264:
        /*00a8*/ 	.word	index@(.nv.constant0._ZN3cub18CUB_300001_SM_10006detail10radix_sort30DeviceRadixSortHistogramKernelINS1_5radix10policy_hubIlNS0_8NullTypeEyE10Policy1000ELNS0_9SortOrderE0ElyNS1_21identity_decomposer_tEEEvPT2_PKT1_SB_iiT3_)
        /*00ac*/ 	.short	0x0380
        /*00ae*/ 	.short	0x0021


	//----- nvinfo : EIATTR_SW_WAR
	.align		4
.L_1265:
        /*00b0*/ 	.byte	0x04, 0x36
        /*00b2*/ 	.short	(.L_1267 - .L_1266)
.L_1266:
        /*00b4*/ 	.word	0x00000008
.L_1267:


//--------------------- .nv.info._ZN3cub18CUB_300001_SM_10006detail10radix_sort31DeviceRadixSortSingleTileKernelINS1_5radix10policy_hubIlNS0_8NullTypeEyE10Policy1000ELNS0_9SortOrderE0ElS6_yNS1_21identity_decomposer_tEEEvPKT1_PSB_PKT2_PSF_T3_iiT4_ --------------------------
	.section	.nv.info._ZN3cub18CUB_300001_SM_10006detail10radix_sort31DeviceRadixSortSingleTileKernelINS1_5radix10policy_hubIlNS0_8NullTypeEyE10Policy1000ELNS0_9SortOrderE0ElS6_yNS1_21identity_decomposer_tEEEvPKT1_PSB_PKT2_PSF_T3_iiT4_,"",@"SHT_CUDA_INFO"
	.sectionflags	@""
	.align	4


	//----- nvinfo : EIATTR_CUDA_API_VERSION
	.align		4
        /*0000*/ 	.byte	0x04, 0x37
        /*0002*/ 	.short	(.L_1269 - .L_1268)
.L_1268:
        /*0004*/ 	.word	0x00000082


	//----- nvinfo : EIATTR_KPARAM_INFO
	.align		4
.L_1269:
        /*0008*/ 	.byte	0x04, 0x17
        /*000a*/ 	.short	(.L_1271 - .L_1270)
.L_1270:
        /*000c*/ 	.word	0x00000000
        /*0010*/ 	.short	0x0007
        /*0012*/ 	.short	0x0030
        /*0014*/ 	.byte	0x00, 0xf0, 0x05, 0x00


	//----- nvinfo : EIATTR_KPARAM_INFO
	.align		4
.L_1271:
        /*0018*/ 	.byte	0x04, 0x17
        /*001a*/ 	.short	(.L_1273 - .L_1272)
.L_1272:
        /*001c*/ 	.word	0x00000000
        /*0020*/ 	.short	0x0006
        /*0022*/ 	.short	0x002c
        /*0024*/ 	.byte	0x00, 0xf0, 0x11, 0x00


	//----- nvinfo : EIATTR_KPARAM_INFO
	.align		4
.L_1273:
        /*0028*/ 	.byte	0x04, 0x17
        /*002a*/ 	.short	(.L_1275 - .L_1274)
.L_1274:
        /*002c*/ 	.word	0x00000000
        /*0030*/ 	.short	0x0005
        /*0032*/ 	.short	0x0028
        /*0034*/ 	.byte	0x00, 0xf0, 0x11, 0x00


	//----- nvinfo : EIATTR_KPARAM_INFO
	.align		4
.L_1275:
        /*0038*/ 	.byte	0x04, 0x17
        /*003a*/ 	.short	(.L_1277 - .L_1276)
.L_1276:
        /*003c*/ 	.word	0x00000000
        /*0040*/ 	.short	0x0004
        /*0042*/ 	.short	0x0020
        /*0044*/ 	.byte	0x00, 0xf0, 0x21, 0x00


	//----- nvinfo : EIATTR_KPARAM_INFO
	.align		4
.L_1277:
        /*0048*/ 	.byte	0x04, 0x17
        /*004a*/ 	.short	(.L_1279 - .L_1278)
.L_1278:
        /*004c*/ 	.word	0x00000000
        /*0050*/ 	.short	0x0003
        /*0052*/ 	.short	0x0018
        /*0054*/ 	.byte	0x00, 0xf5, 0x21, 0x00


	//----- nvinfo : EIATTR_KPARAM_INFO
	.align		4
.L_1279:
        /*0058*/ 	.byte	0x04, 0x17
        /*005a*/ 	.short	(.L_1281 - .L_1280)
.L_1280:
        /*005c*/ 	.word	0x00000000
        /*0060*/ 	.short	0x0002
        /*0062*/ 	.short	0x0010
        /*0064*/ 	.byte	0x00, 0xf5, 0x21, 0x00


	//----- nvinfo : EIATTR_KPARAM_INFO
	.align		4
.L_1281:
        /*0068*/ 	.byte	0x04, 0x17
        /*006a*/ 	.short	(.L_1283 - .L_1282)
.L_1282:
        /*006c*/ 	.word	0x00000000
        /*0070*/ 	.short	0x0001
        /*0072*/ 	.short	0x0008
        /*0074*/ 	.byte	0x00, 0xf5, 0x21, 0x00


	//----- nvinfo : EIATTR_KPARAM_INFO
	.align		4
.L_1283:
        /*0078*/ 	.byte	0x04, 0x17
        /*007a*/ 	.short	(.L_1285 - .L_1284)
.L_1284:
        /*007c*/ 	.word	0x00000000
        /*0080*/ 	.short	0x0000
        /*0082*/ 	.short	0x0000
        /*0084*/ 	.byte	0x00, 0xf5, 0x21, 0x00


	//----- nvinfo : EIATTR_SPARSE_MMA_MASK
	.align		4
.L_1285:
        /*0088*/ 	.byte	0x03, 0x50
        /*008a*/ 	.short	0x0000


	//----- nvinfo : EIATTR_MAXREG_COUNT
	.align		4
        /*008c*/ 	.byte	0x03, 0x1b
        /*008e*/ 	.short	0x00ff


	//----- nvinfo : EIATTR_NUM_BARRIERS
	.align		4
        /*0090*/ 	.byte	0x02, 0x4c
        /*0092*/ 	.byte	0x01
	.zero		1


	//----- nvinfo : EIATTR_MERCURY_ISA_VERSION
	.align		4
        /*0094*/ 	.byte	0x03, 0x5f
        /*0096*/ 	.short	0x0101


	//----- nvinfo : EIATTR_COOP_GROUP_MASK_REGIDS
	.align		4
        /*0098*/ 	.byte	0x04, 0x29
        /*009a*/ 	.short	(.L_1287 - .L_1286)


	//   ....[0]....
.L_1286:
        /*009c*/ 	.word	0xffffffff


	//   ....[1]....
        /*00a0*/ 	.word	0xffffffff


	//   ....[2]....
        /*00a4*/ 	.word	0xffffffff


	//   ....[3]....
        /*00a8*/ 	.word	0xffffffff


	//   ....[4]....
        /*00ac*/ 	.word	0xffffffff


	//----- nvinfo : EIATTR_COOP_GROUP_INSTR_OFFSETS
	.align		4
.L_1287:
        /*00b0*/ 	.byte	0x04, 0x28
        /*00b2*/ 	.short	(.L_1289 - .L_1288)


	//   ....[0]....
.L_1288:
        /*00b4*/ 	.word	0x000012d0


	//   ....[1]....
        /*00b8*/ 	.word	0x000012f0


	//   ....[2]....
        /*00bc*/ 	.word	0x00001310


	//   ....[3]....
        /*00c0*/ 	.word	0x00001330


	//   ....[4]....
        /*00c4*/ 	.word	0x00001350


	//----- nvinfo : EIATTR_VRC_CTA_INIT_COUNT
	.align		4
.L_1289:
        /*00c8*/ 	.byte	0x02, 0x4a
	.zero		1
	.zero		1


	//----- nvinfo : EIATTR_EXIT_INSTR_OFFSETS
	.align		4
        /*00cc*/ 	.byte	0x04, 0x1c
        /*00ce*/ 	.short	(.L_1291 - .L_1290)


	//   ....[0]....
.L_1290:
        /*00d0*/ 	.word	0x000021a0


	//   ....[1]....
        /*00d4*/ 	.word	0x000021e0


	//----- nvinfo : EIATTR_MAX_THREADS
	.align		4
.L_1291:
        /*00d8*/ 	.byte	0x04, 0x05
        /*00da*/ 	.short	(.L_1293 - .L_1292)
.L_1292:
        /*00dc*/ 	.word	0x00000100
        /*00e0*/ 	.word	0x00000001
        /*00e4*/ 	.word	0x00000001


	//----- nvinfo : EIATTR_CBANK_PARAM_SIZE
	.align		4
.L_1293:
        /*00e8*/ 	.byte	0x03, 0x19
        /*00ea*/ 	.short	0x0031


	//----- nvinfo : EIATTR_PARAM_CBANK
	.align		4
        /*00ec*/ 	.byte	0x04, 0x0a
        /*00ee*/ 	.short	(.L_1295 - .L_1294)
	.align		4
.L_1294:
        /*00f0*/ 	.word	index@(.nv.constant0._ZN3cub18CUB_300001_SM_10006detail10radix_sort31DeviceRadixSortSingleTileKernelINS1_5radix10policy_hubIlNS0_8NullTypeEyE10Policy1000ELNS0_9SortOrderE0ElS6_yNS1_21identity_decomposer_tEEEvPKT1_PSB_PKT2_PSF_T3_iiT4_)
        /*00f4*/ 	.short	0x0380
        /*00f6*/ 	.short	0x0031


	//----- nvinfo : EIATTR_SW_WAR
	.align		4
.L_1295:
        /*00f8*/ 	.byte	0x04, 0x36
        /*00fa*/ 	.short	(.L_1297 - .L_1296)
.L_1296:
        /*00fc*/ 	.word	0x00000008
.L_1297:


//--------------------- .nv.info._ZN3cub18CUB_300001_SM_10006detail10radix_sort29DeviceRadixSortOnesweepKernelINS1_5radix10policy_hubImNS0_8NullTypeEyE10Policy1000ELNS0_9SortOrderE1EmS6_yiiNS1_21identity_decomposer_tEEEvPT5_SC_PT3_PKSD_PT1_PKSH_PT2_PKSL_T4_iiT6_ --------------------------
	.section	.nv.info._ZN3cub18CUB_300001_SM_10006detail10radix_sort29DeviceRadixSortOnesweepKernelINS1_5radix10policy_hubImNS0_8NullTypeEyE10Policy1000ELNS0_9SortOrderE1EmS6_yiiNS1_21identity_decomposer_tEEEvPT5_SC_PT3_PKSD_PT1_PKSH_PT2_PKSL_T4_iiT6_,"",@"SHT_CUDA_INFO"
	.sectionflags	@""
	.align	4


	//----- nvinfo : EIATTR_CUDA_API_VERSION
	.align		4
        /*0000*/ 	.byte	0x04, 0x37
        /*0002*/ 	.short	(.L_1299 - .L_1298)
.L_1298:
        /*0004*/ 	.word	0x00000082


	//----- nvinfo : EIATTR_KPARAM_INFO
	.align		4
.L_1299:
        /*0008*/ 	.byte	0x04, 0x17
        /*000a*/ 	.short	(.L_1301 - .L_1300)
.L_1300:
        /*000c*/ 	.word	0x00000000
        /*0010*/ 	.short	0x000b
        /*0012*/ 	.short	0x004c
        /*0014*/ 	.byte	0x00, 0xf0, 0x05, 0x00


	//----- nvinfo : EIATTR_KPARAM_INFO
	.align		4
.L_1301:
        /*0018*/ 	.byte	0x04, 0x17
        /*001a*/ 	.short	(.L_1303 - .L_1302)
.L_1302:
        /*001c*/ 	.word	0x00000000
        /*0020*/ 	.short	0x000a
        /*0022*/ 	.short	0x0048
        /*0024*/ 	.byte	0x00, 0xf0, 0x11, 0x00


	//----- nvinfo : EIATTR_KPARAM_INFO
	.align		4
.L_1303:
        /*0028*/ 	.byte	0x04, 0x17
        /*002a*/ 	.short	(.L_1305 - .L_1304)
.L_1304:
        /*002c*/ 	.word	0x00000000
        /*0030*/ 	.short	0x0009
        /*0032*/ 	.short	0x0044
        /*0034*/ 	.byte	0x00, 0xf0, 0x11, 0x00


	//----- nvinfo : EIATTR_KPARAM_INFO
	.align		4
.L_1305:
        /*0038*/ 	.byte	0x04, 0x17
        /*003a*/ 	.short	(.L_1307 - .L_1306)
.L_1306:
        /*003c*/ 	.word	0x00000000
        /*0040*/ 	.short	0x0008
        /*0042*/ 	.short	0x0040
        /*0044*/ 	.byte	0x00, 0xf0, 0x11, 0x00


	//----- nvinfo : EIATTR_KPARAM_INFO
	.align		4
.L_1307:
        /*0048*/ 	.byte	0x04, 0x17
        /*004a*/ 	.short	(.L_1309 - .L_1308)
.L_1308:
        /*004c*/ 	.word	0x00000000
        /*0050*/ 	.short	0x0007
        /*0052*/ 	.short	0x0038
        /*0054*/ 	.byte	0x00, 0xf5, 0x21, 0x00


	//----- nvinfo : EIATTR_KPARAM_INFO
	.align		4
.L_1309:
        /*0058*/ 	.byte	0x04, 0x17
        /*005a*/ 	.short	(.L_1311 - .L_1310)
.L_1310:
        /*005c*/ 	.word	0x00000000
        /*0060*/ 	.short	0x0006
        /*0062*/ 	.short	0x0030
        /*0064*/ 	.byte	0x00, 0xf5, 0x21, 0x00


	//----- nvinfo : EIATTR_KPARAM_INFO
	.align		4
.L_1311:
        /*0068*/ 	.byte	0x04, 0x17
        /*006a*/ 	.short	(.L_1313 - .L_1312)
.L_1312:
        /*006c*/ 	.word	0x00000000
        /*0070*/ 	.short	0x0005
        /*0072*/ 	.short	0x0028
        /*0074*/ 	.byte	0x00, 0xf5, 0x21, 0x00


	//----- nvinfo : EIATTR_KPARAM_INFO
	.align		4
.L_1313:
        /*0078*/ 	.byte	0x04, 0x17
        /*007a*/ 	.short	(.L_1315 - .L_1314)
.L_1314:
        /*007c*/ 	.word	0x00000000
        /*0080*/ 	.short	0x0004
        /*0082*/ 	.short	0x0020
        /*0084*/ 	.byte	0x00, 0xf5, 0x21, 0x00


	//----- nvinfo : EIATTR_KPARAM_INFO
	.align		4
.L_1315:
        /*0088*/ 	.byte	0x04, 0x17
        /*008a*/ 	.short	(.L_1317 - .L_1316)
.L_1316:
        /*008c*/ 	.word	0x00000000
        /*0090*/ 	.short	0x0003
        /*0092*/ 	.short	0x0018
        /*0094*/ 	.byte	0x00, 0xf5, 0x21, 0x00


	//----- nvinfo : EIATTR_KPARAM_INFO
	.align		4
.L_1317:
        /*0098*/ 	.byte	0x04, 0x17
        /*009a*/ 	.short	(.L_1319 - .L_1318)
.L_1318:
        /*009c*/ 	.word	0x00000000
        /*00a0*/ 	.short	0x0002
        /*00a2*/ 	.short	0x0010
        /*00a4*/ 	.byte	0x00, 0xf5, 0x21, 0x00


	//----- nvinfo : EIATTR_KPARAM_INFO
	.align		4
.L_1319:
        /*00a8*/ 	.byte	0x04, 0x17
        /*00aa*/ 	.short	(.L_1321 - .L_1320)
.L_1320:
        /*00ac*/ 	.word	0x00000000
        /*00b0*/ 	.short	0x0001
        /*00b2*/ 	.short	0x0008
        /*00b4*/ 	.byte	0x00, 0xf5, 0x21, 0x00


	//----- nvinfo : EIATTR_KPARAM_INFO
	.align		4
.L_1321:
        /*00b8*/ 	.byte	0x04, 0x17
        /*00ba*/ 	.short	(.L_1323 - .L_1322)
.L_1322:
        /*00bc*/ 	.word	0x00000000
        /*00c0*/ 	.short	0x0000
        /*00c2*/ 	.short	0x0000
        /*00c4*/ 	.byte	0x00, 0xf5, 0x21, 0x00


	//----- nvinfo : EIATTR_SPARSE_MMA_MASK
	.align		4
.L_1323:
        /*00c8*/ 	.byte	0x03, 0x50
        /*00ca*/ 	.short	0x0000


	//----- nvinfo : EIATTR_MAXREG_COUNT
	.align		4
        /*00cc*/ 	.byte	0x03, 0x1b
        /*00ce*/ 	.short	0x00a8


	//----- nvinfo : EIATTR_NUM_BARRIERS
	.align		4
        /*00d0*/ 	.byte	0x02, 0x4c
        /*00d2*/ 	.byte	0x01
	.zero		1


	//----- nvinfo : EIATTR_MERCURY_ISA_VERSION
	.align		4
        /*00d4*/ 	.byte	0x03, 0x5f
        /*00d6*/ 	.short	0x0101


	//----- nvinfo : EIATTR_COOP_GROUP_MASK_REGIDS
	.align		4
        /*00d8*/ 	.byte	0x04, 0x29
        /*00da*/ 	.short	(.L_1325 - .L_1324)


	//   ....[0]....
.L_1324:
        /*00dc*/ 	.word	0xffffffff


	//   ....[1]....
        /*00e0*/ 	.word	0x05000000


	//   ....[2]....
        /*00e4*/ 	.word	0xffffffff


	//   ....[3]....
        /*00e8*/ 	.word	0xffffffff


	//   ....[4]....
        /*00ec*/ 	.word	0xffffffff


	//   ....[5]....
        /*00f0*/ 	.word	0xffffffff


	//   ....[6]....
        /*00f4*/ 	.word	0xffffffff


	//   ....[7]....
        /*00f8*/ 	.word	0xffffffff


	//   ....[8]....
        /*00fc*/ 	.word	0xffffffff


	//   ....[9]....
        /*0100*/ 	.word	0xffffffff


	//   ....[10]....
        /*0104*/ 	.word	0xffffffff


	//   ....[11]....
        /*0108*/ 	.word	0xffffffff


	//   ....[12]....
        /*010c*/ 	.word	0xffffffff


	//   ....[13]....
        /*0110*/ 	.word	0xffffffff


	//   ....[14]....
        /*0114*/ 	.word	0xffffffff


	//   ....[15]....
        /*0118*/ 	.word	0xffffffff


	//   ....[16]....
        /*011c*/ 	.word	0xffffffff


	//   ....[17]....
        /*0120*/ 	.word	0xffffffff


	//   ....[18]....
        /*0124*/ 	.word	0xffffffff


	//   ....[19]....
        /*0128*/ 	.word	0xffffffff


	//   ....[20]....
        /*012c*/ 	.word	0xffffffff


	//   ....[21]....
        /*0130*/ 	.word	0xffffffff


	//   ....[22]....
        /*0134*/ 	.word	0xffffffff


	//   ....[23]....
        /*0138*/ 	.word	0xffffffff


	//   ....[24]....
        /*013c*/ 	.word	0xffffffff


	//   ....[25]....
        /*0140*/ 	.word	0xffffffff


	//   ....[26]....
        /*0144*/ 	.word	0xffffffff


	//   ....[27]....
        /*0148*/ 	.word	0xffffffff


	//   ....[28]....
        /*014c*/ 	.word	0xffffffff


	//   ....[29]....
        /*0150*/ 	.word	0xffffffff


	//   ....[30]....
        /*0154*/ 	.word	0xffffffff


	//   ....[31]....
        /*0158*/ 	.word	0xffffffff


	//   ....[32]....
        /*015c*/ 	.word	0xffffffff


	//   ....[33]....
        /*0160*/ 	.word	0xffffffff


	//   ....[34]....
        /*0164*/ 	.word	0xffffffff


	//   ....[35]....
        /*0168*/ 	.word	0xffffffff


	//   ....[36]....
        /*016c*/ 	.word	0xffffffff


	//   ....[37]....
        /*0170*/ 	.word	0xffffffff


	//   ....[38]....
        /*0174*/ 	.word	0xffffffff


	//   ....[39]....
        /*0178*/ 	.word	0xffffffff


	//   ....[40]....
        /*017c*/ 	.word	0xffffffff


	//   ....[41]....
        /*0180*/ 	.word	0xffffffff


	//   ....[42]....
        /*0184*/ 	.word	0xffffffff


	//   ....[43]....
        /*0188*/ 	.word	0xffffffff


	//   ....[44]....
        /*018c*/ 	.word	0xffffffff


	//   ....[45]....
        /*0190*/ 	.word	0xffffffff


	//   ....[46]....
        /*0194*/ 	.word	0xffffffff


	//   ....[47]....
        /*0198*/ 	.word	0xffffffff


	//   ....[48]....
        /*019c*/ 	.word	0xffffffff


	//   ....[49]....
        /*01a0*/ 	.word	0xffffffff


	//   ....[50]....
        /*01a4*/ 	.word	0xffffffff


	//   ....[51]....
        /*01a8*/ 	.word	0xffffffff


	//   ....[52]....
        /*01ac*/ 	.word	0xffffffff


	//   ....[53]....
        /*01b0*/ 	.word	0xffffffff


	//   ....[54]....
        /*01b4*/ 	.word	0xffffffff


	//   ....[55]....
        /*01b8*/ 	.word	0xffffffff


	//   ....[56]....
        /*01bc*/ 	.word	0xffffffff


	//   ....[57]....
        /*01c0*/ 	.word	0xffffffff


	//   ....[58]....
        /*01c4*/ 	.word	0xffffffff


	//   ....[59]....
        /*01c8*/ 	.word	0xffffffff


	//   ....[60]....
        /*01cc*/ 	.word	0xffffffff


	//   ....[61]....
        /*01d0*/ 	.word	0xffffffff


	//   ....[62]....
        /*01d4*/ 	.word	0xffffffff


	//   ....[63]....
        /*01d8*/ 	.word	0xffffffff


	//   ....[64]....
        /*01dc*/ 	.word	0xffffffff


	//   ....[65]....
        /*01e0*/ 	.word	0xffffffff


	//   ....[66]....
        /*01e4*/ 	.word	0xffffffff


	//   ....[67]....
        /*01e8*/ 	.word	0xffffffff


	//   ....[68]....
        /*01ec*/ 	.word	0xffffffff


	//   ....[69]....
        /*01f0*/ 	.word	0xffffffff


	//   ....[70]....
        /*01f4*/ 	.word	0xffffffff


	//   ....[71]....
        /*01f8*/ 	.word	0xffffffff


	//   ....[72]....
        /*01fc*/ 	.word	0xffffffff


	//   ....[73]....
        /*0200*/ 	.word	0xffffffff


	//   ....[74]....
        /*0204*/ 	.word	0xffffffff


	//   ....[75]....
        /*0208*/ 	.word	0xffffffff


	//   ....[76]....
        /*020c*/ 	.word	0xffffffff


	//   ....[77]....
        /*0210*/ 	.word	0xffffffff


	//   ....[78]....
        /*0214*/ 	.word	0xffffffff


	//   ....[79]....
        /*0218*/ 	.word	0xffffffff


	//   ....[80]....
        /*021c*/ 	.word	0xffffffff


	//   ....[81]....
        /*0220*/ 	.word	0xffffffff


	//   ....[82]....
        /*0224*/ 	.word	0xffffffff


	//   ....[83]....
        /*0228*/ 	.word	0xffffffff


	//   ....[84]....
        /*022c*/ 	.word	0xffffffff


	//   ....[85]....
        /*0230*/ 	.word	0xffffffff


	//   ....[86]....
        /*0234*/ 	.word	0xffffffff


	//   ....[87]....
        /*0238*/ 	.word	0xffffffff


	//   ....[88]....
        /*023c*/ 	.word	0xffffffff


	//   ....[89]....
        /*0240*/ 	.word	0xffffffff


	//   ....[90]....
        /*0244*/ 	.word	0xffffffff


	//   ....[91]....
        /*0248*/ 	.word	0xffffffff


	//   ....[92]....
        /*024c*/ 	.word	0xffffffff


	//   ....[93]....
        /*0250*/ 	.word	0xffffffff


	//   ....[94]....
        /*0254*/ 	.word	0xffffffff


	//   ....[95]....
        /*0258*/ 	.word	0xffffffff


	//   ....[96]....
        /*025c*/ 	.word	0xffffffff


	//   ....[97]....
        /*0260*/ 	.word	0xffffffff


	//   ....[98]....
        /*0264*/ 	.word	0xffffffff


	//   ....[99]....
        /*0268*/ 	.word	0xffffffff


	//   ....[100]....
        /*026c*/ 	.word	0xffffffff


	//   ....[101]....
        /*0270*/ 	.word	0xffffffff


	//   ....[102]....
        /*0274*/ 	.word	0xffffffff


	//   ....[103]....
        /*0278*/ 	.word	0xffffffff


	//   ....[104]....
        /*027c*/ 	.word	0xffffffff


	//   ....[105]....
        /*0280*/ 	.word	0xffffffff


	//   ....[106]....
        /*0284*/ 	.word	0xffffffff


	//   ....[107]....
        /*0288*/ 	.word	0xffffffff


	//   ....[108]....
        /*028c*/ 	.word	0xffffffff


	//   ....[109]....
        /*0290*/ 	.word	0xffffffff


	//   ....[110]....
        /*0294*/ 	.word	0xffffffff


	//   ....[111]....
        /*0298*/ 	.word	0xffffffff


	//   ....[112]....
        /*029c*/ 	.word	0xffffffff


	//   ....[113]....
        /*02a0*/ 	.word	0xffffffff


	//   ....[114]....
        /*02a4*/ 	.word	0xffffffff


	//   ....[115]....
        /*02a8*/ 	.word	0xffffffff


	//   ....[116]....
        /*02ac*/ 	.word	0xffffffff


	//   ....[117]....
        /*02b0*/ 	.word	0xffffffff


	//   ....[118]....
        /*02b4*/ 	.word	0xffffffff


	//   ....[119]....
        /*02b8*/ 	.word	0xffffffff


	//   ....[120]....
        /*02bc*/ 	.word	0xffffffff


	//   ....[121]....
        /*02c0*/ 	.word	0xffffffff


	//   ....[122]....
        /*02c4*/ 	.word	0xffffffff


	//   ....[123]....
        /*02c8*/ 	.word	0xffffffff


	//   ....[124]....
        /*02cc*/ 	.word	0xffffffff


	//   ....[125]....
        /*02d0*/ 	.word	0xffffffff


	//   ....[126]....
        /*02d4*/ 	.word	0xffffffff


	//   ....[127]....
        /*02d8*/ 	.word	0xffffffff


	//   ....[128]....
        /*02dc*/ 	.word	0xffffffff


	//   ....[129]....
        /*02e0*/ 	.word	0xffffffff


	//   ....[130]....
        /*02e4*/ 	.word	0xffffffff


	//   ....[131]....
        /*02e8*/ 	.word	0xffffffff


	//   ....[132]....
        /*02ec*/ 	.word	0xffffffff


	//   ....[133]....
        /*02f0*/ 	.word	0xffffffff


	//   ....[134]....
        /*02f4*/ 	.word	0xffffffff


	//   ....[135]....
        /*02f8*/ 	.word	0xffffffff


	//   ....[136]....
        /*02fc*/ 	.word	0xffffffff


	//   ....[137]....
        /*0300*/ 	.word	0xffffffff


	//   ....[138]....
        /*0304*/ 	.word	0xffffffff


	//   ....[139]....
        /*0308*/ 	.word	0xffffffff


	//   ....[140]....
        /*030c*/ 	.word	0xffffffff


	//   ....[141]....
        /*0310*/ 	.word	0xffffffff


	//   ....[142]....
        /*0314*/ 	.word	0x0500000a


	//   ....[143]....
        /*0318*/ 	.word	0xffffffff


	//   ....[144]....
        /*031c*/ 	.word	0xffffffff


	//   ....[145]....
        /*0320*/ 	.word	0xffffffff


	//   ....[146]....
        /*0324*/ 	.word	0xffffffff


	//   ....[147]....
        /*0328*/ 	.word	0xffffffff


	//   ....[148]....
        /*032c*/ 	.word	0xffffffff


	//   ....[149]....
        /*0330*/ 	.word	0xffffffff


	//   ....[150]....
        /*0334*/ 	.word	0xffffffff


	//   ....[151]....
        /*0338*/ 	.word	0xffffffff


	//   ....[152]....
        /*033c*/ 	.word	0xffffffff


	//   ....[153]....
        /*0340*/ 	.word	0xffffffff


	//   ....[154]....
        /*0344*/ 	.word	0xffffffff


	//   ....[155]....
        /*0348*/ 	.word	0xffffffff


	//   ....[156]....
        /*034c*/ 	.word	0xffffffff


	//   ....[157]....
        /*0350*/ 	.word	0xffffffff


	//   ....[158]....
        /*0354*/ 	.word	0xffffffff


	//   ....[159]....
        /*0358*/ 	.word	0xffffffff


	//   ....[160]....
        /*035c*/ 	.word	0xffffffff


	//   ....[161]....
        /*0360*/ 	.word	0xffffffff


	//   ....[162]....
        /*0364*/ 	.word	0xffffffff


	//   ....[163]....
        /*0368*/ 	.word	0xffffffff


	//   ....[164]....
        /*036c*/ 	.word	0xffffffff


	//   ....[165]....
        /*0370*/ 	.word	0xffffffff


	//   ....[166]....
        /*0374*/ 	.word	0xffffffff


	//   ....[167]....
        /*0378*/ 	.word	0xffffffff


	//   ....[168]....
        /*037c*/ 	.word	0xffffffff


	//   ....[169]....
        /*0380*/ 	.word	0xffffffff


	//   ....[170]....
        /*0384*/ 	.word	0xffffffff


	//   ....[171]....
        /*0388*/ 	.word	0xffffffff


	//   ....[172]....
        /*038c*/ 	.word	0xffffffff


	//   ....[173]....
        /*0390*/ 	.word	0x05000023


	//   ....[174]....
        /*0394*/ 	.word	0x05000023


	//   ....[175]....
        /*0398*/ 	.word	0x05000023


	//   ....[176]....
        /*039c*/ 	.word	0x05000023


	//   ....[177]....
        /*03a0*/ 	.word	0x05000023


	//----- nvinfo : EIATTR_COOP_GROUP_INSTR_OFFSETS
	.align		4
.L_1325:
        /*03a4*/ 	.byte	0x04, 0x28
        /*03a6*/ 	.short	(.L_1327 - .L_1326)


	//   ....[0]....
.L_1326:
        /*03a8*/ 	.word	0x00000e40


	//   ....[1]....
        /*03ac*/ 	.word	0x000017e0


	//   ....[2]....
        /*03b0*/ 	.word	0x00002090


	//   ....[3]....
        /*03b4*/ 	.word	0x000020b0


	//   ....[4]....
        /*03b8*/ 	.word	0x000020d0


	//   ....[5]....
        /*03bc*/ 	.word	0x000020f0


	//   ....[6]....
        /*03c0*/ 	.word	0x00002110


	//   ....[7]....
        /*03c4*/ 	.word	0x000025c0


	//   ....[8]....
        /*03c8*/ 	.word	0x000025d0


	//   ....[9]....
        /*03cc*/ 	.word	0x000025f0


	//   ....[10]....
        /*03d0*/ 	.word	0x00002610


	//   ....[11]....
        /*03d4*/ 	.word	0x00002660


	//   ....[12]....
        /*03d8*/ 	.word	0x00002690


	//   ....[13]....
        /*03dc*/ 	.word	0x000026e0


	//   ....[14]....
        /*03e0*/ 	.word	0x00002720


	//   ....[15]....
        /*03e4*/ 	.word	0x00002810


	//   ....[16]....
        /*03e8*/ 	.word	0x00002860


	//   ....[17]....
        /*03ec*/ 	.word	0x00002870


	//   ....[18]....
        /*03f0*/ 	.word	0x00002890


	//   ....[19]....
        /*03f4*/ 	.word	0x000028d0


	//   ....[20]....
        /*03f8*/ 	.word	0x00002900


	//   ....[21]....
        /*03fc*/ 	.word	0x00002940


	//   ....[22]....
        /*0400*/ 	.word	0x00002960


	//   ....[23]....
        /*0404*/ 	.word	0x00002980


	//   ....[24]....
        /*0408*/ 	.word	0x00002a80


	//   ....[25]....
        /*040c*/ 	.word	0x00002ac0


	//   ....[26]....
        /*0410*/ 	.word	0x00002ad0


	//   ....[27]....
        /*0414*/ 	.word	0x00002af0


	//   ....[28]....
        /*0418*/ 	.word	0x00002b30


	//   ....[29]....
        /*041c*/ 	.word	0x00002b60


	//   ....[30]....
        /*0420*/ 	.word	0x00002ba0


	//   ....[31]....
        /*0424*/ 	.word	0x00002bc0


	//   ....[32]....
        /*0428*/ 	.word	0x00002be0


	//   ....[33]....
        /*042c*/ 	.word	0x00002ce0


	//   ....[34]....
        /*0430*/ 	.word	0x00002d20


	//   ....[35]....
        /*0434*/ 	.word	0x00002d30


	//   ....[36]....
        /*0438*/ 	.word	0x00002d50


	//   ....[37]....
        /*043c*/ 	.word	0x00002d90


	//   ....[38]....
        /*0440*/ 	.word	0x00002dc0


	//   ....[39]....
        /*0444*/ 	.word	0x00002e00


	//   ....[40]....
        /*0448*/ 	.word	0x00002e20


	//   ....[41]....
        /*044c*/ 	.word	0x00002e40


	//   ....[42]....
        /*0450*/ 	.word	0x00002f40


	//   ....[43]....
        /*0454*/ 	.word	0x00002f80


	//   ....[44]....
        /*0458*/ 	.word	0x00002f90


	//   ....[45]....
        /*045c*/ 	.word	0x00002fb0


	//   ....[46]....
        /*0460*/ 	.word	0x00002ff0


	//   ....[47]....
        /*0464*/ 	.word	0x00003020


	//   ....[48]....
        /*0468*/ 	.word	0x00003060


	//   ....[49]....
        /*046c*/ 	.word	0x00003080


	//   ....[50]....
        /*0470*/ 	.word	0x000030a0


	//   ....[51]....
        /*0474*/ 	.word	0x000031a0


	//   ....[52]....
        /*0478*/ 	.word	0x000031c0


	//   ....[53]....
        /*047c*/ 	.word	0x000031d0


	//   ....[54]....
        /*0480*/ 	.word	0x000031f0


	//   ....[55]....
        /*0484*/ 	.word	0x00003230


	//   ....[56]....
        /*0488*/ 	.word	0x00003260


	//   ....[57]....
        /*048c*/ 	.word	0x000032a0


	//   ....[58]....
        /*0490*/ 	.word	0x000032c0


	//   ....[59]....
        /*0494*/ 	.word	0x000032e0


	//   ....[60]....
        /*0498*/ 	.word	0x000033e0


	//   ....[61]....
        /*049c*/ 	.word	0x00003400


	//   ....[62]....
        /*04a0*/ 	.word	0x00003410


	//   ....[63]....
        /*04a4*/ 	.word	0x00003430


	//   ....[64]....
        /*04a8*/ 	.word	0x00003470


	//   ....[65]....
        /*04ac*/ 	.word	0x000034a0


	//   ....[66]....
        /*04b0*/ 	.word	0x000034e0


	//   ....[67]....
        /*04b4*/ 	.word	0x00003500


	//   ....[68]....
        /*04b8*/ 	.word	0x00003520


	//   ....[69]....
        /*04bc*/ 	.word	0x00003620


	//   ....[70]....
        /*04c0*/ 	.word	0x00003640


	//   ....[71]....
        /*04c4*/ 	.word	0x00003650


	//   ....[72]....
        /*04c8*/ 	.word	0x00003670


	//   ....[73]....
        /*04cc*/ 	.word	0x000036b0


	//   ....[74]....
        /*04d0*/ 	.word	0x000036e0


	//   ....[75]....
        /*04d4*/ 	.word	0x00003720


	//   ....[76]....
        /*04d8*/ 	.word	0x00003740


	//   ....[77]....
        /*04dc*/ 	.word	0x00003760


	//   ....[78]....
        /*04e0*/ 	.word	0x00003860


	//   ....[79]....
        /*04e4*/ 	.word	0x000038a0


	//   ....[80]....
        /*04e8*/ 	.word	0x000038b0


	//   ....[81]....
        /*04ec*/ 	.word	0x000038d0


	//   ....[82]....
        /*04f0*/ 	.word	0x00003910


	//   ....[83]....
        /*04f4*/ 	.word	0x00003940


	//   ....[84]....
        /*04f8*/ 	.word	0x00003980


	//   ....[85]....
        /*04fc*/ 	.word	0x000039a0


	//   ....[86]....
        /*0500*/ 	.word	0x000039c0


	//   ....[87]....
        /*0504*/ 	.word	0x00003ac0


	//   ....[88]....
        /*0508*/ 	.word	0x00003ae0


	//   ....[89]....
        /*050c*/ 	.word	0x00003af0


	//   ....[90]....
        /*0510*/ 	.word	0x00003b10


	//   ....[91]....
        /*0514*/ 	.word	0x00003b50


	//   ....[92]....
        /*0518*/ 	.word	0x00003b80


	//   ....[93]....
        /*051c*/ 	.word	0x00003bc0


	//   ....[94]....
        /*0520*/ 	.word	0x00003be0


	//   ....[95]....
        /*0524*/ 	.word	0x00003c00


	//   ....[96]....
        /*0528*/ 	.word	0x00003d00


	//   ....[97]....
        /*052c*/ 	.word	0x00003d20


	//   ....[98]....
        /*0530*/ 	.word	0x00003d30


	//   ....[99]....
        /*0534*/ 	.word	0x00003d50


	//   ....[100]....
        /*0538*/ 	.word	0x00003d90


	//   ....[101]....
        /*053c*/ 	.word	0x00003dc0


	//   ....[102]....
        /*0540*/ 	.word	0x00003e00


	//   ....[103]....
        /*0544*/ 	.word	0x00003e20


	//   ....[104]....
        /*0548*/ 	.word	0x00003e40


	//   ....[105]....
        /*054c*/ 	.word	0x00003f40


	//   ....[106]....
        /*0550*/ 	.word	0x00003f60


	//   ....[107]....
        /*0554*/ 	.word	0x00003f70


	//   ....[108]....
        /*0558*/ 	.word	0x00003f90


	//   ....[109]....
        /*055c*/ 	.word	0x00003fd0


	//   ....[110]....
        /*0560*/ 	.word	0x00004000


	//   ....[111]....
        /*0564*/ 	.word	0x00004040


	//   ....[112]....
        /*0568*/ 	.word	0x00004060


	//   ....[113]....
        /*056c*/ 	.word	0x00004080


	//   ....[114]....
        /*0570*/ 	.word	0x00004180


	//   ....[115]....
        /*0574*/ 	.word	0x000041b0


	//   ....[116]....
        /*0578*/ 	.word	0x000041c0


	//   ....[117]....
        /*057c*/ 	.word	0x000041e0


	//   ....[118]....
        /*0580*/ 	.word	0x00004220


	//   ....[119]....
        /*0584*/ 	.word	0x00004250


	//   ....[120]....
        /*0588*/ 	.word	0x00004290


	//   ....[121]....
        /*058c*/ 	.word	0x000042b0


	//   ....[122]....
        /*0590*/ 	.word	0x000042d0


	//   ....[123]....
        /*0594*/ 	.word	0x000043e0


	//   ....[124]....
        /*0598*/ 	.word	0x00004420


	//   ....[125]....
        /*059c*/ 	.word	0x00004430


	//   ....[126]....
        /*05a0*/ 	.word	0x00004450


	//   ....[127]....
        /*05a4*/ 	.word	0x00004490


	//   ....[128]....
        /*05a8*/ 	.word	0x000044c0


	//   ....[129]....
        /*05ac*/ 	.word	0x00004500


	//   ....[130]....
        /*05b0*/ 	.word	0x00004520


	//   ....[131]....
        /*05b4*/ 	.word	0x00004540


	//   ....[132]....
        /*05b8*/ 	.word	0x00004640


	//   ....[133]....
        /*05bc*/ 	.word	0x00004660


	//   ....[134]....
        /*05c0*/ 	.word	0x00004670


	//   ....[135]....
        /*05c4*/ 	.word	0x00004690


	//   ....[136]....
        /*05c8*/ 	.word	0x000046d0


	//   ....[137]....
        /*05cc*/ 	.word	0x00004700


	//   ....[138]....
        /*05d0*/ 	.word	0x00004740


	//   ....[139]....
        /*05d4*/ 	.word	0x00004760


	//   ....[140]....
        /*05d8*/ 	.word	0x00004780


	//   ....[141]....
        /*05dc*/ 	.word	0x000048e0


	//   ....[142]....
        /*05e0*/ 	.word	0x00004d60


	//   ....[143]....
        /*05e4*/ 	.word	0x00005010


	//   ....[144]....
        /*05e8*/ 	.word	0x000050e0


	//   ....[145]....
        /*05ec*/ 	.word	0x000051b0


	//   ....[146]....
        /*05f0*/ 	.word	0x00005280


	//   ....[147]....
        /*05f4*/ 	.word	0x00005350


	//   ....[148]....
        /*05f8*/ 	.word	0x00005420


	//   ....[149]....
        /*05fc*/ 	.word	0x000054f0


	//   ....[150]....
        /*0600*/ 	.word	0x000055c0


	//   ....[151]....
        /*0604*/ 	.word	0x00005690


	//   ....[152]....
        /*0608*/ 	.word	0x00005760


	//   ....[153]....
        /*060c*/ 	.word	0x00005830


	//   ....[154]....
        /*0610*/ 	.word	0x00005900


	//   ....[155]....
        /*0614*/ 	.word	0x000059d0


	//   ....[156]....
        /*0618*/ 	.word	0x00005aa0


	//   ....[157]....
        /*061c*/ 	.word	0x00005b70


	//   ....[158]....
        /*0620*/ 	.word	0x00005d90


	//   ....[159]....
        /*0624*/ 	.word	0x00005ed0


	//   ....[160]....
        /*0628*/ 	.word	0x00006010


	//   ....[161]....
        /*062c*/ 	.word	0x00006150


	//   ....[162]....
        /*0630*/ 	.word	0x00006290


	//   ....[163]....
        /*0634*/ 	.word	0x000063d0


	//   ....[164]....
        /*0638*/ 	.word	0x00006510


	//   ....[165]....
        /*063c*/ 	.word	0x00006640


	//   ....[166]....
        /*0640*/ 	.word	0x00006760


	//   ....[167]....
        /*0644*/ 	.word	0x00006880


	//   ....[168]....
        /*0648*/ 	.word	0x000069a0


	//   ....[169]....
        /*064c*/ 	.word	0x00006ac0


	//   ....[170]....
        /*0650*/ 	.word	0x00006be0


	//   ....[171]....
        /*0654*/ 	.word	0x00006d00


	//   ....[172]....
        /*0658*/ 	.word	0x00006e10


	//   ....[173]....
        /*065c*/ 	.word	0x00006e80


	//   ....[174]....
        /*0660*/ 	.word	0x00006ef0


	//   ....[175]....
        /*0664*/ 	.word	0x00006f60


	//   ....[176]....
        /*0668*/ 	.word	0x00006fd0


	//   ....[177]....
        /*066c*/ 	.word	0x00007040


	//----- nvinfo : EIATTR_VRC_CTA_INIT_COUNT
	.align		4
.L_1327:
        /*0670*/ 	.byte	0x02, 0x4a
	.zero		1
	.zero		1


	//----- nvinfo : EIATTR_EXIT_INSTR_OFFSETS
	.align		4
        /*0674*/ 	.byte	0x04, 0x1c
        /*0676*/ 	.short	(.L_1329 - .L_1328)


	//   ....[0]....
.L_1328:
        /*0678*/ 	.word	0x00001b40


	//   ....[1]....
        /*067c*/ 	.word	0x00001e90


	//   ....[2]....
        /*0680*/ 	.word	0x00001eb0


	//   ....[3]....
        /*0684*/ 	.word	0x00005b80


	//   ....[4]....
        /*0688*/ 	.word	0x00006e20


	//----- nvinfo : EIATTR_MAX_THREADS
	.align		4
.L_1329:
        /*068c*/ 	.byte	0x04, 0x05
        /*068e*/ 	.short	(.L_1331 - .L_1330)
.L_1330:
        /*0690*/ 	.word	0x00000180
        /*0694*/ 	.word	0x00000001
        /*0698*/ 	.word	0x00000001


	//----- nvinfo : EIATTR_CRS_STACK_SIZE
	.align		4
.L_1331:
        /*069c*/ 	.byte	0x04, 0x1e
        /*069e*/ 	.short	(.L_1333 - .L_1332)
.L_1332:
        /*06a0*/ 	.word	0x00000000


	//----- nvinfo : EIATTR_CBANK_PARAM_SIZE
	.align		4
.L_1333:
        /*06a4*/ 	.byte	0x03, 0x19
        /*06a6*/ 	.short	0x004d


	//----- nvinfo : EIATTR_PARAM_CBANK
	.align		4
        /*06a8*/ 	.byte	0x04, 0x0a
        /*06aa*/ 	.short	(.L_1335 - .L_1334)
	.align		4
.L_1334:
        /*06ac*/ 	.word	index@(.nv.constant0._ZN3cub18CUB_300001_SM_10006detail10radix_sort29DeviceRadixSortOnesweepKernelINS1_5radix10policy_hubImNS0_8NullTypeEyE10Policy1000ELNS0_9SortOrderE1EmS6_yiiNS1_21identity_decomposer_tEEEvPT5_SC_PT3_PKSD_PT1_PKSH_PT2_PKSL_T4_iiT6_)
        /*06b0*/ 	.short	0x0380
        /*06b2*/ 	.short	0x004d


	//----- nvinfo : EIATTR_SW_WAR
	.align		4
.L_1335:
        /*06b4*/ 	.byte	0x04, 0x36
        /*06b6*/ 	.short	(.L_1337 - .L_1336)
.L_1336:
        /*06b8*/ 	.word	0x00000008
.L_1337:


//--------------------- .nv.info._ZN3cub18CUB_300001_SM_10006detail10radix_sort30DeviceRadixSortHistogramKernelINS1_5radix10policy_hubImNS0_8NullTypeEyE10Policy1000ELNS0_9SortOrderE1EmyNS1_21identity_decomposer_tEEEvPT2_PKT1_SB_iiT3_ --------------------------
	.section	.nv.info._ZN3cub18CUB_300001_SM_10006detail10radix_sort30DeviceRadixSortHistogramKernelINS1_5radix10policy_hubImNS0_8NullTypeEyE10Policy1000ELNS0_9SortOrderE1EmyNS1_21identity_decomposer_tEEEvPT2_PKT1_SB_iiT3_,"",@"SHT_CUDA_INFO"
	.sectionflags	@""
	.align	4


	//----- nvinfo : EIATTR_CUDA_API_VERSION
	.align		4
        /*0000*/ 	.byte	0x04, 0x37
        /*0002*/ 	.short	(.L_1339 - .L_1338)
.L_1338:
        /*0004*/ 	.word	0x00000082


	//----- nvinfo : EIATTR_KPARAM_INFO
	.align		4
.L_1339:
        /*0008*/ 	.byte	0x04, 0x17
        /*000a*/ 	.short	(.L_1341 - .L_1340)
.L_1340:
        /*000c*/ 	.word	0x00000000
        /*0010*/ 	.short	0x0005
        /*0012*/ 	.short	0x0020
        /*0014*/ 	.byte	0x00, 0xf0, 0x05, 0x00


	//----- nvinfo : EIATTR_KPARAM_INFO
	.align		4
.L_1341:
        /*0018*/ 	.byte	0x04, 0x17
        /*001a*/ 	.short	(.L_1343 - .L_1342)
.L_1342:
        /*001c*/ 	.word	0x00000000
        /*0020*/ 	.short	0x0004
        /*0022*/ 	.short	0x001c
        /*0024*/ 	.byte	0x00, 0xf0, 0x11, 0x00


	//----- nvinfo : EIATTR_KPARAM_INFO
	.align		4
.L_1343:
        /*0028*/ 	.byte	0x04, 0x17
        /*002a*/ 	.short	(.L_1345 - .L_1344)
.L_1344:
        /*002c*/ 	.word	0x00000000
        /*0030*/ 	.short	0x0003
        /*0032*/ 	.short	0x0018
        /*0034*/ 	.byte	0x00, 0xf0, 0x11, 0x00


	//----- nvinfo : EIATTR_KPARAM_INFO
	.align		4
.L_1345:
        /*0038*/ 	.byte	0x04, 0x17
        /*003a*/ 	.short	(.L_1347 - .L_1346)
.L_1346:
        /*003c*/ 	.word	0x00000000
        /*0040*/ 	.short	0x0002
        /*0042*/ 	.short	0x0010
        /*0044*/ 	.byte	0x00, 0xf0, 0x21, 0x00


	//----- nvinfo : EIATTR_KPARAM_INFO
	.align		4
.L_1347:
        /*0048*/ 	.byte	0x04, 0x17
        /*004a*/ 	.short	(.L_1349 - .L_1348)
.L_1348:
        /*004c*/ 	.word	0x00000000
        /*0050*/ 	.short	0x0001
        /*0052*/ 	.short	0x0008
        /*0054*/ 	.byte	0x00, 0xf5, 0x21, 0x00


	//----- nvinfo : EIATTR_KPARAM_INFO
	.align		4
.L_1349:
        /*0058*/ 	.byte	0x04, 0x17
        /*005a*/ 	.short	(.L_1351 - .L_1350)
.L_1350:
        /*005c*/ 	.word	0x00000000
        /*0060*/ 	.short	0x0000
        /*0062*/ 	.short	0x0000
        /*0064*/ 	.byte	0x00, 0xf5, 0x21, 0x00


	//----- nvinfo : EIATTR_SPARSE_MMA_MASK
	.align		4
.L_1351:
        /*0068*/ 	.byte	0x03, 0x50
        /*006a*/ 	.short	0x0000


	//----- nvinfo : EIATTR_MAXREG_COUNT
	.align		4
        /*006c*/ 	.byte	0x03, 0x1b
        /*006e*/ 	.short	0x00ff


	//----- nvinfo : EIATTR_NUM_BARRIERS
	.align		4
        /*0070*/ 	.byte	0x02, 0x4c
        /*0072*/ 	.byte	0x01
	.zero		1


	//----- nvinfo : EIATTR_MERCURY_ISA_VERSION
	.align		4
        /*0074*/ 	.byte	0x03, 0x5f
        /*0076*/ 	.short	0x0101


	//----- nvinfo : EIATTR_VRC_CTA_INIT_COUNT
	.align		4
        /*0078*/ 	.byte	0x02, 0x4a
	.zero		1
	.zero		1


	//----- nvinfo : EIATTR_EXIT_INSTR_OFFSETS
	.align		4
        /*007c*/ 	.byte	0x04, 0x1c
        /*007e*/ 	.short	(.L_1353 - .L_1352)


	//   ....[0]....
.L_1352:
        /*0080*/ 	.word	0x00000040


	//   ....[1]....
        /*0084*/ 	.word	0x000030b0


	//----- nvinfo : EIATTR_MAX_THREADS
	.align		4
.L_1353:
        /*0088*/ 	.byte	0x04, 0x05
        /*008a*/ 	.short	(.L_1355 - .L_1354)
.L_1354:
        /*008c*/ 	.word	0x00000080
        /*0090*/ 	.word	0x00000001
        /*0094*/ 	.word	0x00000001


	//----- nvinfo : EIATTR_CRS_STACK_SIZE
	.align		4
.L_1355:
        /*0098*/ 	.byte	0x04, 0x1e
        /*009a*/ 	.short	(.L_1357 - .L_1356)
.L_1356:
        /*009c*/ 	.word	0x00000000


	//----- nvinfo : EIATTR_CBANK_PARAM_SIZE
	.align		4
.L_1357:
        /*00a0*/ 	.byte	0x03, 0x19
        /*00a2*/ 	.short	0x0021


	//----- nvinfo : EIATTR_PARAM_CBANK
	.align		4
        /*00a4*/ 	.byte	0x04, 0x0a
        /*00a6*/ 	.short	(.L_1359 - .L_1358)
	.align		4
.L_1358:
        /*00a8*/ 	.word	index@(.nv.constant0._ZN3cub18CUB_300001_SM_10006detail10radix_sort30DeviceRadixSortHistogramKernelINS1_5radix10policy_hubImNS0_8NullTypeEyE10Policy1000ELNS0_9SortOrderE1EmyNS1_21identity_decomposer_tEEEvPT2_PKT1_SB_iiT3_)
        /*00ac*/ 	.short	0x0380
        /*00ae*/ 	.short	0x0021


	//----- nvinfo : EIATTR_SW_WAR
	.align		4
.L_1359:
        /*00b0*/ 	.byte	0x04, 0x36
        /*00b2*/ 	.short	(.L_1361 - .L_1360)
.L_1360:
        /*00b4*/ 	.word	0x00000008
.L_1361:


//--------------------- .nv.info._ZN3cub18CUB_300001_SM_10006detail10radix_sort31DeviceRadixSortSingleTileKernelINS1_5radix10policy_hubImNS0_8NullTypeEyE10Policy1000ELNS0_9SortOrderE1EmS6_yNS1_21identity_decomposer_tEEEvPKT1_PSB_PKT2_PSF_T3_iiT4_ --------------------------
	.section	.nv.info._ZN3cub18CUB_300001_SM_10006detail10radix_sort31DeviceRadixSortSingleTileKernelINS1_5radix10policy_hubImNS0_8NullTypeEyE10Policy1000ELNS0_9SortOrderE1EmS6_yNS1_21identity_decomposer_tEEEvPKT1_PSB_PKT2_PSF_T3_iiT4_,"",@"SHT_CUDA_INFO"
	.sectionflags	@""
	.align	4


	//----- nvinfo : EIATTR_CUDA_API_VERSION
	.align		4
        /*0000*/ 	.byte	0x04, 0x37
        /*0002*/ 	.short	(.L_1363 - .L_1362)
.L_1362:
        /*0004*/ 	.word	0x00000082


	//----- nvinfo : EIATTR_KPARAM_INFO
	.align		4
.L_1363:
        /*0008*/ 	.byte	0x04, 0x17
        /*000a*/ 	.short	(.L_1365 - .L_1364)
.L_1364:
        /*000c*/ 	.word	0x00000000
        /*0010*/ 	.short	0x0007
        /*0012*/ 	.short	0x0030
        /*0014*/ 	.byte	0x00, 0xf0, 0x05, 0x00


	//----- nvinfo : EIATTR_KPARAM_INFO
	.align		4
.L_1365:
        /*0018*/ 	.byte	0x04, 0x17
        /*001a*/ 	.short	(.L_1367 - .L_1366)
.L_1366:
        /*001c*/ 	.word	0x00000000
        /*0020*/ 	.short	0x0006
        /*0022*/ 	.short	0x002c
        /*0024*/ 	.byte	0x00, 0xf0, 0x11, 0x00


	//----- nvinfo : EIATTR_KPARAM_INFO
	.align		4
.L_1367:
        /*0028*/ 	.byte	0x04, 0x17
        /*002a*/ 	.short	(.L_1369 - .L_1368)
.L_1368:
        /*002c*/ 	.word	0x00000000
        /*0030*/ 	.short	0x0005
        /*0032*/ 	.short	0x0028
        /*0034*/ 	.byte	0x00, 0xf0, 0x11, 0x00


	//----- nvinfo : EIATTR_KPARAM_INFO
	.align		4
.L_1369:
        /*0038*/ 	.byte	0x04, 0x17
        /*003a*/ 	.short	(.L_1371 - .L_1370)
.L_1370:
        /*003c*/ 	.word	0x00000000
        /*0040*/ 	.short	0x0004
        /*0042*/ 	.short	0x0020
        /*0044*/ 	.byte	0x00, 0xf0, 0x21, 0x00


	//----- nvinfo : EIATTR_KPARAM_INFO
	.align		4
.L_1371:
        /*0048*/ 	.byte	0x04, 0x17
        /*004a*/ 	.short	(.L_1373 - .L_1372)
.L_1372:
        /*004c*/ 	.word	0x00000000
        /*0050*/ 	.short	0x0003
        /*0052*/ 	.short	0x0018
        /*0054*/ 	.byte	0x00, 0xf5, 0x21, 0x00


	//----- nvinfo : EIATTR_KPARAM_INFO
	.align		4
.L_1373:
        /*0058*/ 	.byte	0x04, 0x17
        /*005a*/ 	.short	(.L_1375 - .L_1374)
.L_1374:
        /*005c*/ 	.word	0x00000000
        /*0060*/ 	.short	0x0002
        /*0062*/ 	.short	0x0010
        /*0064*/ 	.byte	0x00, 0xf5, 0x21, 0x00


	//----- nvinfo : EIATTR_KPARAM_INFO
	.align		4
.L_1375:
        /*0068*/ 	.byte	0x04, 0x17
        /*006a*/ 	.short	(.L_1377 - .L_1376)
.L_1376:
        /*006c*/ 	.word	0x00000000
        /*0070*/ 	.short	0x0001
        /*0072*/ 	.short	0x0008
        /*0074*/ 	.byte	0x00, 0xf5, 0x21, 0x00


	//----- nvinfo : EIATTR_KPARAM_INFO
	.align		4
.L_1377:
        /*0078*/ 	.byte	0x04, 0x17
        /*007a*/ 	.short	(.L_1379 - .L_1378)
.L_1378:
        /*007c*/ 	.word	0x00000000
        /*0080*/ 	.short	0x0000
        /*0082*/ 	.short	0x0000
        /*0084*/ 	.byte	0x00, 0xf5, 0x21, 0x00


	//----- nvinfo : EIATTR_SPARSE_MMA_MASK
	.align		4
.L_1379:
        /*0088*/ 	.byte	0x03, 0x50
        /*008a*/ 	.short	0x0000


	//----- nvinfo : EIATTR_MAXREG_COUNT
	.align		4
        /*008c*/ 	.byte	0x03, 0x1b
        /*008e*/ 	.short	0x00ff


	//----- nvinfo : EIATTR_NUM_BARRIERS
	.align		4
        /*0090*/ 	.byte	0x02, 0x4c
        /*0092*/ 	.byte	0x01
	.zero		1


	//----- nvinfo : EIATTR_MERCURY_ISA_VERSION
	.align		4
        /*0094*/ 	.byte	0x03, 0x5f
        /*0096*/ 	.short	0x0101


	//----- nvinfo : EIATTR_COOP_GROUP_MASK_REGIDS
	.align		4
        /*0098*/ 	.byte	0x04, 0x29
        /*009a*/ 	.short	(.L_1381 - .L_1380)


	//   ....[0]....
.L_1380:
        /*009c*/ 	.word	0xffffffff


	//   ....[1]....
        /*00a0*/ 	.word	0xffffffff


	//   ....[2]....
        /*00a4*/ 	.word	0xffffffff


	//   ....[3]....
        /*00a8*/ 	.word	0xffffffff


	//   ....[4]....
        /*00ac*/ 	.word	0xffffffff


	//----- nvinfo : EIATTR_COOP_GROUP_INSTR_OFFSETS
	.align		4
.L_1381:
        /*00b0*/ 	.byte	0x04, 0x28
        /*00b2*/ 	.short	(.L_1383 - .L_1382)


	//   ....[0]....
.L_1382:
        /*00b4*/ 	.word	0x00001020


	//   ....[1]....
        /*00b8*/ 	.word	0x00001040


	//   ....[2]....
        /*00bc*/ 	.word	0x00001060


	//   ....[3]....
        /*00c0*/ 	.word	0x00001080


	//   ....[4]....
        /*00c4*/ 	.word	0x000010a0


	//----- nvinfo : EIATTR_VRC_CTA_INIT_COUNT
	.align		4
.L_1383:
        /*00c8*/ 	.byte	0x02, 0x4a
	.zero		1
	.zero		1


	//----- nvinfo : EIATTR_EXIT_INSTR_OFFSETS
	.align		4
        /*00cc*/ 	.byte	0x04, 0x1c
        /*00ce*/ 	.short	(.L_1385 - .L_1384)


	//   ....[0]....
.L_1384:
        /*00d0*/ 	.word	0x00001e70


	//   ....[1]....
        /*00d4*/ 	.word	0x00001ea0


	//----- nvinfo : EIATTR_MAX_THREADS
	.align		4
.L_1385:
        /*00d8*/ 	.byte	0x04, 0x05
        /*00da*/ 	.short	(.L_1387 - .L_1386)
.L_1386:
        /*00dc*/ 	.word	0x00000100
        /*00e0*/ 	.word	0x00000001
        /*00e4*/ 	.word	0x00000001


	//----- nvinfo : EIATTR_CBANK_PARAM_SIZE
	.align		4
.L_1387:
        /*00e8*/ 	.byte	0x03, 0x19
        /*00ea*/ 	.short	0x0031


	//----- nvinfo : EIATTR_PARAM_CBANK
	.align		4
        /*00ec*/ 	.byte	0x04, 0x0a
        /*00ee*/ 	.short	(.L_1389 - .L_1388)
	.align		4
.L_1388:
        /*00f0*/ 	.word	index@(.nv.constant0._ZN3cub18CUB_300001_SM_10006detail10radix_sort31DeviceRadixSortSingleTileKernelINS1_5radix10policy_hubImNS0_8NullTypeEyE10Policy1000ELNS0_9SortOrderE1EmS6_yNS1_21identity_decomposer_tEEEvPKT1_PSB_PKT2_PSF_T3_iiT4_)
        /*00f4*/ 	.short	0x0380
        /*00f6*/ 	.short	0x0031


	//----- nvinfo : EIATTR_SW_WAR
	.align		4
.L_1389:
        /*00f8*/ 	.byte	0x04, 0x36
        /*00fa*/ 	.short	(.L_1391 - .L_1390)
.L_1390:
        /*00fc*/ 	.word	0x00000008
.L_1391:


//--------------------- .nv.info._ZN3cub18CUB_300001_SM_10006detail10radix_sort29DeviceRadixSortOnesweepKernelINS1_5radix10policy_hubImNS0_8NullTypeEyE10Policy1000ELNS0_9SortOrderE0EmS6_yiiNS1_21identity_decomposer_tEEEvPT5_SC_PT3_PKSD_PT1_PKSH_PT2_PKSL_T4_iiT6_ --------------------------
	.section	.nv.info._ZN3cub18CUB_300001_SM_10006detail10radix_sort29DeviceRadixSortOnesweepKernelINS1_5radix10policy_hubImNS0_8NullTypeEyE10Policy1000ELNS0_9SortOrderE0EmS6_yiiNS1_21identity_decomposer_tEEEvPT5_SC_PT3_PKSD_PT1_PKSH_PT2_PKSL_T4_iiT6_,"",@"SHT_CUDA_INFO"
	.sectionflags	@""
	.align	4


	//----- nvinfo : EIATTR_CUDA_API_VERSION
	.align		4
        /*0000*/ 	.byte	0x04, 0x37
        /*0002*/ 	.short	(.L_1393 - .L_1392)
.L_1392:
        /*0004*/ 	.word	0x00000082


	//----- nvinfo : EIATTR_KPARAM_INFO
	.align		4
.L_1393:
        /*0008*/ 	.byte	0x04, 0x17
        /*000a*/ 	.short	(.L_1395 - .L_1394)
.L_1394:
        /*000c*/ 	.word	0x00000000
        /*0010*/ 	.short	0x000b
        /*0012*/ 	.short	0x004c
        /*0014*/ 	.byte	0x00, 0xf0, 0x05, 0x00


	//----- nvinfo : EIATTR_KPARAM_INFO
	.align		4
.L_1395:
        /*0018*/ 	.byte	0x04, 0x17
        /*001a*/ 	.short	(.L_1397 - .L_1396)
.L_1396:
        /*001c*/ 	.word	0x00000000
        /*0020*/ 	.short	0x000a
        /*0022*/ 	.short	0x0048
        /*0024*/ 	.byte	0x00, 0xf0, 0x11, 0x00


	//----- nvinfo : EIATTR_KPARAM_INFO
	.align		4
.L_1397:
        /*0028*/ 	.byte	0x04, 0x17
        /*002a*/ 	.short	(.L_1399 - .L_1398)
.L_1398:
        /*002c*/ 	.word	0x00000000
        /*0030*/ 	.short	0x0009
        /*0032*/ 	.short	0x0044
        /*0034*/ 	.byte	0x00, 0xf0, 0x11, 0x00


	//----- nvinfo : EIATTR_KPARAM_INFO
	.align		4
.L_1399:
        /*0038*/ 	.byte	0x04, 0x17
        /*003a*/ 	.short	(.L_1401 - .L_1400)
.L_1400:
        /*003c*/ 	.word	0x00000000
        /*0040*/ 	.short	0x0008
        /*0042*/ 	.short	0x0040
        /*0044*/ 	.byte	0x00, 0xf0, 0x11, 0x00


	//----- nvinfo : EIATTR_KPARAM_INFO
	.align		4
.L_1401:
        /*0048*/ 	.byte	0x04, 0x17
        /*004a*/ 	.short	(.L_1403 - .L_1402)
.L_1402:
        /*004c*/ 	.word	0x00000000
        /*0050*/ 	.short	0x0007
        /*0052*/ 	.short	0x0038
        /*0054*/ 	.byte	0x00, 0xf5, 0x21, 0x00


	//----- nvinfo : EIATTR_KPARAM_INFO
	.align		4
.L_1403:
        /*0058*/ 	.byte	0x04, 0x17
        /*005a*/ 	.short	(.L_1405 - .L_1404)
.L_1404:
        /*005c*/ 	.word	0x00000000
        /*0060*/ 	.short	0x0006
        /*0062*/ 	.short	0x0030
        /*0064*/ 	.byte	0x00, 0xf5, 0x21, 0x00


	//----- nvinfo : EIATTR_KPARAM_INFO
	.align		4
.L_1405:
        /*0068*/ 	.byte	0x04, 0x17
        /*006a*/ 	.short	(.L_1407 - .L_1406)
.L_1406:
        /*006c*/ 	.word	0x00000000
        /*0070*/ 	.short	0x0005
        /*0072*/ 	.short	0x0028
        /*0074*/ 	.byte	0x00, 0xf5, 0x21, 0x00


	//----- nvinfo : EIATTR_KPARAM_INFO
	.align		4
.L_1407:
        /*0078*/ 	.byte	0x04, 0x17
        /*007a*/ 	.short	(.L_1409 - .L_1408)
.L_1408:
        /*007c*/ 	.word	0x00000000
        /*0080*/ 	.short	0x0004
        /*0082*/ 	.short	0x0020
        /*0084*/ 	.byte	0x00, 0xf5, 0x21, 0x00


	//----- nvinfo : EIATTR_KPARAM_INFO
	.align		4
.L_1409:
        /*0088*/ 	.byte	0x04, 0x17
        /*008a*/ 	.short	(.L_1411 - .L_1410)
.L_1410:
        /*008c*/ 	.word	0x00000000
        /*0090*/ 	.short	0x0003
        /*0092*/ 	.short	0x0018
        /*0094*/ 	.byte	0x00, 0xf5, 0x21, 0x00


	//----- nvinfo : EIATTR_KPARAM_INFO
	.align		4
.L_1411:
        /*0098*/ 	.byte	0x04, 0x17
        /*009a*/ 	.short	(.L_1413 - .L_1412)
.L_1412:
        /*009c*/ 	.word	0x00000000
        /*00a0*/ 	.short	0x0002
        /*00a2*/ 	.short	0x0010
        /*00a4*/ 	.byte	0x00, 0xf5, 0x21, 0x00


	//----- nvinfo : EIATTR_KPARAM_INFO
	.align		4
.L_1413:
        /*00a8*/ 	.byte	0x04, 0x17
        /*00aa*/ 	.short	(.L_1415 - .L_1414)
.L_1414:
        /*00ac*/ 	.word	0x00000000
        /*00b0*/ 	.short	0x0001
        /*00b2*/ 	.short	0x0008
        /*00b4*/ 	.byte	0x00, 0xf5, 0x21, 0x00


	//----- nvinfo : EIATTR_KPARAM_INFO
	.align		4
.L_1415:
        /*00b8*/ 	.byte	0x04, 0x17
        /*00ba*/ 	.short	(.L_1417 - .L_1416)
.L_1416:
        /*00bc*/ 	.word	0x00000000
        /*00c0*/ 	.short	0x0000
        /*00c2*/ 	.short	0x0000
        /*00c4*/ 	.byte	0x00, 0xf5, 0x21, 0x00


	//----- nvinfo : EIATTR_SPARSE_MMA_MASK
	.align		4
.L_1417:
        /*00c8*/ 	.byte	0x03, 0x50
        /*00ca*/ 	.short	0x0000


	//----- nvinfo : EIATTR_MAXREG_COUNT
	.align		4
        /*00cc*/ 	.byte	0x03, 0x1b
        /*00ce*/ 	.short	0x00a8


	//----- nvinfo : EIATTR_NUM_BARRIERS
	.align		4
        /*00d0*/ 	.byte	0x02, 0x4c
        /*00d2*/ 	.byte	0x01
	.zero		1


	//----- nvinfo : EIATTR_MERCURY_ISA_VERSION
	.align		4
        /*00d4*/ 	.byte	0x03, 0x5f
        /*00d6*/ 	.short	0x0101


	//----- nvinfo : EIATTR_COOP_GROUP_MASK_REGIDS
	.align		4
        /*00d8*/ 	.byte	0x04, 0x29
        /*00da*/ 	.short	(.L_1419 - .L_1418)


	//   ....[0]....
.L_1418:
        /*00dc*/ 	.word	0xffffffff


	//   ....[1]....
        /*00e0*/ 	.word	0x05000000


	//   ....[2]....
        /*00e4*/ 	.word	0xffffffff


	//   ....[3]....
        /*00e8*/ 	.word	0xffffffff


	//   ....[4]....
        /*00ec*/ 	.word	0xffffffff


	//   ....[5]....
        /*00f0*/ 	.word	0xffffffff


	//   ....[6]....
        /*00f4*/ 	.word	0xffffffff


	//   ....[7]....
        /*00f8*/ 	.word	0xffffffff


	//   ....[8]....
        /*00fc*/ 	.word	0xffffffff


	//   ....[9]....
        /*0100*/ 	.word	0xffffffff


	//   ....[10]....
        /*0104*/ 	.word	0xffffffff


	//   ....[11]....
        /*0108*/ 	.word	0xffffffff


	//   ....[12]....
        /*010c*/ 	.word	0xffffffff


	//   ....[13]....
        /*0110*/ 	.word	0xffffffff


	//   ....[14]....
        /*0114*/ 	.word	0xffffffff


	//   ....[15]....
        /*0118*/ 	.word	0xffffffff


	//   ....[16]....
        /*011c*/ 	.word	0xffffffff


	//   ....[17]....
        /*0120*/ 	.word	0xffffffff


	//   ....[18]....
        /*0124*/ 	.word	0xffffffff


	//   ....[19]....
        /*0128*/ 	.word	0xffffffff


	//   ....[20]....
        /*012c*/ 	.word	0xffffffff


	//   ....[21]....
        /*0130*/ 	.word	0xffffffff


	//   ....[22]....
        /*0134*/ 	.word	0xffffffff


	//   ....[23]....
        /*0138*/ 	.word	0xffffffff


	//   ....[24]....
        /*013c*/ 	.word	0xffffffff


	//   ....[25]....
        /*0140*/ 	.word	0xffffffff


	//   ....[26]....
        /*0144*/ 	.word	0xffffffff


	//   ....[27]....
        /*0148*/ 	.word	0xffffffff


	//   ....[28]....
        /*014c*/ 	.word	0xffffffff


	//   ....[29]....
        /*0150*/ 	.word	0xffffffff


	//   ....[30]....
        /*0154*/ 	.word	0xffffffff


	//   ....[31]....
        /*0158*/ 	.word	0xffffffff


	//   ....[32]....
        /*015c*/ 	.word	0xffffffff


	//   ....[33]....
        /*0160*/ 	.word	0xffffffff


	//   ....[34]....
        /*0164*/ 	.word	0xffffffff


	//   ....[35]....
        /*0168*/ 	.word	0xffffffff


	//   ....[36]....
        /*016c*/ 	.word	0xffffffff


	//   ....[37]....
        /*0170*/ 	.word	0xffffffff


	//   ....[38]....
        /*0174*/ 	.word	0xffffffff


	//   ....[39]....
        /*0178*/ 	.word	0xffffffff


	//   ....[40]....
        /*017c*/ 	.word	0xffffffff


	//   ....[41]....
        /*0180*/ 	.word	0xffffffff


	//   ....[42]....
        /*0184*/ 	.word	0xffffffff


	//   ....[43]....
        /*0188*/ 	.word	0xffffffff


	//   ....[44]....
        /*018c*/ 	.word	0xffffffff


	//   ....[45]....
        /*0190*/ 	.word	0xffffffff


	//   ....[46]....
        /*0194*/ 	.word	0xffffffff


	//   ....[47]....
        /*0198*/ 	.word	0xffffffff


	//   ....[48]....
        /*019c*/ 	.word	0xffffffff


	//   ....[49]....
        /*01a0*/ 	.word	0xffffffff


	//   ....[50]....
        /*01a4*/ 	.word	0xffffffff


	//   ....[51]....
        /*01a8*/ 	.word	0xffffffff


	//   ....[52]....
        /*01ac*/ 	.word	0xffffffff


	//   ....[53]....
        /*01b0*/ 	.word	0xffffffff


	//   ....[54]....
        /*01b4*/ 	.word	0xffffffff


	//   ....[55]....
        /*01b8*/ 	.word	0xffffffff


	//   ....[56]....
        /*01bc*/ 	.word	0xffffffff


	//   ....[57]....
        /*01c0*/ 	.word	0xffffffff


	//   ....[58]....
        /*01c4*/ 	.word	0xffffffff


	//   ....[59]....
        /*01c8*/ 	.word	0xffffffff


	//   ....[60]....
        /*01cc*/ 	.word	0xffffffff


	//   ....[61]....
        /*01d0*/ 	.word	0xffffffff


	//   ....[62]....
        /*01d4*/ 	.word	0xffffffff


	//   ....[63]....
        /*01d8*/ 	.word	0xffffffff


	//   ....[64]....
        /*01dc*/ 	.word	0xffffffff


	//   ....[65]....
        /*01e0*/ 	.word	0xffffffff


	//   ....[66]....
        /*01e4*/ 	.word	0xffffffff


	//   ....[67]....
        /*01e8*/ 	.word	0xffffffff


	//   ....[68]....
        /*01ec*/ 	.word	0xffffffff


	//   ....[69]....
        /*01f0*/ 	.word	0xffffffff


	//   ....[70]....
        /*01f4*/ 	.word	0xffffffff


	//   ....[71]....
        /*01f8*/ 	.word	0xffffffff


	//   ....[72]....
        /*01fc*/ 	.word	0xffffffff


	//   ....[73]....
        /*0200*/ 	.word	0xffffffff


	//   ....[74]....
        /*0204*/ 	.word	0xffffffff


	//   ....[75]....
        /*0208*/ 	.word	0xffffffff


	//   ....[76]....
        /*020c*/ 	.word	0xffffffff


	//   ....[77]....
        /*0210*/ 	.word	0xffffffff


	//   ....[78]....
        /*0214*/ 	.word	0xffffffff


	//   ....[79]....
        /*0218*/ 	.word	0xffffffff


	//   ....[80]....
        /*021c*/ 	.word	0xffffffff


	//   ....[81]....
        /*0220*/ 	.word	0xffffffff


	//   ....[82]....
        /*0224*/ 	.word	0xffffffff


	//   ....[83]....
        /*0228*/ 	.word	0xffffffff


	//   ....[84]....
        /*022c*/ 	.word	0xffffffff


	//   ....[85]....
        /*0230*/ 	.word	0xffffffff


	//   ....[86]....
        /*0234*/ 	.word	0xffffffff


	//   ....[87]....
        /*0238*/ 	.word	0xffffffff


	//   ....[88]....
        /*023c*/ 	.word	0xffffffff


	//   ....[89]....
        /*0240*/ 	.word	0xffffffff


	//   ....[90]....
        /*0244*/ 	.word	0xffffffff


	//   ....[91]....
        /*0248*/ 	.word	0xffffffff


	//   ....[92]....
        /*024c*/ 	.word	0xffffffff


	//   ....[93]....
        /*0250*/ 	.word	0xffffffff


	//   ....[94]....
        /*0254*/ 	.word	0xffffffff


	//   ....[95]....
        /*0258*/ 	.word	0xffffffff


	//   ....[96]....
        /*025c*/ 	.word	0xffffffff


	//   ....[97]....
        /*0260*/ 	.word	0xffffffff


	//   ....[98]....
        /*0264*/ 	.word	0xffffffff


	//   ....[99]....
        /*0268*/ 	.word	0xffffffff


	//   ....[100]....
        /*026c*/ 	.word	0xffffffff


	//   ....[101]....
        /*0270*/ 	.word	0xffffffff


	//   ....[102]....
        /*0274*/ 	.word	0xffffffff


	//   ....[103]....
        /*0278*/ 	.word	0xffffffff


	//   ....[104]....
        /*027c*/ 	.word	0xffffffff


	//   ....[105]....
        /*0280*/ 	.word	0xffffffff


	//   ....[106]....
        /*0284*/ 	.word	0xffffffff


	//   ....[107]....
        /*0288*/ 	.word	0xffffffff


	//   ....[108]....
        /*028c*/ 	.word	0xffffffff


	//   ....[109]....
        /*0290*/ 	.word	0xffffffff


	//   ....[110]....
        /*0294*/ 	.word	0xffffffff


	//   ....[111]....
        /*0298*/ 	.word	0xffffffff


	//   ....[112]....
        /*029c*/ 	.word	0xffffffff


	//   ....[113]....
        /*02a0*/ 	.word	0xffffffff


	//   ....[114]....
        /*02a4*/ 	.word	0xffffffff


	//   ....[115]....
        /*02a8*/ 	.word	0xffffffff


	//   ....[116]....
        /*02ac*/ 	.word	0xffffffff


	//   ....[117]....
        /*02b0*/ 	.word	0xffffffff


	//   ....[118]....
        /*02b4*/ 	.word	0xffffffff


	//   ....[119]....
        /*02b8*/ 	.word	0xffffffff


	//   ....[120]....
        /*02bc*/ 	.word	0xffffffff


	//   ....[121]....
        /*02c0*/ 	.word	0xffffffff


	//   ....[122]....
        /*02c4*/ 	.word	0xffffffff


	//   ....[123]....
        /*02c8*/ 	.word	0xffffffff


	//   ....[124]....
        /*02cc*/ 	.word	0xffffffff


	//   ....[125]....
        /*02d0*/ 	.word	0xffffffff


	//   ....[126]....
        /*02d4*/ 	.word	0xffffffff


	//   ....[127]....
        /*02d8*/ 	.word	0xffffffff


	//   ....[128]....
        /*02dc*/ 	.word	0xffffffff


	//   ....[129]....
        /*02e0*/ 	.word	0xffffffff


	//   ....[130]....
        /*02e4*/ 	.word	0xffffffff


	//   ....[131]....
        /*02e8*/ 	.word	0xffffffff


	//   ....[132]....
        /*02ec*/ 	.word	0xffffffff


	//   ....[133]....
        /*02f0*/ 	.word	0xffffffff


	//   ....[134]....
        /*02f4*/ 	.word	0xffffffff


	//   ....[135]....
        /*02f8*/ 	.word	0xffffffff


	//   ....[136]....
        /*02fc*/ 	.word	0xffffffff


	//   ....[137]....
        /*0300*/ 	.word	0xffffffff


	//   ....[138]....
        /*0304*/ 	.word	0xffffffff


	//   ....[139]....
        /*0308*/ 	.word	0xffffffff


	//   ....[140]....
        /*030c*/ 	.word	0xffffffff


	//   ....[141]....
        /*0310*/ 	.word	0xffffffff


	//   ....[142]....
        /*0314*/ 	.word	0x05000008


	//   ....[143]....
        /*0318*/ 	.word	0xffffffff


	//   ....[144]....
        /*031c*/ 	.word	0xffffffff


	//   ....[145]....
        /*0320*/ 	.word	0xffffffff


	//   ....[146]....
        /*0324*/ 	.word	0xffffffff


	//   ....[147]....
        /*0328*/ 	.word	0xffffffff


	//   ....[148]....
        /*032c*/ 	.word	0xffffffff


	//   ....[149]....
        /*0330*/ 	.word	0xffffffff


	//   ....[150]....
        /*0334*/ 	.word	0xffffffff


	//   ....[151]....
        /*0338*/ 	.word	0xffffffff


	//   ....[152]....
        /*033c*/ 	.word	0xffffffff


	//   ....[153]....
        /*0340*/ 	.word	0xffffffff


	//   ....[154]....
        /*0344*/ 	.word	0xffffffff


	//   ....[155]....
        /*0348*/ 	.word	0xffffffff


	//   ....[156]....
        /*034c*/ 	.word	0xffffffff


	//   ....[157]....
        /*0350*/ 	.word	0xffffffff


	//   ....[158]....
        /*0354*/ 	.word	0xffffffff


	//   ....[159]....
        /*0358*/ 	.word	0xffffffff


	//   ....[160]....
        /*035c*/ 	.word	0xffffffff


	//   ....[161]....
        /*0360*/ 	.word	0xffffffff


	//   ....[162]....
        /*0364*/ 	.word	0xffffffff


	//   ....[163]....
        /*0368*/ 	.word	0xffffffff


	//   ....[164]....
        /*036c*/ 	.word	0xffffffff


	//   ....[165]....
        /*0370*/ 	.word	0xffffffff


	//   ....[166]....
        /*0374*/ 	.word	0xffffffff


	//   ....[167]....
        /*0378*/ 	.word	0xffffffff


	//   ....[168]....
        /*037c*/ 	.word	0xffffffff


	//   ....[169]....
        /*0380*/ 	.word	0xffffffff


	//   ....[170]....
        /*0384*/ 	.word	0xffffffff


	//   ....[171]....
        /*0388*/ 	.word	0xffffffff


	//   ....[172]....
        /*038c*/ 	.word	0xffffffff


	//   ....[173]....
        /*0390*/ 	.word	0x05000053


	//   ....[174]....
        /*0394*/ 	.word	0x05000053


	//   ....[175]....
        /*0398*/ 	.word	0x05000053


	//   ....[176]....
        /*039c*/ 	.word	0x05000053


	//   ....[177]....
        /*03a0*/ 	.word	0x05000053


	//----- nvinfo : EIATTR_COOP_GROUP_INSTR_OFFSETS
	.align		4
.L_1419:
        /*03a4*/ 	.byte	0x04, 0x28
        /*03a6*/ 	.short	(.L_1421 - .L_1420)


	//   ....[0]....
.L_1420:
        /*03a8*/ 	.word	0x00000ed0


	//   ....[1]....
        /*03ac*/ 	.word	0x000016e0


	//   ....[2]....
        /*03b0*/ 	.word	0x00002030


	//   ....[3]....
        /*03b4*/ 	.word	0x00002050


	//   ....[4]....
        /*03b8*/ 	.word	0x00002070


	//   ....[5]....
        /*03bc*/ 	.word	0x00002090


	//   ....[6]....
        /*03c0*/ 	.word	0x000020b0


	//   ....[7]....
        /*03c4*/ 	.word	0x00002540


	//   ....[8]....
        /*03c8*/ 	.word	0x00002550


	//   ....[9]....
        /*03cc*/ 	.word	0x00002570


	//   ....[10]....
        /*03d0*/ 	.word	0x00002590


	//   ....[11]....
        /*03d4*/ 	.word	0x000025e0


	//   ....[12]....
        /*03d8*/ 	.word	0x00002620


	//   ....[13]....
        /*03dc*/ 	.word	0x00002660


	//   ....[14]....
        /*03e0*/ 	.word	0x00002680


	//   ....[15]....
        /*03e4*/ 	.word	0x00002780


	//   ....[16]....
        /*03e8*/ 	.word	0x00002790


	//   ....[17]....
        /*03ec*/ 	.word	0x000027c0


	//   ....[18]....
        /*03f0*/ 	.word	0x000027f0


	//   ....[19]....
        /*03f4*/ 	.word	0x00002820


	//   ....[20]....
        /*03f8*/ 	.word	0x00002860


	//   ....[21]....
        /*03fc*/ 	.word	0x00002880


	//   ....[22]....
        /*0400*/ 	.word	0x000028a0


	//   ....[23]....
        /*0404*/ 	.word	0x00002900


	//   ....[24]....
        /*0408*/ 	.word	0x000029b0


	//   ....[25]....
        /*040c*/ 	.word	0x000029c0


	//   ....[26]....
        /*0410*/ 	.word	0x000029e0


	//   ....[27]....
        /*0414*/ 	.word	0x00002a20


	//   ....[28]....
        /*0418*/ 	.word	0x00002a50


	//   ....[29]....
        /*041c*/ 	.word	0x00002a90


	//   ....[30]....
        /*0420*/ 	.word	0x00002ab0


	//   ....[31]....
        /*0424*/ 	.word	0x00002ad0


	//   ....[32]....
        /*0428*/ 	.word	0x00002b30


	//   ....[33]....
        /*042c*/ 	.word	0x00002be0


	//   ....[34]....
        /*0430*/ 	.word	0x00002bf0


	//   ....[35]....
        /*0434*/ 	.word	0x00002c10


	//   ....[36]....
        /*0438*/ 	.word	0x00002c50


	//   ....[37]....
        /*043c*/ 	.word	0x00002c80


	//   ....[38]....
        /*0440*/ 	.word	0x00002cc0


	//   ....[39]....
        /*0444*/ 	.word	0x00002ce0


	//   ....[40]....
        /*0448*/ 	.word	0x00002d00


	//   ....[41]....
        /*044c*/ 	.word	0x00002d70


	//   ....[42]....
        /*0450*/ 	.word	0x00002e20


	//   ....[43]....
        /*0454*/ 	.word	0x00002e30


	//   ....[44]....
        /*0458*/ 	.word	0x00002e50


	//   ....[45]....
        /*045c*/ 	.word	0x00002e90


	//   ....[46]....
        /*0460*/ 	.word	0x00002ec0


	//   ....[47]....
        /*0464*/ 	.word	0x00002f00


	//   ....[48]....
        /*0468*/ 	.word	0x00002f20


	//   ....[49]....
        /*046c*/ 	.word	0x00002f40


	//   ....[50]....
        /*0470*/ 	.word	0x00002fb0


	//   ....[51]....
        /*0474*/ 	.word	0x00003070


	//   ....[52]....
        /*0478*/ 	.word	0x00003080


	//   ....[53]....
        /*047c*/ 	.word	0x000030a0


	//   ....[54]....
        /*0480*/ 	.word	0x000030e0


	//   ....[55]....
        /*0484*/ 	.word	0x00003110


	//   ....[56]....
        /*0488*/ 	.word	0x00003150


	//   ....[57]....
        /*048c*/ 	.word	0x00003170


	//   ....[58]....
        /*0490*/ 	.word	0x00003190


	//   ....[59]....
        /*0494*/ 	.word	0x000031f0


	//   ....[60]....
        /*0498*/ 	.word	0x000032a0


	//   ....[61]....
        /*049c*/ 	.word	0x000032b0


	//   ....[62]....
        /*04a0*/ 	.word	0x000032e0


	//   ....[63]....
        /*04a4*/ 	.word	0x00003310


	//   ....[64]....
        /*04a8*/ 	.word	0x00003340


	//   ....[65]....
        /*04ac*/ 	.word	0x00003380


	//   ....[66]....
        /*04b0*/ 	.word	0x000033a0


	//   ....[67]....
        /*04b4*/ 	.word	0x000033c0


	//   ....[68]....
        /*04b8*/ 	.word	0x00003400


	//   ....[69]....
        /*04bc*/ 	.word	0x000034c0


	//   ....[70]....
        /*04c0*/ 	.word	0x000034e0


	//   ....[71]....
        /*04c4*/ 	.word	0x000034f0


	//   ....[72]....
        /*04c8*/ 	.word	0x00003520


	//   ....[73]....
        /*04cc*/ 	.word	0x00003550


	//   ....[74]....
        /*04d0*/ 	.word	0x00003580


	//   ....[75]....
        /*04d4*/ 	.word	0x000035c0


	//   ....[76]....
        /*04d8*/ 	.word	0x000035e0


	//   ....[77]....
        /*04dc*/ 	.word	0x00003600


	//   ....[78]....
        /*04e0*/ 	.word	0x00003710


	//   ....[79]....
        /*04e4*/ 	.word	0x00003720


	//   ....[80]....
        /*04e8*/ 	.word	0x00003750


	//   ....[81]....
        /*04ec*/ 	.word	0x00003780


	//   ....[82]....
        /*04f0*/ 	.word	0x000037b0


	//   ....[83]....
        /*04f4*/ 	.word	0x000037f0


	//   ....[84]....
        /*04f8*/ 	.word	0x00003810


	//   ....[85]....
        /*04fc*/ 	.word	0x00003830


	//   ....[86]....
        /*0500*/ 	.word	0x00003890


	//   ....[87]....
        /*0504*/ 	.word	0x00003930


	//   ....[88]....
        /*0508*/ 	.word	0x00003940


	//   ....[89]....
        /*050c*/ 	.word	0x00003970


	//   ....[90]....
        /*0510*/ 	.word	0x000039a0


	//   ....[91]....
        /*0514*/ 	.word	0x000039d0


	//   ....[92]....
        /*0518*/ 	.word	0x00003a10


	//   ....[93]....
        /*051c*/ 	.word	0x00003a30


	//   ....[94]....
        /*0520*/ 	.word	0x00003a50


	//   ....[95]....
        /*0524*/ 	.word	0x00003ac0


	//   ....[96]....
        /*0528*/ 	.word	0x00003b50


	//   ....[97]....
        /*052c*/ 	.word	0x00003b70


	//   ....[98]....
        /*0530*/ 	.word	0x00003b80


	//   ....[99]....
        /*0534*/ 	.word	0x00003bb0


	//   ....[100]....
        /*0538*/ 	.word	0x00003be0


	//   ....[101]....
        /*053c*/ 	.word	0x00003c10


	//   ....[102]....
        /*0540*/ 	.word	0x00003c50


	//   ....[103]....
        /*0544*/ 	.word	0x00003c70


	//   ....[104]....
        /*0548*/ 	.word	0x00003c90


	//   ....[105]....
        /*054c*/ 	.word	0x00003d80


	//   ....[106]....
        /*0550*/ 	.word	0x00003db0


	//   ....[107]....
        /*0554*/ 	.word	0x00003dc0


	//   ....[108]....
        /*0558*/ 	.word	0x00003de0


	//   ....[109]....
        /*055c*/ 	.word	0x00003e20


	//   ....[110]....
        /*0560*/ 	.word	0x00003e50


	//   ....[111]....
        /*0564*/ 	.word	0x00003e90


	//   ....[112]....
        /*0568*/ 	.word	0x00003eb0


	//   ....[113]....
        /*056c*/ 	.word	0x00003ed0


	//   ....[114]....
        /*0570*/ 	.word	0x00003fb0


	//   ....[115]....
        /*0574*/ 	.word	0x00003fd0


	//   ....[116]....
        /*0578*/ 	.word	0x00003fe0


	//   ....[117]....
        /*057c*/ 	.word	0x00004000


	//   ....[118]....
        /*0580*/ 	.word	0x00004040


	//   ....[119]....
        /*0584*/ 	.word	0x00004080


	//   ....[120]....
        /*0588*/ 	.word	0x000040c0


	//   ....[121]....
        /*058c*/ 	.word	0x000040e0


	//   ....[122]....
        /*0590*/ 	.word	0x00004100


	//   ....[123]....
        /*0594*/ 	.word	0x000041e0


	//   ....[124]....
        /*0598*/ 	.word	0x00004200


	//   ....[125]....
        /*059c*/ 	.word	0x00004210


	//   ....[126]....
        /*05a0*/ 	.word	0x00004240


	//   ....[127]....
        /*05a4*/ 	.word	0x00004270


	//   ....[128]....
        /*05a8*/ 	.word	0x000042a0


	//   ....[129]....
        /*05ac*/ 	.word	0x000042e0


	//   ....[130]....
        /*05b0*/ 	.word	0x00004300


	//   ....[131]....
        /*05b4*/ 	.word	0x00004320


	//   ....[132]....
        /*05b8*/ 	.word	0x00004410


	//   ....[133]....
        /*05bc*/ 	.word	0x00004430


	//   ....[134]....
        /*05c0*/ 	.word	0x00004440


	//   ....[135]....
        /*05c4*/ 	.word	0x00004460


	//   ....[136]....
        /*05c8*/ 	.word	0x000044a0


	//   ....[137]....
        /*05cc*/ 	.word	0x000044d0


	//   ....[138]....
        /*05d0*/ 	.word	0x00004510


	//   ....[139]....
        /*05d4*/ 	.word	0x00004530


	//   ....[140]....
        /*05d8*/ 	.word	0x00004550


	//   ....[141]....
        /*05dc*/ 	.word	0x00004630


	//   ....[142]....
        /*05e0*/ 	.word	0x00004b50


	//   ....[143]....
        /*05e4*/ 	.word	0x00004e70


	//   ....[144]....
        /*05e8*/ 	.word	0x00004f20


	//   ....[145]....
        /*05ec*/ 	.word	0x00004fd0


	//   ....[146]....
        /*05f0*/ 	.word	0x00005080


	//   ....[147]....
        /*05f4*/ 	.word	0x00005130


	//   ....[148]....
        /*05f8*/ 	.word	0x000051e0


	//   ....[149]....
        /*05fc*/ 	.word	0x00005290


	//   ....[150]....
        /*0600*/ 	.word	0x00005340


	//   ....[151]....
        /*0604*/ 	.word	0x000053f0


	//   ....[152]....
        /*0608*/ 	.word	0x000054a0


	//   ....[153]....
        /*060c*/ 	.word	0x00005550


	//   ....[154]....
        /*0610*/ 	.word	0x00005600


	//   ....[155]....
        /*0614*/ 	.word	0x000056b0


	//   ....[156]....
        /*0618*/ 	.word	0x00005760


	//   ....[157]....
        /*061c*/ 	.word	0x00005810


	//   ....[158]....
        /*0620*/ 	.word	0x00005a10


	//   ....[159]....
        /*0624*/ 	.word	0x00005b30


	//   ....[160]....
        /*0628*/ 	.word	0x00005c50


	//   ....[161]....
        /*062c*/ 	.word	0x00005d70


	//   ....[162]....
        /*0630*/ 	.word	0x00005e90


	//   ....[163]....
        /*0634*/ 	.word	0x00005fb0


	//   ....[164]....
        /*0638*/ 	.word	0x000060d0


	//   ....[165]....
        /*063c*/ 	.word	0x000061e0


	//   ....[166]....
        /*0640*/ 	.word	0x000062e0


	//   ....[167]....
        /*0644*/ 	.word	0x000063e0


	//   ....[168]....
        /*0648*/ 	.word	0x000064e0


	//   ....[169]....
        /*064c*/ 	.word	0x000065e0


	//   ....[170]....
        /*0650*/ 	.word	0x000066e0


	//   ....[171]....
        /*0654*/ 	.word	0x000067e0


	//   ....[172]....
        /*0658*/ 	.word	0x000068d0


	//   ....[173]....
        /*065c*/ 	.word	0x00006940


	//   ....[174]....
        /*0660*/ 	.word	0x000069b0


	//   ....[175]....
        /*0664*/ 	.word	0x00006a20


	//   ....[176]....
        /*0668*/ 	.word	0x00006a90


	//   ....[177]....
        /*066c*/ 	.word	0x00006b00


	//----- nvinfo : EIATTR_VRC_CTA_INIT_COUNT
	.align		4
.L_1421:
        /*0670*/ 	.byte	0x02, 0x4a
	.zero		1
	.zero		1


	//----- nvinfo : EIATTR_EXIT_INSTR_OFFSETS
	.align		4
        /*0674*/ 	.byte	0x04, 0x1c
        /*0676*/ 	.short	(.L_1423 - .L_1422)


	//   ....[0]....
.L_1422:
        /*0678*/ 	.word	0x00001ae0


	//   ....[1]....
        /*067c*/ 	.word	0x00001e30


	//   ....[2]....
        /*0680*/ 	.word	0x00001e50


	//   ....[3]....
        /*0684*/ 	.word	0x00005820


	//   ....[4]....
        /*0688*/ 	.word	0x000068e0


	//----- nvinfo : EIATTR_MAX_THREADS
	.align		4
.L_1423:
        /*068c*/ 	.byte	0x04, 0x05
        /*068e*/ 	.short	(.L_1425 - .L_1424)
.L_1424:
        /*0690*/ 	.word	0x00000180
        /*0694*/ 	.word	0x00000001
        /*0698*/ 	.word	0x00000001


	//----- nvinfo : EIATTR_CRS_STACK_SIZE
	.align		4
.L_1425:
        /*069c*/ 	.byte	0x04, 0x1e
        /*069e*/ 	.short	(.L_1427 - .L_1426)
.L_1426:
        /*06a0*/ 	.word	0x00000000


	//----- nvinfo : EIATTR_CBANK_PARAM_SIZE
	.align		4
.L_1427:
        /*06a4*/ 	.byte	0x03, 0x19
        /*06a6*/ 	.short	0x004d


	//----- nvinfo : EIATTR_PARAM_CBANK
	.align		4
        /*06a8*/ 	.byte	0x04, 0x0a
        /*06aa*/ 	.short	(.L_1429 - .L_1428)
	.align		4
.L_1428:
        /*06ac*/ 	.word	index@(.nv.constant0._ZN3cub18CUB_300001_SM_10006detail10radix_sort29DeviceRadixSortOnesweepKernelINS1_5radix10policy_hubImNS0_8NullTypeEyE10Policy1000ELNS0_9SortOrderE0EmS6_yiiNS1_21identity_decomposer_tEEEvPT5_SC_PT3_PKSD_PT1_PKSH_PT2_PKSL_T4_iiT6_)
        /*06b0*/ 	.short	0x0380
        /*06b2*/ 	.short	0x004d


	//----- nvinfo : EIATTR_SW_WAR
	.align		4
.L_1429:
        /*06b4*/ 	.byte	0x04, 0x36
        /*06b6*/ 	.short	(.L_1431 - .L_1430)
.L_1430:
        /*06b8*/ 	.word	0x00000008
.L_1431:


//--------------------- .nv.info._ZN3cub18CUB_300001_SM_10006detail10radix_sort33DeviceRadixSortExclusiveSumKernelINS1_5radix10policy_hubImNS0_8NullTypeEyE10Policy1000EyEEvPT0_ --------------------------
	.section	.nv.info._ZN3cub18CUB_300001_SM_10006detail10radix_sort33DeviceRadixSortExclusiveSumKernelINS1_5radix10policy_hubImNS0_8NullTypeEyE10Policy1000EyEEvPT0_,"",@"SHT_CUDA_INFO"
	.sectionflags	@""
	.align	4


	//----- nvinfo : EIATTR_CUDA_API_VERSION
	.align		4
        /*0000*/ 	.byte	0x04, 0x37
        /*0002*/ 	.short	(.L_1433 - .L_1432)
.L_1432:
        /*0004*/ 	.word	0x00000082


	//----- nvinfo : EIATTR_KPARAM_INFO
	.align		4
.L_1433:
        /*0008*/ 	.byte	0x04, 0x17
        /*000a*/ 	.short	(.L_1435 - .L_1434)
.L_1434:
        /*000c*/ 	.word	0x00000000
        /*0010*/ 	.short	0x0000
        /*0012*/ 	.short	0x0000
        /*0014*/ 	.byte	0x00, 0xf5, 0x21, 0x00


	//----- nvinfo : EIATTR_SPARSE_MMA_MASK
	.align		4
.L_1435:
        /*0018*/ 	.byte	0x03, 0x50
        /*001a*/ 	.short	0x0000


	//----- nvinfo : EIATTR_MAXREG_COUNT
	.align		4
        /*001c*/ 	.byte	0x03, 0x1b
        /*001e*/ 	.short	0x00ff


	//----- nvinfo : EIATTR_NUM_BARRIERS
	.align		4
        /*0020*/ 	.byte	0x02, 0x4c
        /*0022*/ 	.byte	0x01
	.zero		1


	//----- nvinfo : EIATTR_MERCURY_ISA_VERSION
	.align		4
        /*0024*/ 	.byte	0x03, 0x5f
        /*0026*/ 	.short	0x0101


	//----- nvinfo : EIATTR_COOP_GROUP_MASK_REGIDS
	.align		4
        /*0028*/ 	.byte	0x04, 0x29
        /*002a*/ 	.short	(.L_1437 - .L_1436)


	//   ....[0]....
.L_1436:
        /*002c*/ 	.word	0xffffffff


	//   ....[1]....
        /*0030*/ 	.word	0xffffffff


	//   ....[2]....
        /*0034*/ 	.word	0xffffffff


	//   ....[3]....
        /*0038*/ 	.word	0xffffffff


	//   ....[4]....
        /*003c*/ 	.word	0xffffffff


	//   ....[5]....
        /*0040*/ 	.word	0xffffffff


	//   ....[6]....
        /*0044*/ 	.word	0xffffffff


	//   ....[7]....
        /*0048*/ 	.word	0xffffffff


	//   ....[8]....
        /*004c*/ 	.word	0xffffffff


	//   ....[9]....
        /*0050*/ 	.word	0xffffffff


	//   ....[10]....
        /*0054*/ 	.word	0x05000015


	//   ....[11]....
        /*0058*/ 	.word	0x05000015


	//   ....[12]....
        /*005c*/ 	.word	0x05000015


	//   ....[13]....
        /*0060*/ 	.word	0x05000015


	//   ....[14]....
        /*0064*/ 	.word	0x05000015


	//   ....[15]....
        /*0068*/ 	.word	0x05000015


	//   ....[16]....
        /*006c*/ 	.word	0x05000015


	//   ....[17]....
        /*0070*/ 	.word	0x05000015


	//   ....[18]....
        /*0074*/ 	.word	0x05000015


	//   ....[19]....
        /*0078*/ 	.word	0x05000015


	//----- nvinfo : EIATTR_COOP_GROUP_INSTR_OFFSETS
	.align		4
.L_1437:
        /*007c*/ 	.byte	0x04, 0x28
        /*007e*/ 	.short	(.L_1439 - .L_1438)


	//   ....[0]....
.L_1438:
        /*0080*/ 	.word	0x00000250


	//   ....[1]....
        /*0084*/ 	.word	0x00000260


	//   ....[2]....
        /*0088*/ 	.word	0x000002a0


	//   ....[3]....
        /*008c*/ 	.word	0x000002c0


	//   ....[4]....
        /*0090*/ 	.word	0x00000310


	//   ....[5]....
        /*0094*/ 	.word	0x00000320


	//   ....[6]....
        /*0098*/ 	.word	0x00000360


	//   ....[7]....
        /*009c*/ 	.word	0x00000380


	//   ....[8]....
        /*00a0*/ 	.word	0x000003d0


	//   ....[9]....
        /*00a4*/ 	.word	0x000003e0


	//   ....[10]....
        /*00a8*/ 	.word	0x00000660


	//   ....[11]....
        /*00ac*/ 	.word	0x000006b0


	//   ....[12]....
        /*00b0*/ 	.word	0x00000740


	//   ....[13]....
        /*00b4*/ 	.word	0x00000790


	//   ....[14]....
        /*00b8*/ 	.word	0x00000820


	//   ....[15]....
        /*00bc*/ 	.word	0x00000870


	//   ....[16]....
        /*00c0*/ 	.word	0x00000900


	//   ....[17]....
        /*00c4*/ 	.word	0x00000950


	//   ....[18]....
        /*00c8*/ 	.word	0x000009e0


	//   ....[19]....
        /*00cc*/ 	.word	0x00000a30


	//----- nvinfo : EIATTR_VRC_CTA_INIT_COUNT
	.align		4
.L_1439:
        /*00d0*/ 	.byte	0x02, 0x4a
	.zero		1
	.zero		1


	//----- nvinfo : EIATTR_EXIT_INSTR_OFFSETS
	.align		4
        /*00d4*/ 	.byte	0x04, 0x1c
        /*00d6*/ 	.short	(.L_1441 - .L_1440)


	//   ....[0]....
.L_1440:
        /*00d8*/ 	.word	0x000005d0


	//   ....[1]....
        /*00dc*/ 	.word	0x00000600


	//----- nvinfo : EIATTR_CRS_STACK_SIZE
	.align		4
.L_1441:
        /*00e0*/ 	.byte	0x04, 0x1e
        /*00e2*/ 	.short	(.L_1443 - .L_1442)
.L_1442:
        /*00e4*/ 	.word	0x00000000


	//----- nvinfo : EIATTR_CBANK_PARAM_SIZE
	.align		4
.L_1443:
        /*00e8*/ 	.byte	0x03, 0x19
        /*00ea*/ 	.short	0x0008


	//----- nvinfo : EIATTR_PARAM_CBANK
	.align		4
        /*00ec*/ 	.byte	0x04, 0x0a
        /*00ee*/ 	.short	(.L_1445 - .L_1444)
	.align		4
.L_1444:
        /*00f0*/ 	.word	index@(.nv.constant0._ZN3cub18CUB_300001_SM_10006detail10radix_sort33DeviceRadixSortExclusiveSumKernelINS1_5radix10policy_hubImNS0_8NullTypeEyE10Policy1000EyEEvPT0_)
        /*00f4*/ 	.short	0x0380
        /*00f6*/ 	.short	0x0008


	//----- nvinfo : EIATTR_SW_WAR
	.align		4
.L_1445:
        /*00f8*/ 	.byte	0x04, 0x36
        /*00fa*/ 	.short	(.L_1447 - .L_1446)
.L_1446:
        /*00fc*/ 	.word	0x00000008
.L_1447:


//--------------------- .nv.info._ZN3cub18CUB_300001_SM_10006detail10radix_sort30DeviceRadixSortHistogramKernelINS1_5radix10policy_hubImNS0_8NullTypeEyE10Policy1000ELNS0_9SortOrderE0EmyNS1_21identity_decomposer_tEEEvPT2_PKT1_SB_iiT3_ --------------------------
	.section	.nv.info._ZN3cub18CUB_300001_SM_10006detail10radix_sort30DeviceRadixSortHistogramKernelINS1_5radix10policy_hubImNS0_8NullTypeEyE10Policy1000ELNS0_9SortOrderE0EmyNS1_21identity_decomposer_tEEEvPT2_PKT1_SB_iiT3_,"",@"SHT_CUDA_INFO"
	.sectionflags	@""
	.align	4


	//----- nvinfo : EIATTR_CUDA_API_VERSION
	.align		4
        /*0000*/ 	.byte	0x04, 0x37
        /*0002*/ 	.short	(.L_1449 - .L_1448)
.L_1448:
        /*0004*/ 	.word	0x00000082


	//----- nvinfo : EIATTR_KPARAM_INFO
	.align		4
.L_1449:
        /*0008*/ 	.byte	0x04, 0x17
        /*000a*/ 	.short	(.L_1451 - .L_1450)
.L_1450:
        /*000c*/ 	.word	0x00000000
        /*0010*/ 	.short	0x0005
        /*0012*/ 	.short	0x0020
        /*0014*/ 	.byte	0x00, 0xf0, 0x05, 0x00


	//----- nvinfo : EIATTR_KPARAM_INFO
	.align		4
.L_1451:
        /*0018*/ 	.byte	0x04, 0x17
        /*001a*/ 	.short	(.L_1453 - .L_1452)
.L_1452:
        /*001c*/ 	.word	0x00000000
        /*0020*/ 	.short	0x0004
        /*0022*/ 	.short	0x001c
        /*0024*/ 	.byte	0x00, 0xf0, 0x11, 0x00


	//----- nvinfo : EIATTR_KPARAM_INFO
	.align		4
.L_1453:
        /*0028*/ 	.byte	0x04, 0x17
        /*002a*/ 	.short	(.L_1455 - .L_1454)
.L_1454:
        /*002c*/ 	.word	0x00000000
        /*0030*/ 	.short	0x0003
        /*0032*/ 	.short	0x0018
        /*0034*/ 	.byte	0x00, 0xf0, 0x11, 0x00


	//----- nvinfo : EIATTR_KPARAM_INFO
	.align		4
.L_1455:
        /*0038*/ 	.byte	0x04, 0x17
        /*003a*/ 	.short	(.L_1457 - .L_1456)
.L_1456:
        /*003c*/ 	.word	0x00000000
        /*0040*/ 	.short	0x0002
        /*0042*/ 	.short	0x0010
        /*0044*/ 	.byte	0x00, 0xf0, 0x21, 0x00


	//----- nvinfo : EIATTR_KPARAM_INFO
	.align		4
.L_1457:
        /*0048*/ 	.byte	0x04, 0x17
        /*004a*/ 	.short	(.L_1459 - .L_1458)
.L_1458:
        /*004c*/ 	.word	0x00000000
        /*0050*/ 	.short	0x0001
        /*0052*/ 	.short	0x0008
        /*0054*/ 	.byte	0x00, 0xf5, 0x21, 0x00


	//----- nvinfo : EIATTR_KPARAM_INFO
	.align		4
.L_1459:
        /*0058*/ 	.byte	0x04, 0x17
        /*005a*/ 	.short	(.L_1461 - .L_1460)
.L_1460:
        /*005c*/ 	.word	0x00000000
        /*0060*/ 	.short	0x0000
        /*0062*/ 	.short	0x0000
        /*0064*/ 	.byte	0x00, 0xf5, 0x21, 0x00


	//----- nvinfo : EIATTR_SPARSE_MMA_MASK
	.align		4
.L_1461:
        /*0068*/ 	.byte	0x03, 0x50
        /*006a*/ 	.short	0x0000


	//----- nvinfo : EIATTR_MAXREG_COUNT
	.align		4
        /*006c*/ 	.byte	0x03, 0x1b
        /*006e*/ 	.short	0x00ff


	//----- nvinfo : EIATTR_NUM_BARRIERS
	.align		4
        /*0070*/ 	.byte	0x02, 0x4c
        /*0072*/ 	.byte	0x01
	.zero		1


	//----- nvinfo : EIATTR_MERCURY_ISA_VERSION
	.align		4
        /*0074*/ 	.byte	0x03, 0x5f
        /*0076*/ 	.short	0x0101


	//----- nvinfo : EIATTR_VRC_CTA_INIT_COUNT
	.align		4
        /*0078*/ 	.byte	0x02, 0x4a
	.zero		1
	.zero		1


	//----- nvinfo : EIATTR_EXIT_INSTR_OFFSETS
	.align		4
        /*007c*/ 	.byte	0x04, 0x1c
        /*007e*/ 	.short	(.L_1463 - .L_1462)


	//   ....[0]....
.L_1462:
        /*0080*/ 	.word	0x00000040


	//   ....[1]....
        /*0084*/ 	.word	0x00002fb0


	//----- nvinfo : EIATTR_MAX_THREADS
	.align		4
.L_1463:
        /*0088*/ 	.byte	0x04, 0x05
        /*008a*/ 	.short	(.L_1465 - .L_1464)
.L_1464:
        /*008c*/ 	.word	0x00000080
        /*0090*/ 	.word	0x00000001
        /*0094*/ 	.word	0x00000001


	//----- nvinfo : EIATTR_CRS_STACK_SIZE
	.align		4
.L_1465:
        /*0098*/ 	.byte	0x04, 0x1e
        /*009a*/ 	.short	(.L_1467 - .L_1466)
.L_1466:
        /*009c*/ 	.word	0x00000000


	//----- nvinfo : EIATTR_CBANK_PARAM_SIZE
	.align		4
.L_1467:
        /*00a0*/ 	.byte	0x03, 0x19
        /*00a2*/ 	.short	0x0021


	//----- nvinfo : EIATTR_PARAM_CBANK
	.align		4
        /*00a4*/ 	.byte	0x04, 0x0a
        /*00a6*/ 	.short	(.L_1469 - .L_1468)
	.align		4
.L_1468:
        /*00a8*/ 	.word	index@(.nv.constant0._ZN3cub18CUB_300001_SM_10006detail10radix_sort30DeviceRadixSortHistogramKernelINS1_5radix10policy_hubImNS0_8NullTypeEyE10Policy1000ELNS0_9SortOrderE0EmyNS1_21identity_decomposer_tEEEvPT2_PKT1_SB_iiT3_)
        /*00ac*/ 	.short	0x0380
        /*00ae*/ 	.short	0x0021


	//----- nvinfo : EIATTR_SW_WAR
	.align		4
.L_1469:
        /*00b0*/ 	.byte	0x04, 0x36
        /*00b2*/ 	.short	(.L_1471 - .L_1470)
.L_1470:
        /*00b4*/ 	.word	0x00000008
.L_1471:


//--------------------- .nv.info._ZN3cub18CUB_300001_SM_10006detail10radix_sort31DeviceRadixSortSingleTileKernelINS1_5radix10policy_hubImNS0_8NullTypeEyE10Policy1000ELNS0_9SortOrderE0EmS6_yNS1_21identity_decomposer_tEEEvPKT1_PSB_PKT2_PSF_T3_iiT4_ --------------------------
	.section	.nv.info._ZN3cub18CUB_300001_SM_10006detail10radix_sort31DeviceRadixSortSingleTileKernelINS1_5radix10policy_hubImNS0_8NullTypeEyE10Policy1000ELNS0_9SortOrderE0EmS6_yNS1_21identity_decomposer_tEEEvPKT1_PSB_PKT2_PSF_T3_iiT4_,"",@"SHT_CUDA_INFO"
	.sectionflags	@""
	.align	4


	//----- nvinfo : EIATTR_CUDA_API_VERSION
	.align		4
        /*0000*/ 	.byte	0x04, 0x37
        /*0002*/ 	.short	(.L_1473 - .L_1472)
.L_1472:
        /*0004*/ 	.word	0x00000082


	//----- nvinfo : EIATTR_KPARAM_INFO
	.align		4
.L_1473:
        /*0008*/ 	.byte	0x04, 0x17
        /*000a*/ 	.short	(.L_1475 - .L_1474)
.L_1474:
        /*000c*/ 	.word	0x00000000
        /*0010*/ 	.short	0x0007
        /*0012*/ 	.short	0x0030
        /*0014*/ 	.byte	0x00, 0xf0, 0x05, 0x00


	//----- nvinfo : EIATTR_KPARAM_INFO
	.align		4
.L_1475:
        /*0018*/ 	.byte	0x04, 0x17
        /*001a*/ 	.short	(.L_1477 - .L_1476)
.L_1476:
        /*001c*/ 	.word	0x00000000
        /*0020*/ 	.short	0x0006
        /*0022*/ 	.short	0x002c
        /*0024*/ 	.byte	0x00, 0xf0, 0x11, 0x00


	//----- nvinfo : EIATTR_KPARAM_INFO
	.align		4
.L_1477:
        /*0028*/ 	.byte	0x04, 0x17
        /*002a*/ 	.short	(.L_1479 - .L_1478)
.L_1478:
        /*002c*/ 	.word	0x00000000
        /*0030*/ 	.short	0x0005
        /*0032*/ 	.short	0x0028
        /*0034*/ 	.byte	0x00, 0xf0, 0x11, 0x00


	//----- nvinfo : EIATTR_KPARAM_INFO
	.align		4
.L_1479:
        /*0038*/ 	.byte	0x04, 0x17
        /*003a*/ 	.short	(.L_1481 - .L_1480)
.L_1480:
        /*003c*/ 	.word	0x00000000
        /*0040*/ 	.short	0x0004
        /*0042*/ 	.short	0x0020
        /*0044*/ 	.byte	0x00, 0xf0, 0x21, 0x00


	//----- nvinfo : EIATTR_KPARAM_INFO
	.align		4
.L_1481:
        /*0048*/ 	.byte	0x04, 0x17
        /*004a*/ 	.short	(.L_1483 - .L_1482)
.L_1482:
        /*004c*/ 	.word	0x00000000
        /*0050*/ 	.short	0x0003
        /*0052*/ 	.short	0x0018
        /*0054*/ 	.byte	0x00, 0xf5, 0x21, 0x00


	//----- nvinfo : EIATTR_KPARAM_INFO
	.align		4
.L_1483:
        /*0058*/ 	.byte	0x04, 0x17
        /*005a*/ 	.short	(.L_1485 - .L_1484)
.L_1484:
        /*005c*/ 	.word	0x00000000
        /*0060*/ 	.short	0x0002
        /*0062*/ 	.short	0x0010
        /*0064*/ 	.byte	0x00, 0xf5, 0x21, 0x00


	//----- nvinfo : EIATTR_KPARAM_INFO
	.align		4
.L_1485:
        /*0068*/ 	.byte	0x04, 0x17
        /*006a*/ 	.short	(.L_1487 - .L_1486)
.L_1486:
        /*006c*/ 	.word	0x00000000
        /*0070*/ 	.short	0x0001
        /*0072*/ 	.short	0x0008
        /*0074*/ 	.byte	0x00, 0xf5, 0x21, 0x00


	//----- nvinfo : EIATTR_KPARAM_INFO
	.align		4
.L_1487:
        /*0078*/ 	.byte	0x04, 0x17
        /*007a*/ 	.short	(.L_1489 - .L_1488)
.L_1488:
        /*007c*/ 	.word	0x00000000
        /*0080*/ 	.short	0x0000
        /*0082*/ 	.short	0x0000
        /*0084*/ 	.byte	0x00, 0xf5, 0x21, 0x00


	//----- nvinfo : EIATTR_SPARSE_MMA_MASK
	.align		4
.L_1489:
        /*0088*/ 	.byte	0x03, 0x50
        /*008a*/ 	.short	0x0000


	//----- nvinfo : EIATTR_MAXREG_COUNT
	.align		4
        /*008c*/ 	.byte	0x03, 0x1b
        /*008e*/ 	.short	0x00ff


	//----- nvinfo : EIATTR_NUM_BARRIERS
	.align		4
        /*0090*/ 	.byte	0x02, 0x4c
        /*0092*/ 	.byte	0x01
	.zero		1


	//----- nvinfo : EIATTR_MERCURY_ISA_VERSION
	.align		4
        /*0094*/ 	.byte	0x03, 0x5f
        /*0096*/ 	.short	0x0101


	//----- nvinfo : EIATTR_COOP_GROUP_MASK_REGIDS
	.align		4
        /*0098*/ 	.byte	0x04, 0x29
        /*009a*/ 	.short	(.L_1491 - .L_1490)


	//   ....[0]....
.L_1490:
        /*009c*/ 	.word	0xffffffff


	//   ....[1]....
        /*00a0*/ 	.word	0xffffffff


	//   ....[2]....
        /*00a4*/ 	.word	0xffffffff


	//   ....[3]....
        /*00a8*/ 	.word	0xffffffff


	//   ....[4]....
        /*00ac*/ 	.word	0xffffffff


	//----- nvinfo : EIATTR_COOP_GROUP_INSTR_OFFSETS
	.align		4
.L_1491:
        /*00b0*/ 	.byte	0x04, 0x28
        /*00b2*/ 	.short	(.L_1493 - .L_1492)


	//   ....[0]....
.L_1492:
        /*00b4*/ 	.word	0x000010b0


	//   ....[1]....
        /*00b8*/ 	.word	0x000010d0


	//   ....[2]....
        /*00bc*/ 	.word	0x000010f0


	//   ....[3]....
        /*00c0*/ 	.word	0x00001110


	//   ....[4]....
        /*00c4*/ 	.word	0x00001130


	//----- nvinfo : EIATTR_VRC_CTA_INIT_COUNT
	.align		4
.L_1493:
        /*00c8*/ 	.byte	0x02, 0x4a
	.zero		1
	.zero		1


	//----- nvinfo : EIATTR_EXIT_INSTR_OFFSETS
	.align		4
        /*00cc*/ 	.byte	0x04, 0x1c
        /*00ce*/ 	.short	(.L_1495 - .L_1494)


	//   ....[0]....
.L_1494:
        /*00d0*/ 	.word	0x00001f00


	//   ....[1]....
        /*00d4*/ 	.word	0x00001f30


	//----- nvinfo : EIATTR_MAX_THREADS
	.align		4
.L_1495:
        /*00d8*/ 	.byte	0x04, 0x05
        /*00da*/ 	.short	(.L_1497 - .L_1496)
.L_1496:
        /*00dc*/ 	.word	0x00000100
        /*00e0*/ 	.word	0x00000001
        /*00e4*/ 	.word	0x00000001


	//----- nvinfo : EIATTR_CBANK_PARAM_SIZE
	.align		4
.L_1497:
        /*00e8*/ 	.byte	0x03, 0x19
        /*00ea*/ 	.short	0x0031


	//----- nvinfo : EIATTR_PARAM_CBANK
	.align		4
        /*00ec*/ 	.byte	0x04, 0x0a
        /*00ee*/ 	.short	(.L_1499 - .L_1498)
	.align		4
.L_1498:
        /*00f0*/ 	.word	index@(.nv.constant0._ZN3cub18CUB_300001_SM_10006detail10radix_sort31DeviceRadixSortSingleTileKernelINS1_5radix10policy_hubImNS0_8NullTypeEyE10Policy1000ELNS0_9SortOrderE0EmS6_yNS1_21identity_decomposer_tEEEvPKT1_PSB_PKT2_PSF_T3_iiT4_)
        /*00f4*/ 	.short	0x0380
        /*00f6*/ 	.short	0x0031


	//----- nvinfo : EIATTR_SW_WAR
	.align		4
.L_1499:
        /*00f8*/ 	.byte	0x04, 0x36
        /*00fa*/ 	.short	(.L_1501 - .L_1500)
.L_1500:
        /*00fc*/ 	.word	0x00000008
.L_1501:


//--------------------- .nv.info._ZN3cub18CUB_300001_SM_10006detail10radix_sort29DeviceRadixSortOnesweepKernelINS1_5radix10policy_hubIdNS0_8NullTypeEyE10Policy1000ELNS0_9SortOrderE1EdS6_yiiNS1_21identity_decomposer_tEEEvPT5_SC_PT3_PKSD_PT1_PKSH_PT2_PKSL_T4_iiT6_ --------------------------
	.section	.nv.info._ZN3cub18CUB_300001_SM_10006detail10radix_sort29DeviceRadixSortOnesweepKernelINS1_5radix10policy_hubIdNS0_8NullTypeEyE10Policy1000ELNS0_9SortOrderE1EdS6_yiiNS1_21identity_decomposer_tEEEvPT5_SC_PT3_PKSD_PT1_PKSH_PT2_PKSL_T4_iiT6_,"",@"SHT_CUDA_INFO"
	.sectionflags	@""
	.align	4


	//----- nvinfo : EIATTR_CUDA_API_VERSION
	.align		4
        /*0000*/ 	.byte	0x04, 0x37
        /*0002*/ 	.short	(.L_1503 - .L_1502)
.L_1502:
        /*0004*/ 	.word	0x00000082


	//----- nvinfo : EIATTR_KPARAM_INFO
	.align		4
.L_1503:
        /*0008*/ 	.byte	0x04, 0x17
        /*000a*/ 	.short	(.L_1505 - .L_1504)
.L_1504:
        /*000c*/ 	.word	0x00000000
        /*0010*/ 	.short	0x000b
        /*0012*/ 	.short	0x004c
        /*0014*/ 	.byte	0x00, 0xf0, 0x05, 0x00


	//----- nvinfo : EIATTR_KPARAM_INFO
	.align		4
.L_1505:
        /*0018*/ 	.byte	0x04, 0x17
        /*001a*/ 	.short	(.L_1507 - .L_1506)
.L_1506:
        /*001c*/ 	.word	0x00000000
        /*0020*/ 	.short	0x000a
        /*0022*/ 	.short	0x0048
        /*0024*/ 	.byte	0x00, 0xf0, 0x11, 0x00


	//----- nvinfo : EIATTR_KPARAM_INFO
	.align		4
.L_1507:
        /*0028*/ 	.byte	0x04, 0x17
        /*002a*/ 	.short	(.L_1509 - .L_1508)
.L_1508:
        /*002c*/ 	.word	0x00000000
        /*0030*/ 	.short	0x0009
        /*0032*/ 	.short	0x0044
        /*0034*/ 	.byte	0x00, 0xf0, 0x11, 0x00


	//----- nvinfo : EIATTR_KPARAM_INFO
	.align		4
.L_1509:
        /*0038*/ 	.byte	0x04, 0x17
        /*003a*/ 	.short	(.L_1511 - .L_1510)
.L_1510:
        /*003c*/ 	.word	0x00000000
        /*0040*/ 	.short	0x0008
        /*0042*/ 	.short	0x0040
        /*0044*/ 	.byte	0x00, 0xf0, 0x11, 0x00


	//----- nvinfo : EIATTR_KPARAM_INFO
	.align		4
.L_1511:
        /*0048*/ 	.byte	0x04, 0x17
        /*004a*/ 	.short	(.L_1513 - .L_1512)
.L_1512:
        /*004c*/ 	.word	0x00000000
        /*0050*/ 	.short	0x0007
        /*0052*/ 	.short	0x0038
        /*0054*/ 	.byte	0x00, 0xf5, 0x21, 0x00


	//----- nvinfo : EIATTR_KPARAM_INFO
	.align		4
.L_1513:
        /*0058*/ 	.byte	0x04, 0x17
        /*005a*/ 	.short	(.L_1515 - .L_1514)
.L_1514:
        /*005c*/ 	.word	0x00000000
        /*0060*/ 	.short	0x0006
        /*0062*/ 	.short	0x0030
        /*0064*/ 	.byte	0x00, 0xf5, 0x21, 0x00


	//----- nvinfo : EIATTR_KPARAM_INFO
	.align		4
.L_1515:
        /*0068*/ 	.byte	0x04, 0x17
        /*006a*/ 	.short	(.L_1517 - .L_1516)
.L_1516:
        /*006c*/ 	.word	0x00000000
        /*0070*/ 	.short	0x0005
        /*0072*/ 	.short	0x0028
        /*0074*/ 	.byte	0x00, 0xf5, 0x21, 0x00


	//----- nvinfo : EIATTR_KPARAM_INFO
	.align		4
.L_1517:
        /*0078*/ 	.byte	0x04, 0x17
        /*007a*/ 	.short	(.L_1519 - .L_1518)
.L_1518:
        /*007c*/ 	.word	0x00000000
        /*0080*/ 	.short	0x0004
        /*0082*/ 	.short	0x0020
        /*0084*/ 	.byte	0x00, 0xf5, 0x21, 0x00


	//----- nvinfo : EIATTR_KPARAM_INFO
	.align		4
.L_1519:
        /*0088*/ 	.byte	0x04, 0x17
        /*008a*/ 	.short	(.L_1521 - .L_1520)
.L_1520:
        /*008c*/ 	.word	0x00000000
        /*0090*/ 	.short	0x0003
        /*0092*/ 	.short	0x0018
        /*0094*/ 	.byte	0x00, 0xf5, 0x21, 0x00


	//----- nvinfo : EIATTR_KPARAM_INFO
	.align		4
.L_1521:
        /*0098*/ 	.byte	0x04, 0x17
        /*009a*/ 	.short	(.L_1523 - .L_1522)
.L_1522:
        /*009c*/ 	.word	0x00000000
        /*00a0*/ 	.short	0x0002
        /*00a2*/ 	.short	0x0010
        /*00a4*/ 	.byte	0x00, 0xf5, 0x21, 0x00


	//----- nvinfo : EIATTR_KPARAM_INFO
	.align		4
.L_1523:
        /*00a8*/ 	.byte	0x04, 0x17
        /*00aa*/ 	.short	(.L_1525 - .L_1524)
.L_1524:
        /*00ac*/ 	.word	0x00000000
        /*00b0*/ 	.short	0x0001
        /*00b2*/ 	.short	0x0008
        /*00b4*/ 	.byte	0x00, 0xf5, 0x21, 0x00


	//----- nvinfo : EIATTR_KPARAM_INFO
	.align		4
.L_1525:
        /*00b8*/ 	.byte	0x04, 0x17
        /*00ba*/ 	.short	(.L_1527 - .L_1526)
.L_1526:
        /*00bc*/ 	.word	0x00000000
        /*00c0*/ 	.short	0x0000
        /*00c2*/ 	.short	0x0000
        /*00c4*/ 	.byte	0x00, 0xf5, 0x21, 0x00


	//----- nvinfo : EIATTR_SPARSE_MMA_MASK
	.align		4
.L_1527:
        /*00c8*/ 	.byte	0x03, 0x50
        /*00ca*/ 	.short	0x0000


	//----- nvinfo : EIATTR_MAXREG_COUNT
	.align		4
        /*00cc*/ 	.byte	0x03, 0x1b
        /*00ce*/ 	.short	0x00a8


	//----- nvinfo : EIATTR_NUM_BARRIERS
	.align		4
        /*00d0*/ 	.byte	0x02, 0x4c
        /*00d2*/ 	.byte	0x01
	.zero		1


	//----- nvinfo : EIATTR_ANNOTATIONS
	.align		4
        /*00d4*/ 	.byte	0x04, 0x55
        /*00d6*/ 	.short	(.L_1529 - .L_1528)


	//   ....[0]....
.L_1528:
        /*00d8*/ 	.word	0x00000001
        /*00dc*/ 	.byte	0x60, 0x19, 0x00, 0x00, 0x01, 0x00, 0x00, 0x00, 0x70, 0x2a, 0x00, 0x00


	//----- nvinfo : EIATTR_MERCURY_ISA_VERSION
	.align		4
.L_1529:
        /*00e8*/ 	.byte	0x03, 0x5f
        /*00ea*/ 	.short	0x0101


	//----- nvinfo : EIATTR_COOP_GROUP_MASK_REGIDS
	.align		4
        /*00ec*/ 	.byte	0x04, 0x29
        /*00ee*/ 	.short	(.L_1531 - .L_1530)


	//   ....[0]....
.L_1530:
        /*00f0*/ 	.word	0xffffffff


	//   ....[1]....
        /*00f4*/ 	.word	0x05000004


	//   ....[2]....
        /*00f8*/ 	.word	0xffffffff


	//   ....[3]....
        /*00fc*/ 	.word	0xffffffff


	//   ....[4]....
        /*0100*/ 	.word	0xffffffff


	//   ....[5]....
        /*0104*/ 	.word	0xffffffff


	//   ....[6]....
        /*0108*/ 	.word	0xffffffff


	//   ....[7]....
        /*010c*/ 	.word	0xffffffff


	//   ....[8]....
        /*0110*/ 	.word	0xffffffff


	//   ....[9]....
        /*0114*/ 	.word	0xffffffff


	//   ....[10]....
        /*0118*/ 	.word	0xffffffff


	//   ....[11]....
        /*011c*/ 	.word	0xffffffff


	//   ....[12]....
        /*0120*/ 	.word	0xffffffff


	//   ....[13]....
        /*0124*/ 	.word	0xffffffff


	//   ....[14]....
        /*0128*/ 	.word	0xffffffff


	//   ....[15]....
        /*012c*/ 	.word	0xffffffff


	//   ....[16]....
        /*0130*/ 	.word	0xffffffff


	//   ....[17]....
        /*0134*/ 	.word	0xffffffff


	//   ....[18]....
        /*0138*/ 	.word	0xffffffff


	//   ....[19]....
        /*013c*/ 	.word	0xffffffff


	//   ....[20]....
        /*0140*/ 	.word	0xffffffff


	//   ....[21]....
        /*0144*/ 	.word	0xffffffff


	//   ....[22]....
        /*0148*/ 	.word	0xffffffff


	//   ....[23]....
        /*014c*/ 	.word	0xffffffff


	//   ....[24]....
        /*0150*/ 	.word	0xffffffff


	//   ....[25]....
        /*0154*/ 	.word	0xffffffff


	//   ....[26]....
        /*0158*/ 	.word	0xffffffff


	//   ....[27]....
        /*015c*/ 	.word	0xffffffff


	//   ....[28]....
        /*0160*/ 	.word	0xffffffff


	//   ....[29]....
        /*0164*/ 	.word	0xffffffff


	//   ....[30]....
        /*0168*/ 	.word	0xffffffff


	//   ....[31]....
        /*016c*/ 	.word	0xffffffff


	//   ....[32]....
        /*0170*/ 	.word	0xffffffff


	//   ....[33]....
        /*0174*/ 	.word	0xffffffff


	//   ....[34]....
        /*0178*/ 	.word	0xffffffff


	//   ....[35]....
        /*017c*/ 	.word	0xffffffff


	//   ....[36]....
        /*0180*/ 	.word	0xffffffff


	//   ....[37]....
        /*0184*/ 	.word	0xffffffff


	//   ....[38]....
        /*0188*/ 	.word	0xffffffff


	//   ....[39]....
        /*018c*/ 	.word	0xffffffff


	//   ....[40]....
        /*0190*/ 	.word	0xffffffff


	//   ....[41]....
        /*0194*/ 	.word	0xffffffff


	//   ....[42]....
        /*0198*/ 	.word	0xffffffff


	//   ....[43]....
        /*019c*/ 	.word	0xffffffff


	//   ....[44]....
        /*01a0*/ 	.word	0xffffffff


	//   ....[45]....
        /*01a4*/ 	.word	0xffffffff


	//   ....[46]....
        /*01a8*/ 	.word	0xffffffff


	//   ....[47]....
        /*01ac*/ 	.word	0xffffffff


	//   ....[48]....
        /*01b0*/ 	.word	0xffffffff


	//   ....[49]....
        /*01b4*/ 	.word	0xffffffff


	//   ....[50]....
        /*01b8*/ 	.word	0xffffffff


	//   ....[51]....
        /*01bc*/ 	.word	0xffffffff


	//   ....[52]....
        /*01c0*/ 	.word	0xffffffff


	//   ....[53]....
        /*01c4*/ 	.word	0xffffffff


	//   ....[54]....
        /*01c8*/ 	.word	0xffffffff


	//   ....[55]....
        /*01cc*/ 	.word	0xffffffff


	//   ....[56]....
        /*01d0*/ 	.word	0xffffffff


	//   ....[57]....
        /*01d4*/ 	.word	0xffffffff


	//   ....[58]....
        /*01d8*/ 	.word	0xffffffff


	//   ....[59]....
        /*01dc*/ 	.word	0xffffffff


	//   ....[60]....
        /*01e0*/ 	.word	0xffffffff


	//   ....[61]....
        /*01e4*/ 	.word	0xffffffff


	//   ....[62]....
        /*01e8*/ 	.word	0xffffffff


	//   ....[63]....
        /*01ec*/ 	.word	0xffffffff


	//   ....[64]....
        /*01f0*/ 	.word	0xffffffff


	//   ....[65]....
        /*01f4*/ 	.word	0xffffffff


	//   ....[66]....
        /*01f8*/ 	.word	0xffffffff


	//   ....[67]....
        /*01fc*/ 	.word	0xffffffff


	//   ....[68]....
        /*0200*/ 	.word	0xffffffff


	//   ....[69]....
        /*0204*/ 	.word	0xffffffff


	//   ....[70]....
        /*0208*/ 	.word	0xffffffff


	//   ....[71]....
        /*020c*/ 	.word	0xffffffff


	//   ....[72]....
        /*0210*/ 	.word	0xffffffff


	//   ....[73]....
        /*0214*/ 	.word	0xffffffff


	//   ....[74]....
        /*0218*/ 	.word	0xffffffff


	//   ....[75]....
        /*021c*/ 	.word	0xffffffff


	//   ....[76]....
        /*0220*/ 	.word	0xffffffff


	//   ....[77]....
        /*0224*/ 	.word	0xffffffff


	//   ....[78]....
        /*0228*/ 	.word	0xffffffff


	//   ....[79]....
        /*022c*/ 	.word	0xffffffff


	//   ....[80]....
        /*0230*/ 	.word	0xffffffff


	//   ....[81]....
        /*0234*/ 	.word	0xffffffff


	//   ....[82]....
        /*0238*/ 	.word	0xffffffff


	//   ....[83]....
        /*023c*/ 	.word	0xffffffff


	//   ....[84]....
        /*0240*/ 	.word	0xffffffff


	//   ....[85]....
        /*0244*/ 	.word	0xffffffff


	//   ....[86]....
        /*0248*/ 	.word	0xffffffff


	//   ....[87]....
        /*024c*/ 	.word	0xffffffff


	//   ....[88]....
        /*0250*/ 	.word	0xffffffff


	//   ....[89]....
        /*0254*/ 	.word	0xffffffff


	//   ....[90]....
        /*0258*/ 	.word	0xffffffff


	//   ....[91]....
        /*025c*/ 	.word	0xffffffff


	//   ....[92]....
        /*0260*/ 	.word	0xffffffff


	//   ....[93]....
        /*0264*/ 	.word	0xffffffff


	//   ....[94]....
        /*0268*/ 	.word	0xffffffff


	//   ....[95]....
        /*026c*/ 	.word	0xffffffff


	//   ....[96]....
        /*0270*/ 	.word	0xffffffff


	//   ....[97]....
        /*0274*/ 	.word	0xffffffff


	//   ....[98]....
        /*0278*/ 	.word	0xffffffff


	//   ....[99]....
        /*027c*/ 	.word	0xffffffff


	//   ....[100]....
        /*0280*/ 	.word	0xffffffff


	//   ....[101]....
        /*0284*/ 	.word	0xffffffff


	//   ....[102]....
        /*0288*/ 	.word	0xffffffff


	//   ....[103]....
        /*028c*/ 	.word	0xffffffff


	//   ....[104]....
        /*0290*/ 	.word	0xffffffff


	//   ....[105]....
        /*0294*/ 	.word	0xffffffff


	//   ....[106]....
        /*0298*/ 	.word	0xffffffff


	//   ....[107]....
        /*029c*/ 	.word	0xffffffff


	//   ....[108]....
        /*02a0*/ 	.word	0xffffffff


	//   ....[109]....
        /*02a4*/ 	.word	0xffffffff


	//   ....[110]....
        /*02a8*/ 	.word	0xffffffff


	//   ....[111]....
        /*02ac*/ 	.word	0xffffffff


	//   ....[112]....
        /*02b0*/ 	.word	0xffffffff


	//   ....[113]....
        /*02b4*/ 	.word	0xffffffff


	//   ....[114]....
        /*02b8*/ 	.word	0xffffffff


	//   ....[115]....
        /*02bc*/ 	.word	0xffffffff


	//   ....[116]....
        /*02c0*/ 	.word	0xffffffff


	//   ....[117]....
        /*02c4*/ 	.word	0xffffffff


	//   ....[118]....
        /*02c8*/ 	.word	0xffffffff


	//   ....[119]....
        /*02cc*/ 	.word	0xffffffff


	//   ....[120]....
        /*02d0*/ 	.word	0xffffffff


	//   ....[121]....
        /*02d4*/ 	.word	0xffffffff


	//   ....[122]....
        /*02d8*/ 	.word	0xffffffff


	//   ....[123]....
        /*02dc*/ 	.word	0xffffffff


	//   ....[124]....
        /*02e0*/ 	.word	0xffffffff


	//   ....[125]....
        /*02e4*/ 	.word	0xffffffff


	//   ....[126]....
        /*02e8*/ 	.word	0xffffffff


	//   ....[127]....
        /*02ec*/ 	.word	0xffffffff


	//   ....[128]....
        /*02f0*/ 	.word	0xffffffff


	//   ....[129]....
        /*02f4*/ 	.word	0xffffffff


	//   ....[130]....
        /*02f8*/ 	.word	0xffffffff


	//   ....[131]....
        /*02fc*/ 	.word	0xffffffff


	//   ....[132]....
        /*0300*/ 	.word	0xffffffff


	//   ....[133]....
        /*0304*/ 	.word	0xffffffff


	//   ....[134]....
        /*0308*/ 	.word	0xffffffff


	//   ....[135]....
        /*030c*/ 	.word	0xffffffff


	//   ....[136]....
        /*0310*/ 	.word	0xffffffff


	//   ....[137]....
        /*0314*/ 	.word	0xffffffff


	//   ....[138]....
        /*0318*/ 	.word	0xffffffff


	//   ....[139]....
        /*031c*/ 	.word	0xffffffff


	//   ....[140]....
        /*0320*/ 	.word	0xffffffff


	//   ....[141]....
        /*0324*/ 	.word	0xffffffff


	//   ....[142]....
        /*0328*/ 	.word	0x05000006


	//   ....[143]....
        /*032c*/ 	.word	0xffffffff


	//   ....[144]....
        /*0330*/ 	.word	0xffffffff


	//   ....[145]....
        /*0334*/ 	.word	0xffffffff


	//   ....[146]....
        /*0338*/ 	.word	0xffffffff


	//   ....[147]....
        /*033c*/ 	.word	0xffffffff


	//   ....[148]....
        /*0340*/ 	.word	0xffffffff


	//   ....[149]....
        /*0344*/ 	.word	0xffffffff


	//   ....[150]....
        /*0348*/ 	.word	0xffffffff


	//   ....[151]....
        /*034c*/ 	.word	0xffffffff


	//   ....[152]....
        /*0350*/ 	.word	0xffffffff


	//   ....[153]....
        /*0354*/ 	.word	0xffffffff


	//   ....[154]....
        /*0358*/ 	.word	0xffffffff


	//   ....[155]....
        /*035c*/ 	.word	0xffffffff


	//   ....[156]....
        /*0360*/ 	.word	0xffffffff


	//   ....[157]....
        /*0364*/ 	.word	0xffffffff


	//   ....[158]....
        /*0368*/ 	.word	0xffffffff


	//   ....[159]....
        /*036c*/ 	.word	0xffffffff


	//   ....[160]....
        /*0370*/ 	.word	0xffffffff


	//   ....[161]....
        /*0374*/ 	.word	0xffffffff


	//   ....[162]....
        /*0378*/ 	.word	0xffffffff


	//   ....[163]....
        /*037c*/ 	.word	0xffffffff


	//   ....[164]....
        /*0380*/ 	.word	0xffffffff


	//   ....[165]....
        /*0384*/ 	.word	0xffffffff


	//   ....[166]....
        /*0388*/ 	.word	0xffffffff


	//   ....[167]....
        /*038c*/ 	.word	0xffffffff


	//   ....[168]....
        /*0390*/ 	.word	0xffffffff


	//   ....[169]....
        /*0394*/ 	.word	0xffffffff


	//   ....[170]....
        /*0398*/ 	.word	0xffffffff


	//   ....[171]....
        /*039c*/ 	.word	0xffffffff


	//   ....[172]....
        /*03a0*/ 	.word	0xffffffff


	//   ....[173]....
        /*03a4*/ 	.word	0x05000030


	//   ....[174]....
        /*03a8*/ 	.word	0x05000030


	//   ....[175]....
        /*03ac*/ 	.word	0x05000030


	//   ....[176]....
        /*03b0*/ 	.word	0x05000030


	//   ....[177]....
        /*03b4*/ 	.word	0x05000030


	//----- nvinfo : EIATTR_COOP_GROUP_INSTR_OFFSETS
	.align		4
.L_1531:
        /*03b8*/ 	.byte	0x04, 0x28
        /*03ba*/ 	.short	(.L_1533 - .L_1532)


	//   ....[0]....
.L_1532:
        /*03bc*/ 	.word	0x00001540


	//   ....[1]....
        /*03c0*/ 	.word	0x00001f80


	//   ....[2]....
        /*03c4*/ 	.word	0x00002850


	//   ....[3]....
        /*03c8*/ 	.word	0x00002870


	//   ....[4]....
        /*03cc*/ 	.word	0x00002890


	//   ....[5]....
        /*03d0*/ 	.word	0x000028b0


	//   ....[6]....
        /*03d4*/ 	.word	0x000028d0


	//   ....[7]....
        /*03d8*/ 	.word	0x00002df0


	//   ....[8]....
        /*03dc*/ 	.word	0x00002e00


	//   ....[9]....
        /*03e0*/ 	.word	0x00002e20


	//   ....[10]....
        /*03e4*/ 	.word	0x00002e40


	//   ....[11]....
        /*03e8*/ 	.word	0x00002e90


	//   ....[12]....
        /*03ec*/ 	.word	0x00002ed0


	//   ....[13]....
        /*03f0*/ 	.word	0x00002f10


	//   ....[14]....
        /*03f4*/ 	.word	0x00002f30


	//   ....[15]....
        /*03f8*/ 	.word	0x000030a0


	//   ....[16]....
        /*03fc*/ 	.word	0x000030d0


	//   ....[17]....
        /*0400*/ 	.word	0x000030e0


	//   ....[18]....
        /*0404*/ 	.word	0x00003100


	//   ....[19]....
        /*0408*/ 	.word	0x00003140


	//   ....[20]....
        /*040c*/ 	.word	0x00003170


	//   ....[21]....
        /*0410*/ 	.word	0x000031b0


	//   ....[22]....
        /*0414*/ 	.word	0x000031d0


	//   ....[23]....
        /*0418*/ 	.word	0x000031f0


	//   ....[24]....
        /*041c*/ 	.word	0x00003340


	//   ....[25]....
        /*0420*/ 	.word	0x00003360


	//   ....[26]....
        /*0424*/ 	.word	0x00003370


	//   ....[27]....
        /*0428*/ 	.word	0x00003390


	//   ....[28]....
        /*042c*/ 	.word	0x000033d0


	//   ....[29]....
        /*0430*/ 	.word	0x00003400


	//   ....[30]....
        /*0434*/ 	.word	0x00003440


	//   ....[31]....
        /*0438*/ 	.word	0x00003460


	//   ....[32]....
        /*043c*/ 	.word	0x00003480


	//   ....[33]....
        /*0440*/ 	.word	0x000035e0


	//   ....[34]....
        /*0444*/ 	.word	0x00003610


	//   ....[35]....
        /*0448*/ 	.word	0x00003620


	//   ....[36]....
        /*044c*/ 	.word	0x00003640


	//   ....[37]....
        /*0450*/ 	.word	0x00003680


	//   ....[38]....
        /*0454*/ 	.word	0x000036b0


	//   ....[39]....
        /*0458*/ 	.word	0x000036f0


	//   ....[40]....
        /*045c*/ 	.word	0x00003710


	//   ....[41]....
        /*0460*/ 	.word	0x00003730


	//   ....[42]....
        /*0464*/ 	.word	0x00003880


	//   ....[43]....
        /*0468*/ 	.word	0x000038a0


	//   ....[44]....
        /*046c*/ 	.word	0x000038b0


	//   ....[45]....
        /*0470*/ 	.word	0x000038d0


	//   ....[46]....
        /*0474*/ 	.word	0x00003910


	//   ....[47]....
        /*0478*/ 	.word	0x00003940


	//   ....[48]....
        /*047c*/ 	.word	0x00003980


	//   ....[49]....
        /*0480*/ 	.word	0x000039a0


	//   ....[50]....
        /*0484*/ 	.word	0x000039c0


	//   ....[51]....
        /*0488*/ 	.word	0x00003ac0


	//   ....[52]....
        /*048c*/ 	.word	0x00003af0


	//   ....[53]....
        /*0490*/ 	.word	0x00003b00


	//   ....[54]....
        /*0494*/ 	.word	0x00003b20


	//   ....[55]....
        /*0498*/ 	.word	0x00003b60


	//   ....[56]....
        /*049c*/ 	.word	0x00003b90


	//   ....[57]....
        /*04a0*/ 	.word	0x00003bd0


	//   ....[58]....
        /*04a4*/ 	.word	0x00003bf0


	//   ....[59]....
        /*04a8*/ 	.word	0x00003c10


	//   ....[60]....
        /*04ac*/ 	.word	0x00003d30


	//   ....[61]....
        /*04b0*/ 	.word	0x00003d40


	//   ....[62]....
        /*04b4*/ 	.word	0x00003d50


	//   ....[63]....
        /*04b8*/ 	.word	0x00003d70


	//   ....[64]....
        /*04bc*/ 	.word	0x00003db0


	//   ....[65]....
        /*04c0*/ 	.word	0x00003de0


	//   ....[66]....
        /*04c4*/ 	.word	0x00003e20


	//   ....[67]....
        /*04c8*/ 	.word	0x00003e40


	//   ....[68]....
        /*04cc*/ 	.word	0x00003e60


	//   ....[69]....
        /*04d0*/ 	.word	0x00003f50


	//   ....[70]....
        /*04d4*/ 	.word	0x00003f80


	//   ....[71]....
        /*04d8*/ 	.word	0x00003f90


	//   ....[72]....
        /*04dc*/ 	.word	0x00003fb0


	//   ....[73]....
        /*04e0*/ 	.word	0x00003ff0


	//   ....[74]....
        /*04e4*/ 	.word	0x00004020


	//   ....[75]....
        /*04e8*/ 	.word	0x00004060


	//   ....[76]....
        /*04ec*/ 	.word	0x00004080


	//   ....[77]....
        /*04f0*/ 	.word	0x000040a0


	//   ....[78]....
        /*04f4*/ 	.word	0x00004190


	//   ....[79]....
        /*04f8*/ 	.word	0x000041c0


	//   ....[80]....
        /*04fc*/ 	.word	0x000041d0


	//   ....[81]....
        /*0500*/ 	.word	0x000041f0


	//   ....[82]....
        /*0504*/ 	.word	0x00004230


	//   ....[83]....
        /*0508*/ 	.word	0x00004260


	//   ....[84]....
        /*050c*/ 	.word	0x000042a0


	//   ....[85]....
        /*0510*/ 	.word	0x000042c0


	//   ....[86]....
        /*0514*/ 	.word	0x000042e0


	//   ....[87]....
        /*0518*/ 	.word	0x000043e0


	//   ....[88]....
        /*051c*/ 	.word	0x000043f0


	//   ....[89]....
        /*0520*/ 	.word	0x00004410


	//   ....[90]....
        /*0524*/ 	.word	0x00004450


	//   ....[91]....
        /*0528*/ 	.word	0x00004480


	//   ....[92]....
        /*052c*/ 	.word	0x000044c0


	//   ....[93]....
        /*0530*/ 	.word	0x000044e0


	//   ....[94]....
        /*0534*/ 	.word	0x00004500


	//   ....[95]....
        /*0538*/ 	.word	0x00004570


	//   ....[96]....
        /*053c*/ 	.word	0x00004630


	//   ....[97]....
        /*0540*/ 	.word	0x00004640


	//   ....[98]....
        /*0544*/ 	.word	0x00004670


	//   ....[99]....
        /*0548*/ 	.word	0x00004690


	//   ....[100]....
        /*054c*/ 	.word	0x000046e0


	//   ....[101]....
        /*0550*/ 	.word	0x00004700


	//   ....[102]....
        /*0554*/ 	.word	0x00004740


	//   ....[103]....
        /*0558*/ 	.word	0x00004760


	//   ....[104]....
        /*055c*/ 	.word	0x00004830


	//   ....[105]....
        /*0560*/ 	.word	0x000048b0


	//   ....[106]....
        /*0564*/ 	.word	0x000048e0


	//   ....[107]....
        /*0568*/ 	.word	0x000048f0


	//   ....[108]....
        /*056c*/ 	.word	0x00004940


	//   ....[109]....
        /*0570*/ 	.word	0x00004970


	//   ....[110]....
        /*0574*/ 	.word	0x000049a0


	//   ....[111]....
        /*0578*/ 	.word	0x000049d0


	//   ....[112]....
        /*057c*/ 	.word	0x00004a00


	//   ....[113]....
        /*0580*/ 	.word	0x00004a30


	//   ....[114]....
        /*0584*/ 	.word	0x00004af0


	//   ....[115]....
        /*0588*/ 	.word	0x00004b20


	//   ....[116]....
        /*058c*/ 	.word	0x00004b30


	//   ....[117]....
        /*0590*/ 	.word	0x00004b80


	//   ....[118]....
        /*0594*/ 	.word	0x00004bb0


	//   ....[119]....
        /*0598*/ 	.word	0x00004be0


	//   ....[120]....
        /*059c*/ 	.word	0x00004c10


	//   ....[121]....
        /*05a0*/ 	.word	0x00004c40


	//   ....[122]....
        /*05a4*/ 	.word	0x00004c70


	//   ....[123]....
        /*05a8*/ 	.word	0x00004d90


	//   ....[124]....
        /*05ac*/ 	.word	0x00004dc0


	//   ....[125]....
        /*05b0*/ 	.word	0x00004dd0


	//   ....[126]....
        /*05b4*/ 	.word	0x00004e20


	//   ....[127]....
        /*05b8*/ 	.word	0x00004e50


	//   ....[128]....
        /*05bc*/ 	.word	0x00004e80


	//   ....[129]....
        /*05c0*/ 	.word	0x00004eb0


	//   ....[130]....
        /*05c4*/ 	.word	0x00004ee0


	//   ....[131]....
        /*05c8*/ 	.word	0x00004f10


	//   ....[132]....
        /*05cc*/ 	.word	0x00004ff0


	//   ....[133]....
        /*05d0*/ 	.word	0x00005060


	//   ....[134]....
        /*05d4*/ 	.word	0x00005070


	//   ....[135]....
        /*05d8*/ 	.word	0x000050c0


	//   ....[136]....
        /*05dc*/ 	.word	0x000050f0


	//   ....[137]....
        /*05e0*/ 	.word	0x00005120


	//   ....[138]....
        /*05e4*/ 	.word	0x00005150


	//   ....[139]....
        /*05e8*/ 	.word	0x00005180


	//   ....[140]....
        /*05ec*/ 	.word	0x000051b0


	//   ....[141]....
        /*05f0*/ 	.word	0x000052d0


	//   ....[142]....
        /*05f4*/ 	.word	0x00005750


	//   ....[143]....
        /*05f8*/ 	.word	0x00005a70


	//   ....[144]....
        /*05fc*/ 	.word	0x00005bb0


	//   ....[145]....
        /*0600*/ 	.word	0x00005cf0


	//   ....[146]....
        /*0604*/ 	.word	0x00005e30


	//   ....[147]....
        /*0608*/ 	.word	0x00005f70


	//   ....[148]....
        /*060c*/ 	.word	0x000060b0


	//   ....[149]....
        /*0610*/ 	.word	0x000061f0


	//   ....[150]....
        /*0614*/ 	.word	0x00006330


	//   ....[151]....
        /*0618*/ 	.word	0x00006470


	//   ....[152]....
        /*061c*/ 	.word	0x000065b0


	//   ....[153]....
        /*0620*/ 	.word	0x000066f0


	//   ....[154]....
        /*0624*/ 	.word	0x00006830


	//   ....[155]....
        /*0628*/ 	.word	0x00006970


	//   ....[156]....
        /*062c*/ 	.word	0x00006ab0


	//   ....[157]....
        /*0630*/ 	.word	0x00006bf0


	//   ....[158]....
        /*0634*/ 	.word	0x00006e70


	//   ....[159]....
        /*0638*/ 	.word	0x00007020


	//   ....[160]....
        /*063c*/ 	.word	0x000071d0


	//   ....[161]....
        /*0640*/ 	.word	0x00007380


	//   ....[162]....
        /*0644*/ 	.word	0x00007530


	//   ....[163]....
        /*0648*/ 	.word	0x000076e0


	//   ....[164]....
        /*064c*/ 	.word	0x00007890


	//   ....[165]....
        /*0650*/ 	.word	0x00007a40


	//   ....[166]....
        /*0654*/ 	.word	0x00007be0


	//   ....[167]....
        /*0658*/ 	.word	0x00007d70


	//   ....[168]....
        /*065c*/ 	.word	0x00007f00


	//   ....[169]....
        /*0660*/ 	.word	0x00008090


	//   ....[170]....
        /*0664*/ 	.word	0x00008220


	//   ....[171]....
        /*0668*/ 	.word	0x000083b0


	//   ....[172]....
        /*066c*/ 	.word	0x00008560


	//   ....[173]....
        /*0670*/ 	.word	0x000085d0


	//   ....[174]....
        /*0674*/ 	.word	0x00008640


	//   ....[175]....
        /*0678*/ 	.word	0x000086b0


	//   ....[176]....
        /*067c*/ 	.word	0x00008720


	//   ....[177]....
        /*0680*/ 	.word	0x00008790


	//----- nvinfo : EIATTR_VRC_CTA_INIT_COUNT
	.align		4
.L_1533:
        /*0684*/ 	.byte	0x02, 0x4a
	.zero		1
	.zero		1


	//----- nvinfo : EIATTR_EXIT_INSTR_OFFSETS
	.align		4
        /*0688*/ 	.byte	0x04, 0x1c
        /*068a*/ 	.short	(.L_1535 - .L_1534)


	//   ....[0]....
.L_1534:
        /*068c*/ 	.word	0x000022e0


	//   ....[1]....
        /*0690*/ 	.word	0x00002640


	//   ....[2]....
        /*0694*/ 	.word	0x00002660


	//   ....[3]....
        /*0698*/ 	.word	0x00006c00


	//   ....[4]....
        /*069c*/ 	.word	0x00008570


	//----- nvinfo : EIATTR_MAX_THREADS
	.align		4
.L_1535:
        /*06a0*/ 	.byte	0x04, 0x05
        /*06a2*/ 	.short	(.L_1537 - .L_1536)
.L_1536:
        /*06a4*/ 	.word	0x00000180
        /*06a8*/ 	.word	0x00000001
        /*06ac*/ 	.word	0x00000001


	//----- nvinfo : EIATTR_CRS_STACK_SIZE
	.align		4
.L_1537:
        /*06b0*/ 	.byte	0x04, 0x1e
        /*06b2*/ 	.short	(.L_1539 - .L_1538)
.L_1538:
        /*06b4*/ 	.word	0x00000000


	//----- nvinfo : EIATTR_CBANK_PARAM_SIZE
	.align		4
.L_1539:
        /*06b8*/ 	.byte	0x03, 0x19
        /*06ba*/ 	.short	0x004d


	//----- nvinfo : EIATTR_PARAM_CBANK
	.align		4
        /*06bc*/ 	.byte	0x04, 0x0a
        /*06be*/ 	.short	(.L_1541 - .L_1540)
	.align		4
.L_1540:
        /*06c0*/ 	.word	index@(.nv.constant0._ZN3cub18CUB_300001_SM_10006detail10radix_sort29DeviceRadixSortOnesweepKernelINS1_5radix10policy_hubIdNS0_8NullTypeEyE10Policy1000ELNS0_9SortOrderE1EdS6_yiiNS1_21identity_decomposer_tEEEvPT5_SC_PT3_PKSD_PT1_PKSH_PT2_PKSL_T4_iiT6_)
        /*06c4*/ 	.short	0x0380
        /*06c6*/ 	.short	0x004d


	//----- nvinfo : EIATTR_SW_WAR
	.align		4
.L_1541:
        /*06c8*/ 	.byte	0x04, 0x36
        /*06ca*/ 	.short	(.L_1543 - .L_1542)
.L_1542:
        /*06cc*/ 	.word	0x00000008
.L_1543:


//--------------------- .nv.info._ZN3cub18CUB_300001_SM_10006detail10radix_sort30DeviceRadixSortHistogramKernelINS1_5radix10policy_hubIdNS0_8NullTypeEyE10Policy1000ELNS0_9SortOrderE1EdyNS1_21identity_decomposer_tEEEvPT2_PKT1_SB_iiT3_ --------------------------
	.section	.nv.info._ZN3cub18CUB_300001_SM_10006detail10radix_sort30DeviceRadixSortHistogramKernelINS1_5radix10policy_hubIdNS0_8NullTypeEyE10Policy1000ELNS0_9SortOrderE1EdyNS1_21identity_decomposer_tEEEvPT2_PKT1_SB_iiT3_,"",@"SHT_CUDA_INFO"
	.sectionflags	@""
	.align	4


	//----- nvinfo : EIATTR_CUDA_API_VERSION
	.align		4
        /*0000*/ 	.byte	0x04, 0x37
        /*0002*/ 	.short	(.L_1545 - .L_1544)
.L_1544:
        /*0004*/ 	.word	0x00000082


	//----- nvinfo : EIATTR_KPARAM_INFO
	.align		4
.L_1545:
        /*0008*/ 	.byte	0x04, 0x17
        /*000a*/ 	.short	(.L_1547 - .L_1546)
.L_1546:
        /*000c*/ 	.word	0x00000000
        /*0010*/ 	.short	0x0005
        /*0012*/ 	.short	0x0020
        /*0014*/ 	.byte	0x00, 0xf0, 0x05, 0x00


	//----- nvinfo : EIATTR_KPARAM_INFO
	.align		4
.L_1547:
        /*0018*/ 	.byte	0x04, 0x17
        /*001a*/ 	.short	(.L_1549 - .L_1548)
.L_1548:
        /*001c*/ 	.word	0x00000000
        /*0020*/ 	.short	0x0004
        /*0022*/ 	.short	0x001c
        /*0024*/ 	.byte	0x00, 0xf0, 0x11, 0x00


	//----- nvinfo : EIATTR_KPARAM_INFO
	.align		4
.L_1549:
        /*0028*/ 	.byte	0x04, 0x17
        /*002a*/ 	.short	(.L_1551 - .L_1550)
.L_1550:
        /*002c*/ 	.word	0x00000000
        /*0030*/ 	.short	0x0003
        /*0032*/ 	.short	0x0018
        /*0034*/ 	.byte	0x00, 0xf0, 0x11, 0x00


	//----- nvinfo : EIATTR_KPARAM_INFO
	.align		4
.L_1551:
        /*0038*/ 	.byte	0x04, 0x17
        /*003a*/ 	.short	(.L_1553 - .L_1552)
.L_1552:
        /*003c*/ 	.word	0x00000000
        /*0040*/ 	.short	0x0002
        /*0042*/ 	.short	0x0010
        /*0044*/ 	.byte	0x00, 0xf0, 0x21, 0x00


	//----- nvinfo : EIATTR_KPARAM_INFO
	.align		4
.L_1553:
        /*0048*/ 	.byte	0x04, 0x17
        /*004a*/ 	.short	(.L_1555 - .L_1554)
.L_1554:
        /*004c*/ 	.word	0x00000000
        /*0050*/ 	.short	0x0001
        /*0052*/ 	.short	0x0008
        /*0054*/ 	.byte	0x00, 0xf5, 0x21, 0x00


	//----- nvinfo : EIATTR_KPARAM_INFO
	.align		4
.L_1555:
        /*0058*/ 	.byte	0x04, 0x17
        /*005a*/ 	.short	(.L_1557 - .L_1556)
.L_1556:
        /*005c*/ 	.word	0x00000000
        /*0060*/ 	.short	0x0000
        /*0062*/ 	.short	0x0000
        /*0064*/ 	.byte	0x00, 0xf5, 0x21, 0x00


	//----- nvinfo : EIATTR_SPARSE_MMA_MASK
	.align		4
.L_1557:
        /*0068*/ 	.byte	0x03, 0x50
        /*006a*/ 	.short	0x0000


	//----- nvinfo : EIATTR_MAXREG_COUNT
	.align		4
        /*006c*/ 	.byte	0x03, 0x1b
        /*006e*/ 	.short	0x00ff


	//----- nvinfo : EIATTR_NUM_BARRIERS
	.align		4
        /*0070*/ 	.byte	0x02, 0x4c
        /*0072*/ 	.byte	0x01
	.zero		1


	//----- nvinfo : EIATTR_MERCURY_ISA_VERSION
	.align		4
        /*0074*/ 	.byte	0x03, 0x5f
        /*0076*/ 	.short	0x0101


	//----- nvinfo : EIATTR_VRC_CTA_INIT_COUNT
	.align		4
        /*0078*/ 	.byte	0x02, 0x4a
	.zero		1
	.zero		1


	//----- nvinfo : EIATTR_EXIT_INSTR_OFFSETS
	.align		4
        /*007c*/ 	.byte	0x04, 0x1c
        /*007e*/ 	.short	(.L_1559 - .L_1558)


	//   ....[0]....
.L_1558:
        /*0080*/ 	.word	0x00000040


	//   ....[1]....
        /*0084*/ 	.word	0x000038b0


	//----- nvinfo : EIATTR_MAX_THREADS
	.align		4
.L_1559:
        /*0088*/ 	.byte	0x04, 0x05
        /*008a*/ 	.short	(.L_1561 - .L_1560)
.L_1560:
        /*008c*/ 	.word	0x00000080
        /*0090*/ 	.word	0x00000001
        /*0094*/ 	.word	0x00000001


	//----- nvinfo : EIATTR_CRS_STACK_SIZE
	.align		4
.L_1561:
        /*0098*/ 	.byte	0x04, 0x1e
        /*009a*/ 	.short	(.L_1563 - .L_1562)
.L_1562:
        /*009c*/ 	.word	0x00000000


	//----- nvinfo : EIATTR_CBANK_PARAM_SIZE
	.align		4
.L_1563:
        /*00a0*/ 	.byte	0x03, 0x19
        /*00a2*/ 	.short	0x0021


	//----- nvinfo : EIATTR_PARAM_CBANK
	.align		4
        /*00a4*/ 	.byte	0x04, 0x0a
        /*00a6*/ 	.short	(.L_1565 - .L_1564)
	.align		4
.L_1564:
        /*00a8*/ 	.word	index@(.nv.constant0._ZN3cub18CUB_300001_SM_10006detail10radix_sort30DeviceRadixSortHistogramKernelINS1_5radix10policy_hubIdNS0_8NullTypeEyE10Policy1000ELNS0_9SortOrderE1EdyNS1_21identity_decomposer_tEEEvPT2_PKT1_SB_iiT3_)
        /*00ac*/ 	.short	0x0380
        /*00ae*/ 	.short	0x0021


	//----- nvinfo : EIATTR_SW_WAR
	.align		4
.L_1565:
        /*00b0*/ 	.byte	0x04, 0x36
        /*00b2*/ 	.short	(.L_1567 - .L_1566)
.L_1566:
        /*00b4*/ 	.word	0x00000008
.L_1567:


//--------------------- .nv.info._ZN3cub18CUB_300001_SM_10006detail10radix_sort31DeviceRadixSortSingleTileKernelINS1_5radix10policy_hubIdNS0_8NullTypeEyE10Policy1000ELNS0_9SortOrderE1EdS6_yNS1_21identity_decomposer_tEEEvPKT1_PSB_PKT2_PSF_T3_iiT4_ --------------------------
	.section	.nv.info._ZN3cub18CUB_300001_SM_10006detail10radix_sort31DeviceRadixSortSingleTileKernelINS1_5radix10policy_hubIdNS0_8NullTypeEyE10Policy1000ELNS0_9SortOrderE1EdS6_yNS1_21identity_decomposer_tEEEvPKT1_PSB_PKT2_PSF_T3_iiT4_,"",@"SHT_CUDA_INFO"
	.sectionflags	@""
	.align	4


	//----- nvinfo : EIATTR_CUDA_API_VERSION
	.align		4
        /*0000*/ 	.byte	0x04, 0x37
        /*0002*/ 	.short	(.L_1569 - .L_1568)
.L_1568:
        /*0004*/ 	.word	0x00000082


	//----- nvinfo : EIATTR_KPARAM_INFO
	.align		4
.L_1569:
        /*0008*/ 	.byte	0x04, 0x17
        /*000a*/ 	.short	(.L_1571 - .L_1570)
.L_1570:
        /*000c*/ 	.word	0x00000000
        /*0010*/ 	.short	0x0007
        /*0012*/ 	.short	0x0030
        /*0014*/ 	.byte	0x00, 0xf0, 0x05, 0x00


	//----- nvinfo : EIATTR_KPARAM_INFO
	.align		4
.L_1571:
        /*0018*/ 	.byte	0x04, 0x17
        /*001a*/ 	.short	(.L_1573 - .L_1572)
.L_1572:
        /*001c*/ 	.word	0x00000000
        /*0020*/ 	.short	0x0006
        /*0022*/ 	.short	0x002c
        /*0024*/ 	.byte	0x00, 0xf0, 0x11, 0x00


	//----- nvinfo : EIATTR_KPARAM_INFO
	.align		4
.L_1573:
        /*0028*/ 	.byte	0x04, 0x17
        /*002a*/ 	.short	(.L_1575 - .L_1574)
.L_1574:
        /*002c*/ 	.word	0x00000000
        /*0030*/ 	.short	0x0005
        /*0032*/ 	.short	0x0028
        /*0034*/ 	.byte	0x00, 0xf0, 0x11, 0x00


	//----- nvinfo : EIATTR_KPARAM_INFO
	.align		4
.L_1575:
        /*0038*/ 	.byte	0x04, 0x17
        /*003a*/ 	.short	(.L_1577 - .L_1576)
.L_1576:
        /*003c*/ 	.word	0x00000000
        /*0040*/ 	.short	0x0004
        /*0042*/ 	.short	0x0020
        /*0044*/ 	.byte	0x00, 0xf0, 0x21, 0x00


	//----- nvinfo : EIATTR_KPARAM_INFO
	.align		4
.L_1577:
        /*0048*/ 	.byte	0x04, 0x17
        /*004a*/ 	.short	(.L_1579 - .L_1578)
.L_1578:
        /*004c*/ 	.word	0x00000000
        /*0050*/ 	.short	0x0003
        /*0052*/ 	.short	0x0018
        /*0054*/ 	.byte	0x00, 0xf5, 0x21, 0x00


	//----- nvinfo : EIATTR_KPARAM_INFO
	.align		4
.L_1579:
        /*0058*/ 	.byte	0x04, 0x17
        /*005a*/ 	.short	(.L_1581 - .L_1580)
.L_1580:
        /*005c*/ 	.word	0x00000000
        /*0060*/ 	.short	0x0002
        /*0062*/ 	.short	0x0010
        /*0064*/ 	.byte	0x00, 0xf5, 0x21, 0x00


	//----- nvinfo : EIATTR_KPARAM_INFO
	.align		4
.L_1581:
        /*0068*/ 	.byte	0x04, 0x17
        /*006a*/ 	.short	(.L_1583 - .L_1582)
.L_1582:
        /*006c*/ 	.word	0x00000000
        /*0070*/ 	.short	0x0001
        /*0072*/ 	.short	0x0008
        /*0074*/ 	.byte	0x00, 0xf5, 0x21, 0x00


	//----- nvinfo : EIATTR_KPARAM_INFO
	.align		4
.L_1583:
        /*0078*/ 	.byte	0x04, 0x17
        /*007a*/ 	.short	(.L_1585 - .L_1584)
.L_1584:
        /*007c*/ 	.word	0x00000000
        /*0080*/ 	.short	0x0000
        /*0082*/ 	.short	0x0000
        /*0084*/ 	.byte	0x00, 0xf5, 0x21, 0x00


	//----- nvinfo : EIATTR_SPARSE_MMA_MASK
	.align		4
.L_1585:
        /*0088*/ 	.byte	0x03, 0x50
        /*008a*/ 	.short	0x0000


	//----- nvinfo : EIATTR_MAXREG_COUNT
	.align		4
        /*008c*/ 	.byte	0x03, 0x1b
        /*008e*/ 	.short	0x00ff


	//----- nvinfo : EIATTR_NUM_BARRIERS
	.align		4
        /*0090*/ 	.byte	0x02, 0x4c
        /*0092*/ 	.byte	0x01
	.zero		1


	//----- nvinfo : EIATTR_MERCURY_ISA_VERSION
	.align		4
        /*0094*/ 	.byte	0x03, 0x5f
        /*0096*/ 	.short	0x0101


	//----- nvinfo : EIATTR_COOP_GROUP_MASK_REGIDS
	.align		4
        /*0098*/ 	.byte	0x04, 0x29
        /*009a*/ 	.short	(.L_1587 - .L_1586)


	//   ....[0]....
.L_1586:
        /*009c*/ 	.word	0xffffffff


	//   ....[1]....
        /*00a0*/ 	.word	0xffffffff


	//   ....[2]....
        /*00a4*/ 	.word	0xffffffff


	//   ....[3]....
        /*00a8*/ 	.word	0xffffffff


	//   ....[4]....
        /*00ac*/ 	.word	0xffffffff


	//----- nvinfo : EIATTR_COOP_GROUP_INSTR_OFFSETS
	.align		4
.L_1587:
        /*00b0*/ 	.byte	0x04, 0x28
        /*00b2*/ 	.short	(.L_1589 - .L_1588)


	//   ....[0]....
.L_1588:
        /*00b4*/ 	.word	0x00001660


	//   ....[1]....
        /*00b8*/ 	.word	0x00001680


	//   ....[2]....
        /*00bc*/ 	.word	0x000016a0


	//   ....[3]....
        /*00c0*/ 	.word	0x000016c0


	//   ....[4]....
        /*00c4*/ 	.word	0x000016e0


	//----- nvinfo : EIATTR_VRC_CTA_INIT_COUNT
	.align		4
.L_1589:
        /*00c8*/ 	.byte	0x02, 0x4a
	.zero		1
	.zero		1


	//----- nvinfo : EIATTR_EXIT_INSTR_OFFSETS
	.align		4
        /*00cc*/ 	.byte	0x04, 0x1c
        /*00ce*/ 	.short	(.L_1591 - .L_1590)


	//   ....[0]....
.L_1590:
        /*00d0*/ 	.word	0x00002a00


	//   ....[1]....
        /*00d4*/ 	.word	0x00002a90


	//----- nvinfo : EIATTR_MAX_THREADS
	.align		4
.L_1591:
        /*00d8*/ 	.byte	0x04, 0x05
        /*00da*/ 	.short	(.L_1593 - .L_1592)
.L_1592:
        /*00dc*/ 	.word	0x00000100
        /*00e0*/ 	.word	0x00000001
        /*00e4*/ 	.word	0x00000001


	//----- nvinfo : EIATTR_CRS_STACK_SIZE
	.align		4
.L_1593:
        /*00e8*/ 	.byte	0x04, 0x1e
        /*00ea*/ 	.short	(.L_1595 - .L_1594)
.L_1594:
        /*00ec*/ 	.word	0x00000000


	//----- nvinfo : EIATTR_CBANK_PARAM_SIZE
	.align		4
.L_1595:
        /*00f0*/ 	.byte	0x03, 0x19
        /*00f2*/ 	.short	0x0031


	//----- nvinfo : EIATTR_PARAM_CBANK
	.align		4
        /*00f4*/ 	.byte	0x04, 0x0a
        /*00f6*/ 	.short	(.L_1597 - .L_1596)
	.align		4
.L_1596:
        /*00f8*/ 	.word	index@(.nv.constant0._ZN3cub18CUB_300001_SM_10006detail10radix_sort31DeviceRadixSortSingleTileKernelINS1_5radix10policy_hubIdNS0_8NullTypeEyE10Policy1000ELNS0_9SortOrderE1EdS6_yNS1_21identity_decomposer_tEEEvPKT1_PSB_PKT2_PSF_T3_iiT4_)
        /*00fc*/ 	.short	0x0380
        /*00fe*/ 	.short	0x0031


	//----- nvinfo : EIATTR_SW_WAR
	.align		4
.L_1597:
        /*0100*/ 	.byte	0x04, 0x36
        /*0102*/ 	.short	(.L_1599 - .L_1598)
.L_1598:
        /*0104*/ 	.word	0x00000008
.L_1599:


//--------------------- .nv.info._ZN3cub18CUB_300001_SM_10006detail10radix_sort29DeviceRadixSortOnesweepKernelINS1_5radix10policy_hubIdNS0_8NullTypeEyE10Policy1000ELNS0_9SortOrderE0EdS6_yiiNS1_21identity_decomposer_tEEEvPT5_SC_PT3_PKSD_PT1_PKSH_PT2_PKSL_T4_iiT6_ --------------------------
	.section	.nv.info._ZN3cub18CUB_300001_SM_10006detail10radix_sort29DeviceRadixSortOnesweepKernelINS1_5radix10policy_hubIdNS0_8NullTypeEyE10Policy1000ELNS0_9SortOrderE0EdS6_yiiNS1_21identity_decomposer_tEEEvPT5_SC_PT3_PKSD_PT1_PKSH_PT2_PKSL_T4_iiT6_,"",@"SHT_CUDA_INFO"
	.sectionflags	@""
	.align	4


	//----- nvinfo : EIATTR_CUDA_API_VERSION
	.align		4
        /*0000*/ 	.byte	0x04, 0x37
        /*0002*/ 	.short	(.L_1601 - .L_1600)
.L_1600:
        /*0004*/ 	.word	0x00000082


	//----- nvinfo : EIATTR_KPARAM_INFO
	.align		4
.L_1601:
        /*0008*/ 	.byte	0x04, 0x17
        /*000a*/ 	.short	(.L_1603 - .L_1602)
.L_1602:
        /*000c*/ 	.word	0x00000000
        /*0010*/ 	.short	0x000b
        /*0012*/ 	.short	0x004c
        /*0014*/ 	.byte	0x00, 0xf0, 0x05, 0x00


	//----- nvinfo : EIATTR_KPARAM_INFO
	.align		4
.L_1603:
        /*0018*/ 	.byte	0x04, 0x17
        /*001a*/ 	.short	(.L_1605 - .L_1604)
.L_1604:
        /*001c*/ 	.word	0x00000000
        /*0020*/ 	.short	0x000a
        /*0022*/ 	.short	0x0048
        /*0024*/ 	.byte	0x00, 0xf0, 0x11, 0x00


	//----- nvinfo : EIATTR_KPARAM_INFO
	.align		4
.L_1605:
        /*0028*/ 	.byte	0x04, 0x17
        /*002a*/ 	.short	(.L_1607 - .L_1606)
.L_1606:
        /*002c*/ 	.word	0x00000000
        /*0030*/ 	.short	0x0009
        /*0032*/ 	.short	0x0044
        /*0034*/ 	.byte	0x00, 0xf0, 0x11, 0x00


	//----- nvinfo : EIATTR_KPARAM_INFO
	.align		4
.L_1607:
        /*0038*/ 	.byte	0x04, 0x17
        /*003a*/ 	.short	(.L_1609 - .L_1608)
.L_1608:
        /*003c*/ 	.word	0x00000000
        /*0040*/ 	.short	0x0008
        /*0042*/ 	.short	0x0040
        /*0044*/ 	.byte	0x00, 0xf0, 0x11, 0x00


	//----- nvinfo : EIATTR_KPARAM_INFO
	.align		4
.L_1609:
        /*0048*/ 	.byte	0x04, 0x17
        /*004a*/ 	.short	(.L_1611 - .L_1610)
.L_1610:
        /*004c*/ 	.word	0x00000000
        /*0050*/ 	.short	0x0007
        /*0052*/ 	.short	0x0038
        /*0054*/ 	.byte	0x00, 0xf5, 0x21, 0x00


	//----- nvinfo : EIATTR_KPARAM_INFO
	.align		4
.L_1611:
        /*0058*/ 	.byte	0x04, 0x17
        /*005a*/ 	.short	(.L_1613 - .L_1612)
.L_1612:
        /*005c*/ 	.word	0x00000000
        /*0060*/ 	.short	0x0006
        /*0062*/ 	.short	0x0030
        /*0064*/ 	.byte	0x00, 0xf5, 0x21, 0x00


	//----- nvinfo : EIATTR_KPARAM_INFO
	.align		4
.L_1613:
        /*0068*/ 	.byte	0x04, 0x17
        /*006a*/ 	.short	(.L_1615 - .L_1614)
.L_1614:
        /*006c*/ 	.word	0x00000000
        /*0070*/ 	.short	0x0005
        /*0072*/ 	.short	0x0028
        /*0074*/ 	.byte	0x00, 0xf5, 0x21, 0x00


	//----- nvinfo : EIATTR_KPARAM_INFO
	.align		4
.L_1615:
        /*0078*/ 	.byte	0x04, 0x17
        /*007a*/ 	.short	(.L_1617 - .L_1616)
.L_1616:
        /*007c*/ 	.word	0x00000000
        /*0080*/ 	.short	0x0004
        /*0082*/ 	.short	0x0020
        /*0084*/ 	.byte	0x00, 0xf5, 0x21, 0x00


	//----- nvinfo : EIATTR_KPARAM_INFO
	.align		4
.L_1617:
        /*0088*/ 	.byte	0x04, 0x17
        /*008a*/ 	.short	(.L_1619 - .L_1618)
.L_1618:
        /*008c*/ 	.word	0x00000000
        /*0090*/ 	.short	0x0003
        /*0092*/ 	.short	0x0018
        /*0094*/ 	.byte	0x00, 0xf5, 0x21, 0x00


	//----- nvinfo : EIATTR_KPARAM_INFO
	.align		4
.L_1619:
        /*0098*/ 	.byte	0x04, 0x17
        /*009a*/ 	.short	(.L_1621 - .L_1620)
.L_1620:
        /*009c*/ 	.word	0x00000000
        /*00a0*/ 	.short	0x0002
        /*00a2*/ 	.short	0x0010
        /*00a4*/ 	.byte	0x00, 0xf5, 0x21, 0x00


	//----- nvinfo : EIATTR_KPARAM_INFO
	.align		4
.L_1621:
        /*00a8*/ 	.byte	0x04, 0x17
        /*00aa*/ 	.short	(.L_1623 - .L_1622)
.L_1622:
        /*00ac*/ 	.word	0x00000000
        /*00b0*/ 	.short	0x0001
        /*00b2*/ 	.short	0x0008
        /*00b4*/ 	.byte	0x00, 0xf5, 0x21, 0x00


	//----- nvinfo : EIATTR_KPARAM_INFO
	.align		4
.L_1623:
        /*00b8*/ 	.byte	0x04, 0x17
        /*00ba*/ 	.short	(.L_1625 - .L_1624)
.L_1624:
        /*00bc*/ 	.word	0x00000000
        /*00c0*/ 	.short	0x0000
        /*00c2*/ 	.short	0x0000
        /*00c4*/ 	.byte	0x00, 0xf5, 0x21, 0x00


	//----- nvinfo : EIATTR_SPARSE_MMA_MASK
	.align		4
.L_1625:
        /*00c8*/ 	.byte	0x03, 0x50
        /*00ca*/ 	.short	0x0000


	//----- nvinfo : EIATTR_MAXREG_COUNT
	.align		4
        /*00cc*/ 	.byte	0x03, 0x1b
        /*00ce*/ 	.short	0x00a8


	//----- nvinfo : EIATTR_NUM_BARRIERS
	.align		4
        /*00d0*/ 	.byte	0x02, 0x4c
        /*00d2*/ 	.byte	0x01
	.zero		1


	//----- nvinfo : EIATTR_MERCURY_ISA_VERSION
	.align		4
        /*00d4*/ 	.byte	0x03, 0x5f
        /*00d6*/ 	.short	0x0101


	//----- nvinfo : EIATTR_COOP_GROUP_MASK_REGIDS
	.align		4
        /*00d8*/ 	.byte	0x04, 0x29
        /*00da*/ 	.short	(.L_1627 - .L_1626)


	//   ....[0]....
.L_1626:
        /*00dc*/ 	.word	0xffffffff


	//   ....[1]....
        /*00e0*/ 	.word	0x05000004


	//   ....[2]....
        /*00e4*/ 	.word	0xffffffff


	//   ....[3]....
        /*00e8*/ 	.word	0xffffffff


	//   ....[4]....
        /*00ec*/ 	.word	0xffffffff


	//   ....[5]....
        /*00f0*/ 	.word	0xffffffff


	//   ....[6]....
        /*00f4*/ 	.word	0xffffffff


	//   ....[7]....
        /*00f8*/ 	.word	0xffffffff


	//   ....[8]....
        /*00fc*/ 	.word	0xffffffff


	//   ....[9]....
        /*0100*/ 	.word	0xffffffff


	//   ....[10]....
        /*0104*/ 	.word	0xffffffff


	//   ....[11]....
        /*0108*/ 	.word	0xffffffff


	//   ....[12]....
        /*010c*/ 	.word	0xffffffff


	//   ....[13]....
        /*0110*/ 	.word	0xffffffff


	//   ....[14]....
        /*0114*/ 	.word	0xffffffff


	//   ....[15]....
        /*0118*/ 	.word	0xffffffff


	//   ....[16]....
        /*011c*/ 	.word	0xffffffff


	//   ....[17]....
        /*0120*/ 	.word	0xffffffff


	//   ....[18]....
        /*0124*/ 	.word	0xffffffff


	//   ....[19]....
        /*0128*/ 	.word	0xffffffff


	//   ....[20]....
        /*012c*/ 	.word	0xffffffff


	//   ....[21]....
        /*0130*/ 	.word	0xffffffff


	//   ....[22]....
        /*0134*/ 	.word	0xffffffff


	//   ....[23]....
        /*0138*/ 	.word	0xffffffff


	//   ....[24]....
        /*013c*/ 	.word	0xffffffff


	//   ....[25]....
        /*0140*/ 	.word	0xffffffff


	//   ....[26]....
        /*0144*/ 	.word	0xffffffff


	//   ....[27]....
        /*0148*/ 	.word	0xffffffff


	//   ....[28]....
        /*014c*/ 	.word	0xffffffff


	//   ....[29]....
        /*0150*/ 	.word	0xffffffff


	//   ....[30]....
        /*0154*/ 	.word	0xffffffff


	//   ....[31]....
        /*0158*/ 	.word	0xffffffff


	//   ....[32]....
        /*015c*/ 	.word	0xffffffff


	//   ....[33]....
        /*0160*/ 	.word	0xffffffff


	//   ....[34]....
        /*0164*/ 	.word	0xffffffff


	//   ....[35]....
        /*0168*/ 	.word	0xffffffff


	//   ....[36]....
        /*016c*/ 	.word	0xffffffff


	//   ....[37]....
        /*0170*/ 	.word	0xffffffff


	//   ....[38]....
        /*0174*/ 	.word	0xffffffff


	//   ....[39]....
        /*0178*/ 	.word	0xffffffff


	//   ....[40]....
        /*017c*/ 	.word	0xffffffff


	//   ....[41]....
        /*0180*/ 	.word	0xffffffff


	//   ....[42]....
        /*0184*/ 	.word	0xffffffff


	//   ....[43]....
        /*0188*/ 	.word	0xffffffff


	//   ....[44]....
        /*018c*/ 	.word	0xffffffff


	//   ....[45]....
        /*0190*/ 	.word	0xffffffff


	//   ....[46]....
        /*0194*/ 	.word	0xffffffff


	//   ....[47]....
        /*0198*/ 	.word	0xffffffff


	//   ....[48]....
        /*019c*/ 	.word	0xffffffff


	//   ....[49]....
        /*01a0*/ 	.word	0xffffffff


	//   ....[50]....
        /*01a4*/ 	.word	0xffffffff


	//   ....[51]....
        /*01a8*/ 	.word	0xffffffff


	//   ....[52]....
        /*01ac*/ 	.word	0xffffffff


	//   ....[53]....
        /*01b0*/ 	.word	0xffffffff


	//   ....[54]....
        /*01b4*/ 	.word	0xffffffff


	//   ....[55]....
        /*01b8*/ 	.word	0xffffffff


	//   ....[56]....
        /*01bc*/ 	.word	0xffffffff


	//   ....[57]....
        /*01c0*/ 	.word	0xffffffff


	//   ....[58]....
        /*01c4*/ 	.word	0xffffffff


	//   ....[59]....
        /*01c8*/ 	.word	0xffffffff


	//   ....[60]....
        /*01cc*/ 	.word	0xffffffff


	//   ....[61]....
        /*01d0*/ 	.word	0xffffffff


	//   ....[62]....
        /*01d4*/ 	.word	0xffffffff


	//   ....[63]....
        /*01d8*/ 	.word	0xffffffff


	//   ....[64]....
        /*01dc*/ 	.word	0xffffffff


	//   ....[65]....
        /*01e0*/ 	.word	0xffffffff


	//   ....[66]....
        /*01e4*/ 	.word	0xffffffff


	//   ....[67]....
        /*01e8*/ 	.word	0xffffffff


	//   ....[68]....
        /*01ec*/ 	.word	0xffffffff


	//   ....[69]....
        /*01f0*/ 	.word	0xffffffff


	//   ....[70]....
        /*01f4*/ 	.word	0xffffffff


	//   ....[71]....
        /*01f8*/ 	.word	0xffffffff


	//   ....[72]....
        /*01fc*/ 	.word	0xffffffff


	//   ....[73]....
        /*0200*/ 	.word	0xffffffff


	//   ....[74]....
        /*0204*/ 	.word	0xffffffff


	//   ....[75]....
        /*0208*/ 	.word	0xffffffff


	//   ....[76]....
        /*020c*/ 	.word	0xffffffff


	//   ....[77]....
        /*0210*/ 	.word	0xffffffff


	//   ....[78]....
        /*0214*/ 	.word	0xffffffff


	//   ....[79]....
        /*0218*/ 	.word	0xffffffff


	//   ....[80]....
        /*021c*/ 	.word	0xffffffff


	//   ....[81]....
        /*0220*/ 	.word	0xffffffff


	//   ....[82]....
        /*0224*/ 	.word	0xffffffff


	//   ....[83]....
        /*0228*/ 	.word	0xffffffff


	//   ....[84]....
        /*022c*/ 	.word	0xffffffff


	//   ....[85]....
        /*0230*/ 	.word	0xffffffff


	//   ....[86]....
        /*0234*/ 	.word	0xffffffff


	//   ....[87]....
        /*0238*/ 	.word	0xffffffff


	//   ....[88]....
        /*023c*/ 	.word	0xffffffff


	//   ....[89]....
        /*0240*/ 	.word	0xffffffff


	//   ....[90]....
        /*0244*/ 	.word	0xffffffff


	//   ....[91]....
        /*0248*/ 	.word	0xffffffff


	//   ....[92]....
        /*024c*/ 	.word	0xffffffff


	//   ....[93]....
        /*0250*/ 	.word	0xffffffff


	//   ....[94]....
        /*0254*/ 	.word	0xffffffff


	//   ....[95]....
        /*0258*/ 	.word	0xffffffff


	//   ....[96]....
        /*025c*/ 	.word	0xffffffff


	//   ....[97]....
        /*0260*/ 	.word	0xffffffff


	//   ....[98]....
        /*0264*/ 	.word	0xffffffff


	//   ....[99]....
        /*0268*/ 	.word	0xffffffff


	//   ....[100]....
        /*026c*/ 	.word	0xffffffff


	//   ....[101]....
        /*0270*/ 	.word	0xffffffff


	//   ....[102]....
        /*0274*/ 	.word	0xffffffff


	//   ....[103]....
        /*0278*/ 	.word	0xffffffff


	//   ....[104]....
        /*027c*/ 	.word	0xffffffff


	//   ....[105]....
        /*0280*/ 	.word	0xffffffff


	//   ....[106]....
        /*0284*/ 	.word	0xffffffff


	//   ....[107]....
        /*0288*/ 	.word	0xffffffff


	//   ....[108]....
        /*028c*/ 	.word	0xffffffff


	//   ....[109]....
        /*0290*/ 	.word	0xffffffff


	//   ....[110]....
        /*0294*/ 	.word	0xffffffff


	//   ....[111]....
        /*0298*/ 	.word	0xffffffff


	//   ....[112]....
        /*029c*/ 	.word	0xffffffff


	//   ....[113]....
        /*02a0*/ 	.word	0xffffffff


	//   ....[114]....
        /*02a4*/ 	.word	0xffffffff


	//   ....[115]....
        /*02a8*/ 	.word	0xffffffff


	//   ....[116]....
        /*02ac*/ 	.word	0xffffffff


	//   ....[117]....
        /*02b0*/ 	.word	0xffffffff


	//   ....[118]....
        /*02b4*/ 	.word	0xffffffff


	//   ....[119]....
        /*02b8*/ 	.word	0xffffffff


	//   ....[120]....
        /*02bc*/ 	.word	0xffffffff


	//   ....[121]....
        /*02c0*/ 	.word	0xffffffff


	//   ....[122]....
        /*02c4*/ 	.word	0xffffffff


	//   ....[123]....
        /*02c8*/ 	.word	0xffffffff


	//   ....[124]....
        /*02cc*/ 	.word	0xffffffff


	//   ....[125]....
        /*02d0*/ 	.word	0xffffffff


	//   ....[126]....
        /*02d4*/ 	.word	0xffffffff


	//   ....[127]....
        /*02d8*/ 	.word	0xffffffff


	//   ....[128]....
        /*02dc*/ 	.word	0xffffffff


	//   ....[129]....
        /*02e0*/ 	.word	0xffffffff


	//   ....[130]....
        /*02e4*/ 	.word	0xffffffff


	//   ....[131]....
        /*02e8*/ 	.word	0xffffffff


	//   ....[132]....
        /*02ec*/ 	.word	0xffffffff


	//   ....[133]....
        /*02f0*/ 	.word	0xffffffff


	//   ....[134]....
        /*02f4*/ 	.word	0xffffffff


	//   ....[135]....
        /*02f8*/ 	.word	0xffffffff


	//   ....[136]....
        /*02fc*/ 	.word	0xffffffff


	//   ....[137]....
        /*0300*/ 	.word	0xffffffff


	//   ....[138]....
        /*0304*/ 	.word	0xffffffff


	//   ....[139]....
        /*0308*/ 	.word	0xffffffff


	//   ....[140]....
        /*030c*/ 	.word	0xffffffff


	//   ....[141]....
        /*0310*/ 	.word	0xffffffff


	//   ....[142]....
        /*0314*/ 	.word	0x05000004


	//   ....[143]....
        /*0318*/ 	.word	0xffffffff


	//   ....[144]....
        /*031c*/ 	.word	0xffffffff


	//   ....[145]....
        /*0320*/ 	.word	0xffffffff


	//   ....[146]....
        /*0324*/ 	.word	0xffffffff


	//   ....[147]....
        /*0328*/ 	.word	0xffffffff


	//   ....[148]....
        /*032c*/ 	.word	0xffffffff


	//   ....[149]....
        /*0330*/ 	.word	0xffffffff


	//   ....[150]....
        /*0334*/ 	.word	0xffffffff


	//   ....[151]....
        /*0338*/ 	.word	0xffffffff


	//   ....[152]....
        /*033c*/ 	.word	0xffffffff


	//   ....[153]....
        /*0340*/ 	.word	0xffffffff


	//   ....[154]....
        /*0344*/ 	.word	0xffffffff


	//   ....[155]....
        /*0348*/ 	.word	0xffffffff


	//   ....[156]....
        /*034c*/ 	.word	0xffffffff


	//   ....[157]....
        /*0350*/ 	.word	0xffffffff


	//   ....[158]....
        /*0354*/ 	.word	0xffffffff


	//   ....[159]....
        /*0358*/ 	.word	0xffffffff


	//   ....[160]....
        /*035c*/ 	.word	0xffffffff


	//   ....[161]....
        /*0360*/ 	.word	0xffffffff


	//   ....[162]....
        /*0364*/ 	.word	0xffffffff


	//   ....[163]....
        /*0368*/ 	.word	0xffffffff


	//   ....[164]....
        /*036c*/ 	.word	0xffffffff


	//   ....[165]....
        /*0370*/ 	.word	0xffffffff


	//   ....[166]....
        /*0374*/ 	.word	0xffffffff


	//   ....[167]....
        /*0378*/ 	.word	0xffffffff


	//   ....[168]....
        /*037c*/ 	.word	0xffffffff


	//   ....[169]....
        /*0380*/ 	.word	0xffffffff


	//   ....[170]....
        /*0384*/ 	.word	0xffffffff


	//   ....[171]....
        /*0388*/ 	.word	0xffffffff


	//   ....[172]....
        /*038c*/ 	.word	0xffffffff


	//   ....[173]....
        /*0390*/ 	.word	0x0500004c


	//   ....[174]....
        /*0394*/ 	.word	0x0500004c


	//   ....[175]....
        /*0398*/ 	.word	0x0500004c


	//   ....[176]....
        /*039c*/ 	.word	0x0500004c


	//   ....[177]....
        /*03a0*/ 	.word	0x0500004c


	//----- nvinfo : EIATTR_COOP_GROUP_INSTR_OFFSETS
	.align		4
.L_1627:
        /*03a4*/ 	.byte	0x04, 0x28
        /*03a6*/ 	.short	(.L_1629 - .L_1628)


	//   ....[0]....
.L_1628:
        /*03a8*/ 	.word	0x00001810


	//   ....[1]....
        /*03ac*/ 	.word	0x00002020


	//   ....[2]....
        /*03b0*/ 	.word	0x00002eb0


	//   ....[3]....
        /*03b4*/ 	.word	0x00002ed0


	//   ....[4]....
        /*03b8*/ 	.word	0x00002ef0


	//   ....[5]....
        /*03bc*/ 	.word	0x00002f10


	//   ....[6]....
        /*03c0*/ 	.word	0x00002f30


	//   ....[7]....
        /*03c4*/ 	.word	0x000033e0


	//   ....[8]....
        /*03c8*/ 	.word	0x000033f0


	//   ....[9]....
        /*03cc*/ 	.word	0x00003410


	//   ....[10]....
        /*03d0*/ 	.word	0x00003430


	//   ....[11]....
        /*03d4*/ 	.word	0x00003480


	//   ....[12]....
        /*03d8*/ 	.word	0x000034b0


	//   ....[13]....
        /*03dc*/ 	.word	0x000034f0


	//   ....[14]....
        /*03e0*/ 	.word	0x00003510


	//   ....[15]....
        /*03e4*/ 	.word	0x000035f0


	//   ....[16]....
        /*03e8*/ 	.word	0x00003620


	//   ....[17]....
        /*03ec*/ 	.word	0x00003630


	//   ....[18]....
        /*03f0*/ 	.word	0x00003650


	//   ....[19]....
        /*03f4*/ 	.word	0x00003690


	//   ....[20]....
        /*03f8*/ 	.word	0x000036c0


	//   ....[21]....
        /*03fc*/ 	.word	0x00003700


	//   ....[22]....
        /*0400*/ 	.word	0x00003720


	//   ....[23]....
        /*0404*/ 	.word	0x00003740


	//   ....[24]....
        /*0408*/ 	.word	0x00003830


	//   ....[25]....
        /*040c*/ 	.word	0x00003860


	//   ....[26]....
        /*0410*/ 	.word	0x00003870


	//   ....[27]....
        /*0414*/ 	.word	0x00003890


	//   ....[28]....
        /*0418*/ 	.word	0x000038d0


	//   ....[29]....
        /*041c*/ 	.word	0x00003900


	//   ....[30]....
        /*0420*/ 	.word	0x00003940


	//   ....[31]....
        /*0424*/ 	.word	0x00003960


	//   ....[32]....
        /*0428*/ 	.word	0x00003980


	//   ....[33]....
        /*042c*/ 	.word	0x00003a70


	//   ....[34]....
        /*0430*/ 	.word	0x00003aa0


	//   ....[35]....
        /*0434*/ 	.word	0x00003ab0


	//   ....[36]....
        /*0438*/ 	.word	0x00003ad0


	//   ....[37]....
        /*043c*/ 	.word	0x00003b10


	//   ....[38]....
        /*0440*/ 	.word	0x00003b40


	//   ....[39]....
        /*0444*/ 	.word	0x00003b80


	//   ....[40]....
        /*0448*/ 	.word	0x00003ba0


	//   ....[41]....
        /*044c*/ 	.word	0x00003bc0


	//   ....[42]....
        /*0450*/ 	.word	0x00003cb0


	//   ....[43]....
        /*0454*/ 	.word	0x00003ce0


	//   ....[44]....
        /*0458*/ 	.word	0x00003cf0


	//   ....[45]....
        /*045c*/ 	.word	0x00003d10


	//   ....[46]....
        /*0460*/ 	.word	0x00003d50


	//   ....[47]....
        /*0464*/ 	.word	0x00003d80


	//   ....[48]....
        /*0468*/ 	.word	0x00003dc0


	//   ....[49]....
        /*046c*/ 	.word	0x00003de0


	//   ....[50]....
        /*0470*/ 	.word	0x00003e00


	//   ....[51]....
        /*0474*/ 	.word	0x00003ef0


	//   ....[52]....
        /*0478*/ 	.word	0x00003f20


	//   ....[53]....
        /*047c*/ 	.word	0x00003f30


	//   ....[54]....
        /*0480*/ 	.word	0x00003f50


	//   ....[55]....
        /*0484*/ 	.word	0x00003f90


	//   ....[56]....
        /*0488*/ 	.word	0x00003fc0


	//   ....[57]....
        /*048c*/ 	.word	0x00004000


	//   ....[58]....
        /*0490*/ 	.word	0x00004020


	//   ....[59]....
        /*0494*/ 	.word	0x00004040


	//   ....[60]....
        /*0498*/ 	.word	0x00004130


	//   ....[61]....
        /*049c*/ 	.word	0x00004160


	//   ....[62]....
        /*04a0*/ 	.word	0x00004170


	//   ....[63]....
        /*04a4*/ 	.word	0x000041a0


	//   ....[64]....
        /*04a8*/ 	.word	0x000041c0


	//   ....[65]....
        /*04ac*/ 	.word	0x00004210


	//   ....[66]....
        /*04b0*/ 	.word	0x00004230


	//   ....[67]....
        /*04b4*/ 	.word	0x00004270


	//   ....[68]....
        /*04b8*/ 	.word	0x00004290


	//   ....[69]....
        /*04bc*/ 	.word	0x00004370


	//   ....[70]....
        /*04c0*/ 	.word	0x000043a0


	//   ....[71]....
        /*04c4*/ 	.word	0x000043b0


	//   ....[72]....
        /*04c8*/ 	.word	0x000043e0


	//   ....[73]....
        /*04cc*/ 	.word	0x00004410


	//   ....[74]....
        /*04d0*/ 	.word	0x00004460


	//   ....[75]....
        /*04d4*/ 	.word	0x00004470


	//   ....[76]....
        /*04d8*/ 	.word	0x000044b0


	//   ....[77]....
        /*04dc*/ 	.word	0x000044e0


	//   ....[78]....
        /*04e0*/ 	.word	0x000045b0


	//   ....[79]....
        /*04e4*/ 	.word	0x000045e0


	//   ....[80]....
        /*04e8*/ 	.word	0x000045f0


	//   ....[81]....
        /*04ec*/ 	.word	0x00004640


	//   ....[82]....
        /*04f0*/ 	.word	0x00004670


	//   ....[83]....
        /*04f4*/ 	.word	0x000046a0


	//   ....[84]....
        /*04f8*/ 	.word	0x000046d0


	//   ....[85]....
        /*04fc*/ 	.word	0x00004700


	//   ....[86]....
        /*0500*/ 	.word	0x00004730


	//   ....[87]....
        /*0504*/ 	.word	0x000047f0


	//   ....[88]....
        /*0508*/ 	.word	0x00004820


	//   ....[89]....
        /*050c*/ 	.word	0x00004830


	//   ....[90]....
        /*0510*/ 	.word	0x00004880


	//   ....[91]....
        /*0514*/ 	.word	0x000048b0


	//   ....[92]....
        /*0518*/ 	.word	0x000048e0


	//   ....[93]....
        /*051c*/ 	.word	0x00004910


	//   ....[94]....
        /*0520*/ 	.word	0x00004940


	//   ....[95]....
        /*0524*/ 	.word	0x00004970


	//   ....[96]....
        /*0528*/ 	.word	0x00004a30


	//   ....[97]....
        /*052c*/ 	.word	0x00004a50


	//   ....[98]....
        /*0530*/ 	.word	0x00004a60


	//   ....[99]....
        /*0534*/ 	.word	0x00004ab0


	//   ....[100]....
        /*0538*/ 	.word	0x00004ae0


	//   ....[101]....
        /*053c*/ 	.word	0x00004b10


	//   ....[102]....
        /*0540*/ 	.word	0x00004b40


	//   ....[103]....
        /*0544*/ 	.word	0x00004b70


	//   ....[104]....
        /*0548*/ 	.word	0x00004ba0


	//   ....[105]....
        /*054c*/ 	.word	0x00004c70


	//   ....[106]....
        /*0550*/ 	.word	0x00004c90


	//   ....[107]....
        /*0554*/ 	.word	0x00004ca0


	//   ....[108]....
        /*0558*/ 	.word	0x00004cf0


	//   ....[109]....
        /*055c*/ 	.word	0x00004d20


	//   ....[110]....
        /*0560*/ 	.word	0x00004d50


	//   ....[111]....
        /*0564*/ 	.word	0x00004d80


	//   ....[112]....
        /*0568*/ 	.word	0x00004db0


	//   ....[113]....
        /*056c*/ 	.word	0x00004de0


	//   ....[114]....
        /*0570*/ 	.word	0x00004ee0


	//   ....[115]....
        /*0574*/ 	.word	0x00004ef0


	//   ....[116]....
        /*0578*/ 	.word	0x00004f40


	//   ....[117]....
        /*057c*/ 	.word	0x00004f70


	//   ....[118]....
        /*0580*/ 	.word	0x00004fa0


	//   ....[119]....
        /*0584*/ 	.word	0x00004fd0


	//   ....[120]....
        /*0588*/ 	.word	0x00005000


	//   ....[121]....
        /*058c*/ 	.word	0x00005030


	//   ....[122]....
        /*0590*/ 	.word	0x000050a0


	//   ....[123]....
        /*0594*/ 	.word	0x00005140


	//   ....[124]....
        /*0598*/ 	.word	0x00005150


	//   ....[125]....
        /*059c*/ 	.word	0x00005160


	//   ....[126]....
        /*05a0*/ 	.word	0x000051b0


	//   ....[127]....
        /*05a4*/ 	.word	0x000051e0


	//   ....[128]....
        /*05a8*/ 	.word	0x00005210


	//   ....[129]....
        /*05ac*/ 	.word	0x00005240


	//   ....[130]....
        /*05b0*/ 	.word	0x00005270


	//   ....[131]....
        /*05b4*/ 	.word	0x000052a0


	//   ....[132]....
        /*05b8*/ 	.word	0x00005360


	//   ....[133]....
        /*05bc*/ 	.word	0x00005390


	//   ....[134]....
        /*05c0*/ 	.word	0x000053a0


	//   ....[135]....
        /*05c4*/ 	.word	0x000053d0


	//   ....[136]....
        /*05c8*/ 	.word	0x000053f0


	//   ....[137]....
        /*05cc*/ 	.word	0x00005440


	//   ....[138]....
        /*05d0*/ 	.word	0x00005470


	//   ....[139]....
        /*05d4*/ 	.word	0x000054b0


	//   ....[140]....
        /*05d8*/ 	.word	0x000054e0


	//   ....[141]....
        /*05dc*/ 	.word	0x00005610


	//   ....[142]....
        /*05e0*/ 	.word	0x00005ab0


	//   ....[143]....
        /*05e4*/ 	.word	0x00005e10


	//   ....[144]....
        /*05e8*/ 	.word	0x00005f60


	//   ....[145]....
        /*05ec*/ 	.word	0x000060b0


	//   ....[146]....
        /*05f0*/ 	.word	0x00006200


	//   ....[147]....
        /*05f4*/ 	.word	0x00006350


	//   ....[148]....
        /*05f8*/ 	.word	0x000064a0


	//   ....[149]....
        /*05fc*/ 	.word	0x000065f0


	//   ....[150]....
        /*0600*/ 	.word	0x00006740


	//   ....[151]....
        /*0604*/ 	.word	0x00006890


	//   ....[152]....
        /*0608*/ 	.word	0x000069e0


	//   ....[153]....
        /*060c*/ 	.word	0x00006b30


	//   ....[154]....
        /*0610*/ 	.word	0x00006c80


	//   ....[155]....
        /*0614*/ 	.word	0x00006dd0


	//   ....[156]....
        /*0618*/ 	.word	0x00006f20


	//   ....[157]....
        /*061c*/ 	.word	0x00007070


	//   ....[158]....
        /*0620*/ 	.word	0x00007300


	//   ....[159]....
        /*0624*/ 	.word	0x000074d0


	//   ....[160]....
        /*0628*/ 	.word	0x000076a0


	//   ....[161]....
        /*062c*/ 	.word	0x00007870


	//   ....[162]....
        /*0630*/ 	.word	0x00007a40


	//   ....[163]....
        /*0634*/ 	.word	0x00007c10


	//   ....[164]....
        /*0638*/ 	.word	0x00007de0


	//   ....[165]....
        /*063c*/ 	.word	0x00007fb0


	//   ....[166]....
        /*0640*/ 	.word	0x00008170


	//   ....[167]....
        /*0644*/ 	.word	0x00008320


	//   ....[168]....
        /*0648*/ 	.word	0x000084d0


	//   ....[169]....
        /*064c*/ 	.word	0x00008680


	//   ....[170]....
        /*0650*/ 	.word	0x00008830


	//   ....[171]....
        /*0654*/ 	.word	0x000089e0


	//   ....[172]....
        /*0658*/ 	.word	0x00008bb0


	//   ....[173]....
        /*065c*/ 	.word	0x00008c20


	//   ....[174]....
        /*0660*/ 	.word	0x00008c80


	//   ....[175]....
        /*0664*/ 	.word	0x00008cf0


	//   ....[176]....
        /*0668*/ 	.word	0x00008d50


	//   ....[177]....
        /*066c*/ 	.word	0x00008dc0


	//----- nvinfo : EIATTR_VRC_CTA_INIT_COUNT
	.align		4
.L_1629:
        /*0670*/ 	.byte	0x02, 0x4a
	.zero		1
	.zero		1


	//----- nvinfo : EIATTR_EXIT_INSTR_OFFSETS
	.align		4
        /*0674*/ 	.byte	0x04, 0x1c
        /*0676*/ 	.short	(.L_1631 - .L_1630)


	//   ....[0]....
.L_1630:
        /*0678*/ 	.word	0x00002960


	//   ....[1]....
        /*067c*/ 	.word	0x00002cb0


	//   ....[2]....
        /*0680*/ 	.word	0x00002cd0


	//   ....[3]....
        /*0684*/ 	.word	0x00007080


	//   ....[4]....
        /*0688*/ 	.word	0x00008bc0


	//----- nvinfo : EIATTR_MAX_THREADS
	.align		4
.L_1631:
        /*068c*/ 	.byte	0x04, 0x05
        /*068e*/ 	.short	(.L_1633 - .L_1632)
.L_1632:
        /*0690*/ 	.word	0x00000180
        /*0694*/ 	.word	0x00000001
        /*0698*/ 	.word	0x00000001


	//----- nvinfo : EIATTR_CRS_STACK_SIZE
	.align		4
.L_1633:
        /*069c*/ 	.byte	0x04, 0x1e
        /*069e*/ 	.short	(.L_1635 - .L_1634)
.L_1634:
        /*06a0*/ 	.word	0x00000000


	//----- nvinfo : EIATTR_CBANK_PARAM_SIZE
	.align		4
.L_1635:
        /*06a4*/ 	.byte	0x03, 0x19
        /*06a6*/ 	.short	0x004d


	//----- nvinfo : EIATTR_PARAM_CBANK
	.align		4
        /*06a8*/ 	.byte	0x04, 0x0a
        /*06aa*/ 	.short	(.L_1637 - .L_1636)
	.align		4
.L_1636:
        /*06ac*/ 	.word	index@(.nv.constant0._ZN3cub18CUB_300001_SM_10006detail10radix_sort29DeviceRadixSortOnesweepKernelINS1_5radix10policy_hubIdNS0_8NullTypeEyE10Policy1000ELNS0_9SortOrderE0EdS6_yiiNS1_21identity_decomposer_tEEEvPT5_SC_PT3_PKSD_PT1_PKSH_PT2_PKSL_T4_iiT6_)
        /*06b0*/ 	.short	0x0380
        /*06b2*/ 	.short	0x004d


	//----- nvinfo : EIATTR_SW_WAR
	.align		4
.L_1637:
        /*06b4*/ 	.byte	0x04, 0x36
        /*06b6*/ 	.short	(.L_1639 - .L_1638)
.L_1638:
        /*06b8*/ 	.word	0x00000008
.L_1639:


//--------------------- .nv.info._ZN3cub18CUB_300001_SM_10006detail10radix_sort33DeviceRadixSortExclusiveSumKernelINS1_5radix10policy_hubIdNS0_8NullTypeEyE10Policy1000EyEEvPT0_ --------------------------
	.section	.nv.info._ZN3cub18CUB_300001_SM_10006detail10radix_sort33DeviceRadixSortExclusiveSumKernelINS1_5radix10policy_hubIdNS0_8NullTypeEyE10Policy1000EyEEvPT0_,"",@"SHT_CUDA_INFO"
	.sectionflags	@""
	.align	4


	//----- nvinfo : EIATTR_CUDA_API_VERSION
	.align		4
        /*0000*/ 	.byte	0x04, 0x37
        /*0002*/ 	.short	(.L_1641 - .L_1640)
.L_1640:
        /*0004*/ 	.word	0x00000082


	//----- nvinfo : EIATTR_KPARAM_INFO
	.align		4
.L_1641:
        /*0008*/ 	.byte	0x04, 0x17
        /*000a*/ 	.short	(.L_1643 - .L_1642)
.L_1642:
        /*000c*/ 	.word	0x00000000
        /*0010*/ 	.short	0x0000
        /*0012*/ 	.short	0x0000
        /*0014*/ 	.byte	0x00, 0xf5, 0x21, 0x00


	//----- nvinfo : EIATTR_SPARSE_MMA_MASK
	.align		4
.L_1643:
        /*0018*/ 	.byte	0x03, 0x50
        /*001a*/ 	.short	0x0000


	//----- nvinfo : EIATTR_MAXREG_COUNT
	.align		4
        /*001c*/ 	.byte	0x03, 0x1b
        /*001e*/ 	.short	0x00ff


	//----- nvinfo : EIATTR_NUM_BARRIERS
	.align		4
        /*0020*/ 	.byte	0x02, 0x4c
        /*0022*/ 	.byte	0x01
	.zero		1


	//----- nvinfo : EIATTR_MERCURY_ISA_VERSION
	.align		4
        /*0024*/ 	.byte	0x03, 0x5f
        /*0026*/ 	.short	0x0101


	//----- nvinfo : EIATTR_COOP_GROUP_MASK_REGIDS
	.align		4
        /*0028*/ 	.byte	0x04, 0x29
        /*002a*/ 	.short	(.L_1645 - .L_1644)


	//   ....[0]....
.L_1644:
        /*002c*/ 	.word	0xffffffff


	//   ....[1]....
        /*0030*/ 	.word	0xffffffff


	//   ....[2]....
        /*0034*/ 	.word	0xffffffff


	//   ....[3]....
        /*0038*/ 	.word	0xffffffff


	//   ....[4]....
        /*003c*/ 	.word	0xffffffff


	//   ....[5]....
        /*0040*/ 	.word	0xffffffff


	//   ....[6]....
        /*0044*/ 	.word	0xffffffff


	//   ....[7]....
        /*0048*/ 	.word	0xffffffff


	//   ....[8]....
        /*004c*/ 	.word	0xffffffff


	//   ....[9]....
        /*0050*/ 	.word	0xffffffff


	//   ....[10]....
        /*0054*/ 	.word	0x05000015


	//   ....[11]....
        /*0058*/ 	.word	0x05000015


	//   ....[12]....
        /*005c*/ 	.word	0x05000015


	//   ....[13]....
        /*0060*/ 	.word	0x05000015


	//   ....[14]....
        /*0064*/ 	.word	0x05000015


	//   ....[15]....
        /*0068*/ 	.word	0x05000015


	//   ....[16]....
        /*006c*/ 	.word	0x05000015


	//   ....[17]....
        /*0070*/ 	.word	0x05000015


	//   ....[18]....
        /*0074*/ 	.word	0x05000015


	//   ....[19]....
        /*0078*/ 	.word	0x05000015


	//----- nvinfo : EIATTR_COOP_GROUP_INSTR_OFFSETS
	.align		4
.L_1645:
        /*007c*/ 	.byte	0x04, 0x28
        /*007e*/ 	.short	(.L_1647 - .L_1646)


	//   ....[0]....
.L_1646:
        /*0080*/ 	.word	0x00000250


	//   ....[1]....
        /*0084*/ 	.word	0x00000260


	//   ....[2]....
        /*0088*/ 	.word	0x000002a0


	//   ....[3]....
        /*008c*/ 	.word	0x000002c0


	//   ....[4]....
        /*0090*/ 	.word	0x00000310


	//   ....[5]....
        /*0094*/ 	.word	0x00000320


	//   ....[6]....
        /*0098*/ 	.word	0x00000360


	//   ....[7]....
        /*009c*/ 	.word	0x00000380


	//   ....[8]....
        /*00a0*/ 	.word	0x000003d0


	//   ....[9]....
        /*00a4*/ 	.word	0x000003e0


	//   ....[10]....
        /*00a8*/ 	.word	0x00000660


	//   ....[11]....
        /*00ac*/ 	.word	0x000006b0


	//   ....[12]....
        /*00b0*/ 	.word	0x00000740


	//   ....[13]....
        /*00b4*/ 	.word	0x00000790


	//   ....[14]....
        /*00b8*/ 	.word	0x00000820


	//   ....[15]....
        /*00bc*/ 	.word	0x00000870


	//   ....[16]....
        /*00c0*/ 	.word	0x00000900


	//   ....[17]....
        /*00c4*/ 	.word	0x00000950


	//   ....[18]....
        /*00c8*/ 	.word	0x000009e0


	//   ....[19]....
        /*00cc*/ 	.word	0x00000a30


	//----- nvinfo : EIATTR_VRC_CTA_INIT_COUNT
	.align		4
.L_1647:
        /*00d0*/ 	.byte	0x02, 0x4a
	.zero		1
	.zero		1


	//----- nvinfo : EIATTR_EXIT_INSTR_OFFSETS
	.align		4
        /*00d4*/ 	.byte	0x04, 0x1c
        /*00d6*/ 	.short	(.L_1649 - .L_1648)


	//   ....[0]....
.L_1648:
        /*00d8*/ 	.word	0x000005d0


	//   ....[1]....
        /*00dc*/ 	.word	0x00000600


	//----- nvinfo : EIATTR_CRS_STACK_SIZE
	.align		4
.L_1649:
        /*00e0*/ 	.byte	0x04, 0x1e
        /*00e2*/ 	.short	(.L_1651 - .L_1650)
.L_1650:
        /*00e4*/ 	.word	0x00000000


	//----- nvinfo : EIATTR_CBANK_PARAM_SIZE
	.align		4
.L_1651:
        /*00e8*/ 	.byte	0x03, 0x19
        /*00ea*/ 	.short	0x0008


	//----- nvinfo : EIATTR_PARAM_CBANK
	.align		4
        /*00ec*/ 	.byte	0x04, 0x0a
        /*00ee*/ 	.short	(.L_1653 - .L_1652)
	.align		4
.L_1652:
        /*00f0*/ 	.word	index@(.nv.constant0._ZN3cub18CUB_300001_SM_10006detail10radix_sort33DeviceRadixSortExclusiveSumKernelINS1_5radix10policy_hubIdNS0_8NullTypeEyE10Policy1000EyEEvPT0_)
        /*00f4*/ 	.short	0x0380
        /*00f6*/ 	.short	0x0008


	//----- nvinfo : EIATTR_SW_WAR
	.align		4
.L_1653:
        /*00f8*/ 	.byte	0x04, 0x36
        /*00fa*/ 	.short	(.L_1655 - .L_1654)
.L_1654:
        /*00fc*/ 	.word	0x00000008
.L_1655:


//--------------------- .nv.info._ZN3cub18CUB_300001_SM_10006detail10radix_sort30DeviceRadixSortHistogramKernelINS1_5radix10policy_hubIdNS0_8NullTypeEyE10Policy1000ELNS0_9SortOrderE0EdyNS1_21identity_decomposer_tEEEvPT2_PKT1_SB_iiT3_ --------------------------
	.section	.nv.info._ZN3cub18CUB_300001_SM_10006detail10radix_sort30DeviceRadixSortHistogramKernelINS1_5radix10policy_hubIdNS0_8NullTypeEyE10Policy1000ELNS0_9SortOrderE0EdyNS1_21identity_decomposer_tEEEvPT2_PKT1_SB_iiT3_,"",@"SHT_CUDA_INFO"
	.sectionflags	@""
	.align	4


	//----- nvinfo : EIATTR_CUDA_API_VERSION
	.align		4
        /*0000*/ 	.byte	0x04, 0x37
        /*0002*/ 	.short	(.L_1657 - .L_1656)
.L_1656:
        /*0004*/ 	.word	0x00000082


	//----- nvinfo : EIATTR_KPARAM_INFO
	.align		4
.L_1657:
        /*0008*/ 	.byte	0x04, 0x17
        /*000a*/ 	.short	(.L_1659 - .L_1658)
.L_1658:
        /*000c*/ 	.word	0x00000000
        /*0010*/ 	.short	0x0005
        /*0012*/ 	.short	0x0020
        /*0014*/ 	.byte	0x00, 0xf0, 0x05, 0x00


	//----- nvinfo : EIATTR_KPARAM_INFO
	.align		4
.L_1659:
        /*0018*/ 	.byte	0x04, 0x17
        /*001a*/ 	.short	(.L_1661 - .L_1660)
.L_1660:
        /*001c*/ 	.word	0x00000000
        /*0020*/ 	.short	0x0004
        /*0022*/ 	.short	0x001c
        /*0024*/ 	.byte	0x00, 0xf0, 0x11, 0x00


	//----- nvinfo : EIATTR_KPARAM_INFO
	.align		4
.L_1661:
        /*0028*/ 	.byte	0x04, 0x17
        /*002a*/ 	.short	(.L_1663 - .L_1662)
.L_1662:
        /*002c*/ 	.word	0x00000000
        /*0030*/ 	.short	0x0003
        /*0032*/ 	.short	0x0018
        /*0034*/ 	.byte	0x00, 0xf0, 0x11, 0x00


	//----- nvinfo : EIATTR_KPARAM_INFO
	.align		4
.L_1663:
        /*0038*/ 	.byte	0x04, 0x17
        /*003a*/ 	.short	(.L_1665 - .L_1664)
.L_1664:
        /*003c*/ 	.word	0x00000000
        /*0040*/ 	.short	0x0002
        /*0042*/ 	.short	0x0010
        /*0044*/ 	.byte	0x00, 0xf0, 0x21, 0x00


	//----- nvinfo : EIATTR_KPARAM_INFO
	.align		4
.L_1665:
        /*0048*/ 	.byte	0x04, 0x17
        /*004a*/ 	.short	(.L_1667 - .L_1666)
.L_1666:
        /*004c*/ 	.word	0x00000000
        /*0050*/ 	.short	0x0001
        /*0052*/ 	.short	0x0008
        /*0054*/ 	.byte	0x00, 0xf5, 0x21, 0x00


	//----- nvinfo : EIATTR_KPARAM_INFO
	.align		4
.L_1667:
        /*0058*/ 	.byte	0x04, 0x17
        /*005a*/ 	.short	(.L_1669 - .L_1668)
.L_1668:
        /*005c*/ 	.word	0x00000000
        /*0060*/ 	.short	0x0000
        /*0062*/ 	.short	0x0000
        /*0064*/ 	.byte	0x00, 0xf5, 0x21, 0x00


	//----- nvinfo : EIATTR_SPARSE_MMA_MASK
	.align		4
.L_1669:
        /*0068*/ 	.byte	0x03, 0x50
        /*006a*/ 	.short	0x0000


	//----- nvinfo : EIATTR_MAXREG_COUNT
	.align		4
        /*006c*/ 	.byte	0x03, 0x1b
        /*006e*/ 	.short	0x00ff


	//----- nvinfo : EIATTR_NUM_BARRIERS
	.align		4
        /*0070*/ 	.byte	0x02, 0x4c
        /*0072*/ 	.byte	0x01
	.zero		1


	//----- nvinfo : EIATTR_MERCURY_ISA_VERSION
	.align		4
        /*0074*/ 	.byte	0x03, 0x5f
        /*0076*/ 	.short	0x0101


	//----- nvinfo : EIATTR_VRC_CTA_INIT_COUNT
	.align		4
        /*0078*/ 	.byte	0x02, 0x4a
	.zero		1
	.zero		1


	//----- nvinfo : EIATTR_EXIT_INSTR_OFFSETS
	.align		4
        /*007c*/ 	.byte	0x04, 0x1c
        /*007e*/ 	.short	(.L_1671 - .L_1670)


	//   ....[0]....
.L_1670:
        /*0080*/ 	.word	0x00000040


	//   ....[1]....
        /*0084*/ 	.word	0x000039b0


	//----- nvinfo : EIATTR_MAX_THREADS
	.align		4
.L_1671:
        /*0088*/ 	.byte	0x04, 0x05
        /*008a*/ 	.short	(.L_1673 - .L_1672)
.L_1672:
        /*008c*/ 	.word	0x00000080
        /*0090*/ 	.word	0x00000001
        /*0094*/ 	.word	0x00000001


	//----- nvinfo : EIATTR_CRS_STACK_SIZE
	.align		4
.L_1673:
        /*0098*/ 	.byte	0x04, 0x1e
        /*009a*/ 	.short	(.L_1675 - .L_1674)
.L_1674:
        /*009c*/ 	.word	0x00000000


	//----- nvinfo : EIATTR_CBANK_PARAM_SIZE
	.align		4
.L_1675:
        /*00a0*/ 	.byte	0x03, 0x19
        /*00a2*/ 	.short	0x0021


	//----- nvinfo : EIATTR_PARAM_CBANK
	.align		4
        /*00a4*/ 	.byte	0x04, 0x0a
        /*00a6*/ 	.short	(.L_1677 - .L_1676)
	.align		4
.L_1676:
        /*00a8*/ 	.word	index@(.nv.constant0._ZN3cub18CUB_300001_SM_10006detail10radix_sort30DeviceRadixSortHistogramKernelINS1_5radix10policy_hubIdNS0_8NullTypeEyE10Policy1000ELNS0_9SortOrderE0EdyNS1_21identity_decomposer_tEEEvPT2_PKT1_SB_iiT3_)
        /*00ac*/ 	.short	0x0380
        /*00ae*/ 	.short	0x0021


	//----- nvinfo : EIATTR_SW_WAR
	.align		4
.L_1677:
        /*00b0*/ 	.byte	0x04, 0x36
        /*00b2*/ 	.short	(.L_1679 - .L_1678)
.L_1678:
        /*00b4*/ 	.word	0x00000008
.L_1679:


//--------------------- .nv.info._ZN3cub18CUB_300001_SM_10006detail10radix_sort31DeviceRadixSortSingleTileKernelINS1_5radix10policy_hubIdNS0_8NullTypeEyE10Policy1000ELNS0_9SortOrderE0EdS6_yNS1_21identity_decomposer_tEEEvPKT1_PSB_PKT2_PSF_T3_iiT4_ --------------------------
	.section	.nv.info._ZN3cub18CUB_300001_SM_10006detail10radix_sort31DeviceRadixSortSingleTileKernelINS1_5radix10policy_hubIdNS0_8NullTypeEyE10Policy1000ELNS0_9SortOrderE0EdS6_yNS1_21identity_decomposer_tEEEvPKT1_PSB_PKT2_PSF_T3_iiT4_,"",@"SHT_CUDA_INFO"
	.sectionflags	@""
	.align	4


	//----- nvinfo : EIATTR_CUDA_API_VERSION
	.align		4
        /*0000*/ 	.byte	0x04, 0x37
        /*0002*/ 	.short	(.L_1681 - .L_1680)
.L_1680:
        /*0004*/ 	.word	0x00000082


	//----- nvinfo : EIATTR_KPARAM_INFO
	.align		4
.L_1681:
        /*0008*/ 	.byte	0x04, 0x17
        /*000a*/ 	.short	(.L_1683 - .L_1682)
.L_1682:
        /*000c*/ 	.word	0x00000000
        /*0010*/ 	.short	0x0007
        /*0012*/ 	.short	0x0030
        /*0014*/ 	.byte	0x00, 0xf0, 0x05, 0x00


	//----- nvinfo : EIATTR_KPARAM_INFO
	.align		4
.L_1683:
        /*0018*/ 	.byte	0x04, 0x17
        /*001a*/ 	.short	(.L_1685 - .L_1684)
.L_1684:
        /*001c*/ 	.word	0x00000000
        /*0020*/ 	.short	0x0006
        /*0022*/ 	.short	0x002c
        /*0024*/ 	.byte	0x00, 0xf0, 0x11, 0x00


	//----- nvinfo : EIATTR_KPARAM_INFO
	.align		4
.L_1685:
        /*0028*/ 	.byte	0x04, 0x17
        /*002a*/ 	.short	(.L_1687 - .L_1686)
.L_1686:
        /*002c*/ 	.word	0x00000000
        /*0030*/ 	.short	0x0005
        /*0032*/ 	.short	0x0028
        /*0034*/ 	.byte	0x00, 0xf0, 0x11, 0x00


	//----- nvinfo : EIATTR_KPARAM_INFO
	.align		4
.L_1687:
        /*0038*/ 	.byte	0x04, 0x17
        /*003a*/ 	.short	(.L_1689 - .L_1688)
.L_1688:
        /*003c*/ 	.word	0x00000000
        /*0040*/ 	.short	0x0004
        /*0042*/ 	.short	0x0020
        /*0044*/ 	.byte	0x00, 0xf0, 0x21, 0x00


	//----- nvinfo : EIATTR_KPARAM_INFO
	.align		4
.L_1689:
        /*0048*/ 	.byte	0x04, 0x17
        /*004a*/ 	.short	(.L_1691 - .L_1690)
.L_1690:
        /*004c*/ 	.word	0x00000000
        /*0050*/ 	.short	0x0003
        /*0052*/ 	.short	0x0018
        /*0054*/ 	.byte	0x00, 0xf5, 0x21, 0x00


	//----- nvinfo : EIATTR_KPARAM_INFO
	.align		4
.L_1691:
        /*0058*/ 	.byte	0x04, 0x17
        /*005a*/ 	.short	(.L_1693 - .L_1692)
.L_1692:
        /*005c*/ 	.word	0x00000000
        /*0060*/ 	.short	0x0002
        /*0062*/ 	.short	0x0010
        /*0064*/ 	.byte	0x00, 0xf5, 0x21, 0x00


	//----- nvinfo : EIATTR_KPARAM_INFO
	.align		4
.L_1693:
        /*0068*/ 	.byte	0x04, 0x17
        /*006a*/ 	.short	(.L_1695 - .L_1694)
.L_1694:
        /*006c*/ 	.word	0x00000000
        /*0070*/ 	.short	0x0001
        /*0072*/ 	.short	0x0008
        /*0074*/ 	.byte	0x00, 0xf5, 0x21, 0x00


	//----- nvinfo : EIATTR_KPARAM_INFO
	.align		4
.L_1695:
        /*0078*/ 	.byte	0x04, 0x17
        /*007a*/ 	.short	(.L_1697 - .L_1696)
.L_1696:
        /*007c*/ 	.word	0x00000000
        /*0080*/ 	.short	0x0000
        /*0082*/ 	.short	0x0000
        /*0084*/ 	.byte	0x00, 0xf5, 0x21, 0x00


	//----- nvinfo : EIATTR_SPARSE_MMA_MASK
	.align		4
.L_1697:
        /*0088*/ 	.byte	0x03, 0x50
        /*008a*/ 	.short	0x0000


	//----- nvinfo : EIATTR_MAXREG_COUNT
	.align		4
        /*008c*/ 	.byte	0x03, 0x1b
        /*008e*/ 	.short	0x00ff


	//----- nvinfo : EIATTR_NUM_BARRIERS
	.align		4
        /*0090*/ 	.byte	0x02, 0x4c
        /*0092*/ 	.byte	0x01
	.zero		1


	//----- nvinfo : EIATTR_MERCURY_ISA_VERSION
	.align		4
        /*0094*/ 	.byte	0x03, 0x5f
        /*0096*/ 	.short	0x0101


	//----- nvinfo : EIATTR_COOP_GROUP_MASK_REGIDS
	.align		4
        /*0098*/ 	.byte	0x04, 0x29
        /*009a*/ 	.short	(.L_1699 - .L_1698)


	//   ....[0]....
.L_1698:
        /*009c*/ 	.word	0xffffffff


	//   ....[1]....
        /*00a0*/ 	.word	0xffffffff


	//   ....[2]....
        /*00a4*/ 	.word	0xffffffff


	//   ....[3]....
        /*00a8*/ 	.word	0xffffffff


	//   ....[4]....
        /*00ac*/ 	.word	0xffffffff


	//----- nvinfo : EIATTR_COOP_GROUP_INSTR_OFFSETS
	.align		4
.L_1699:
        /*00b0*/ 	.byte	0x04, 0x28
        /*00b2*/ 	.short	(.L_1701 - .L_1700)


	//   ....[0]....
.L_1700:
        /*00b4*/ 	.word	0x00001660


	//   ....[1]....
        /*00b8*/ 	.word	0x00001680


	//   ....[2]....
        /*00bc*/ 	.word	0x000016a0


	//   ....[3]....
        /*00c0*/ 	.word	0x000016c0


	//   ....[4]....
        /*00c4*/ 	.word	0x000016e0


	//----- nvinfo : EIATTR_VRC_CTA_INIT_COUNT
	.align		4
.L_1701:
        /*00c8*/ 	.byte	0x02, 0x4a
	.zero		1
	.zero		1


	//----- nvinfo : EIATTR_EXIT_INSTR_OFFSETS
	.align		4
        /*00cc*/ 	.byte	0x04, 0x1c
        /*00ce*/ 	.short	(.L_1703 - .L_1702)


	//   ....[0]....
.L_1702:
        /*00d0*/ 	.word	0x00002a00


	//   ....[1]....
        /*00d4*/ 	.word	0x00002a90


	//----- nvinfo : EIATTR_MAX_THREADS
	.align		4
.L_1703:
        /*00d8*/ 	.byte	0x04, 0x05
        /*00da*/ 	.short	(.L_1705 - .L_1704)
.L_1704:
        /*00dc*/ 	.word	0x00000100
        /*00e0*/ 	.word	0x00000001
        /*00e4*/ 	.word	0x00000001


	//----- nvinfo : EIATTR_CRS_STACK_SIZE
	.align		4
.L_1705:
        /*00e8*/ 	.byte	0x04, 0x1e
        /*00ea*/ 	.short	(.L_1707 - .L_1706)
.L_1706:
        /*00ec*/ 	.word	0x00000000


	//----- nvinfo : EIATTR_CBANK_PARAM_SIZE
	.align		4
.L_1707:
        /*00f0*/ 	.byte	0x03, 0x19
        /*00f2*/ 	.short	0x0031


	//----- nvinfo : EIATTR_PARAM_CBANK
	.align		4
        /*00f4*/ 	.byte	0x04, 0x0a
        /*00f6*/ 	.short	(.L_1709 - .L_1708)
	.align		4
.L_1708:
        /*00f8*/ 	.word	index@(.nv.constant0._ZN3cub18CUB_300001_SM_10006detail10radix_sort31DeviceRadixSortSingleTileKernelINS1_5radix10policy_hubIdNS0_8NullTypeEyE10Policy1000ELNS0_9SortOrderE0EdS6_yNS1_21identity_decomposer_tEEEvPKT1_PSB_PKT2_PSF_T3_iiT4_)
        /*00fc*/ 	.short	0x0380
        /*00fe*/ 	.short	0x0031


	//----- nvinfo : EIATTR_SW_WAR
	.align		4
.L_1709:
        /*0100*/ 	.byte	0x04, 0x36
        /*0102*/ 	.short	(.L_1711 - .L_1710)
.L_1710:
        /*0104*/ 	.word	0x00000008
.L_1711:


//--------------------- .nv.info._ZN3cub18CUB_300001_SM_10006detail10radix_sort29DeviceRadixSortOnesweepKernelINS1_5radix10policy_hubIjNS0_8NullTypeEyE10Policy1000ELNS0_9SortOrderE1EjS6_yiiNS1_21identity_decomposer_tEEEvPT5_SC_PT3_PKSD_PT1_PKSH_PT2_PKSL_T4_iiT6_ --------------------------
	.section	.nv.info._ZN3cub18CUB_300001_SM_10006detail10radix_sort29DeviceRadixSortOnesweepKernelINS1_5radix10policy_hubIjNS0_8NullTypeEyE10Policy1000ELNS0_9SortOrderE1EjS6_yiiNS1_21identity_decomposer_tEEEvPT5_SC_PT3_PKSD_PT1_PKSH_PT2_PKSL_T4_iiT6_,"",@"SHT_CUDA_INFO"
	.sectionflags	@""
	.align	4


	//----- nvinfo : EIATTR_CUDA_API_VERSION
	.align		4
        /*0000*/ 	.byte	0x04, 0x37
        /*0002*/ 	.short	(.L_1713 - .L_1712)
.L_1712:
        /*0004*/ 	.word	0x00000082


	//----- nvinfo : EIATTR_KPARAM_INFO
	.align		4
.L_1713:
        /*0008*/ 	.byte	0x04, 0x17
        /*000a*/ 	.short	(.L_1715 - .L_1714)
.L_1714:
        /*000c*/ 	.word	0x00000000
        /*0010*/ 	.short	0x000b
        /*0012*/ 	.short	0x004c
        /*0014*/ 	.byte	0x00, 0xf0, 0x05, 0x00


	//----- nvinfo : EIATTR_KPARAM_INFO
	.align		4
.L_1715:
        /*0018*/ 	.byte	0x04, 0x17
        /*001a*/ 	.short	(.L_1717 - .L_1716)
.L_1716:
        /*001c*/ 	.word	0x00000000
        /*0020*/ 	.short	0x000a
        /*0022*/ 	.short	0x0048
        /*0024*/ 	.byte	0x00, 0xf0, 0x11, 0x00


	//----- nvinfo : EIATTR_KPARAM_INFO
	.align		4
.L_1717:
        /*0028*/ 	.byte	0x04, 0x17
        /*002a*/ 	.short	(.L_1719 - .L_1718)
.L_1718:
        /*002c*/ 	.word	0x00000000
        /*0030*/ 	.short	0x0009
        /*0032*/ 	.short	0x0044
        /*0034*/ 	.byte	0x00, 0xf0, 0x11, 0x00


	//----- nvinfo : EIATTR_KPARAM_INFO
	.align		4
.L_1719:
        /*0038*/ 	.byte	0x04, 0x17
        /*003a*/ 	.short	(.L_1721 - .L_1720)
.L_1720:
        /*003c*/ 	.word	0x00000000
        /*0040*/ 	.short	0x0008
        /*0042*/ 	.short	0x0040
        /*0044*/ 	.byte	0x00, 0xf0, 0x11, 0x00


	//----- nvinfo : EIATTR_KPARAM_INFO
	.align		4
.L_1721:
        /*0048*/ 	.byte	0x04, 0x17
        /*004a*/ 	.short	(.L_1723 - .L_1722)
.L_1722:
        /*004c*/ 	.word	0x00000000
        /*0050*/ 	.short	0x0007
        /*0052*/ 	.short	0x0038
        /*0054*/ 	.byte	0x00, 0xf5, 0x21, 0x00


	//----- nvinfo : EIATTR_KPARAM_INFO
	.align		4
.L_1723:
        /*0058*/ 	.byte	0x04, 0x17
        /*005a*/ 	.short	(.L_1725 - .L_1724)
.L_1724:
        /*005c*/ 	.word	0x00000000
        /*0060*/ 	.short	0x0006
        /*0062*/ 	.short	0x0030
        /*0064*/ 	.byte	0x00, 0xf5, 0x21, 0x00


	//----- nvinfo : EIATTR_KPARAM_INFO
	.align		4
.L_1725:
        /*0068*/ 	.byte	0x04, 0x17
        /*006a*/ 	.short	(.L_1727 - .L_1726)
.L_1726:
        /*006c*/ 	.word	0x00000000
        /*0070*/ 	.short	0x0005
        /*0072*/ 	.short	0x0028
        /*0074*/ 	.byte	0x00, 0xf5, 0x21, 0x00


	//----- nvinfo : EIATTR_KPARAM_INFO
	.align		4
.L_1727:
        /*0078*/ 	.byte	0x04, 0x17
        /*007a*/ 	.short	(.L_1729 - .L_1728)
.L_1728:
        /*007c*/ 	.word	0x00000000
        /*0080*/ 	.short	0x0004
        /*0082*/ 	.short	0x0020
        /*0084*/ 	.byte	0x00, 0xf5, 0x21, 0x00


	//----- nvinfo : EIATTR_KPARAM_INFO
	.align		4
.L_1729:
        /*0088*/ 	.byte	0x04, 0x17
        /*008a*/ 	.short	(.L_1731 - .L_1730)
.L_1730:
        /*008c*/ 	.word	0x00000000
        /*0090*/ 	.short	0x0003
        /*0092*/ 	.short	0x0018
        /*0094*/ 	.byte	0x00, 0xf5, 0x21, 0x00


	//----- nvinfo : EIATTR_KPARAM_INFO
	.align		4
.L_1731:
        /*0098*/ 	.byte	0x04, 0x17
        /*009a*/ 	.short	(.L_1733 - .L_1732)
.L_1732:
        /*009c*/ 	.word	0x00000000
        /*00a0*/ 	.short	0x0002
        /*00a2*/ 	.short	0x0010
        /*00a4*/ 	.byte	0x00, 0xf5, 0x21, 0x00


	//----- nvinfo : EIATTR_KPARAM_INFO
	.align		4
.L_1733:
        /*00a8*/ 	.byte	0x04, 0x17
        /*00aa*/ 	.short	(.L_1735 - .L_1734)
.L_1734:
        /*00ac*/ 	.word	0x00000000
        /*00b0*/ 	.short	0x0001
        /*00b2*/ 	.short	0x0008
        /*00b4*/ 	.byte	0x00, 0xf5, 0x21, 0x00


	//----- nvinfo : EIATTR_KPARAM_INFO
	.align		4
.L_1735:
        /*00b8*/ 	.byte	0x04, 0x17
        /*00ba*/ 	.short	(.L_1737 - .L_1736)
.L_1736:
        /*00bc*/ 	.word	0x00000000
        /*00c0*/ 	.short	0x0000
        /*00c2*/ 	.short	0x0000
        /*00c4*/ 	.byte	0x00, 0xf5, 0x21, 0x00


	//----- nvinfo : EIATTR_SPARSE_MMA_MASK
	.align		4
.L_1737:
        /*00c8*/ 	.byte	0x03, 0x50
        /*00ca*/ 	.short	0x0000


	//----- nvinfo : EIATTR_MAXREG_COUNT
	.align		4
        /*00cc*/ 	.byte	0x03, 0x1b
        /*00ce*/ 	.short	0x00a8


	//----- nvinfo : EIATTR_NUM_BARRIERS
	.align		4
        /*00d0*/ 	.byte	0x02, 0x4c
        /*00d2*/ 	.byte	0x01
	.zero		1


	//----- nvinfo : EIATTR_MERCURY_ISA_VERSION
	.align		4
        /*00d4*/ 	.byte	0x03, 0x5f
        /*00d6*/ 	.short	0x0101


	//----- nvinfo : EIATTR_COOP_GROUP_MASK_REGIDS
	.align		4
        /*00d8*/ 	.byte	0x04, 0x29
        /*00da*/ 	.short	(.L_1739 - .L_1738)


	//   ....[0]....
.L_1738:
        /*00dc*/ 	.word	0xffffffff


	//   ....[1]....
        /*00e0*/ 	.word	0x05000019


	//   ....[2]....
        /*00e4*/ 	.word	0xffffffff


	//   ....[3]....
        /*00e8*/ 	.word	0xffffffff


	//   ....[4]....
        /*00ec*/ 	.word	0xffffffff


	//   ....[5]....
        /*00f0*/ 	.word	0xffffffff


	//   ....[6]....
        /*00f4*/ 	.word	0xffffffff


	//   ....[7]....
        /*00f8*/ 	.word	0xffffffff


	//   ....[8]....
        /*00fc*/ 	.word	0xffffffff


	//   ....[9]....
        /*0100*/ 	.word	0xffffffff


	//   ....[10]....
        /*0104*/ 	.word	0xffffffff


	//   ....[11]....
        /*0108*/ 	.word	0xffffffff


	//   ....[12]....
        /*010c*/ 	.word	0xffffffff


	//   ....[13]....
        /*0110*/ 	.word	0xffffffff


	//   ....[14]....
        /*0114*/ 	.word	0xffffffff


	//   ....[15]....
        /*0118*/ 	.word	0xffffffff


	//   ....[16]....
        /*011c*/ 	.word	0xffffffff


	//   ....[17]....
        /*0120*/ 	.word	0xffffffff


	//   ....[18]....
        /*0124*/ 	.word	0xffffffff


	//   ....[19]....
        /*0128*/ 	.word	0xffffffff


	//   ....[20]....
        /*012c*/ 	.word	0xffffffff


	//   ....[21]....
        /*0130*/ 	.word	0xffffffff


	//   ....[22]....
        /*0134*/ 	.word	0xffffffff


	//   ....[23]....
        /*0138*/ 	.word	0xffffffff


	//   ....[24]....
        /*013c*/ 	.word	0xffffffff


	//   ....[25]....
        /*0140*/ 	.word	0xffffffff


	//   ....[26]....
        /*0144*/ 	.word	0xffffffff


	//   ....[27]....
        /*0148*/ 	.word	0xffffffff


	//   ....[28]....
        /*014c*/ 	.word	0xffffffff


	//   ....[29]....
        /*0150*/ 	.word	0xffffffff


	//   ....[30]....
        /*0154*/ 	.word	0xffffffff


	//   ....[31]....
        /*0158*/ 	.word	0xffffffff


	//   ....[32]....
        /*015c*/ 	.word	0xffffffff


	//   ....[33]....
        /*0160*/ 	.word	0xffffffff


	//   ....[34]....
        /*0164*/ 	.word	0xffffffff


	//   ....[35]....
        /*0168*/ 	.word	0xffffffff


	//   ....[36]....
        /*016c*/ 	.word	0xffffffff


	//   ....[37]....
        /*0170*/ 	.word	0xffffffff


	//   ....[38]....
        /*0174*/ 	.word	0xffffffff


	//   ....[39]....
        /*0178*/ 	.word	0xffffffff


	//   ....[40]....
        /*017c*/ 	.word	0xffffffff


	//   ....[41]....
        /*0180*/ 	.word	0xffffffff


	//   ....[42]....
        /*0184*/ 	.word	0xffffffff


	//   ....[43]....
        /*0188*/ 	.word	0xffffffff


	//   ....[44]....
        /*018c*/ 	.word	0xffffffff


	//   ....[45]....
        /*0190*/ 	.word	0xffffffff


	//   ....[46]....
        /*0194*/ 	.word	0xffffffff


	//   ....[47]....
        /*0198*/ 	.word	0xffffffff


	//   ....[48]....
        /*019c*/ 	.word	0xffffffff


	//   ....[49]....
        /*01a0*/ 	.word	0xffffffff


	//   ....[50]....
        /*01a4*/ 	.word	0xffffffff


	//   ....[51]....
        /*01a8*/ 	.word	0xffffffff


	//   ....[52]....
        /*01ac*/ 	.word	0xffffffff


	//   ....[53]....
        /*01b0*/ 	.word	0xffffffff


	//   ....[54]....
        /*01b4*/ 	.word	0xffffffff


	//   ....[55]....
        /*01b8*/ 	.word	0xffffffff


	//   ....[56]....
        /*01bc*/ 	.word	0xffffffff


	//   ....[57]....
        /*01c0*/ 	.word	0xffffffff


	//   ....[58]....
        /*01c4*/ 	.word	0xffffffff


	//   ....[59]....
        /*01c8*/ 	.word	0xffffffff


	//   ....[60]....
        /*01cc*/ 	.word	0xffffffff


	//   ....[61]....
        /*01d0*/ 	.word	0xffffffff


	//   ....[62]....
        /*01d4*/ 	.word	0xffffffff


	//   ....[63]....
        /*01d8*/ 	.word	0xffffffff


	//   ....[64]....
        /*01dc*/ 	.word	0xffffffff


	//   ....[65]....
        /*01e0*/ 	.word	0xffffffff


	//   ....[66]....
        /*01e4*/ 	.word	0xffffffff


	//   ....[67]....
        /*01e8*/ 	.word	0xffffffff


	//   ....[68]....
        /*01ec*/ 	.word	0xffffffff


	//   ....[69]....
        /*01f0*/ 	.word	0xffffffff


	//   ....[70]....
        /*01f4*/ 	.word	0xffffffff


	//   ....[71]....
        /*01f8*/ 	.word	0xffffffff


	//   ....[72]....
        /*01fc*/ 	.word	0xffffffff


	//   ....[73]....
        /*0200*/ 	.word	0xffffffff


	//   ....[74]....
        /*0204*/ 	.word	0xffffffff


	//   ....[75]....
        /*0208*/ 	.word	0xffffffff


	//   ....[76]....
        /*020c*/ 	.word	0xffffffff


	//   ....[77]....
        /*0210*/ 	.word	0xffffffff


	//   ....[78]....
        /*0214*/ 	.word	0xffffffff


	//   ....[79]....
        /*0218*/ 	.word	0xffffffff


	//   ....[80]....
        /*021c*/ 	.word	0xffffffff


	//   ....[81]....
        /*0220*/ 	.word	0xffffffff


	//   ....[82]....
        /*0224*/ 	.word	0xffffffff


	//   ....[83]....
        /*0228*/ 	.word	0xffffffff


	//   ....[84]....
        /*022c*/ 	.word	0xffffffff


	//   ....[85]....
        /*0230*/ 	.word	0xffffffff


	//   ....[86]....
        /*0234*/ 	.word	0xffffffff


	//   ....[87]....
        /*0238*/ 	.word	0xffffffff


	//   ....[88]....
        /*023c*/ 	.word	0xffffffff


	//   ....[89]....
        /*0240*/ 	.word	0xffffffff


	//   ....[90]....
        /*0244*/ 	.word	0xffffffff


	//   ....[91]....
        /*0248*/ 	.word	0xffffffff


	//   ....[92]....
        /*024c*/ 	.word	0xffffffff


	//   ....[93]....
        /*0250*/ 	.word	0xffffffff


	//   ....[94]....
        /*0254*/ 	.word	0xffffffff


	//   ....[95]....
        /*0258*/ 	.word	0xffffffff


	//   ....[96]....
        /*025c*/ 	.word	0xffffffff


	//   ....[97]....
        /*0260*/ 	.word	0xffffffff


	//   ....[98]....
        /*0264*/ 	.word	0xffffffff


	//   ....[99]....
        /*0268*/ 	.word	0xffffffff


	//   ....[100]....
        /*026c*/ 	.word	0xffffffff


	//   ....[101]....
        /*0270*/ 	.word	0xffffffff


	//   ....[102]....
        /*0274*/ 	.word	0xffffffff


	//   ....[103]....
        /*0278*/ 	.word	0xffffffff


	//   ....[104]....
        /*027c*/ 	.word	0xffffffff


	//   ....[105]....
        /*0280*/ 	.word	0xffffffff


	//   ....[106]....
        /*0284*/ 	.word	0xffffffff


	//   ....[107]....
        /*0288*/ 	.word	0xffffffff


	//   ....[108]....
        /*028c*/ 	.word	0xffffffff


	//   ....[109]....
        /*0290*/ 	.word	0xffffffff


	//   ....[110]....
        /*0294*/ 	.word	0xffffffff


	//   ....[111]....
        /*0298*/ 	.word	0xffffffff


	//   ....[112]....
        /*029c*/ 	.word	0xffffffff


	//   ....[113]....
        /*02a0*/ 	.word	0xffffffff


	//   ....[114]....
        /*02a4*/ 	.word	0xffffffff


	//   ....[115]....
        /*02a8*/ 	.word	0xffffffff


	//   ....[116]....
        /*02ac*/ 	.word	0xffffffff


	//   ....[117]....
        /*02b0*/ 	.word	0xffffffff


	//   ....[118]....
        /*02b4*/ 	.word	0xffffffff


	//   ....[119]....
        /*02b8*/ 	.word	0xffffffff


	//   ....[120]....
        /*02bc*/ 	.word	0xffffffff


	//   ....[121]....
        /*02c0*/ 	.word	0xffffffff


	//   ....[122]....
        /*02c4*/ 	.word	0xffffffff


	//   ....[123]....
        /*02c8*/ 	.word	0xffffffff


	//   ....[124]....
        /*02cc*/ 	.word	0xffffffff


	//   ....[125]....
        /*02d0*/ 	.word	0xffffffff


	//   ....[126]....
        /*02d4*/ 	.word	0xffffffff


	//   ....[127]....
        /*02d8*/ 	.word	0xffffffff


	//   ....[128]....
        /*02dc*/ 	.word	0xffffffff


	//   ....[129]....
        /*02e0*/ 	.word	0xffffffff


	//   ....[130]....
        /*02e4*/ 	.word	0xffffffff


	//   ....[131]....
        /*02e8*/ 	.word	0xffffffff


	//   ....[132]....
        /*02ec*/ 	.word	0xffffffff


	//   ....[133]....
        /*02f0*/ 	.word	0xffffffff


	//   ....[134]....
        /*02f4*/ 	.word	0xffffffff


	//   ....[135]....
        /*02f8*/ 	.word	0xffffffff


	//   ....[136]....
        /*02fc*/ 	.word	0xffffffff


	//   ....[137]....
        /*0300*/ 	.word	0xffffffff


	//   ....[138]....
        /*0304*/ 	.word	0xffffffff


	//   ....[139]....
        /*0308*/ 	.word	0xffffffff


	//   ....[140]....
        /*030c*/ 	.word	0xffffffff


	//   ....[141]....
        /*0310*/ 	.word	0xffffffff


	//   ....[142]....
        /*0314*/ 	.word	0xffffffff


	//   ....[143]....
        /*0318*/ 	.word	0xffffffff


	//   ....[144]....
        /*031c*/ 	.word	0xffffffff


	//   ....[145]....
        /*0320*/ 	.word	0xffffffff


	//   ....[146]....
        /*0324*/ 	.word	0xffffffff


	//   ....[147]....
        /*0328*/ 	.word	0xffffffff


	//   ....[148]....
        /*032c*/ 	.word	0xffffffff


	//   ....[149]....
        /*0330*/ 	.word	0xffffffff


	//   ....[150]....
        /*0334*/ 	.word	0xffffffff


	//   ....[151]....
        /*0338*/ 	.word	0xffffffff


	//   ....[152]....
        /*033c*/ 	.word	0xffffffff


	//   ....[153]....
        /*0340*/ 	.word	0xffffffff


	//   ....[154]....
        /*0344*/ 	.word	0xffffffff


	//   ....[155]....
        /*0348*/ 	.word	0xffffffff


	//   ....[156]....
        /*034c*/ 	.word	0xffffffff


	//   ....[157]....
        /*0350*/ 	.word	0xffffffff


	//   ....[158]....
        /*0354*/ 	.word	0xffffffff


	//   ....[159]....
        /*0358*/ 	.word	0xffffffff


	//   ....[160]....
        /*035c*/ 	.word	0xffffffff


	//   ....[161]....
        /*0360*/ 	.word	0xffffffff


	//   ....[162]....
        /*0364*/ 	.word	0xffffffff


	//   ....[163]....
        /*0368*/ 	.word	0xffffffff


	//   ....[164]....
        /*036c*/ 	.word	0xffffffff


	//   ....[165]....
        /*0370*/ 	.word	0xffffffff


	//   ....[166]....
        /*0374*/ 	.word	0xffffffff


	//   ....[167]....
        /*0378*/ 	.word	0xffffffff


	//   ....[168]....
        /*037c*/ 	.word	0xffffffff


	//   ....[169]....
        /*0380*/ 	.word	0xffffffff


	//   ....[170]....
        /*0384*/ 	.word	0xffffffff


	//   ....[171]....
        /*0388*/ 	.word	0xffffffff


	//   ....[172]....
        /*038c*/ 	.word	0xffffffff


	//   ....[173]....
        /*0390*/ 	.word	0xffffffff


	//   ....[174]....
        /*0394*/ 	.word	0xffffffff


	//   ....[175]....
        /*0398*/ 	.word	0xffffffff


	//   ....[176]....
        /*039c*/ 	.word	0xffffffff


	//   ....[177]....
        /*03a0*/ 	.word	0xffffffff


	//   ....[178]....
        /*03a4*/ 	.word	0x05000006


	//   ....[179]....
        /*03a8*/ 	.word	0xffffffff


	//   ....[180]....
        /*03ac*/ 	.word	0xffffffff


	//   ....[181]....
        /*03b0*/ 	.word	0xffffffff


	//   ....[182]....
        /*03b4*/ 	.word	0xffffffff


	//   ....[183]....
        /*03b8*/ 	.word	0xffffffff


	//   ....[184]....
        /*03bc*/ 	.word	0xffffffff


	//   ....[185]....
        /*03c0*/ 	.word	0xffffffff


	//   ....[186]....
        /*03c4*/ 	.word	0xffffffff


	//   ....[187]....
        /*03c8*/ 	.word	0xffffffff


	//   ....[188]....
        /*03cc*/ 	.word	0xffffffff


	//   ....[189]....
        /*03d0*/ 	.word	0xffffffff


	//   ....[190]....
        /*03d4*/ 	.word	0xffffffff


	//   ....[191]....
        /*03d8*/ 	.word	0xffffffff


	//   ....[192]....
        /*03dc*/ 	.word	0xffffffff


	//   ....[193]....
        /*03e0*/ 	.word	0xffffffff


	//   ....[194]....
        /*03e4*/ 	.word	0xffffffff


	//   ....[195]....
        /*03e8*/ 	.word	0xffffffff


	//   ....[196]....
        /*03ec*/ 	.word	0xffffffff


	//   ....[197]....
        /*03f0*/ 	.word	0xffffffff


	//   ....[198]....
        /*03f4*/ 	.word	0xffffffff


	//   ....[199]....
        /*03f8*/ 	.word	0xffffffff


	//   ....[200]....
        /*03fc*/ 	.word	0xffffffff


	//   ....[201]....
        /*0400*/ 	.word	0xffffffff


	//   ....[202]....
        /*0404*/ 	.word	0xffffffff


	//   ....[203]....
        /*0408*/ 	.word	0xffffffff


	//   ....[204]....
        /*040c*/ 	.word	0xffffffff


	//   ....[205]....
        /*0410*/ 	.word	0xffffffff


	//   ....[206]....
        /*0414*/ 	.word	0xffffffff


	//   ....[207]....
        /*0418*/ 	.word	0xffffffff


	//   ....[208]....
        /*041c*/ 	.word	0xffffffff


	//   ....[209]....
        /*0420*/ 	.word	0xffffffff


	//   ....[210]....
        /*0424*/ 	.word	0xffffffff


	//   ....[211]....
        /*0428*/ 	.word	0xffffffff


	//   ....[212]....
        /*042c*/ 	.word	0xffffffff


	//   ....[213]....
        /*0430*/ 	.word	0xffffffff


	//   ....[214]....
        /*0434*/ 	.word	0xffffffff


	//   ....[215]....
        /*0438*/ 	.word	0xffffffff


	//   ....[216]....
        /*043c*/ 	.word	0xffffffff


	//   ....[217]....
        /*0440*/ 	.word	0x0500002f


	//   ....[218]....
        /*0444*/ 	.word	0x0500002f


	//   ....[219]....
        /*0448*/ 	.word	0x0500002f


	//   ....[220]....
        /*044c*/ 	.word	0x0500002f


	//   ....[221]....
        /*0450*/ 	.word	0x0500002f


	//----- nvinfo : EIATTR_COOP_GROUP_INSTR_OFFSETS
	.align		4
.L_1739:
        /*0454*/ 	.byte	0x04, 0x28
        /*0456*/ 	.short	(.L_1741 - .L_1740)


	//   ....[0]....
.L_1740:
        /*0458*/ 	.word	0x00000e60


	//   ....[1]....
        /*045c*/ 	.word	0x000018f0


	//   ....[2]....
        /*0460*/ 	.word	0x000022f0


	//   ....[3]....
        /*0464*/ 	.word	0x00002310


	//   ....[4]....
        /*0468*/ 	.word	0x00002330


	//   ....[5]....
        /*046c*/ 	.word	0x00002350


	//   ....[6]....
        /*0470*/ 	.word	0x00002370


	//   ....[7]....
        /*0474*/ 	.word	0x00002840


	//   ....[8]....
        /*0478*/ 	.word	0x00002850


	//   ....[9]....
        /*047c*/ 	.word	0x00002870


	//   ....[10]....
        /*0480*/ 	.word	0x00002890


	//   ....[11]....
        /*0484*/ 	.word	0x000028e0


	//   ....[12]....
        /*0488*/ 	.word	0x00002910


	//   ....[13]....
        /*048c*/ 	.word	0x00002950


	//   ....[14]....
        /*0490*/ 	.word	0x00002970


	//   ....[15]....
        /*0494*/ 	.word	0x00002aa0


	//   ....[16]....
        /*0498*/ 	.word	0x00002ad0


	//   ....[17]....
        /*049c*/ 	.word	0x00002ae0


	//   ....[18]....
        /*04a0*/ 	.word	0x00002b00


	//   ....[19]....
        /*04a4*/ 	.word	0x00002b40


	//   ....[20]....
        /*04a8*/ 	.word	0x00002b70


	//   ....[21]....
        /*04ac*/ 	.word	0x00002bb0


	//   ....[22]....
        /*04b0*/ 	.word	0x00002bd0


	//   ....[23]....
        /*04b4*/ 	.word	0x00002bf0


	//   ....[24]....
        /*04b8*/ 	.word	0x00002d00


	//   ....[25]....
        /*04bc*/ 	.word	0x00002d20


	//   ....[26]....
        /*04c0*/ 	.word	0x00002d30


	//   ....[27]....
        /*04c4*/ 	.word	0x00002d50


	//   ....[28]....
        /*04c8*/ 	.word	0x00002d90


	//   ....[29]....
        /*04cc*/ 	.word	0x00002dc0


	//   ....[30]....
        /*04d0*/ 	.word	0x00002e00


	//   ....[31]....
        /*04d4*/ 	.word	0x00002e20


	//   ....[32]....
        /*04d8*/ 	.word	0x00002e40


	//   ....[33]....
        /*04dc*/ 	.word	0x00002f60


	//   ....[34]....
        /*04e0*/ 	.word	0x00002f80


	//   ....[35]....
        /*04e4*/ 	.word	0x00002f90


	//   ....[36]....
        /*04e8*/ 	.word	0x00002fb0


	//   ....[37]....
        /*04ec*/ 	.word	0x00002ff0


	//   ....[38]....
        /*04f0*/ 	.word	0x00003020


	//   ....[39]....
        /*04f4*/ 	.word	0x00003060


	//   ....[40]....
        /*04f8*/ 	.word	0x00003080


	//   ....[41]....
        /*04fc*/ 	.word	0x000030a0


	//   ....[42]....
        /*0500*/ 	.word	0x000031c0


	//   ....[43]....
        /*0504*/ 	.word	0x000031f0


	//   ....[44]....
        /*0508*/ 	.word	0x00003200


	//   ....[45]....
        /*050c*/ 	.word	0x00003220


	//   ....[46]....
        /*0510*/ 	.word	0x00003260


	//   ....[47]....
        /*0514*/ 	.word	0x00003290


	//   ....[48]....
        /*0518*/ 	.word	0x000032d0


	//   ....[49]....
        /*051c*/ 	.word	0x000032f0


	//   ....[50]....
        /*0520*/ 	.word	0x00003310


	//   ....[51]....
        /*0524*/ 	.word	0x00003420


	//   ....[52]....
        /*0528*/ 	.word	0x00003440


	//   ....[53]....
        /*052c*/ 	.word	0x00003450


	//   ....[54]....
        /*0530*/ 	.word	0x00003470


	//   ....[55]....
        /*0534*/ 	.word	0x000034b0


	//   ....[56]....
        /*0538*/ 	.word	0x000034e0


	//   ....[57]....
        /*053c*/ 	.word	0x00003520


	//   ....[58]....
        /*0540*/ 	.word	0x00003540


	//   ....[59]....
        /*0544*/ 	.word	0x00003560


	//   ....[60]....
        /*0548*/ 	.word	0x00003680


	//   ....[61]....
        /*054c*/ 	.word	0x000036a0


	//   ....[62]....
        /*0550*/ 	.word	0x000036b0


	//   ....[63]....
        /*0554*/ 	.word	0x000036d0


	//   ....[64]....
        /*0558*/ 	.word	0x00003710


	//   ....[65]....
        /*055c*/ 	.word	0x00003740


	//   ....[66]....
        /*0560*/ 	.word	0x00003780


	//   ....[67]....
        /*0564*/ 	.word	0x000037a0


	//   ....[68]....
        /*0568*/ 	.word	0x000037c0


	//   ....[69]....
        /*056c*/ 	.word	0x000038c0


	//   ....[70]....
        /*0570*/ 	.word	0x000038f0


	//   ....[71]....
        /*0574*/ 	.word	0x00003900


	//   ....[72]....
        /*0578*/ 	.word	0x00003920


	//   ....[73]....
        /*057c*/ 	.word	0x00003960


	//   ....[74]....
        /*0580*/ 	.word	0x00003990


	//   ....[75]....
        /*0584*/ 	.word	0x000039d0


	//   ....[76]....
        /*0588*/ 	.word	0x000039f0


	//   ....[77]....
        /*058c*/ 	.word	0x00003a10


	//   ....[78]....
        /*0590*/ 	.word	0x00003b00


	//   ....[79]....
        /*0594*/ 	.word	0x00003b30


	//   ....[80]....
        /*0598*/ 	.word	0x00003b40


	//   ....[81]....
        /*059c*/ 	.word	0x00003b70


	//   ....[82]....
        /*05a0*/ 	.word	0x00003b90


	//   ....[83]....
        /*05a4*/ 	.word	0x00003be0


	//   ....[84]....
        /*05a8*/ 	.word	0x00003c00


	//   ....[85]....
        /*05ac*/ 	.word	0x00003c40


	//   ....[86]....
        /*05b0*/ 	.word	0x00003c60


	//   ....[87]....
        /*05b4*/ 	.word	0x00003d60


	//   ....[88]....
        /*05b8*/ 	.word	0x00003db0


	//   ....[89]....
        /*05bc*/ 	.word	0x00003dc0


	//   ....[90]....
        /*05c0*/ 	.word	0x00003e10


	//   ....[91]....
        /*05c4*/ 	.word	0x00003e40


	//   ....[92]....
        /*05c8*/ 	.word	0x00003e70


	//   ....[93]....
        /*05cc*/ 	.word	0x00003ea0


	//   ....[94]....
        /*05d0*/ 	.word	0x00003ed0


	//   ....[95]....
        /*05d4*/ 	.word	0x00003f00


	//   ....[96]....
        /*05d8*/ 	.word	0x00003fc0


	//   ....[97]....
        /*05dc*/ 	.word	0x00003fe0


	//   ....[98]....
        /*05e0*/ 	.word	0x00003ff0


	//   ....[99]....
        /*05e4*/ 	.word	0x00004040


	//   ....[100]....
        /*05e8*/ 	.word	0x00004070


	//   ....[101]....
        /*05ec*/ 	.word	0x000040a0


	//   ....[102]....
        /*05f0*/ 	.word	0x000040d0


	//   ....[103]....
        /*05f4*/ 	.word	0x00004100


	//   ....[104]....
        /*05f8*/ 	.word	0x00004130


	//   ....[105]....
        /*05fc*/ 	.word	0x00004250


	//   ....[106]....
        /*0600*/ 	.word	0x00004260


	//   ....[107]....
        /*0604*/ 	.word	0x00004270


	//   ....[108]....
        /*0608*/ 	.word	0x000042d0


	//   ....[109]....
        /*060c*/ 	.word	0x00004300


	//   ....[110]....
        /*0610*/ 	.word	0x00004330


	//   ....[111]....
        /*0614*/ 	.word	0x00004360


	//   ....[112]....
        /*0618*/ 	.word	0x00004390


	//   ....[113]....
        /*061c*/ 	.word	0x000043c0


	//   ....[114]....
        /*0620*/ 	.word	0x000044b0


	//   ....[115]....
        /*0624*/ 	.word	0x000044f0


	//   ....[116]....
        /*0628*/ 	.word	0x00004500


	//   ....[117]....
        /*062c*/ 	.word	0x00004550


	//   ....[118]....
        /*0630*/ 	.word	0x00004580


	//   ....[119]....
        /*0634*/ 	.word	0x000045b0


	//   ....[120]....
        /*0638*/ 	.word	0x000045e0


	//   ....[121]....
        /*063c*/ 	.word	0x00004610


	//   ....[122]....
        /*0640*/ 	.word	0x00004640


	//   ....[123]....
        /*0644*/ 	.word	0x00004730


	//   ....[124]....
        /*0648*/ 	.word	0x00004780


	//   ....[125]....
        /*064c*/ 	.word	0x00004790


	//   ....[126]....
        /*0650*/ 	.word	0x000047e0


	//   ....[127]....
        /*0654*/ 	.word	0x00004810


	//   ....[128]....
        /*0658*/ 	.word	0x00004820


	//   ....[129]....
        /*065c*/ 	.word	0x00004860


	//   ....[130]....
        /*0660*/ 	.word	0x00004890


	//   ....[131]....
        /*0664*/ 	.word	0x000048c0


	//   ....[132]....
        /*0668*/ 	.word	0x000049b0


	//   ....[133]....
        /*066c*/ 	.word	0x00004a10


	//   ....[134]....
        /*0670*/ 	.word	0x00004a20


	//   ....[135]....
        /*0674*/ 	.word	0x00004a70


	//   ....[136]....
        /*0678*/ 	.word	0x00004aa0


	//   ....[137]....
        /*067c*/ 	.word	0x00004ab0


	//   ....[138]....
        /*0680*/ 	.word	0x00004af0


	//   ....[139]....
        /*0684*/ 	.word	0x00004b20


	//   ....[140]....
        /*0688*/ 	.word	0x00004b50


	//   ....[141]....
        /*068c*/ 	.word	0x00004c30


	//   ....[142]....
        /*0690*/ 	.word	0x00004c90


	//   ....[143]....
        /*0694*/ 	.word	0x00004ca0


	//   ....[144]....
        /*0698*/ 	.word	0x00004cf0


	//   ....[145]....
        /*069c*/ 	.word	0x00004d20


	//   ....[146]....
        /*06a0*/ 	.word	0x00004d30


	//   ....[147]....
        /*06a4*/ 	.word	0x00004d70


	//   ....[148]....
        /*06a8*/ 	.word	0x00004da0


	//   ....[149]....
        /*06ac*/ 	.word	0x00004dd0


	//   ....[150]....
        /*06b0*/ 	.word	0x00004eb0


	//   ....[151]....
        /*06b4*/ 	.word	0x00004f10


	//   ....[152]....
        /*06b8*/ 	.word	0x00004f20


	//   ....[153]....
        /*06bc*/ 	.word	0x00004f70


	//   ....[154]....
        /*06c0*/ 	.word	0x00004fa0


	//   ....[155]....
        /*06c4*/ 	.word	0x00004fd0


	//   ....[156]....
        /*06c8*/ 	.word	0x00005000


	//   ....[157]....
        /*06cc*/ 	.word	0x00005030


	//   ....[158]....
        /*06d0*/ 	.word	0x00005060


	//   ....[159]....
        /*06d4*/ 	.word	0x00005130


	//   ....[160]....
        /*06d8*/ 	.word	0x00005180


	//   ....[161]....
        /*06dc*/ 	.word	0x00005190


	//   ....[162]....
        /*06e0*/ 	.word	0x000051e0


	//   ....[163]....
        /*06e4*/ 	.word	0x00005210


	//   ....[164]....
        /*06e8*/ 	.word	0x00005220


	//   ....[165]....
        /*06ec*/ 	.word	0x00005260


	//   ....[166]....
        /*06f0*/ 	.word	0x00005290


	//   ....[167]....
        /*06f4*/ 	.word	0x000052c0


	//   ....[168]....
        /*06f8*/ 	.word	0x000053a0


	//   ....[169]....
        /*06fc*/ 	.word	0x000053c0


	//   ....[170]....
        /*0700*/ 	.word	0x000053d0


	//   ....[171]....
        /*0704*/ 	.word	0x00005400


	//   ....[172]....
        /*0708*/ 	.word	0x00005420


	//   ....[173]....
        /*070c*/ 	.word	0x00005470


	//   ....[174]....
        /*0710*/ 	.word	0x000054a0


	//   ....[175]....
        /*0714*/ 	.word	0x000054e0


	//   ....[176]....
        /*0718*/ 	.word	0x00005510


	//   ....[177]....
        /*071c*/ 	.word	0x000055d0


	//   ....[178]....
        /*0720*/ 	.word	0x00005b00


	//   ....[179]....
        /*0724*/ 	.word	0x00005e60


	//   ....[180]....
        /*0728*/ 	.word	0x00005f20


	//   ....[181]....
        /*072c*/ 	.word	0x00005fe0


	//   ....[182]....
        /*0730*/ 	.word	0x000060a0


	//   ....[183]....
        /*0734*/ 	.word	0x00006160


	//   ....[184]....
        /*0738*/ 	.word	0x00006220


	//   ....[185]....
        /*073c*/ 	.word	0x000062e0


	//   ....[186]....
        /*0740*/ 	.word	0x000063a0


	//   ....[187]....
        /*0744*/ 	.word	0x00006460


	//   ....[188]....
        /*0748*/ 	.word	0x00006520


	//   ....[189]....
        /*074c*/ 	.word	0x000065e0


	//   ....[190]....
        /*0750*/ 	.word	0x000066a0


	//   ....[191]....
        /*0754*/ 	.word	0x00006760


	//   ....[192]....
        /*0758*/ 	.word	0x00006820


	//   ....[193]....
        /*075c*/ 	.word	0x000068e0


	//   ....[194]....
        /*0760*/ 	.word	0x000069a0


	//   ....[195]....
        /*0764*/ 	.word	0x00006a60


	//   ....[196]....
        /*0768*/ 	.word	0x00006b20


	//   ....[197]....
        /*076c*/ 	.word	0x00006be0


	//   ....[198]....
        /*0770*/ 	.word	0x00006e00


	//   ....[199]....
        /*0774*/ 	.word	0x00006f30


	//   ....[200]....
        /*0778*/ 	.word	0x00007060


	//   ....[201]....
        /*077c*/ 	.word	0x00007190


	//   ....[202]....
        /*0780*/ 	.word	0x000072c0


	//   ....[203]....
        /*0784*/ 	.word	0x000073f0


	//   ....[204]....
        /*0788*/ 	.word	0x00007520


	//   ....[205]....
        /*078c*/ 	.word	0x00007650


	//   ....[206]....
        /*0790*/ 	.word	0x00007780


	//   ....[207]....
        /*0794*/ 	.word	0x000078b0


	//   ....[208]....
        /*0798*/ 	.word	0x000079e0


	//   ....[209]....
        /*079c*/ 	.word	0x00007b00


	//   ....[210]....
        /*07a0*/ 	.word	0x00007c10


	//   ....[211]....
        /*07a4*/ 	.word	0x00007d20


	//   ....[212]....
        /*07a8*/ 	.word	0x00007e30


	//   ....[213]....
        /*07ac*/ 	.word	0x00007f40


	//   ....[214]....
        /*07b0*/ 	.word	0x00008050


	//   ....[215]....
        /*07b4*/ 	.word	0x00008160


	//   ....[216]....
        /*07b8*/ 	.word	0x00008260


	//   ....[217]....
        /*07bc*/ 	.word	0x000082d0


	//   ....[218]....
        /*07c0*/ 	.word	0x00008340


	//   ....[219]....
        /*07c4*/ 	.word	0x000083b0


	//   ....[220]....
        /*07c8*/ 	.word	0x00008420


	//   ....[221]....
        /*07cc*/ 	.word	0x00008490


	//----- nvinfo : EIATTR_VRC_CTA_INIT_COUNT
	.align		4
.L_1741:
        /*07d0*/ 	.byte	0x02, 0x4a
	.zero		1
	.zero		1


	//----- nvinfo : EIATTR_EXIT_INSTR_OFFSETS
	.align		4
        /*07d4*/ 	.byte	0x04, 0x1c
        /*07d6*/ 	.short	(.L_1743 - .L_1742)


	//   ....[0]....
.L_1742:
        /*07d8*/ 	.word	0x00001cc0


	//   ....[1]....
        /*07dc*/ 	.word	0x000020e0


	//   ....[2]....
        /*07e0*/ 	.word	0x00002100


	//   ....[3]....
        /*07e4*/ 	.word	0x00006bf0


	//   ....[4]....
        /*07e8*/ 	.word	0x00008270


	//----- nvinfo : EIATTR_MAX_THREADS
	.align		4
.L_1743:
        /*07ec*/ 	.byte	0x04, 0x05
        /*07ee*/ 	.short	(.L_1745 - .L_1744)
.L_1744:
        /*07f0*/ 	.word	0x00000180
        /*07f4*/ 	.word	0x00000001
        /*07f8*/ 	.word	0x00000001


	//----- nvinfo : EIATTR_CRS_STACK_SIZE
	.align		4
.L_1745:
        /*07fc*/ 	.byte	0x04, 0x1e
        /*07fe*/ 	.short	(.L_1747 - .L_1746)
.L_1746:
        /*0800*/ 	.word	0x00000000


	//----- nvinfo : EIATTR_CBANK_PARAM_SIZE
	.align		4
.L_1747:
        /*0804*/ 	.byte	0x03, 0x19
        /*0806*/ 	.short	0x004d


	//----- nvinfo : EIATTR_PARAM_CBANK
	.align		4
        /*0808*/ 	.byte	0x04, 0x0a
        /*080a*/ 	.short	(.L_1749 - .L_1748)
	.align		4
.L_1748:
        /*080c*/ 	.word	index@(.nv.constant0._ZN3cub18CUB_300001_SM_10006detail10radix_sort29DeviceRadixSortOnesweepKernelINS1_5radix10policy_hubIjNS0_8NullTypeEyE10Policy1000ELNS0_9SortOrderE1EjS6_yiiNS1_21identity_decomposer_tEEEvPT5_SC_PT3_PKSD_PT1_PKSH_PT2_PKSL_T4_iiT6_)
        /*0810*/ 	.short	0x0380
        /*0812*/ 	.short	0x004d


	//----- nvinfo : EIATTR_SW_WAR
	.align		4
.L_1749:
        /*0814*/ 	.byte	0x04, 0x36
        /*0816*/ 	.short	(.L_1751 - .L_1750)
.L_1750:
        /*0818*/ 	.word	0x00000008
.L_1751:


//--------------------- .nv.info._ZN3cub18CUB_300001_SM_10006detail10radix_sort30DeviceRadixSortHistogramKernelINS1_5radix10policy_hubIjNS0_8NullTypeEyE10Policy1000ELNS0_9SortOrderE1EjyNS1_21identity_decomposer_tEEEvPT2_PKT1_SB_iiT3_ --------------------------
	.section	.nv.info._ZN3cub18CUB_300001_SM_10006detail10radix_sort30DeviceRadixSortHistogramKernelINS1_5radix10policy_hubIjNS0_8NullTypeEyE10Policy1000ELNS0_9SortOrderE1EjyNS1_21identity_decomposer_tEEEvPT2_PKT1_SB_iiT3_,"",@"SHT_CUDA_INFO"
	.sectionflags	@""
	.align	4


	//----- nvinfo : EIATTR_CUDA_API_VERSION
	.align		4
        /*0000*/ 	.byte	0x04, 0x37
        /*0002*/ 	.short	(.L_1753 - .L_1752)
.L_1752:
        /*0004*/ 	.word	0x00000082


	//----- nvinfo : EIATTR_KPARAM_INFO
	.align		4
.L_1753:
        /*0008*/ 	.byte	0x04, 0x17
        /*000a*/ 	.short	(.L_1755 - .L_1754)
.L_1754:
        /*000c*/ 	.word	0x00000000
        /*0010*/ 	.short	0x0005
        /*0012*/ 	.short	0x0020
        /*0014*/ 	.byte	0x00, 0xf0, 0x05, 0x00


	//----- nvinfo : EIATTR_KPARAM_INFO
	.align		4
.L_1755:
        /*0018*/ 	.byte	0x04, 0x17
        /*001a*/ 	.short	(.L_1757 - .L_1756)
.L_1756:
        /*001c*/ 	.word	0x00000000
        /*0020*/ 	.short	0x0004
        /*0022*/ 	.short	0x001c
        /*0024*/ 	.byte	0x00, 0xf0, 0x11, 0x00


	//----- nvinfo : EIATTR_KPARAM_INFO
	.align		4
.L_1757:
        /*0028*/ 	.byte	0x04, 0x17
        /*002a*/ 	.short	(.L_1759 - .L_1758)
.L_1758:
        /*002c*/ 	.word	0x00000000
        /*0030*/ 	.short	0x0003
        /*0032*/ 	.short	0x0018
        /*0034*/ 	.byte	0x00, 0xf0, 0x11, 0x00


	//----- nvinfo : EIATTR_KPARAM_INFO
	.align		4
.L_1759:
        /*0038*/ 	.byte	0x04, 0x17
        /*003a*/ 	.short	(.L_1761 - .L_1760)
.L_1760:
        /*003c*/ 	.word	0x00000000
        /*0040*/ 	.short	0x0002
        /*0042*/ 	.short	0x0010
        /*0044*/ 	.byte	0x00, 0xf0, 0x21, 0x00


	//----- nvinfo : EIATTR_KPARAM_INFO
	.align		4
.L_1761:
        /*0048*/ 	.byte	0x04, 0x17
        /*004a*/ 	.short	(.L_1763 - .L_1762)
.L_1762:
        /*004c*/ 	.word	0x00000000
        /*0050*/ 	.short	0x0001
        /*0052*/ 	.short	0x0008
        /*0054*/ 	.byte	0x00, 0xf5, 0x21, 0x00


	//----- nvinfo : EIATTR_KPARAM_INFO
	.align		4
.L_1763:
        /*0058*/ 	.byte	0x04, 0x17
        /*005a*/ 	.short	(.L_1765 - .L_1764)
.L_1764:
        /*005c*/ 	.word	0x00000000
        /*0060*/ 	.short	0x0000
        /*0062*/ 	.short	0x0000
        /*0064*/ 	.byte	0x00, 0xf5, 0x21, 0x00


	//----- nvinfo : EIATTR_SPARSE_MMA_MASK
	.align		4
.L_1765:
        /*0068*/ 	.byte	0x03, 0x50
        /*006a*/ 	.short	0x0000


	//----- nvinfo : EIATTR_MAXREG_COUNT
	.align		4
        /*006c*/ 	.byte	0x03, 0x1b
        /*006e*/ 	.short	0x00ff


	//----- nvinfo : EIATTR_NUM_BARRIERS
	.align		4
        /*0070*/ 	.byte	0x02, 0x4c
        /*0072*/ 	.byte	0x01
	.zero		1


	//----- nvinfo : EIATTR_MERCURY_ISA_VERSION
	.align		4
        /*0074*/ 	.byte	0x03, 0x5f
        /*0076*/ 	.short	0x0101


	//----- nvinfo : EIATTR_VRC_CTA_INIT_COUNT
	.align		4
        /*0078*/ 	.byte	0x02, 0x4a
	.zero		1
	.zero		1


	//----- nvinfo : EIATTR_EXIT_INSTR_OFFSETS
	.align		4
        /*007c*/ 	.byte	0x04, 0x1c
        /*007e*/ 	.short	(.L_1767 - .L_1766)


	//   ....[0]....
.L_1766:
        /*0080*/ 	.word	0x00000040


	//   ....[1]....
        /*0084*/ 	.word	0x00002e80


	//----- nvinfo : EIATTR_MAX_THREADS
	.align		4
.L_1767:
        /*0088*/ 	.byte	0x04, 0x05
        /*008a*/ 	.short	(.L_1769 - .L_1768)
.L_1768:
        /*008c*/ 	.word	0x00000080
        /*0090*/ 	.word	0x00000001
        /*0094*/ 	.word	0x00000001


	//----- nvinfo : EIATTR_CRS_STACK_SIZE
	.align		4
.L_1769:
        /*0098*/ 	.byte	0x04, 0x1e
        /*009a*/ 	.short	(.L_1771 - .L_1770)
.L_1770:
        /*009c*/ 	.word	0x00000000


	//----- nvinfo : EIATTR_CBANK_PARAM_SIZE
	.align		4
.L_1771:
        /*00a0*/ 	.byte	0x03, 0x19
        /*00a2*/ 	.short	0x0021


	//----- nvinfo : EIATTR_PARAM_CBANK
	.align		4
        /*00a4*/ 	.byte	0x04, 0x0a
        /*00a6*/ 	.short	(.L_1773 - .L_1772)
	.align		4
.L_1772:
        /*00a8*/ 	.word	index@(.nv.constant0._ZN3cub18CUB_300001_SM_10006detail10radix_sort30DeviceRadixSortHistogramKernelINS1_5radix10policy_hubIjNS0_8NullTypeEyE10Policy1000ELNS0_9SortOrderE1EjyNS1_21identity_decomposer_tEEEvPT2_PKT1_SB_iiT3_)
        /*00ac*/ 	.short	0x0380
        /*00ae*/ 	.short	0x0021


	//----- nvinfo : EIATTR_SW_WAR
	.align		4
.L_1773:
        /*00b0*/ 	.byte	0x04, 0x36
        /*00b2*/ 	.short	(.L_1775 - .L_1774)
.L_1774:
        /*00b4*/ 	.word	0x00000008
.L_1775:


//--------------------- .nv.info._ZN3cub18CUB_300001_SM_10006detail10radix_sort31DeviceRadixSortSingleTileKernelINS1_5radix10policy_hubIjNS0_8NullTypeEyE10Policy1000ELNS0_9SortOrderE1EjS6_yNS1_21identity_decomposer_tEEEvPKT1_PSB_PKT2_PSF_T3_iiT4_ --------------------------
	.section	.nv.info._ZN3cub18CUB_300001_SM_10006detail10radix_sort31DeviceRadixSortSingleTileKernelINS1_5radix10policy_hubIjNS0_8NullTypeEyE10Policy1000ELNS0_9SortOrderE1EjS6_yNS1_21identity_decomposer_tEEEvPKT1_PSB_PKT2_PSF_T3_iiT4_,"",@"SHT_CUDA_INFO"
	.sectionflags	@""
	.align	4


	//----- nvinfo : EIATTR_CUDA_API_VERSION
	.align		4
        /*0000*/ 	.byte	0x04, 0x37
        /*0002*/ 	.short	(.L_1777 - .L_1776)
.L_1776:
        /*0004*/ 	.word	0x00000082


	//----- nvinfo : EIATTR_KPARAM_INFO
	.align		4
.L_1777:
        /*0008*/ 	.byte	0x04, 0x17
        /*000a*/ 	.short	(.L_1779 - .L_1778)
.L_1778:
        /*000c*/ 	.word	0x00000000
        /*0010*/ 	.short	0x0007
        /*0012*/ 	.short	0x0030
        /*0014*/ 	.byte	0x00, 0xf0, 0x05, 0x00


	//----- nvinfo : EIATTR_KPARAM_INFO
	.align		4
.L_1779:
        /*0018*/ 	.byte	0x04, 0x17
        /*001a*/ 	.short	(.L_1781 - .L_1780)
.L_1780:
        /*001c*/ 	.word	0x00000000
        /*0020*/ 	.short	0x0006
        /*0022*/ 	.short	0x002c
        /*0024*/ 	.byte	0x00, 0xf0, 0x11, 0x00


	//----- nvinfo : EIATTR_KPARAM_INFO
	.align		4
.L_1781:
        /*0028*/ 	.byte	0x04, 0x17
        /*002a*/ 	.short	(.L_1783 - .L_1782)
.L_1782:
        /*002c*/ 	.word	0x00000000
        /*0030*/ 	.short	0x0005
        /*0032*/ 	.short	0x0028
        /*0034*/ 	.byte	0x00, 0xf0, 0x11, 0x00


	//----- nvinfo : EIATTR_KPARAM_INFO
	.align		4
.L_1783:
        /*0038*/ 	.byte	0x04, 0x17
        /*003a*/ 	.short	(.L_1785 - .L_1784)
.L_1784:
        /*003c*/ 	.word	0x00000000
        /*0040*/ 	.short	0x0004
        /*0042*/ 	.short	0x0020
        /*0044*/ 	.byte	0x00, 0xf0, 0x21, 0x00


	//----- nvinfo : EIATTR_KPARAM_INFO
	.align		4
.L_1785:
        /*0048*/ 	.byte	0x04, 0x17
        /*004a*/ 	.short	(.L_1787 - .L_1786)
.L_1786:
        /*004c*/ 	.word	0x00000000
        /*0050*/ 	.short	0x0003
        /*0052*/ 	.short	0x0018
        /*0054*/ 	.byte	0x00, 0xf5, 0x21, 0x00


	//----- nvinfo : EIATTR_KPARAM_INFO
	.align		4
.L_1787:
        /*0058*/ 	.byte	0x04, 0x17
        /*005a*/ 	.short	(.L_1789 - .L_1788)
.L_1788:
        /*005c*/ 	.word	0x00000000
        /*0060*/ 	.short	0x0002
        /*0062*/ 	.short	0x0010
        /*0064*/ 	.byte	0x00, 0xf5, 0x21, 0x00


	//----- nvinfo : EIATTR_KPARAM_INFO
	.align		4
.L_1789:
        /*0068*/ 	.byte	0x04, 0x17
        /*006a*/ 	.short	(.L_1791 - .L_1790)
.L_1790:
        /*006c*/ 	.word	0x00000000
        /*0070*/ 	.short	0x0001
        /*0072*/ 	.short	0x0008
        /*0074*/ 	.byte	0x00, 0xf5, 0x21, 0x00


	//----- nvinfo : EIATTR_KPARAM_INFO
	.align		4
.L_1791:
        /*0078*/ 	.byte	0x04, 0x17
        /*007a*/ 	.short	(.L_1793 - .L_1792)
.L_1792:
        /*007c*/ 	.word	0x00000000
        /*0080*/ 	.short	0x0000
        /*0082*/ 	.short	0x0000
        /*0084*/ 	.byte	0x00, 0xf5, 0x21, 0x00


	//----- nvinfo : EIATTR_SPARSE_MMA_MASK
	.align		4
.L_1793:
        /*0088*/ 	.byte	0x03, 0x50
        /*008a*/ 	.short	0x0000


	//----- nvinfo : EIATTR_MAXREG_COUNT
	.align		4
        /*008c*/ 	.byte	0x03, 0x1b
        /*008e*/ 	.short	0x00ff


	//----- nvinfo : EIATTR_NUM_BARRIERS
	.align		4
        /*0090*/ 	.byte	0x02, 0x4c
        /*0092*/ 	.byte	0x01
	.zero		1


	//----- nvinfo : EIATTR_MERCURY_ISA_VERSION
	.align		4
        /*0094*/ 	.byte	0x03, 0x5f
        /*0096*/ 	.short	0x0101


	//----- nvinfo : EIATTR_COOP_GROUP_MASK_REGIDS
	.align		4
        /*0098*/ 	.byte	0x04, 0x29
        /*009a*/ 	.short	(.L_1795 - .L_1794)


	//   ....[0]....
.L_1794:
        /*009c*/ 	.word	0xffffffff


	//   ....[1]....
        /*00a0*/ 	.word	0xffffffff


	//   ....[2]....
        /*00a4*/ 	.word	0xffffffff


	//   ....[3]....
        /*00a8*/ 	.word	0xffffffff


	//   ....[4]....
        /*00ac*/ 	.word	0xffffffff


	//----- nvinfo : EIATTR_COOP_GROUP_INSTR_OFFSETS
	.align		4
.L_1795:
        /*00b0*/ 	.byte	0x04, 0x28
        /*00b2*/ 	.short	(.L_1797 - .L_1796)


	//   ....[0]....
.L_1796:
        /*00b4*/ 	.word	0x00001830


	//   ....[1]....
        /*00b8*/ 	.word	0x00001850


	//   ....[2]....
        /*00bc*/ 	.word	0x00001870


	//   ....[3]....
        /*00c0*/ 	.word	0x00001890


	//   ....[4]....
        /*00c4*/ 	.word	0x000018b0


	//----- nvinfo : EIATTR_VRC_CTA_INIT_COUNT
	.align		4
.L_1797:
        /*00c8*/ 	.byte	0x02, 0x4a
	.zero		1
	.zero		1


	//----- nvinfo : EIATTR_EXIT_INSTR_OFFSETS
	.align		4
        /*00cc*/ 	.byte	0x04, 0x1c
        /*00ce*/ 	.short	(.L_1799 - .L_1798)


	//   ....[0]....
.L_1798:
        /*00d0*/ 	.word	0x00002e00


	//   ....[1]....
        /*00d4*/ 	.word	0x00002e30


	//----- nvinfo : EIATTR_MAX_THREADS
	.align		4
.L_1799:
        /*00d8*/ 	.byte	0x04, 0x05
        /*00da*/ 	.short	(.L_1801 - .L_1800)
.L_1800:
        /*00dc*/ 	.word	0x00000100
        /*00e0*/ 	.word	0x00000001
        /*00e4*/ 	.word	0x00000001


	//----- nvinfo : EIATTR_CBANK_PARAM_SIZE
	.align		4
.L_1801:
        /*00e8*/ 	.byte	0x03, 0x19
        /*00ea*/ 	.short	0x0031


	//----- nvinfo : EIATTR_PARAM_CBANK
	.align		4
        /*00ec*/ 	.byte	0x04, 0x0a
        /*00ee*/ 	.short	(.L_1803 - .L_1802)
	.align		4
.L_1802:
        /*00f0*/ 	.word	index@(.nv.constant0._ZN3cub18CUB_300001_SM_10006detail10radix_sort31DeviceRadixSortSingleTileKernelINS1_5radix10policy_hubIjNS0_8NullTypeEyE10Policy1000ELNS0_9SortOrderE1EjS6_yNS1_21identity_decomposer_tEEEvPKT1_PSB_PKT2_PSF_T3_iiT4_)
        /*00f4*/ 	.short	0x0380
        /*00f6*/ 	.short	0x0031


	//----- nvinfo : EIATTR_SW_WAR
	.align		4
.L_1803:
        /*00f8*/ 	.byte	0x04, 0x36
        /*00fa*/ 	.short	(.L_1805 - .L_1804)
.L_1804:
        /*00fc*/ 	.word	0x00000008
.L_1805:


//--------------------- .nv.info._ZN3cub18CUB_300001_SM_10006detail10radix_sort29DeviceRadixSortOnesweepKernelINS1_5radix10policy_hubIjNS0_8NullTypeEyE10Policy1000ELNS0_9SortOrderE0EjS6_yiiNS1_21identity_decomposer_tEEEvPT5_SC_PT3_PKSD_PT1_PKSH_PT2_PKSL_T4_iiT6_ --------------------------
	.section	.nv.info._ZN3cub18CUB_300001_SM_10006detail10radix_sort29DeviceRadixSortOnesweepKernelINS1_5radix10policy_hubIjNS0_8NullTypeEyE10Policy1000ELNS0_9SortOrderE0EjS6_yiiNS1_21identity_decomposer_tEEEvPT5_SC_PT3_PKSD_PT1_PKSH_PT2_PKSL_T4_iiT6_,"",@"SHT_CUDA_INFO"
	.sectionflags	@""
	.align	4


	//----- nvinfo : EIATTR_CUDA_API_VERSION
	.align		4
        /*0000*/ 	.byte	0x04, 0x37
        /*0002*/ 	.short	(.L_1807 - .L_1806)
.L_1806:
        /*0004*/ 	.word	0x00000082


	//----- nvinfo : EIATTR_KPARAM_INFO
	.align		4
.L_1807:
        /*0008*/ 	.byte	0x04, 0x17
        /*000a*/ 	.short	(.L_1809 - .L_1808)
.L_1808:
        /*000c*/ 	.word	0x00000000
        /*0010*/ 	.short	0x000b
        /*0012*/ 	.short	0x004c
        /*0014*/ 	.byte	0x00, 0xf0, 0x05, 0x00


	//----- nvinfo : EIATTR_KPARAM_INFO
	.align		4
.L_1809:
        /*0018*/ 	.byte	0x04, 0x17
        /*001a*/ 	.short	(.L_1811 - .L_1810)
.L_1810:
        /*001c*/ 	.word	0x00000000
        /*0020*/ 	.short	0x000a
        /*0022*/ 	.short	0x0048
        /*0024*/ 	.byte	0x00, 0xf0, 0x11, 0x00


	//----- nvinfo : EIATTR_KPARAM_INFO
	.align		4
.L_1811:
        /*0028*/ 	.byte	0x04, 0x17
        /*002a*/ 	.short	(.L_1813 - .L_1812)
.L_1812:
        /*002c*/ 	.word	0x00000000
        /*0030*/ 	.short	0x0009
        /*0032*/ 	.short	0x0044
        /*0034*/ 	.byte	0x00, 0xf0, 0x11, 0x00


	//----- nvinfo : EIATTR_KPARAM_INFO
	.align		4
.L_1813:
        /*0038*/ 	.byte	0x04, 0x17
        /*003a*/ 	.short	(.L_1815 - .L_1814)
.L_1814:
        /*003c*/ 	.word	0x00000000
        /*0040*/ 	.short	0x0008
        /*0042*/ 	.short	0x0040
        /*0044*/ 	.byte	0x00, 0xf0, 0x11, 0x00


	//----- nvinfo : EIATTR_KPARAM_INFO
	.align		4
.L_1815:
        /*0048*/ 	.byte	0x04, 0x17
        /*004a*/ 	.short	(.L_1817 - .L_1816)
.L_1816:
        /*004c*/ 	.word	0x00000000
        /*0050*/ 	.short	0x0007
        /*0052*/ 	.short	0x0038
        /*0054*/ 	.byte	0x00, 0xf5, 0x21, 0x00


	//----- nvinfo : EIATTR_KPARAM_INFO
	.align		4
.L_1817:
        /*0058*/ 	.byte	0x04, 0x17
        /*005a*/ 	.short	(.L_1819 - .L_1818)
.L_1818:
        /*005c*/ 	.word	0x00000000
        /*0060*/ 	.short	0x0006
        /*0062*/ 	.short	0x0030
        /*0064*/ 	.byte	0x00, 0xf5, 0x21, 0x00


	//----- nvinfo : EIATTR_KPARAM_INFO
	.align		4
.L_1819:
        /*0068*/ 	.byte	0x04, 0x17
        /*006a*/ 	.short	(.L_1821 - .L_1820)
.L_1820:
        /*006c*/ 	.word	0x00000000
        /*0070*/ 	.short	0x0005
        /*0072*/ 	.short	0x0028
        /*0074*/ 	.byte	0x00, 0xf5, 0x21, 0x00


	//----- nvinfo : EIATTR_KPARAM_INFO
	.align		4
.L_1821:
        /*0078*/ 	.byte	0x04, 0x17
        /*007a*/ 	.short	(.L_1823 - .L_1822)
.L_1822:
        /*007c*/ 	.word	0x00000000
        /*0080*/ 	.short	0x0004
        /*0082*/ 	.short	0x0020
        /*0084*/ 	.byte	0x00, 0xf5, 0x21, 0x00


	//----- nvinfo : EIATTR_KPARAM_INFO
	.align		4
.L_1823:
        /*0088*/ 	.byte	0x04, 0x17
        /*008a*/ 	.short	(.L_1825 - .L_1824)
.L_1824:
        /*008c*/ 	.word	0x00000000
        /*0090*/ 	.short	0x0003
        /*0092*/ 	.short	0x0018
        /*0094*/ 	.byte	0x00, 0xf5, 0x21, 0x00


	//----- nvinfo : EIATTR_KPARAM_INFO
	.align		4
.L_1825:
        /*0098*/ 	.byte	0x04, 0x17
        /*009a*/ 	.short	(.L_1827 - .L_1826)
.L_1826:
        /*009c*/ 	.word	0x00000000
        /*00a0*/ 	.short	0x0002
        /*00a2*/ 	.short	0x0010
        /*00a4*/ 	.byte	0x00, 0xf5, 0x21, 0x00


	//----- nvinfo : EIATTR_KPARAM_INFO
	.align		4
.L_1827:
        /*00a8*/ 	.byte	0x04, 0x17
        /*00aa*/ 	.short	(.L_1829 - .L_1828)
.L_1828:
        /*00ac*/ 	.word	0x00000000
        /*00b0*/ 	.short	0x0001
        /*00b2*/ 	.short	0x0008
        /*00b4*/ 	.byte	0x00, 0xf5, 0x21, 0x00


	//----- nvinfo : EIATTR_KPARAM_INFO
	.align		4
.L_1829:
        /*00b8*/ 	.byte	0x04, 0x17
        /*00ba*/ 	.short	(.L_1831 - .L_1830)
.L_1830:
        /*00bc*/ 	.word	0x00000000
        /*00c0*/ 	.short	0x0000
        /*00c2*/ 	.short	0x0000
        /*00c4*/ 	.byte	0x00, 0xf5, 0x21, 0x00


	//----- nvinfo : EIATTR_SPARSE_MMA_MASK
	.align		4
.L_1831:
        /*00c8*/ 	.byte	0x03, 0x50
        /*00ca*/ 	.short	0x0000


	//----- nvinfo : EIATTR_MAXREG_COUNT
	.align		4
        /*00cc*/ 	.byte	0x03, 0x1b
        /*00ce*/ 	.short	0x00a8


	//----- nvinfo : EIATTR_NUM_BARRIERS
	.align		4
        /*00d0*/ 	.byte	0x02, 0x4c
        /*00d2*/ 	.byte	0x01
	.zero		1


	//----- nvinfo : EIATTR_ANNOTATIONS
	.align		4
        /*00d4*/ 	.byte	0x04, 0x55
        /*00d6*/ 	.short	(.L_1833 - .L_1832)


	//   ....[0]....
.L_1832:
        /*00d8*/ 	.word	0x00000001
        /*00dc*/ 	.byte	0x40, 0x0e, 0x00, 0x00, 0x01, 0x00, 0x00, 0x00, 0x20, 0x10, 0x00, 0x00, 0x01, 0x00, 0x00, 0x00
        /*00ec*/ 	.byte	0xa0, 0x10, 0x00, 0x00, 0x01, 0x00, 0x00, 0x00, 0x00, 0x25, 0x00, 0x00, 0x01, 0x00, 0x00, 0x00
        /*00fc*/ 	.byte	0xc0, 0x39, 0x00, 0x00, 0x01, 0x00, 0x00, 0x00, 0x00, 0x3c, 0x00, 0x00, 0x01, 0x00, 0x00, 0x00
        /*010c*/ 	.byte	0x20, 0x52, 0x00, 0x00


	//----- nvinfo : EIATTR_MERCURY_ISA_VERSION
	.align		4
.L_1833:
        /*0110*/ 	.byte	0x03, 0x5f
        /*0112*/ 	.short	0x0101


	//----- nvinfo : EIATTR_COOP_GROUP_MASK_REGIDS
	.align		4
        /*0114*/ 	.byte	0x04, 0x29
        /*0116*/ 	.short	(.L_1835 - .L_1834)


	//   ....[0]....
.L_1834:
        /*0118*/ 	.word	0xffffffff


	//   ....[1]....
        /*011c*/ 	.word	0x05000000


	//   ....[2]....
        /*0120*/ 	.word	0xffffffff


	//   ....[3]....
        /*0124*/ 	.word	0xffffffff


	//   ....[4]....
        /*0128*/ 	.word	0xffffffff


	//   ....[5]....
        /*012c*/ 	.word	0xffffffff


	//   ....[6]....
        /*0130*/ 	.word	0xffffffff


	//   ....[7]....
        /*0134*/ 	.word	0xffffffff


	//   ....[8]....
        /*0138*/ 	.word	0xffffffff


	//   ....[9]....
        /*013c*/ 	.word	0xffffffff


	//   ....[10]....
        /*0140*/ 	.word	0xffffffff


	//   ....[11]....
        /*0144*/ 	.word	0xffffffff


	//   ....[12]....
        /*0148*/ 	.word	0xffffffff


	//   ....[13]....
        /*014c*/ 	.word	0xffffffff


	//   ....[14]....
        /*0150*/ 	.word	0xffffffff


	//   ....[15]....
        /*0154*/ 	.word	0xffffffff


	//   ....[16]....
        /*0158*/ 	.word	0xffffffff


	//   ....[17]....
        /*015c*/ 	.word	0xffffffff


	//   ....[18]....
        /*0160*/ 	.word	0xffffffff


	//   ....[19]....
        /*0164*/ 	.word	0xffffffff


	//   ....[20]....
        /*0168*/ 	.word	0xffffffff


	//   ....[21]....
        /*016c*/ 	.word	0xffffffff


	//   ....[22]....
        /*0170*/ 	.word	0xffffffff


	//   ....[23]....
        /*0174*/ 	.word	0xffffffff


	//   ....[24]....
        /*0178*/ 	.word	0xffffffff


	//   ....[25]....
        /*017c*/ 	.word	0xffffffff


	//   ....[26]....
        /*0180*/ 	.word	0xffffffff


	//   ....[27]....
        /*0184*/ 	.word	0xffffffff


	//   ....[28]....
        /*0188*/ 	.word	0xffffffff


	//   ....[29]....
        /*018c*/ 	.word	0xffffffff


	//   ....[30]....
        /*0190*/ 	.word	0xffffffff


	//   ....[31]....
        /*0194*/ 	.word	0xffffffff


	//   ....[32]....
        /*0198*/ 	.word	0xffffffff


	//   ....[33]....
        /*019c*/ 	.word	0xffffffff


	//   ....[34]....
        /*01a0*/ 	.word	0xffffffff


	//   ....[35]....
        /*01a4*/ 	.word	0xffffffff


	//   ....[36]....
        /*01a8*/ 	.word	0xffffffff


	//   ....[37]....
        /*01ac*/ 	.word	0xffffffff


	//   ....[38]....
        /*01b0*/ 	.word	0xffffffff


	//   ....[39]....
        /*01b4*/ 	.word	0xffffffff


	//   ....[40]....
        /*01b8*/ 	.word	0xffffffff


	//   ....[41]....
        /*01bc*/ 	.word	0xffffffff


	//   ....[42]....
        /*01c0*/ 	.word	0xffffffff


	//   ....[43]....
        /*01c4*/ 	.word	0xffffffff


	//   ....[44]....
        /*01c8*/ 	.word	0xffffffff


	//   ....[45]....
        /*01cc*/ 	.word	0xffffffff


	//   ....[46]....
        /*01d0*/ 	.word	0xffffffff


	//   ....[47]....
        /*01d4*/ 	.word	0xffffffff


	//   ....[48]....
        /*01d8*/ 	.word	0xffffffff


	//   ....[49]....
        /*01dc*/ 	.word	0xffffffff


	//   ....[50]....
        /*01e0*/ 	.word	0xffffffff


	//   ....[51]....
        /*01e4*/ 	.word	0xffffffff


	//   ....[52]....
        /*01e8*/ 	.word	0xffffffff


	//   ....[53]....
        /*01ec*/ 	.word	0xffffffff


	//   ....[54]....
        /*01f0*/ 	.word	0xffffffff


	//   ....[55]....
        /*01f4*/ 	.word	0xffffffff


	//   ....[56]....
        /*01f8*/ 	.word	0xffffffff


	//   ....[57]....
        /*01fc*/ 	.word	0xffffffff


	//   ....[58]....
        /*0200*/ 	.word	0xffffffff


	//   ....[59]....
        /*0204*/ 	.word	0xffffffff


	//   ....[60]....
        /*0208*/ 	.word	0xffffffff


	//   ....[61]....
        /*020c*/ 	.word	0xffffffff


	//   ....[62]....
        /*0210*/ 	.word	0xffffffff


	//   ....[63]....
        /*0214*/ 	.word	0xffffffff


	//   ....[64]....
        /*0218*/ 	.word	0xffffffff


	//   ....[65]....
        /*021c*/ 	.word	0xffffffff


	//   ....[66]....
        /*0220*/ 	.word	0xffffffff


	//   ....[67]....
        /*0224*/ 	.word	0xffffffff


	//   ....[68]....
        /*0228*/ 	.word	0xffffffff


	//   ....[69]....
        /*022c*/ 	.word	0xffffffff


	//   ....[70]....
        /*0230*/ 	.word	0xffffffff


	//   ....[71]....
        /*0234*/ 	.word	0xffffffff


	//   ....[72]....
        /*0238*/ 	.word	0xffffffff


	//   ....[73]....
        /*023c*/ 	.word	0xffffffff


	//   ....[74]....
        /*0240*/ 	.word	0xffffffff


	//   ....[75]....
        /*0244*/ 	.word	0xffffffff


	//   ....[76]....
        /*0248*/ 	.word	0xffffffff


	//   ....[77]....
        /*024c*/ 	.word	0xffffffff


	//   ....[78]....
        /*0250*/ 	.word	0xffffffff


	//   ....[79]....
        /*0254*/ 	.word	0xffffffff


	//   ....[80]....
        /*0258*/ 	.word	0xffffffff


	//   ....[81]....
        /*025c*/ 	.word	0xffffffff


	//   ....[82]....
        /*0260*/ 	.word	0xffffffff


	//   ....[83]....
        /*0264*/ 	.word	0xffffffff


	//   ....[84]....
        /*0268*/ 	.word	0xffffffff


	//   ....[85]....
        /*026c*/ 	.word	0xffffffff


	//   ....[86]....
        /*0270*/ 	.word	0xffffffff


	//   ....[87]....
        /*0274*/ 	.word	0xffffffff


	//   ....[88]....
        /*0278*/ 	.word	0xffffffff


	//   ....[89]....
        /*027c*/ 	.word	0xffffffff


	//   ....[90]....
        /*0280*/ 	.word	0xffffffff


	//   ....[91]....
        /*0284*/ 	.word	0xffffffff


	//   ....[92]....
        /*0288*/ 	.word	0xffffffff


	//   ....[93]....
        /*028c*/ 	.word	0xffffffff


	//   ....[94]....
        /*0290*/ 	.word	0xffffffff


	//   ....[95]....
        /*0294*/ 	.word	0xffffffff


	//   ....[96]....
        /*0298*/ 	.word	0xffffffff


	//   ....[97]....
        /*029c*/ 	.word	0xffffffff


	//   ....[98]....
        /*02a0*/ 	.word	0xffffffff


	//   ....[99]....
        /*02a4*/ 	.word	0xffffffff


	//   ....[100]....
        /*02a8*/ 	.word	0xffffffff


	//   ....[101]....
        /*02ac*/ 	.word	0xffffffff


	//   ....[102]....
        /*02b0*/ 	.word	0xffffffff


	//   ....[103]....
        /*02b4*/ 	.word	0xffffffff


	//   ....[104]....
        /*02b8*/ 	.word	0xffffffff


	//   ....[105]....
        /*02bc*/ 	.word	0xffffffff


	//   ....[106]....
        /*02c0*/ 	.word	0xffffffff


	//   ....[107]....
        /*02c4*/ 	.word	0xffffffff


	//   ....[108]....
        /*02c8*/ 	.word	0xffffffff


	//   ....[109]....
        /*02cc*/ 	.word	0xffffffff


	//   ....[110]....
        /*02d0*/ 	.word	0xffffffff


	//   ....[111]....
        /*02d4*/ 	.word	0xffffffff


	//   ....[112]....
        /*02d8*/ 	.word	0xffffffff


	//   ....[113]....
        /*02dc*/ 	.word	0xffffffff


	//   ....[114]....
        /*02e0*/ 	.word	0xffffffff


	//   ....[115]....
        /*02e4*/ 	.word	0xffffffff


	//   ....[116]....
        /*02e8*/ 	.word	0xffffffff


	//   ....[117]....
        /*02ec*/ 	.word	0xffffffff


	//   ....[118]....
        /*02f0*/ 	.word	0xffffffff


	//   ....[119]....
        /*02f4*/ 	.word	0xffffffff


	//   ....[120]....
        /*02f8*/ 	.word	0xffffffff


	//   ....[121]....
        /*02fc*/ 	.word	0xffffffff


	//   ....[122]....
        /*0300*/ 	.word	0xffffffff


	//   ....[123]....
        /*0304*/ 	.word	0xffffffff


	//   ....[124]....
        /*0308*/ 	.word	0xffffffff


	//   ....[125]....
        /*030c*/ 	.word	0xffffffff


	//   ....[126]....
        /*0310*/ 	.word	0xffffffff


	//   ....[127]....
        /*0314*/ 	.word	0xffffffff


	//   ....[128]....
        /*0318*/ 	.word	0xffffffff


	//   ....[129]....
        /*031c*/ 	.word	0xffffffff


	//   ....[130]....
        /*0320*/ 	.word	0xffffffff


	//   ....[131]....
        /*0324*/ 	.word	0xffffffff


	//   ....[132]....
        /*0328*/ 	.word	0xffffffff


	//   ....[133]....
        /*032c*/ 	.word	0xffffffff


	//   ....[134]....
        /*0330*/ 	.word	0xffffffff


	//   ....[135]....
        /*0334*/ 	.word	0xffffffff


	//   ....[136]....
        /*0338*/ 	.word	0xffffffff


	//   ....[137]....
        /*033c*/ 	.word	0xffffffff


	//   ....[138]....
        /*0340*/ 	.word	0xffffffff


	//   ....[139]....
        /*0344*/ 	.word	0xffffffff


	//   ....[140]....
        /*0348*/ 	.word	0xffffffff


	//   ....[141]....
        /*034c*/ 	.word	0xffffffff


	//   ....[142]....
        /*0350*/ 	.word	0xffffffff


	//   ....[143]....
        /*0354*/ 	.word	0xffffffff


	//   ....[144]....
        /*0358*/ 	.word	0xffffffff


	//   ....[145]....
        /*035c*/ 	.word	0xffffffff


	//   ....[146]....
        /*0360*/ 	.word	0xffffffff


	//   ....[147]....
        /*0364*/ 	.word	0xffffffff


	//   ....[148]....
        /*0368*/ 	.word	0xffffffff


	//   ....[149]....
        /*036c*/ 	.word	0xffffffff


	//   ....[150]....
        /*0370*/ 	.word	0xffffffff


	//   ....[151]....
        /*0374*/ 	.word	0xffffffff


	//   ....[152]....
        /*0378*/ 	.word	0xffffffff


	//   ....[153]....
        /*037c*/ 	.word	0xffffffff


	//   ....[154]....
        /*0380*/ 	.word	0xffffffff


	//   ....[155]....
        /*0384*/ 	.word	0xffffffff


	//   ....[156]....
        /*0388*/ 	.word	0xffffffff


	//   ....[157]....
        /*038c*/ 	.word	0xffffffff


	//   ....[158]....
        /*0390*/ 	.word	0xffffffff


	//   ....[159]....
        /*0394*/ 	.word	0xffffffff


	//   ....[160]....
        /*0398*/ 	.word	0xffffffff


	//   ....[161]....
        /*039c*/ 	.word	0xffffffff


	//   ....[162]....
        /*03a0*/ 	.word	0xffffffff


	//   ....[163]....
        /*03a4*/ 	.word	0xffffffff


	//   ....[164]....
        /*03a8*/ 	.word	0xffffffff


	//   ....[165]....
        /*03ac*/ 	.word	0xffffffff


	//   ....[166]....
        /*03b0*/ 	.word	0xffffffff


	//   ....[167]....
        /*03b4*/ 	.word	0xffffffff


	//   ....[168]....
        /*03b8*/ 	.word	0xffffffff


	//   ....[169]....
        /*03bc*/ 	.word	0xffffffff


	//   ....[170]....
        /*03c0*/ 	.word	0xffffffff


	//   ....[171]....
        /*03c4*/ 	.word	0xffffffff


	//   ....[172]....
        /*03c8*/ 	.word	0xffffffff


	//   ....[173]....
        /*03cc*/ 	.word	0xffffffff


	//   ....[174]....
        /*03d0*/ 	.word	0xffffffff


	//   ....[175]....
        /*03d4*/ 	.word	0xffffffff


	//   ....[176]....
        /*03d8*/ 	.word	0xffffffff


	//   ....[177]....
        /*03dc*/ 	.word	0xffffffff


	//   ....[178]....
        /*03e0*/ 	.word	0x05000002


	//   ....[179]....
        /*03e4*/ 	.word	0xffffffff


	//   ....[180]....
        /*03e8*/ 	.word	0xffffffff


	//   ....[181]....
        /*03ec*/ 	.word	0xffffffff


	//   ....[182]....
        /*03f0*/ 	.word	0xffffffff


	//   ....[183]....
        /*03f4*/ 	.word	0xffffffff


	//   ....[184]....
        /*03f8*/ 	.word	0xffffffff


	//   ....[185]....
        /*03fc*/ 	.word	0xffffffff


	//   ....[186]....
        /*0400*/ 	.word	0xffffffff


	//   ....[187]....
        /*0404*/ 	.word	0xffffffff


	//   ....[188]....
        /*0408*/ 	.word	0xffffffff


	//   ....[189]....
        /*040c*/ 	.word	0xffffffff


	//   ....[190]....
        /*0410*/ 	.word	0xffffffff


	//   ....[191]....
        /*0414*/ 	.word	0xffffffff


	//   ....[192]....
        /*0418*/ 	.word	0xffffffff


	//   ....[193]....
        /*041c*/ 	.word	0xffffffff


	//   ....[194]....
        /*0420*/ 	.word	0xffffffff


	//   ....[195]....
        /*0424*/ 	.word	0xffffffff


	//   ....[196]....
        /*0428*/ 	.word	0xffffffff


	//   ....[197]....
        /*042c*/ 	.word	0xffffffff


	//   ....[198]....
        /*0430*/ 	.word	0xffffffff


	//   ....[199]....
        /*0434*/ 	.word	0xffffffff


	//   ....[200]....
        /*0438*/ 	.word	0xffffffff


	//   ....[201]....
        /*043c*/ 	.word	0xffffffff


	//   ....[202]....
        /*0440*/ 	.word	0xffffffff


	//   ....[203]....
        /*0444*/ 	.word	0xffffffff


	//   ....[204]....
        /*0448*/ 	.word	0xffffffff


	//   ....[205]....
        /*044c*/ 	.word	0xffffffff


	//   ....[206]....
        /*0450*/ 	.word	0xffffffff


	//   ....[207]....
        /*0454*/ 	.word	0xffffffff


	//   ....[208]....
        /*0458*/ 	.word	0xffffffff


	//   ....[209]....
        /*045c*/ 	.word	0xffffffff


	//   ....[210]....
        /*0460*/ 	.word	0xffffffff


	//   ....[211]....
        /*0464*/ 	.word	0xffffffff


	//   ....[212]....
        /*0468*/ 	.word	0xffffffff


	//   ....[213]....
        /*046c*/ 	.word	0xffffffff


	//   ....[214]....
        /*0470*/ 	.word	0xffffffff


	//   ....[215]....
        /*0474*/ 	.word	0xffffffff


	//   ....[216]....
        /*0478*/ 	.word	0xffffffff


	//   ....[217]....
        /*047c*/ 	.word	0x0500004c


	//   ....[218]....
        /*0480*/ 	.word	0x0500004c


	//   ....[219]....
        /*0484*/ 	.word	0x0500004c


	//   ....[220]....
        /*0488*/ 	.word	0x0500004c


	//   ....[221]....
        /*048c*/ 	.word	0x0500004c


	//----- nvinfo : EIATTR_COOP_GROUP_INSTR_OFFSETS
	.align		4
.L_1835:
        /*0490*/ 	.byte	0x04, 0x28
        /*0492*/ 	.short	(.L_1837 - .L_1836)


	//   ....[0]....
.L_1836:
        /*0494*/ 	.word	0x00000f20


	//   ....[1]....
        /*0498*/ 	.word	0x00001870


	//   ....[2]....
        /*049c*/ 	.word	0x000022e0


	//   ....[3]....
        /*04a0*/ 	.word	0x00002300


	//   ....[4]....
        /*04a4*/ 	.word	0x00002320


	//   ....[5]....
        /*04a8*/ 	.word	0x00002340


	//   ....[6]....
        /*04ac*/ 	.word	0x00002360


	//   ....[7]....
        /*04b0*/ 	.word	0x00002850


	//   ....[8]....
        /*04b4*/ 	.word	0x00002860


	//   ....[9]....
        /*04b8*/ 	.word	0x00002880


	//   ....[10]....
        /*04bc*/ 	.word	0x000028a0


	//   ....[11]....
        /*04c0*/ 	.word	0x000028f0


	//   ....[12]....
        /*04c4*/ 	.word	0x00002920


	//   ....[13]....
        /*04c8*/ 	.word	0x00002960


	//   ....[14]....
        /*04cc*/ 	.word	0x000029a0


	//   ....[15]....
        /*04d0*/ 	.word	0x00002a70


	//   ....[16]....
        /*04d4*/ 	.word	0x00002ad0


	//   ....[17]....
        /*04d8*/ 	.word	0x00002ae0


	//   ....[18]....
        /*04dc*/ 	.word	0x00002b10


	//   ....[19]....
        /*04e0*/ 	.word	0x00002b40


	//   ....[20]....
        /*04e4*/ 	.word	0x00002b80


	//   ....[21]....
        /*04e8*/ 	.word	0x00002ba0


	//   ....[22]....
        /*04ec*/ 	.word	0x00002be0


	//   ....[23]....
        /*04f0*/ 	.word	0x00002c00


	//   ....[24]....
        /*04f4*/ 	.word	0x00002ce0


	//   ....[25]....
        /*04f8*/ 	.word	0x00002cf0


	//   ....[26]....
        /*04fc*/ 	.word	0x00002d20


	//   ....[27]....
        /*0500*/ 	.word	0x00002d50


	//   ....[28]....
        /*0504*/ 	.word	0x00002d90


	//   ....[29]....
        /*0508*/ 	.word	0x00002db0


	//   ....[30]....
        /*050c*/ 	.word	0x00002df0


	//   ....[31]....
        /*0510*/ 	.word	0x00002e10


	//   ....[32]....
        /*0514*/ 	.word	0x00002e70


	//   ....[33]....
        /*0518*/ 	.word	0x00002f00


	//   ....[34]....
        /*051c*/ 	.word	0x00002f20


	//   ....[35]....
        /*0520*/ 	.word	0x00002f30


	//   ....[36]....
        /*0524*/ 	.word	0x00002f60


	//   ....[37]....
        /*0528*/ 	.word	0x00002f90


	//   ....[38]....
        /*052c*/ 	.word	0x00002fd0


	//   ....[39]....
        /*0530*/ 	.word	0x00002ff0


	//   ....[40]....
        /*0534*/ 	.word	0x00003030


	//   ....[41]....
        /*0538*/ 	.word	0x00003050


	//   ....[42]....
        /*053c*/ 	.word	0x00003130


	//   ....[43]....
        /*0540*/ 	.word	0x00003160


	//   ....[44]....
        /*0544*/ 	.word	0x00003170


	//   ....[45]....
        /*0548*/ 	.word	0x000031a0


	//   ....[46]....
        /*054c*/ 	.word	0x000031d0


	//   ....[47]....
        /*0550*/ 	.word	0x00003210


	//   ....[48]....
        /*0554*/ 	.word	0x00003230


	//   ....[49]....
        /*0558*/ 	.word	0x00003270


	//   ....[50]....
        /*055c*/ 	.word	0x00003290


	//   ....[51]....
        /*0560*/ 	.word	0x00003360


	//   ....[52]....
        /*0564*/ 	.word	0x00003380


	//   ....[53]....
        /*0568*/ 	.word	0x00003390


	//   ....[54]....
        /*056c*/ 	.word	0x000033c0


	//   ....[55]....
        /*0570*/ 	.word	0x000033f0


	//   ....[56]....
        /*0574*/ 	.word	0x00003430


	//   ....[57]....
        /*0578*/ 	.word	0x00003450


	//   ....[58]....
        /*057c*/ 	.word	0x00003490


	//   ....[59]....
        /*0580*/ 	.word	0x000034b0


	//   ....[60]....
        /*0584*/ 	.word	0x00003590


	//   ....[61]....
        /*0588*/ 	.word	0x000035b0


	//   ....[62]....
        /*058c*/ 	.word	0x000035c0


	//   ....[63]....
        /*0590*/ 	.word	0x000035f0


	//   ....[64]....
        /*0594*/ 	.word	0x00003620


	//   ....[65]....
        /*0598*/ 	.word	0x00003670


	//   ....[66]....
        /*059c*/ 	.word	0x00003690


	//   ....[67]....
        /*05a0*/ 	.word	0x000036d0


	//   ....[68]....
        /*05a4*/ 	.word	0x000036f0


	//   ....[69]....
        /*05a8*/ 	.word	0x000037c0


	//   ....[70]....
        /*05ac*/ 	.word	0x000037e0


	//   ....[71]....
        /*05b0*/ 	.word	0x000037f0


	//   ....[72]....
        /*05b4*/ 	.word	0x00003820


	//   ....[73]....
        /*05b8*/ 	.word	0x00003850


	//   ....[74]....
        /*05bc*/ 	.word	0x00003890


	//   ....[75]....
        /*05c0*/ 	.word	0x000038b0


	//   ....[76]....
        /*05c4*/ 	.word	0x000038f0


	//   ....[77]....
        /*05c8*/ 	.word	0x00003910


	//   ....[78]....
        /*05cc*/ 	.word	0x00003a20


	//   ....[79]....
        /*05d0*/ 	.word	0x00003a30


	//   ....[80]....
        /*05d4*/ 	.word	0x00003a60


	//   ....[81]....
        /*05d8*/ 	.word	0x00003a90


	//   ....[82]....
        /*05dc*/ 	.word	0x00003ad0


	//   ....[83]....
        /*05e0*/ 	.word	0x00003ae0


	//   ....[84]....
        /*05e4*/ 	.word	0x00003b00


	//   ....[85]....
        /*05e8*/ 	.word	0x00003b40


	//   ....[86]....
        /*05ec*/ 	.word	0x00003b60


	//   ....[87]....
        /*05f0*/ 	.word	0x00003c50


	//   ....[88]....
        /*05f4*/ 	.word	0x00003c60


	//   ....[89]....
        /*05f8*/ 	.word	0x00003c90


	//   ....[90]....
        /*05fc*/ 	.word	0x00003cc0


	//   ....[91]....
        /*0600*/ 	.word	0x00003d00


	//   ....[92]....
        /*0604*/ 	.word	0x00003d10


	//   ....[93]....
        /*0608*/ 	.word	0x00003d30


	//   ....[94]....
        /*060c*/ 	.word	0x00003d70


	//   ....[95]....
        /*0610*/ 	.word	0x00003d90


	//   ....[96]....
        /*0614*/ 	.word	0x00003e90


	//   ....[97]....
        /*0618*/ 	.word	0x00003ea0


	//   ....[98]....
        /*061c*/ 	.word	0x00003ed0


	//   ....[99]....
        /*0620*/ 	.word	0x00003f00


	//   ....[100]....
        /*0624*/ 	.word	0x00003f40


	//   ....[101]....
        /*0628*/ 	.word	0x00003f50


	//   ....[102]....
        /*062c*/ 	.word	0x00003f70


	//   ....[103]....
        /*0630*/ 	.word	0x00003fb0


	//   ....[104]....
        /*0634*/ 	.word	0x00003fd0


	//   ....[105]....
        /*0638*/ 	.word	0x000040b0


	//   ....[106]....
        /*063c*/ 	.word	0x000040c0


	//   ....[107]....
        /*0640*/ 	.word	0x000040f0


	//   ....[108]....
        /*0644*/ 	.word	0x00004120


	//   ....[109]....
        /*0648*/ 	.word	0x00004160


	//   ....[110]....
        /*064c*/ 	.word	0x00004180


	//   ....[111]....
        /*0650*/ 	.word	0x000041c0


	//   ....[112]....
        /*0654*/ 	.word	0x000041e0


	//   ....[113]....
        /*0658*/ 	.word	0x00004240


	//   ....[114]....
        /*065c*/ 	.word	0x000042f0


	//   ....[115]....
        /*0660*/ 	.word	0x00004300


	//   ....[116]....
        /*0664*/ 	.word	0x00004330


	//   ....[117]....
        /*0668*/ 	.word	0x00004360


	//   ....[118]....
        /*066c*/ 	.word	0x000043a0


	//   ....[119]....
        /*0670*/ 	.word	0x000043b0


	//   ....[120]....
        /*0674*/ 	.word	0x000043d0


	//   ....[121]....
        /*0678*/ 	.word	0x00004410


	//   ....[122]....
        /*067c*/ 	.word	0x00004430


	//   ....[123]....
        /*0680*/ 	.word	0x00004510


	//   ....[124]....
        /*0684*/ 	.word	0x00004520


	//   ....[125]....
        /*0688*/ 	.word	0x00004550


	//   ....[126]....
        /*068c*/ 	.word	0x00004580


	//   ....[127]....
        /*0690*/ 	.word	0x000045c0


	//   ....[128]....
        /*0694*/ 	.word	0x000045d0


	//   ....[129]....
        /*0698*/ 	.word	0x000045f0


	//   ....[130]....
        /*069c*/ 	.word	0x00004630


	//   ....[131]....
        /*06a0*/ 	.word	0x00004650


	//   ....[132]....
        /*06a4*/ 	.word	0x00004750


	//   ....[133]....
        /*06a8*/ 	.word	0x00004760


	//   ....[134]....
        /*06ac*/ 	.word	0x00004790


	//   ....[135]....
        /*06b0*/ 	.word	0x000047c0


	//   ....[136]....
        /*06b4*/ 	.word	0x00004800


	//   ....[137]....
        /*06b8*/ 	.word	0x00004810


	//   ....[138]....
        /*06bc*/ 	.word	0x00004830


	//   ....[139]....
        /*06c0*/ 	.word	0x00004870


	//   ....[140]....
        /*06c4*/ 	.word	0x00004890


	//   ....[141]....
        /*06c8*/ 	.word	0x00004970


	//   ....[142]....
        /*06cc*/ 	.word	0x00004980


	//   ....[143]....
        /*06d0*/ 	.word	0x000049b0


	//   ....[144]....
        /*06d4*/ 	.word	0x000049e0


	//   ....[145]....
        /*06d8*/ 	.word	0x00004a20


	//   ....[146]....
        /*06dc*/ 	.word	0x00004a30


	//   ....[147]....
        /*06e0*/ 	.word	0x00004a50


	//   ....[148]....
        /*06e4*/ 	.word	0x00004a90


	//   ....[149]....
        /*06e8*/ 	.word	0x00004ab0


	//   ....[150]....
        /*06ec*/ 	.word	0x00004bb0


	//   ....[151]....
        /*06f0*/ 	.word	0x00004bc0


	//   ....[152]....
        /*06f4*/ 	.word	0x00004bf0


	//   ....[153]....
        /*06f8*/ 	.word	0x00004c20


	//   ....[154]....
        /*06fc*/ 	.word	0x00004c60


	//   ....[155]....
        /*0700*/ 	.word	0x00004c80


	//   ....[156]....
        /*0704*/ 	.word	0x00004cc0


	//   ....[157]....
        /*0708*/ 	.word	0x00004ce0


	//   ....[158]....
        /*070c*/ 	.word	0x00004d30


	//   ....[159]....
        /*0710*/ 	.word	0x00004dc0


	//   ....[160]....
        /*0714*/ 	.word	0x00004de0


	//   ....[161]....
        /*0718*/ 	.word	0x00004df0


	//   ....[162]....
        /*071c*/ 	.word	0x00004e20


	//   ....[163]....
        /*0720*/ 	.word	0x00004e50


	//   ....[164]....
        /*0724*/ 	.word	0x00004e90


	//   ....[165]....
        /*0728*/ 	.word	0x00004eb0


	//   ....[166]....
        /*072c*/ 	.word	0x00004ef0


	//   ....[167]....
        /*0730*/ 	.word	0x00004f10


	//   ....[168]....
        /*0734*/ 	.word	0x00004ff0


	//   ....[169]....
        /*0738*/ 	.word	0x00005030


	//   ....[170]....
        /*073c*/ 	.word	0x00005040


	//   ....[171]....
        /*0740*/ 	.word	0x00005070


	//   ....[172]....
        /*0744*/ 	.word	0x000050a0


	//   ....[173]....
        /*0748*/ 	.word	0x000050e0


	//   ....[174]....
        /*074c*/ 	.word	0x00005100


	//   ....[175]....
        /*0750*/ 	.word	0x00005140


	//   ....[176]....
        /*0754*/ 	.word	0x00005160


	//   ....[177]....
        /*0758*/ 	.word	0x00005260


	//   ....[178]....
        /*075c*/ 	.word	0x00005800


	//   ....[179]....
        /*0760*/ 	.word	0x00005b20


	//   ....[180]....
        /*0764*/ 	.word	0x00005bd0


	//   ....[181]....
        /*0768*/ 	.word	0x00005c80


	//   ....[182]....
        /*076c*/ 	.word	0x00005d30


	//   ....[183]....
        /*0770*/ 	.word	0x00005de0


	//   ....[184]....
        /*0774*/ 	.word	0x00005e90


	//   ....[185]....
        /*0778*/ 	.word	0x00005f40


	//   ....[186]....
        /*077c*/ 	.word	0x00005ff0


	//   ....[187]....
        /*0780*/ 	.word	0x000060a0


	//   ....[188]....
        /*0784*/ 	.word	0x00006150


	//   ....[189]....
        /*0788*/ 	.word	0x00006200


	//   ....[190]....
        /*078c*/ 	.word	0x000062b0


	//   ....[191]....
        /*0790*/ 	.word	0x00006360


	//   ....[192]....
        /*0794*/ 	.word	0x00006410


	//   ....[193]....
        /*0798*/ 	.word	0x000064c0


	//   ....[194]....
        /*079c*/ 	.word	0x00006570


	//   ....[195]....
        /*07a0*/ 	.word	0x00006620


	//   ....[196]....
        /*07a4*/ 	.word	0x000066d0


	//   ....[197]....
        /*07a8*/ 	.word	0x00006780


	//   ....[198]....
        /*07ac*/ 	.word	0x00006980


	//   ....[199]....
        /*07b0*/ 	.word	0x00006aa0


	//   ....[200]....
        /*07b4*/ 	.word	0x00006bc0


	//   ....[201]....
        /*07b8*/ 	.word	0x00006ce0


	//   ....[202]....
        /*07bc*/ 	.word	0x00006e00


	//   ....[203]....
        /*07c0*/ 	.word	0x00006f20


	//   ....[204]....
        /*07c4*/ 	.word	0x00007040


	//   ....[205]....
        /*07c8*/ 	.word	0x00007160


	//   ....[206]....
        /*07cc*/ 	.word	0x00007280


	//   ....[207]....
        /*07d0*/ 	.word	0x000073a0


	//   ....[208]....
        /*07d4*/ 	.word	0x000074c0


	//   ....[209]....
        /*07d8*/ 	.word	0x000075d0


	//   ....[210]....
        /*07dc*/ 	.word	0x000076d0


	//   ....[211]....
        /*07e0*/ 	.word	0x000077d0


	//   ....[212]....
        /*07e4*/ 	.word	0x000078d0


	//   ....[213]....
        /*07e8*/ 	.word	0x000079d0


	//   ....[214]....
        /*07ec*/ 	.word	0x00007ad0


	//   ....[215]....
        /*07f0*/ 	.word	0x00007bd0


	//   ....[216]....
        /*07f4*/ 	.word	0x00007cc0


	//   ....[217]....
        /*07f8*/ 	.word	0x00007d30


	//   ....[218]....
        /*07fc*/ 	.word	0x00007d90


	//   ....[219]....
        /*0800*/ 	.word	0x00007e00


	//   ....[220]....
        /*0804*/ 	.word	0x00007e60


	//   ....[221]....
        /*0808*/ 	.word	0x00007ed0


	//----- nvinfo : EIATTR_VRC_CTA_INIT_COUNT
	.align		4
.L_1837:
        /*080c*/ 	.byte	0x02, 0x4a
	.zero		1
	.zero		1


	//----- nvinfo : EIATTR_EXIT_INSTR_OFFSETS
	.align		4
        /*0810*/ 	.byte	0x04, 0x1c
        /*0812*/ 	.short	(.L_1839 - .L_1838)


	//   ....[0]....
.L_1838:
        /*0814*/ 	.word	0x00001cb0


	//   ....[1]....
        /*0818*/ 	.word	0x000020c0


	//   ....[2]....
        /*081c*/ 	.word	0x000020e0


	//   ....[3]....
        /*0820*/ 	.word	0x00006790


	//   ....[4]....
        /*0824*/ 	.word	0x00007cd0


	//----- nvinfo : EIATTR_MAX_THREADS
	.align		4
.L_1839:
        /*0828*/ 	.byte	0x04, 0x05
        /*082a*/ 	.short	(.L_1841 - .L_1840)
.L_1840:
        /*082c*/ 	.word	0x00000180
        /*0830*/ 	.word	0x00000001
        /*0834*/ 	.word	0x00000001


	//----- nvinfo : EIATTR_CRS_STACK_SIZE
	.align		4
.L_1841:
        /*0838*/ 	.byte	0x04, 0x1e
        /*083a*/ 	.short	(.L_1843 - .L_1842)
.L_1842:
        /*083c*/ 	.word	0x00000000


	//----- nvinfo : EIATTR_CBANK_PARAM_SIZE
	.align		4
.L_1843:
        /*0840*/ 	.byte	0x03, 0x19
        /*0842*/ 	.short	0x004d


	//----- nvinfo : EIATTR_PARAM_CBANK
	.align		4
        /*0844*/ 	.byte	0x04, 0x0a
        /*0846*/ 	.short	(.L_1845 - .L_1844)
	.align		4
.L_1844:
        /*0848*/ 	.word	index@(.nv.constant0._ZN3cub18CUB_300001_SM_10006detail10radix_sort29DeviceRadixSortOnesweepKernelINS1_5radix10policy_hubIjNS0_8NullTypeEyE10Policy1000ELNS0_9SortOrderE0EjS6_yiiNS1_21identity_decomposer_tEEEvPT5_SC_PT3_PKSD_PT1_PKSH_PT2_PKSL_T4_iiT6_)
        /*084c*/ 	.short	0x0380
        /*084e*/ 	.short	0x004d


	//----- nvinfo : EIATTR_SW_WAR
	.align		4
.L_1845:
        /*0850*/ 	.byte	0x04, 0x36
        /*0852*/ 	.short	(.L_1847 - .L_1846)
.L_1846:
        /*0854*/ 	.word	0x00000008
.L_1847:


//--------------------- .nv.info._ZN3cub18CUB_300001_SM_10006detail10radix_sort33DeviceRadixSortExclusiveSumKernelINS1_5radix10policy_hubIjNS0_8NullTypeEyE10Policy1000EyEEvPT0_ --------------------------
	.section	.nv.info._ZN3cub18CUB_300001_SM_10006detail10radix_sort33DeviceRadixSortExclusiveSumKernelINS1_5radix10policy_hubIjNS0_8NullTypeEyE10Policy1000EyEEvPT0_,"",@"SHT_CUDA_INFO"
	.sectionflags	@""
	.align	4


	//----- nvinfo : EIATTR_CUDA_API_VERSION
	.align		4
        /*0000*/ 	.byte	0x04, 0x37
        /*0002*/ 	.short	(.L_1849 - .L_1848)
.L_1848:
        /*0004*/ 	.word	0x00000082


	//----- nvinfo : EIATTR_KPARAM_INFO
	.align		4
.L_1849:
        /*0008*/ 	.byte	0x04, 0x17
        /*000a*/ 	.short	(.L_1851 - .L_1850)
.L_1850:
        /*000c*/ 	.word	0x00000000
        /*0010*/ 	.short	0x0000
        /*0012*/ 	.short	0x0000
        /*0014*/ 	.byte	0x00, 0xf5, 0x21, 0x00


	//----- nvinfo : EIATTR_SPARSE_MMA_MASK
	.align		4
.L_1851:
        /*0018*/ 	.byte	0x03, 0x50
        /*001a*/ 	.short	0x0000


	//----- nvinfo : EIATTR_MAXREG_COUNT
	.align		4
        /*001c*/ 	.byte	0x03, 0x1b
        /*001e*/ 	.short	0x00ff


	//----- nvinfo : EIATTR_NUM_BARRIERS
	.align		4
        /*0020*/ 	.byte	0x02, 0x4c
        /*0022*/ 	.byte	0x01
	.zero		1


	//----- nvinfo : EIATTR_MERCURY_ISA_VERSION
	.align		4
        /*0024*/ 	.byte	0x03, 0x5f
        /*0026*/ 	.short	0x0101


	//----- nvinfo : EIATTR_COOP_GROUP_MASK_REGIDS
	.align		4
        /*0028*/ 	.byte	0x04, 0x29
        /*002a*/ 	.short	(.L_1853 - .L_1852)


	//   ....[0]....
.L_1852:
        /*002c*/ 	.word	0xffffffff


	//   ....[1]....
        /*0030*/ 	.word	0xffffffff


	//   ....[2]....
        /*0034*/ 	.word	0xffffffff


	//   ....[3]....
        /*0038*/ 	.word	0xffffffff


	//   ....[4]....
        /*003c*/ 	.word	0xffffffff


	//   ....[5]....
        /*0040*/ 	.word	0xffffffff


	//   ....[6]....
        /*0044*/ 	.word	0xffffffff


	//   ....[7]....
        /*0048*/ 	.word	0xffffffff


	//   ....[8]....
        /*004c*/ 	.word	0xffffffff


	//   ....[9]....
        /*0050*/ 	.word	0xffffffff


	//   ....[10]....
        /*0054*/ 	.word	0x05000015


	//   ....[11]....
        /*0058*/ 	.word	0x05000015


	//   ....[12]....
        /*005c*/ 	.word	0x05000015


	//   ....[13]....
        /*0060*/ 	.word	0x05000015


	//   ....[14]....
        /*0064*/ 	.word	0x05000015


	//   ....[15]....
        /*0068*/ 	.word	0x05000015


	//   ....[16]....
        /*006c*/ 	.word	0x05000015


	//   ....[17]....
        /*0070*/ 	.word	0x05000015


	//   ....[18]....
        /*0074*/ 	.word	0x05000015


	//   ....[19]....
        /*0078*/ 	.word	0x05000015


	//----- nvinfo : EIATTR_COOP_GROUP_INSTR_OFFSETS
	.align		4
.L_1853:
        /*007c*/ 	.byte	0x04, 0x28
        /*007e*/ 	.short	(.L_1855 - .L_1854)


	//   ....[0]....
.L_1854:
        /*0080*/ 	.word	0x00000250


	//   ....[1]....
        /*0084*/ 	.word	0x00000260


	//   ....[2]....
        /*0088*/ 	.word	0x000002a0


	//   ....[3]....
        /*008c*/ 	.word	0x000002c0


	//   ....[4]....
        /*0090*/ 	.word	0x00000310


	//   ....[5]....
        /*0094*/ 	.word	0x00000320


	//   ....[6]....
        /*0098*/ 	.word	0x00000360


	//   ....[7]....
        /*009c*/ 	.word	0x00000380


	//   ....[8]....
        /*00a0*/ 	.word	0x000003d0


	//   ....[9]....
        /*00a4*/ 	.word	0x000003e0


	//   ....[10]....
        /*00a8*/ 	.word	0x00000660


	//   ....[11]....
        /*00ac*/ 	.word	0x000006b0


	//   ....[12]....
        /*00b0*/ 	.word	0x00000740


	//   ....[13]....
        /*00b4*/ 	.word	0x00000790


	//   ....[14]....
        /*00b8*/ 	.word	0x00000820


	//   ....[15]....
        /*00bc*/ 	.word	0x00000870


	//   ....[16]....
        /*00c0*/ 	.word	0x00000900


	//   ....[17]....
        /*00c4*/ 	.word	0x00000950


	//   ....[18]....
        /*00c8*/ 	.word	0x000009e0


	//   ....[19]....
        /*00cc*/ 	.word	0x00000a30


	//----- nvinfo : EIATTR_VRC_CTA_INIT_COUNT
	.align		4
.L_1855:
        /*00d0*/ 	.byte	0x02, 0x4a
	.zero		1
	.zero		1


	//----- nvinfo : EIATTR_EXIT_INSTR_OFFSETS
	.align		4
        /*00d4*/ 	.byte	0x04, 0x1c
        /*00d6*/ 	.short	(.L_1857 - .L_1856)


	//   ....[0]....
.L_1856:
        /*00d8*/ 	.word	0x000005d0


	//   ....[1]....
        /*00dc*/ 	.word	0x00000600


	//----- nvinfo : EIATTR_CRS_STACK_SIZE
	.align		4
.L_1857:
        /*00e0*/ 	.byte	0x04, 0x1e
        /*00e2*/ 	.short	(.L_1859 - .L_1858)
.L_1858:
        /*00e4*/ 	.word	0x00000000


	//----- nvinfo : EIATTR_CBANK_PARAM_SIZE
	.align		4
.L_1859:
        /*00e8*/ 	.byte	0x03, 0x19
        /*00ea*/ 	.short	0x0008


	//----- nvinfo : EIATTR_PARAM_CBANK
	.align		4
        /*00ec*/ 	.byte	0x04, 0x0a
        /*00ee*/ 	.short	(.L_1861 - .L_1860)
	.align		4
.L_1860:
        /*00f0*/ 	.word	index@(.nv.constant0._ZN3cub18CUB_300001_SM_10006detail10radix_sort33DeviceRadixSortExclusiveSumKernelINS1_5radix10policy_hubIjNS0_8NullTypeEyE10Policy1000EyEEvPT0_)
        /*00f4*/ 	.short	0x0380
        /*00f6*/ 	.short	0x0008


	//----- nvinfo : EIATTR_SW_WAR
	.align		4
.L_1861:
        /*00f8*/ 	.byte	0x04, 0x36
        /*00fa*/ 	.short	(.L_1863 - .L_1862)
.L_1862:
        /*00fc*/ 	.word	0x00000008
.L_1863:


//--------------------- .nv.info._ZN3cub18CUB_300001_SM_10006detail10radix_sort30DeviceRadixSortHistogramKernelINS1_5radix10policy_hubIjNS0_8NullTypeEyE10Policy1000ELNS0_9SortOrderE0EjyNS1_21identity_decomposer_tEEEvPT2_PKT1_SB_iiT3_ --------------------------
	.section	.nv.info._ZN3cub18CUB_300001_SM_10006detail10radix_sort30DeviceRadixSortHistogramKernelINS1_5radix10policy_hubIjNS0_8NullTypeEyE10Policy1000ELNS0_9SortOrderE0EjyNS1_21identity_decomposer_tEEEvPT2_PKT1_SB_iiT3_,"",@"SHT_CUDA_INFO"
	.sectionflags	@""
	.align	4


	//----- nvinfo : EIATTR_CUDA_API_VERSION
	.align		4
        /*0000*/ 	.byte	0x04, 0x37
        /*0002*/ 	.short	(.L_1865 - .L_1864)
.L_1864:
        /*0004*/ 	.word	0x00000082


	//----- nvinfo : EIATTR_KPARAM_INFO
	.align		4
.L_1865:
        /*0008*/ 	.byte	0x04, 0x17
        /*000a*/ 	.short	(.L_1867 - .L_1866)
.L_1866:
        /*000c*/ 	.word	0x00000000
        /*0010*/ 	.short	0x0005
        /*0012*/ 	.short	0x0020
        /*0014*/ 	.byte	0x00, 0xf0, 0x05, 0x00


	//----- nvinfo : EIATTR_KPARAM_INFO
	.align		4
.L_1867:
        /*0018*/ 	.byte	0x04, 0x17
        /*001a*/ 	.short	(.L_1869 - .L_1868)
.L_1868:
        /*001c*/ 	.word	0x00000000
        /*0020*/ 	.short	0x0004
        /*0022*/ 	.short	0x001c
        /*0024*/ 	.byte	0x00, 0xf0, 0x11, 0x00


	//----- nvinfo : EIATTR_KPARAM_INFO
	.align		4
.L_1869:
        /*0028*/ 	.byte	0x04, 0x17
        /*002a*/ 	.short	(.L_1871 - .L_1870)
.L_1870:
        /*002c*/ 	.word	0x00000000
        /*0030*/ 	.short	0x0003
        /*0032*/ 	.short	0x0018
        /*0034*/ 	.byte	0x00, 0xf0, 0x11, 0x00


	//----- nvinfo : EIATTR_KPARAM_INFO
	.align		4
.L_1871:
        /*0038*/ 	.byte	0x04, 0x17
        /*003a*/ 	.short	(.L_1873 - .L_1872)
.L_1872:
        /*003c*/ 	.word	0x00000000
        /*0040*/ 	.short	0x0002
        /*0042*/ 	.short	0x0010
        /*0044*/ 	.byte	0x00, 0xf0, 0x21, 0x00


	//----- nvinfo : EIATTR_KPARAM_INFO
	.align		4
.L_1873:
        /*0048*/ 	.byte	0x04, 0x17
        /*004a*/ 	.short	(.L_1875 - .L_1874)
.L_1874:
        /*004c*/ 	.word	0x00000000
        /*0050*/ 	.short	0x0001
        /*0052*/ 	.short	0x0008
        /*0054*/ 	.byte	0x00, 0xf5, 0x21, 0x00


	//----- nvinfo : EIATTR_KPARAM_INFO
	.align		4
.L_1875:
        /*0058*/ 	.byte	0x04, 0x17
        /*005a*/ 	.short	(.L_1877 - .L_1876)
.L_1876:
        /*005c*/ 	.word	0x00000000
        /*0060*/ 	.short	0x0000
        /*0062*/ 	.short	0x0000
        /*0064*/ 	.byte	0x00, 0xf5, 0x21, 0x00


	//----- nvinfo : EIATTR_SPARSE_MMA_MASK
	.align		4
.L_1877:
        /*0068*/ 	.byte	0x03, 0x50
        /*006a*/ 	.short	0x0000


	//----- nvinfo : EIATTR_MAXREG_COUNT
	.align		4
        /*006c*/ 	.byte	0x03, 0x1b
        /*006e*/ 	.short	0x00ff


	//----- nvinfo : EIATTR_NUM_BARRIERS
	.align		4
        /*0070*/ 	.byte	0x02, 0x4c
        /*0072*/ 	.byte	0x01
	.zero		1


	//----- nvinfo : EIATTR_MERCURY_ISA_VERSION
	.align		4
        /*0074*/ 	.byte	0x03, 0x5f
        /*0076*/ 	.short	0x0101


	//----- nvinfo : EIATTR_VRC_CTA_INIT_COUNT
	.align		4
        /*0078*/ 	.byte	0x02, 0x4a
	.zero		1
	.zero		1


	//----- nvinfo : EIATTR_EXIT_INSTR_OFFSETS
	.align		4
        /*007c*/ 	.byte	0x04, 0x1c
        /*007e*/ 	.short	(.L_1879 - .L_1878)


	//   ....[0]....
.L_1878:
        /*0080*/ 	.word	0x00000040


	//   ....[1]....
        /*0084*/ 	.word	0x00002ec0


	//----- nvinfo : EIATTR_MAX_THREADS
	.align		4
.L_1879:
        /*0088*/ 	.byte	0x04, 0x05
        /*008a*/ 	.short	(.L_1881 - .L_1880)
.L_1880:
        /*008c*/ 	.word	0x00000080
        /*0090*/ 	.word	0x00000001
        /*0094*/ 	.word	0x00000001


	//----- nvinfo : EIATTR_CRS_STACK_SIZE
	.align		4
.L_1881:
        /*0098*/ 	.byte	0x04, 0x1e
        /*009a*/ 	.short	(.L_1883 - .L_1882)
.L_1882:
        /*009c*/ 	.word	0x00000000


	//----- nvinfo : EIATTR_CBANK_PARAM_SIZE
	.align		4
.L_1883:
        /*00a0*/ 	.byte	0x03, 0x19
        /*00a2*/ 	.short	0x0021


	//----- nvinfo : EIATTR_PARAM_CBANK
	.align		4
        /*00a4*/ 	.byte	0x04, 0x0a
        /*00a6*/ 	.short	(.L_1885 - .L_1884)
	.align		4
.L_1884:
        /*00a8*/ 	.word	index@(.nv.constant0._ZN3cub18CUB_300001_SM_10006detail10radix_sort30DeviceRadixSortHistogramKernelINS1_5radix10policy_hubIjNS0_8NullTypeEyE10Policy1000ELNS0_9SortOrderE0EjyNS1_21identity_decomposer_tEEEvPT2_PKT1_SB_iiT3_)
        /*00ac*/ 	.short	0x0380
        /*00ae*/ 	.short	0x0021


	//----- nvinfo : EIATTR_SW_WAR
	.align		4
.L_1885:
        /*00b0*/ 	.byte	0x04, 0x36
        /*00b2*/ 	.short	(.L_1887 - .L_1886)
.L_1886:
        /*00b4*/ 	.word	0x00000008
.L_1887:


//--------------------- .nv.info._ZN3cub18CUB_300001_SM_10006detail10radix_sort31DeviceRadixSortSingleTileKernelINS1_5radix10policy_hubIjNS0_8NullTypeEyE10Policy1000ELNS0_9SortOrderE0EjS6_yNS1_21identity_decomposer_tEEEvPKT1_PSB_PKT2_PSF_T3_iiT4_ --------------------------
	.section	.nv.info._ZN3cub18CUB_300001_SM_10006detail10radix_sort31DeviceRadixSortSingleTileKernelINS1_5radix10policy_hubIjNS0_8NullTypeEyE10Policy1000ELNS0_9SortOrderE0EjS6_yNS1_21identity_decomposer_tEEEvPKT1_PSB_PKT2_PSF_T3_iiT4_,"",@"SHT_CUDA_INFO"
	.sectionflags	@""
	.align	4


	//----- nvinfo : EIATTR_CUDA_API_VERSION
	.align		4
        /*0000*/ 	.byte	0x04, 0x37
        /*0002*/ 	.short	(.L_1889 - .L_1888)
.L_1888:
        /*0004*/ 	.word	0x00000082


	//----- nvinfo : EIATTR_KPARAM_INFO
	.align		4
.L_1889:
        /*0008*/ 	.byte	0x04, 0x17
        /*000a*/ 	.short	(.L_1891 - .L_1890)
.L_1890:
        /*000c*/ 	.word	0x00000000
        /*0010*/ 	.short	0x0007
        /*0012*/ 	.short	0x0030
        /*0014*/ 	.byte	0x00, 0xf0, 0x05, 0x00


	//----- nvinfo : EIATTR_KPARAM_INFO
	.align		4
.L_1891:
        /*0018*/ 	.byte	0x04, 0x17
        /*001a*/ 	.short	(.L_1893 - .L_1892)
.L_1892:
        /*001c*/ 	.word	0x00000000
        /*0020*/ 	.short	0x0006
        /*0022*/ 	.short	0x002c
        /*0024*/ 	.byte	0x00, 0xf0, 0x11, 0x00


	//----- nvinfo : EIATTR_KPARAM_INFO
	.align		4
.L_1893:
        /*0028*/ 	.byte	0x04, 0x17
        /*002a*/ 	.short	(.L_1895 - .L_1894)
.L_1894:
        /*002c*/ 	.word	0x00000000
        /*0030*/ 	.short	0x0005
        /*0032*/ 	.short	0x0028
        /*0034*/ 	.byte	0x00, 0xf0, 0x11, 0x00


	//----- nvinfo : EIATTR_KPARAM_INFO
	.align		4
.L_1895:
        /*0038*/ 	.byte	0x04, 0x17
        /*003a*/ 	.short	(.L_1897 - .L_1896)
.L_1896:
        /*003c*/ 	.word	0x00000000
        /*0040*/ 	.short	0x0004
        /*0042*/ 	.short	0x0020
        /*0044*/ 	.byte	0x00, 0xf0, 0x21, 0x00


	//----- nvinfo : EIATTR_KPARAM_INFO
	.align		4
.L_1897:
        /*0048*/ 	.byte	0x04, 0x17
        /*004a*/ 	.short	(.L_1899 - .L_1898)
.L_1898:
        /*004c*/ 	.word	0x00000000
        /*0050*/ 	.short	0x0003
        /*0052*/ 	.short	0x0018
        /*0054*/ 	.byte	0x00, 0xf5, 0x21, 0x00


	//----- nvinfo : EIATTR_KPARAM_INFO
	.align		4
.L_1899:
        /*0058*/ 	.byte	0x04, 0x17
        /*005a*/ 	.short	(.L_1901 - .L_1900)
.L_1900:
        /*005c*/ 	.word	0x00000000
        /*0060*/ 	.short	0x0002
        /*0062*/ 	.short	0x0010
        /*0064*/ 	.byte	0x00, 0xf5, 0x21, 0x00


	//----- nvinfo : EIATTR_KPARAM_INFO
	.align		4
.L_1901:
        /*0068*/ 	.byte	0x04, 0x17
        /*006a*/ 	.short	(.L_1903 - .L_1902)
.L_1902:
        /*006c*/ 	.word	0x00000000
        /*0070*/ 	.short	0x0001
        /*0072*/ 	.short	0x0008
        /*0074*/ 	.byte	0x00, 0xf5, 0x21, 0x00


	//----- nvinfo : EIATTR_KPARAM_INFO
	.align		4
.L_1903:
        /*0078*/ 	.byte	0x04, 0x17
        /*007a*/ 	.short	(.L_1905 - .L_1904)
.L_1904:
        /*007c*/ 	.word	0x00000000
        /*0080*/ 	.short	0x0000
        /*0082*/ 	.short	0x0000
        /*0084*/ 	.byte	0x00, 0xf5, 0x21, 0x00


	//----- nvinfo : EIATTR_SPARSE_MMA_MASK
	.align		4
.L_1905:
        /*0088*/ 	.byte	0x03, 0x50
        /*008a*/ 	.short	0x0000


	//----- nvinfo : EIATTR_MAXREG_COUNT
	.align		4
        /*008c*/ 	.byte	0x03, 0x1b
        /*008e*/ 	.short	0x00ff


	//----- nvinfo : EIATTR_NUM_BARRIERS
	.align		4
        /*0090*/ 	.byte	0x02, 0x4c
        /*0092*/ 	.byte	0x01
	.zero		1


	//----- nvinfo : EIATTR_MERCURY_ISA_VERSION
	.align		4
        /*0094*/ 	.byte	0x03, 0x5f
        /*0096*/ 	.short	0x0101


	//----- nvinfo : EIATTR_COOP_GROUP_MASK_REGIDS
	.align		4
        /*0098*/ 	.byte	0x04, 0x29
        /*009a*/ 	.short	(.L_1907 - .L_1906)


	//   ....[0]....
.L_1906:
        /*009c*/ 	.word	0xffffffff


	//   ....[1]....
        /*00a0*/ 	.word	0xffffffff


	//   ....[2]....
        /*00a4*/ 	.word	0xffffffff


	//   ....[3]....
        /*00a8*/ 	.word	0xffffffff


	//   ....[4]....
        /*00ac*/ 	.word	0xffffffff


	//----- nvinfo : EIATTR_COOP_GROUP_INSTR_OFFSETS
	.align		4
.L_1907:
        /*00b0*/ 	.byte	0x04, 0x28
        /*00b2*/ 	.short	(.L_1909 - .L_1908)


	//   ....[0]....
.L_1908:
        /*00b4*/ 	.word	0x000018c0


	//   ....[1]....
        /*00b8*/ 	.word	0x000018e0


	//   ....[2]....
        /*00bc*/ 	.word	0x00001900


	//   ....[3]....
        /*00c0*/ 	.word	0x00001920


	//   ....[4]....
        /*00c4*/ 	.word	0x00001940


	//----- nvinfo : EIATTR_VRC_CTA_INIT_COUNT
	.align		4
.L_1909:
        /*00c8*/ 	.byte	0x02, 0x4a
	.zero		1
	.zero		1


	//----- nvinfo : EIATTR_EXIT_INSTR_OFFSETS
	.align		4
        /*00cc*/ 	.byte	0x04, 0x1c
        /*00ce*/ 	.short	(.L_1911 - .L_1910)


	//   ....[0]....
.L_1910:
        /*00d0*/ 	.word	0x00002e90


	//   ....[1]....
        /*00d4*/ 	.word	0x00002ec0


	//----- nvinfo : EIATTR_MAX_THREADS
	.align		4
.L_1911:
        /*00d8*/ 	.byte	0x04, 0x05
        /*00da*/ 	.short	(.L_1913 - .L_1912)
.L_1912:
        /*00dc*/ 	.word	0x00000100
        /*00e0*/ 	.word	0x00000001
        /*00e4*/ 	.word	0x00000001


	//----- nvinfo : EIATTR_CBANK_PARAM_SIZE
	.align		4
.L_1913:
        /*00e8*/ 	.byte	0x03, 0x19
        /*00ea*/ 	.short	0x0031


	//----- nvinfo : EIATTR_PARAM_CBANK
	.align		4
        /*00ec*/ 	.byte	0x04, 0x0a
        /*00ee*/ 	.short	(.L_1915 - .L_1914)
	.align		4
.L_1914:
        /*00f0*/ 	.word	index@(.nv.constant0._ZN3cub18CUB_300001_SM_10006detail10radix_sort31DeviceRadixSortSingleTileKernelINS1_5radix10policy_hubIjNS0_8NullTypeEyE10Policy1000ELNS0_9SortOrderE0EjS6_yNS1_21identity_decomposer_tEEEvPKT1_PSB_PKT2_PSF_T3_iiT4_)
        /*00f4*/ 	.short	0x0380
        /*00f6*/ 	.short	0x0031


	//----- nvinfo : EIATTR_SW_WAR
	.align		4
.L_1915:
        /*00f8*/ 	.byte	0x04, 0x36
        /*00fa*/ 	.short	(.L_1917 - .L_1916)
.L_1916:
        /*00fc*/ 	.word	0x00000008
.L_1917:


//--------------------- .nv.info._ZN3cub18CUB_300001_SM_10006detail4scan23DeviceCompactInitKernelINS0_13ScanTileStateIiLb1EEEPmEEvT_iT0_ --------------------------
	.section	.nv.info._ZN3cub18CUB_300001_SM_10006detail4scan23DeviceCompactInitKernelINS0_13ScanTileStateIiLb1EEEPmEEvT_iT0_,"",@"SHT_CUDA_INFO"
	.sectionflags	@""
	.align	4


	//----- nvinfo : EIATTR_CUDA_API_VERSION
	.align		4
        /*0000*/ 	.byte	0x04, 0x37
        /*0002*/ 	.short	(.L_1919 - .L_1918)
.L_1918:
        /*0004*/ 	.word	0x00000082


	//----- nvinfo : EIATTR_KPARAM_INFO
	.align		4
.L_1919:
        /*0008*/ 	.byte	0x04, 0x17
        /*000a*/ 	.short	(.L_1921 - .L_1920)
.L_1920:
        /*000c*/ 	.word	0x00000000
        /*0010*/ 	.short	0x0002
        /*0012*/ 	.short	0x0010
        /*0014*/ 	.byte	0x00, 0xf5, 0x21, 0x00


	//----- nvinfo : EIATTR_KPARAM_INFO
	.align		4
.L_1921:
        /*0018*/ 	.byte	0x04, 0x17
        /*001a*/ 	.short	(.L_1923 - .L_1922)
.L_1922:
        /*001c*/ 	.word	0x00000000
        /*0020*/ 	.short	0x0001
        /*0022*/ 	.short	0x0008
        /*0024*/ 	.byte	0x00, 0xf0, 0x11, 0x00


	//----- nvinfo : EIATTR_KPARAM_INFO
	.align		4
.L_1923:
        /*0028*/ 	.byte	0x04, 0x17
        /*002a*/ 	.short	(.L_1925 - .L_1924)
.L_1924:
        /*002c*/ 	.word	0x00000000
        /*0030*/ 	.short	0x0000
        /*0032*/ 	.short	0x0000
        /*0034*/ 	.byte	0x00, 0xf0, 0x21, 0x00


	//----- nvinfo : EIATTR_SPARSE_MMA_MASK
	.align		4
.L_1925:
        /*0038*/ 	.byte	0x03, 0x50
        /*003a*/ 	.short	0x0000


	//----- nvinfo : EIATTR_MAXREG_COUNT
	.align		4
        /*003c*/ 	.byte	0x03, 0x1b
        /*003e*/ 	.short	0x00ff


	//----- nvinfo : EIATTR_MERCURY_ISA_VERSION
	.align		4
        /*0040*/ 	.byte	0x03, 0x5f
        /*0042*/ 	.short	0x0101


	//----- nvinfo : EIATTR_VRC_CTA_INIT_COUNT
	.align		4
        /*0044*/ 	.byte	0x02, 0x4a
	.zero		1
	.zero		1


	//----- nvinfo : EIATTR_EXIT_INSTR_OFFSETS
	.align		4
        /*0048*/ 	.byte	0x04, 0x1c
        /*004a*/ 	.short	(.L_1927 - .L_1926)


	//   ....[0]....
.L_1926:
        /*004c*/ 	.word	0x00000130


	//   ....[1]....
        /*0050*/ 	.word	0x00000160


	//----- nvinfo : EIATTR_CBANK_PARAM_SIZE
	.align		4
.L_1927:
        /*0054*/ 	.byte	0x03, 0x19
        /*0056*/ 	.short	0x0018


	//----- nvinfo : EIATTR_PARAM_CBANK
	.align		4
        /*0058*/ 	.byte	0x04, 0x0a
        /*005a*/ 	.short	(.L_1929 - .L_1928)
	.align		4
.L_1928:
        /*005c*/ 	.word	index@(.nv.constant0._ZN3cub18CUB_300001_SM_10006detail4scan23DeviceCompactInitKernelINS0_13ScanTileStateIiLb1EEEPmEEvT_iT0_)
        /*0060*/ 	.short	0x0380
        /*0062*/ 	.short	0x0018


	//----- nvinfo : EIATTR_SW_WAR
	.align		4
.L_1929:
        /*0064*/ 	.byte	0x04, 0x36
        /*0066*/ 	.short	(.L_1931 - .L_1930)
.L_1930:
        /*0068*/ 	.word	0x00000008
.L_1931:


//--------------------- .nv.info._ZN3cub18CUB_300001_SM_10006detail6select23DeviceSelectSweepKernelINS2_10policy_hubIlNS0_8NullTypeEiLb0ELNS0_10SelectImplE0EE10Policy1000EPlPS5_S9_PmNS0_13ScanTileStateIiLb1EEES5_N4cuda3std3__48equal_toIvEEiNS2_19streaming_context_tIlLb1EEELS6_0EEEvT0_T1_T2_T3_T4_T5_T6_T7_iT8_NS1_7vsmem_tE --------------------------
	.section	.nv.info._ZN3cub18CUB_300001_SM_10006detail6select23DeviceSelectSweepKernelINS2_10policy_hubIlNS0_8NullTypeEiLb0ELNS0_10SelectImplE0EE10Policy1000EPlPS5_S9_PmNS0_13ScanTileStateIiLb1EEES5_N4cuda3std3__48equal_toIvEEiNS2_19streaming_context_tIlLb1EEELS6_0EEEvT0_T1_T2_T3_T4_T5_T6_T7_iT8_NS1_7vsmem_tE,"",@"SHT_CUDA_INFO"
	.sectionflags	@""
	.align	4


	//----- nvinfo : EIATTR_CUDA_API_VERSION
	.align		4
        /*0000*/ 	.byte	0x04, 0x37
        /*0002*/ 	.short	(.L_1933 - .L_1932)
.L_1932:
        /*0004*/ 	.word	0x00000082


	//----- nvinfo : EIATTR_KPARAM_INFO
	.align		4
.L_1933:
        /*0008*/ 	.byte	0x04, 0x17
        /*000a*/ 	.short	(.L_1935 - .L_1934)
.L_1934:
        /*000c*/ 	.word	0x00000000
        /*0010*/ 	.short	0x000a
        /*0012*/ 	.short	0x0060
        /*0014*/ 	.byte	0x00, 0xf0, 0x21, 0x00


	//----- nvinfo : EIATTR_KPARAM_INFO
	.align		4
.L_1935:
        /*0018*/ 	.byte	0x04, 0x17
        /*001a*/ 	.short	(.L_1937 - .L_1936)
.L_1936:
        /*001c*/ 	.word	0x00000000
        /*0020*/ 	.short	0x0009
        /*0022*/ 	.short	0x0038
        /*0024*/ 	.byte	0x00, 0xf0, 0xa1, 0x00


	//----- nvinfo : EIATTR_KPARAM_INFO
	.align		4
.L_1937:
        /*0028*/ 	.byte	0x04, 0x17
        /*002a*/ 	.short	(.L_1939 - .L_1938)
.L_1938:
        /*002c*/ 	.word	0x00000000
        /*0030*/ 	.short	0x0008
        /*0032*/ 	.short	0x0030
        /*0034*/ 	.byte	0x00, 0xf0, 0x11, 0x00


	//----- nvinfo : EIATTR_KPARAM_INFO
	.align		4
.L_1939:
        /*0038*/ 	.byte	0x04, 0x17
        /*003a*/ 	.short	(.L_1941 - .L_1940)
.L_1940:
        /*003c*/ 	.word	0x00000000
        /*0040*/ 	.short	0x0007
        /*0042*/ 	.short	0x002c
        /*0044*/ 	.byte	0x00, 0xf0, 0x11, 0x00


	//----- nvinfo : EIATTR_KPARAM_INFO
	.align		4
.L_1941:
        /*0048*/ 	.byte	0x04, 0x17
        /*004a*/ 	.short	(.L_1943 - .L_1942)
.L_1942:
        /*004c*/ 	.word	0x00000000
        /*0050*/ 	.short	0x0006
        /*0052*/ 	.short	0x0029
        /*0054*/ 	.byte	0x00, 0xf0, 0x05, 0x00


	//----- nvinfo : EIATTR_KPARAM_INFO
	.align		4
.L_1943:
        /*0058*/ 	.byte	0x04, 0x17
        /*005a*/ 	.short	(.L_1945 - .L_1944)
.L_1944:
        /*005c*/ 	.word	0x00000000
        /*0060*/ 	.short	0x0005
        /*0062*/ 	.short	0x0028
        /*0064*/ 	.byte	0x00, 0xf0, 0x05, 0x00


	//----- nvinfo : EIATTR_KPARAM_INFO
	.align		4
.L_1945:
        /*0068*/ 	.byte	0x04, 0x17
        /*006a*/ 	.short	(.L_1947 - .L_1946)
.L_1946:
        /*006c*/ 	.word	0x00000000
        /*0070*/ 	.short	0x0004
        /*0072*/ 	.short	0x0020
        /*0074*/ 	.byte	0x00, 0xf0, 0x21, 0x00


	//----- nvinfo : EIATTR_KPARAM_INFO
	.align		4
.L_1947:
        /*0078*/ 	.byte	0x04, 0x17
        /*007a*/ 	.short	(.L_1949 - .L_1948)
.L_1948:
        /*007c*/ 	.word	0x00000000
        /*0080*/ 	.short	0x0003
        /*0082*/ 	.short	0x0018
        /*0084*/ 	.byte	0x00, 0xf5, 0x21, 0x00


	//----- nvinfo : EIATTR_KPARAM_INFO
	.align		4
.L_1949:
        /*0088*/ 	.byte	0x04, 0x17
        /*008a*/ 	.short	(.L_1951 - .L_1950)
.L_1950:
        /*008c*/ 	.word	0x00000000
        /*0090*/ 	.short	0x0002
        /*0092*/ 	.short	0x0010
        /*0094*/ 	.byte	0x00, 0xf5, 0x21, 0x00


	//----- nvinfo : EIATTR_KPARAM_INFO
	.align		4
.L_1951:
        /*0098*/ 	.byte	0x04, 0x17
        /*009a*/ 	.short	(.L_1953 - .L_1952)
.L_1952:
        /*009c*/ 	.word	0x00000000
        /*00a0*/ 	.short	0x0001
        /*00a2*/ 	.short	0x0008
        /*00a4*/ 	.byte	0x00, 0xf5, 0x21, 0x00


	//----- nvinfo : EIATTR_KPARAM_INFO
	.align		4
.L_1953:
        /*00a8*/ 	.byte	0x04, 0x17
        /*00aa*/ 	.short	(.L_1955 - .L_1954)
.L_1954:
        /*00ac*/ 	.word	0x00000000
        /*00b0*/ 	.short	0x0000
        /*00b2*/ 	.short	0x0000
        /*00b4*/ 	.byte	0x00, 0xf5, 0x21, 0x00


	//----- nvinfo : EIATTR_SPARSE_MMA_MASK
	.align		4
.L_1955:
        /*00b8*/ 	.byte	0x03, 0x50
        /*00ba*/ 	.short	0x0000


	//----- nvinfo : EIATTR_MAXREG_COUNT
	.align		4
        /*00bc*/ 	.byte	0x03, 0x1b
        /*00be*/ 	.short	0x00a8


	//----- nvinfo : EIATTR_NUM_BARRIERS
	.align		4
        /*00c0*/ 	.byte	0x02, 0x4c
        /*00c2*/ 	.byte	0x01
	.zero		1


	//----- nvinfo : EIATTR_MERCURY_ISA_VERSION
	.align		4
        /*00c4*/ 	.byte	0x03, 0x5f
        /*00c6*/ 	.short	0x0101


	//----- nvinfo : EIATTR_UNUSED_LOAD_BYTE_OFFSET
	.align		4
        /*00c8*/ 	.byte	0x04, 0x44
        /*00ca*/ 	.short	(.L_1957 - .L_1956)


	//   ....[0]....
.L_1956:
        /*00cc*/ 	.word	0x000085f0
        /*00d0*/ 	.word	0x0000fff0


	//----- nvinfo : EIATTR_COOP_GROUP_MASK_REGIDS
	.align		4
.L_1957:
        /*00d4*/ 	.byte	0x04, 0x29
        /*00d6*/ 	.short	(.L_1959 - .L_1958)


	//   ....[0]....
.L_1958:
        /*00d8*/ 	.word	0xffffffff


	//   ....[1]....
        /*00dc*/ 	.word	0xffffffff


	//   ....[2]....
        /*00e0*/ 	.word	0xffffffff


	//   ....[3]....
        /*00e4*/ 	.word	0xffffffff


	//   ....[4]....
        /*00e8*/ 	.word	0xffffffff


	//   ....[5]....
        /*00ec*/ 	.word	0xffffffff


	//   ....[6]....
        /*00f0*/ 	.word	0xffffffff


	//   ....[7]....
        /*00f4*/ 	.word	0xffffffff


	//   ....[8]....
        /*00f8*/ 	.word	0xffffffff


	//   ....[9]....
        /*00fc*/ 	.word	0xffffffff


	//   ....[10]....
        /*0100*/ 	.word	0xffffffff


	//   ....[11]....
        /*0104*/ 	.word	0xffffffff


	//   ....[12]....
        /*0108*/ 	.word	0xffffffff


	//   ....[13]....
        /*010c*/ 	.word	0xffffffff


	//   ....[14]....
        /*0110*/ 	.word	0xffffffff


	//   ....[15]....
        /*0114*/ 	.word	0xffffffff


	//   ....[16]....
        /*0118*/ 	.word	0xffffffff


	//   ....[17]....
        /*011c*/ 	.word	0xffffffff


	//   ....[18]....
        /*0120*/ 	.word	0xffffffff


	//   ....[19]....
        /*0124*/ 	.word	0xffffffff


	//   ....[20]....
        /*0128*/ 	.word	0xffffffff


	//   ....[21]....
        /*012c*/ 	.word	0xffffffff


	//   ....[22]....
        /*0130*/ 	.word	0xffffffff


	//   ....[23]....
        /*0134*/ 	.word	0xffffffff


	//   ....[24]....
        /*0138*/ 	.word	0xffffffff


	//   ....[25]....
        /*013c*/ 	.word	0xffffffff


	//   ....[26]....
        /*0140*/ 	.word	0xffffffff


	//   ....[27]....
        /*0144*/ 	.word	0xffffffff


	//   ....[28]....
        /*0148*/ 	.word	0xffffffff


	//   ....[29]....
        /*014c*/ 	.word	0xffffffff


	//   ....[30]....
        /*0150*/ 	.word	0xffffffff


	//   ....[31]....
        /*0154*/ 	.word	0xffffffff


	//   ....[32]....
        /*0158*/ 	.word	0xffffffff


	//   ....[33]....
        /*015c*/ 	.word	0xffffffff


	//   ....[34]....
        /*0160*/ 	.word	0xffffffff


	//   ....[35]....
        /*0164*/ 	.word	0xffffffff


	//   ....[36]....
        /*0168*/ 	.word	0xffffffff


	//   ....[37]....
        /*016c*/ 	.word	0xffffffff


	//   ....[38]....
        /*0170*/ 	.word	0xffffffff


	//   ....[39]....
        /*0174*/ 	.word	0xffffffff


	//   ....[40]....
        /*0178*/ 	.word	0xffffffff


	//   ....[41]....
        /*017c*/ 	.word	0xffffffff


	//   ....[42]....
        /*0180*/ 	.word	0xffffffff


	//   ....[43]....
        /*0184*/ 	.word	0xffffffff


	//   ....[44]....
        /*0188*/ 	.word	0xffffffff


	//   ....[45]....
        /*018c*/ 	.word	0xffffffff


	//   ....[46]....
        /*0190*/ 	.word	0xffffffff


	//   ....[47]....
        /*0194*/ 	.word	0xffffffff


	//   ....[48]....
        /*0198*/ 	.word	0xffffffff


	//   ....[49]....
        /*019c*/ 	.word	0xffffffff


	//   ....[50]....
        /*01a0*/ 	.word	0xffffffff


	//   ....[51]....
        /*01a4*/ 	.word	0xffffffff


	//   ....[52]....
        /*01a8*/ 	.word	0xffffffff


	//   ....[53]....
        /*01ac*/ 	.word	0xffffffff


	//   ....[54]....
        /*01b0*/ 	.word	0xffffffff


	//   ....[55]....
        /*01b4*/ 	.word	0xffffffff


	//   ....[56]....
        /*01b8*/ 	.word	0xffffffff


	//   ....[57]....
        /*01bc*/ 	.word	0xffffffff


	//   ....[58]....
        /*01c0*/ 	.word	0xffffffff


	//   ....[59]....
        /*01c4*/ 	.word	0xffffffff


	//   ....[60]....
        /*01c8*/ 	.word	0x05000013


	//   ....[61]....
        /*01cc*/ 	.word	0x05000013


	//   ....[62]....
        /*01d0*/ 	.word	0x05000013


	//   ....[63]....
        /*01d4*/ 	.word	0x05000013


	//   ....[64]....
        /*01d8*/ 	.word	0x05000013


	//   ....[65]....
        /*01dc*/ 	.word	0x05000013


	//   ....[66]....
        /*01e0*/ 	.word	0x05000013


	//   ....[67]....
        /*01e4*/ 	.word	0x05000013


	//   ....[68]....
        /*01e8*/ 	.word	0x05000013


	//   ....[69]....
        /*01ec*/ 	.word	0x05000013


	//   ....[70]....
        /*01f0*/ 	.word	0x05000013


	//   ....[71]....
        /*01f4*/ 	.word	0x05000013


	//   ....[72]....
        /*01f8*/ 	.word	0x05000013


	//   ....[73]....
        /*01fc*/ 	.word	0x05000013


	//   ....[74]....
        /*0200*/ 	.word	0x05000013


	//   ....[75]....
        /*0204*/ 	.word	0x05000013


	//   ....[76]....
        /*0208*/ 	.word	0x05000013


	//   ....[77]....
        /*020c*/ 	.word	0x05000013


	//   ....[78]....
        /*0210*/ 	.word	0x05000013


	//   ....[79]....
        /*0214*/ 	.word	0x05000013


	//   ....[80]....
        /*0218*/ 	.word	0x05000013


	//   ....[81]....
        /*021c*/ 	.word	0x05000013


	//   ....[82]....
        /*0220*/ 	.word	0x05000013


	//   ....[83]....
        /*0224*/ 	.word	0x05000013


	//   ....[84]....
        /*0228*/ 	.word	0x05000013


	//   ....[85]....
        /*022c*/ 	.word	0x05000013


	//   ....[86]....
        /*0230*/ 	.word	0x05000013


	//   ....[87]....
        /*0234*/ 	.word	0x05000013


	//   ....[88]....
        /*0238*/ 	.word	0x05000013


	//   ....[89]....
        /*023c*/ 	.word	0x05000013


	//   ....[90]....
        /*0240*/ 	.word	0x05000013


	//   ....[91]....
        /*0244*/ 	.word	0x05000013


	//   ....[92]....
        /*0248*/ 	.word	0x05000013


	//   ....[93]....
        /*024c*/ 	.word	0x05000013


	//   ....[94]....
        /*0250*/ 	.word	0x05000013


	//   ....[95]....
        /*0254*/ 	.word	0x05000013


	//----- nvinfo : EIATTR_COOP_GROUP_INSTR_OFFSETS
	.align		4
.L_1959:
        /*0258*/ 	.byte	0x04, 0x28
        /*025a*/ 	.short	(.L_1961 - .L_1960)


	//   ....[0]....
.L_1960:
        /*025c*/ 	.word	0x000003a0


	//   ....[1]....
        /*0260*/ 	.word	0x000008f0


	//   ....[2]....
        /*0264*/ 	.word	0x00000920


	//   ....[3]....
        /*0268*/ 	.word	0x00000940


	//   ....[4]....
        /*026c*/ 	.word	0x00000960


	//   ....[5]....
        /*0270*/ 	.word	0x00000980


	//   ....[6]....
        /*0274*/ 	.word	0x00002410


	//   ....[7]....
        /*0278*/ 	.word	0x00002840


	//   ....[8]....
        /*027c*/ 	.word	0x00002870


	//   ....[9]....
        /*0280*/ 	.word	0x00002890


	//   ....[10]....
        /*0284*/ 	.word	0x000028b0


	//   ....[11]....
        /*0288*/ 	.word	0x000028d0


	//   ....[12]....
        /*028c*/ 	.word	0x00002ce0


	//   ....[13]....
        /*0290*/ 	.word	0x00002da0


	//   ....[14]....
        /*0294*/ 	.word	0x00002e00


	//   ....[15]....
        /*0298*/ 	.word	0x00002e60


	//   ....[16]....
        /*029c*/ 	.word	0x00002eb0


	//   ....[17]....
        /*02a0*/ 	.word	0x00002f20


	//   ....[18]....
        /*02a4*/ 	.word	0x00002f70


	//   ....[19]....
        /*02a8*/ 	.word	0x00002fc0


	//   ....[20]....
        /*02ac*/ 	.word	0x00002fd0


	//   ....[21]....
        /*02b0*/ 	.word	0x000030b0


	//   ....[22]....
        /*02b4*/ 	.word	0x00003170


	//   ....[23]....
        /*02b8*/ 	.word	0x000031d0


	//   ....[24]....
        /*02bc*/ 	.word	0x00003210


	//   ....[25]....
        /*02c0*/ 	.word	0x00003260


	//   ....[26]....
        /*02c4*/ 	.word	0x000032b0


	//   ....[27]....
        /*02c8*/ 	.word	0x000032f0


	//   ....[28]....
        /*02cc*/ 	.word	0x00003330


	//   ....[29]....
        /*02d0*/ 	.word	0x00003370


	//   ....[30]....
        /*02d4*/ 	.word	0x00004ed0


	//   ....[31]....
        /*02d8*/ 	.word	0x000055d0


	//   ....[32]....
        /*02dc*/ 	.word	0x000055f0


	//   ....[33]....
        /*02e0*/ 	.word	0x00005610


	//   ....[34]....
        /*02e4*/ 	.word	0x00005630


	//   ....[35]....
        /*02e8*/ 	.word	0x00005650


	//   ....[36]....
        /*02ec*/ 	.word	0x00007190


	//   ....[37]....
        /*02f0*/ 	.word	0x000077c0


	//   ....[38]....
        /*02f4*/ 	.word	0x000077e0


	//   ....[39]....
        /*02f8*/ 	.word	0x00007800


	//   ....[40]....
        /*02fc*/ 	.word	0x00007820


	//   ....[41]....
        /*0300*/ 	.word	0x00007840


	//   ....[42]....
        /*0304*/ 	.word	0x00007c70


	//   ....[43]....
        /*0308*/ 	.word	0x00007d30


	//   ....[44]....
        /*030c*/ 	.word	0x00007d90


	//   ....[45]....
        /*0310*/ 	.word	0x00007e10


	//   ....[46]....
        /*0314*/ 	.word	0x00007e60


	//   ....[47]....
        /*0318*/ 	.word	0x00007eb0


	//   ....[48]....
        /*031c*/ 	.word	0x00007f00


	//   ....[49]....
        /*0320*/ 	.word	0x00007f60


	//   ....[50]....
        /*0324*/ 	.word	0x00007fa0


	//   ....[51]....
        /*0328*/ 	.word	0x00008030


	//   ....[52]....
        /*032c*/ 	.word	0x00008100


	//   ....[53]....
        /*0330*/ 	.word	0x00008150


	//   ....[54]....
        /*0334*/ 	.word	0x000081b0


	//   ....[55]....
        /*0338*/ 	.word	0x00008200


	//   ....[56]....
        /*033c*/ 	.word	0x00008240


	//   ....[57]....
        /*0340*/ 	.word	0x00008280


	//   ....[58]....
        /*0344*/ 	.word	0x000082c0


	//   ....[59]....
        /*0348*/ 	.word	0x00008300


	//   ....[60]....
        /*034c*/ 	.word	0x00009c30


	//   ....[61]....
        /*0350*/ 	.word	0x00009cb0


	//   ....[62]....
        /*0354*/ 	.word	0x00009d50


	//   ....[63]....
        /*0358*/ 	.word	0x00009e50


	//   ....[64]....
        /*035c*/ 	.word	0x00009ed0


	//   ....[65]....
        /*0360*/ 	.word	0x00009f60


	//   ....[66]....
        /*0364*/ 	.word	0x00009fe0


	//   ....[67]....
        /*0368*/ 	.word	0x0000a060


	//   ....[68]....
        /*036c*/ 	.word	0x0000a0d0


	//   ....[69]....
        /*0370*/ 	.word	0x0000a160


	//   ....[70]....
        /*0374*/ 	.word	0x0000a1e0


	//   ....[71]....
        /*0378*/ 	.word	0x0000a260


	//   ....[72]....
        /*037c*/ 	.word	0x0000a320


	//   ....[73]....
        /*0380*/ 	.word	0x0000a3b0


	//   ....[74]....
        /*0384*/ 	.word	0x0000a420


	//   ....[75]....
        /*0388*/ 	.word	0x0000a490


	//   ....[76]....
        /*038c*/ 	.word	0x0000a500


	//   ....[77]....
        /*0390*/ 	.word	0x0000a560


	//   ....[78]....
        /*0394*/ 	.word	0x0000a5d0


	//   ....[79]....
        /*0398*/ 	.word	0x0000a650


	//   ....[80]....
        /*039c*/ 	.word	0x0000a6d0


	//   ....[81]....
        /*03a0*/ 	.word	0x0000a7b0


	//   ....[82]....
        /*03a4*/ 	.word	0x0000a840


	//   ....[83]....
        /*03a8*/ 	.word	0x0000a8d0


	//   ....[84]....
        /*03ac*/ 	.word	0x0000a950


	//   ....[85]....
        /*03b0*/ 	.word	0x0000a9d0


	//   ....[86]....
        /*03b4*/ 	.word	0x0000aa80


	//   ....[87]....
        /*03b8*/ 	.word	0x0000aaf0


	//   ....[88]....
        /*03bc*/ 	.word	0x0000ab70


	//   ....[89]....
        /*03c0*/ 	.word	0x0000abf0


	//   ....[90]....
        /*03c4*/ 	.word	0x0000acb0


	//   ....[91]....
        /*03c8*/ 	.word	0x0000ad30


	//   ....[92]....
        /*03cc*/ 	.word	0x0000adb0


	//   ....[93]....
        /*03d0*/ 	.word	0x0000ae30


	//   ....[94]....
        /*03d4*/ 	.word	0x0000aeb0


	//   ....[95]....
        /*03d8*/ 	.word	0x0000af20


	//----- nvinfo : EIATTR_VRC_CTA_INIT_COUNT
	.align		4
.L_1961:
        /*03dc*/ 	.byte	0x02, 0x4a
	.zero		1
	.zero		1


	//----- nvinfo : EIATTR_EXIT_INSTR_OFFSETS
	.align		4
        /*03e0*/ 	.byte	0x04, 0x1c
        /*03e2*/ 	.short	(.L_1963 - .L_1962)


	//   ....[0]....
.L_1962:
        /*03e4*/ 	.word	0x00001700


	//   ....[1]....
        /*03e8*/ 	.word	0x000017c0


	//   ....[2]....
        /*03ec*/ 	.word	0x00001ad0


	//   ....[3]....
        /*03f0*/ 	.word	0x00001d70


	//   ....[4]....
        /*03f4*/ 	.word	0x000020f0


	//   ....[5]....
        /*03f8*/ 	.word	0x00004060


	//   ....[6]....
        /*03fc*/ 	.word	0x00004120


	//   ....[7]....
        /*0400*/ 	.word	0x000044d0


	//   ....[8]....
        /*0404*/ 	.word	0x000046f0


	//   ....[9]....
        /*0408*/ 	.word	0x00004a50


	//   ....[10]....
        /*040c*/ 	.word	0x00009a50


	//   ....[11]....
        /*0410*/ 	.word	0x00009b30


	//   ....[12]....
        /*0414*/ 	.word	0x00009be0


	//----- nvinfo : EIATTR_MAX_THREADS
	.align		4
.L_1963:
        /*0418*/ 	.byte	0x04, 0x05
        /*041a*/ 	.short	(.L_1965 - .L_1964)
.L_1964:
        /*041c*/ 	.word	0x00000180
        /*0420*/ 	.word	0x00000001
        /*0424*/ 	.word	0x00000001


	//----- nvinfo : EIATTR_CRS_STACK_SIZE
	.align		4
.L_1965:
        /*0428*/ 	.byte	0x04, 0x1e
        /*042a*/ 	.short	(.L_1967 - .L_1966)
.L_1966:
        /*042c*/ 	.word	0x00000000


	//----- nvinfo : EIATTR_CBANK_PARAM_SIZE
	.align		4
.L_1967:
        /*0430*/ 	.byte	0x03, 0x19
        /*0432*/ 	.short	0x0068


	//----- nvinfo : EIATTR_PARAM_CBANK
	.align		4
        /*0434*/ 	.byte	0x04, 0x0a
        /*0436*/ 	.short	(.L_1969 - .L_1968)
	.align		4
.L_1968:
        /*0438*/ 	.word	index@(.nv.constant0._ZN3cub18CUB_300001_SM_10006detail6select23DeviceSelectSweepKernelINS2_10policy_hubIlNS0_8NullTypeEiLb0ELNS0_10SelectImplE0EE10Policy1000EPlPS5_S9_PmNS0_13ScanTileStateIiLb1EEES5_N4cuda3std3__48equal_toIvEEiNS2_19streaming_context_tIlLb1EEELS6_0EEEvT0_T1_T2_T3_T4_T5_T6_T7_iT8_NS1_7vsmem_tE)
        /*043c*/ 	.short	0x0380
        /*043e*/ 	.short	0x0068


	//----- nvinfo : EIATTR_SW_WAR
	.align		4
.L_1969:
        /*0440*/ 	.byte	0x04, 0x36
        /*0442*/ 	.short	(.L_1971 - .L_1970)
.L_1970:
        /*0444*/ 	.word	0x00000008
.L_1971:


//--------------------- .nv.info._ZN3cub18CUB_300001_SM_10006detail6select23DeviceSelectSweepKernelINS2_10policy_hubImNS0_8NullTypeEiLb0ELNS0_10SelectImplE0EE10Policy1000EPmPS5_S9_S9_NS0_13ScanTileStateIiLb1EEES5_N4cuda3std3__48equal_toIvEEiNS2_19streaming_context_tIlLb1EEELS6_0EEEvT0_T1_T2_T3_T4_T5_T6_T7_iT8_NS1_7vsmem_tE --------------------------
	.section	.nv.info._ZN3cub18CUB_300001_SM_10006detail6select23DeviceSelectSweepKernelINS2_10policy_hubImNS0_8NullTypeEiLb0ELNS0_10SelectImplE0EE10Policy1000EPmPS5_S9_S9_NS0_13ScanTileStateIiLb1EEES5_N4cuda3std3__48equal_toIvEEiNS2_19streaming_context_tIlLb1EEELS6_0EEEvT0_T1_T2_T3_T4_T5_T6_T7_iT8_NS1_7vsmem_tE,"",@"SHT_CUDA_INFO"
	.sectionflags	@""
	.align	4


	//----- nvinfo : EIATTR_CUDA_API_VERSION
	.align		4
        /*0000*/ 	.byte	0x04, 0x37
        /*0002*/ 	.short	(.L_1973 - .L_1972)
.L_1972:
        /*0004*/ 	.word	0x00000082


	//----- nvinfo : EIATTR_KPARAM_INFO
	.align		4
.L_1973:
        /*0008*/ 	.byte	0x04, 0x17
        /*000a*/ 	.short	(.L_1975 - .L_1974)
.L_1974:
        /*000c*/ 	.word	0x00000000
        /*0010*/ 	.short	0x000a
        /*0012*/ 	.short	0x0060
        /*0014*/ 	.byte	0x00, 0xf0, 0x21, 0x00


	//----- nvinfo : EIATTR_KPARAM_INFO
	.align		4
.L_1975:
        /*0018*/ 	.byte	0x04, 0x17
        /*001a*/ 	.short	(.L_1977 - .L_1976)
.L_1976:
        /*001c*/ 	.word	0x00000000
        /*0020*/ 	.short	0x0009
        /*0022*/ 	.short	0x0038
        /*0024*/ 	.byte	0x00, 0xf0, 0xa1, 0x00


	//----- nvinfo : EIATTR_KPARAM_INFO
	.align		4
.L_1977:
        /*0028*/ 	.byte	0x04, 0x17
        /*002a*/ 	.short	(.L_1979 - .L_1978)
.L_1978:
        /*002c*/ 	.word	0x00000000
        /*0030*/ 	.short	0x0008
        /*0032*/ 	.short	0x0030
        /*0034*/ 	.byte	0x00, 0xf0, 0x11, 0x00


	//----- nvinfo : EIATTR_KPARAM_INFO
	.align		4
.L_1979:
        /*0038*/ 	.byte	0x04, 0x17
        /*003a*/ 	.short	(.L_1981 - .L_1980)
.L_1980:
        /*003c*/ 	.word	0x00000000
        /*0040*/ 	.short	0x0007
        /*0042*/ 	.short	0x002c
        /*0044*/ 	.byte	0x00, 0xf0, 0x11, 0x00


	//----- nvinfo : EIATTR_KPARAM_INFO
	.align		4
.L_1981:
        /*0048*/ 	.byte	0x04, 0x17
        /*004a*/ 	.short	(.L_1983 - .L_1982)
.L_1982:
        /*004c*/ 	.word	0x00000000
        /*0050*/ 	.short	0x0006
        /*0052*/ 	.short	0x0029
        /*0054*/ 	.byte	0x00, 0xf0, 0x05, 0x00


	//----- nvinfo : EIATTR_KPARAM_INFO
	.align		4
.L_1983:
        /*0058*/ 	.byte	0x04, 0x17
        /*005a*/ 	.short	(.L_1985 - .L_1984)
.L_1984:
        /*005c*/ 	.word	0x00000000
        /*0060*/ 	.short	0x0005
        /*0062*/ 	.short	0x0028
        /*0064*/ 	.byte	0x00, 0xf0, 0x05, 0x00


	//----- nvinfo : EIATTR_KPARAM_INFO
	.align		4
.L_1985:
        /*0068*/ 	.byte	0x04, 0x17
        /*006a*/ 	.short	(.L_1987 - .L_1986)
.L_1986:
        /*006c*/ 	.word	0x00000000
        /*0070*/ 	.short	0x0004
        /*0072*/ 	.short	0x0020
        /*0074*/ 	.byte	0x00, 0xf0, 0x21, 0x00


	//----- nvinfo : EIATTR_KPARAM_INFO
	.align		4
.L_1987:
        /*0078*/ 	.byte	0x04, 0x17
        /*007a*/ 	.short	(.L_1989 - .L_1988)
.L_1988:
        /*007c*/ 	.word	0x00000000
        /*0080*/ 	.short	0x0003
        /*0082*/ 	.short	0x0018
        /*0084*/ 	.byte	0x00, 0xf5, 0x21, 0x00


	//----- nvinfo : EIATTR_KPARAM_INFO
	.align		4
.L_1989:
        /*0088*/ 	.byte	0x04, 0x17
        /*008a*/ 	.short	(.L_1991 - .L_1990)
.L_1990:
        /*008c*/ 	.word	0x00000000
        /*0090*/ 	.short	0x0002
        /*0092*/ 	.short	0x0010
        /*0094*/ 	.byte	0x00, 0xf5, 0x21, 0x00


	//----- nvinfo : EIATTR_KPARAM_INFO
	.align		4
.L_1991:
        /*0098*/ 	.byte	0x04, 0x17
        /*009a*/ 	.short	(.L_1993 - .L_1992)
.L_1992:
        /*009c*/ 	.word	0x00000000
        /*00a0*/ 	.short	0x0001
        /*00a2*/ 	.short	0x0008
        /*00a4*/ 	.byte	0x00, 0xf5, 0x21, 0x00


	//----- nvinfo : EIATTR_KPARAM_INFO
	.align		4
.L_1993:
        /*00a8*/ 	.byte	0x04, 0x17
        /*00aa*/ 	.short	(.L_1995 - .L_1994)
.L_1994:
        /*00ac*/ 	.word	0x00000000
        /*00b0*/ 	.short	0x0000
        /*00b2*/ 	.short	0x0000
        /*00b4*/ 	.byte	0x00, 0xf5, 0x21, 0x00


	//----- nvinfo : EIATTR_SPARSE_MMA_MASK
	.align		4
.L_1995:
        /*00b8*/ 	.byte	0x03, 0x50
        /*00ba*/ 	.short	0x0000


	//----- nvinfo : EIATTR_MAXREG_COUNT
	.align		4
        /*00bc*/ 	.byte	0x03, 0x1b
        /*00be*/ 	.short	0x00a8


	//----- nvinfo : EIATTR_NUM_BARRIERS
	.align		4
        /*00c0*/ 	.byte	0x02, 0x4c
        /*00c2*/ 	.byte	0x01
	.zero		1


	//----- nvinfo : EIATTR_MERCURY_ISA_VERSION
	.align		4
        /*00c4*/ 	.byte	0x03, 0x5f
        /*00c6*/ 	.short	0x0101


	//----- nvinfo : EIATTR_UNUSED_LOAD_BYTE_OFFSET
	.align		4
        /*00c8*/ 	.byte	0x04, 0x44
        /*00ca*/ 	.short	(.L_1997 - .L_1996)


	//   ....[0]....
.L_1996:
        /*00cc*/ 	.word	0x000085f0
        /*00d0*/ 	.word	0x0000fff0


	//----- nvinfo : EIATTR_COOP_GROUP_MASK_REGIDS
	.align		4
.L_1997:
        /*00d4*/ 	.byte	0x04, 0x29
        /*00d6*/ 	.short	(.L_1999 - .L_1998)


	//   ....[0]....
.L_1998:
        /*00d8*/ 	.word	0xffffffff


	//   ....[1]....
        /*00dc*/ 	.word	0xffffffff


	//   ....[2]....
        /*00e0*/ 	.word	0xffffffff


	//   ....[3]....
        /*00e4*/ 	.word	0xffffffff


	//   ....[4]....
        /*00e8*/ 	.word	0xffffffff


	//   ....[5]....
        /*00ec*/ 	.word	0xffffffff


	//   ....[6]....
        /*00f0*/ 	.word	0xffffffff


	//   ....[7]....
        /*00f4*/ 	.word	0xffffffff


	//   ....[8]....
        /*00f8*/ 	.word	0xffffffff


	//   ....[9]....
        /*00fc*/ 	.word	0xffffffff


	//   ....[10]....
        /*0100*/ 	.word	0xffffffff


	//   ....[11]....
        /*0104*/ 	.word	0xffffffff


	//   ....[12]....
        /*0108*/ 	.word	0xffffffff


	//   ....[13]....
        /*010c*/ 	.word	0xffffffff


	//   ....[14]....
        /*0110*/ 	.word	0xffffffff


	//   ....[15]....
        /*0114*/ 	.word	0xffffffff


	//   ....[16]....
        /*0118*/ 	.word	0xffffffff


	//   ....[17]....
        /*011c*/ 	.word	0xffffffff


	//   ....[18]....
        /*0120*/ 	.word	0xffffffff


	//   ....[19]....
        /*0124*/ 	.word	0xffffffff


	//   ....[20]....
        /*0128*/ 	.word	0xffffffff


	//   ....[21]....
        /*012c*/ 	.word	0xffffffff


	//   ....[22]....
        /*0130*/ 	.word	0xffffffff


	//   ....[23]....
        /*0134*/ 	.word	0xffffffff


	//   ....[24]....
        /*0138*/ 	.word	0xffffffff


	//   ....[25]....
        /*013c*/ 	.word	0xffffffff


	//   ....[26]....
        /*0140*/ 	.word	0xffffffff


	//   ....[27]....
        /*0144*/ 	.word	0xffffffff


	//   ....[28]....
        /*0148*/ 	.word	0xffffffff


	//   ....[29]....
        /*014c*/ 	.word	0xffffffff


	//   ....[30]....
        /*0150*/ 	.word	0xffffffff


	//   ....[31]....
        /*0154*/ 	.word	0xffffffff


	//   ....[32]....
        /*0158*/ 	.word	0xffffffff


	//   ....[33]....
        /*015c*/ 	.word	0xffffffff


	//   ....[34]....
        /*0160*/ 	.word	0xffffffff


	//   ....[35]....
        /*0164*/ 	.word	0xffffffff


	//   ....[36]....
        /*0168*/ 	.word	0xffffffff


	//   ....[37]....
        /*016c*/ 	.word	0xffffffff


	//   ....[38]....
        /*0170*/ 	.word	0xffffffff


	//   ....[39]....
        /*0174*/ 	.word	0xffffffff


	//   ....[40]....
        /*0178*/ 	.word	0xffffffff


	//   ....[41]....
        /*017c*/ 	.word	0xffffffff


	//   ....[42]....
        /*0180*/ 	.word	0xffffffff


	//   ....[43]....
        /*0184*/ 	.word	0xffffffff


	//   ....[44]....
        /*0188*/ 	.word	0xffffffff


	//   ....[45]....
        /*018c*/ 	.word	0xffffffff


	//   ....[46]....
        /*0190*/ 	.word	0xffffffff


	//   ....[47]....
        /*0194*/ 	.word	0xffffffff


	//   ....[48]....
        /*0198*/ 	.word	0xffffffff


	//   ....[49]....
        /*019c*/ 	.word	0xffffffff


	//   ....[50]....
        /*01a0*/ 	.word	0xffffffff


	//   ....[51]....
        /*01a4*/ 	.word	0xffffffff


	//   ....[52]....
        /*01a8*/ 	.word	0xffffffff


	//   ....[53]....
        /*01ac*/ 	.word	0xffffffff


	//   ....[54]....
        /*01b0*/ 	.word	0xffffffff


	//   ....[55]....
        /*01b4*/ 	.word	0xffffffff


	//   ....[56]....
        /*01b8*/ 	.word	0xffffffff


	//   ....[57]....
        /*01bc*/ 	.word	0xffffffff


	//   ....[58]....
        /*01c0*/ 	.word	0xffffffff


	//   ....[59]....
        /*01c4*/ 	.word	0xffffffff


	//   ....[60]....
        /*01c8*/ 	.word	0x05000013


	//   ....[61]....
        /*01cc*/ 	.word	0x05000013


	//   ....[62]....
        /*01d0*/ 	.word	0x05000013


	//   ....[63]....
        /*01d4*/ 	.word	0x05000013


	//   ....[64]....
        /*01d8*/ 	.word	0x05000013


	//   ....[65]....
        /*01dc*/ 	.word	0x05000013


	//   ....[66]....
        /*01e0*/ 	.word	0x05000013


	//   ....[67]....
        /*01e4*/ 	.word	0x05000013


	//   ....[68]....
        /*01e8*/ 	.word	0x05000013


	//   ....[69]....
        /*01ec*/ 	.word	0x05000013


	//   ....[70]....
        /*01f0*/ 	.word	0x05000013


	//   ....[71]....
        /*01f4*/ 	.word	0x05000013


	//   ....[72]....
        /*01f8*/ 	.word	0x05000013


	//   ....[73]....
        /*01fc*/ 	.word	0x05000013


	//   ....[74]....
        /*0200*/ 	.word	0x05000013


	//   ....[75]....
        /*0204*/ 	.word	0x05000013


	//   ....[76]....
        /*0208*/ 	.word	0x05000013


	//   ....[77]....
        /*020c*/ 	.word	0x05000013


	//   ....[78]....
        /*0210*/ 	.word	0x05000013


	//   ....[79]....
        /*0214*/ 	.word	0x05000013


	//   ....[80]....
        /*0218*/ 	.word	0x05000013


	//   ....[81]....
        /*021c*/ 	.word	0x05000013


	//   ....[82]....
        /*0220*/ 	.word	0x05000013


	//   ....[83]....
        /*0224*/ 	.word	0x05000013


	//   ....[84]....
        /*0228*/ 	.word	0x05000013


	//   ....[85]....
        /*022c*/ 	.word	0x05000013


	//   ....[86]....
        /*0230*/ 	.word	0x05000013


	//   ....[87]....
        /*0234*/ 	.word	0x05000013


	//   ....[88]....
        /*0238*/ 	.word	0x05000013


	//   ....[89]....
        /*023c*/ 	.word	0x05000013


	//   ....[90]....
        /*0240*/ 	.word	0x05000013


	//   ....[91]....
        /*0244*/ 	.word	0x05000013


	//   ....[92]....
        /*0248*/ 	.word	0x05000013


	//   ....[93]....
        /*024c*/ 	.word	0x05000013


	//   ....[94]....
        /*0250*/ 	.word	0x05000013


	//   ....[95]....
        /*0254*/ 	.word	0x05000013


	//----- nvinfo : EIATTR_COOP_GROUP_INSTR_OFFSETS
	.align		4
.L_1999:
        /*0258*/ 	.byte	0x04, 0x28
        /*025a*/ 	.short	(.L_2001 - .L_2000)


	//   ....[0]....
.L_2000:
        /*025c*/ 	.word	0x000003a0


	//   ....[1]....
        /*0260*/ 	.word	0x000008f0


	//   ....[2]....
        /*0264*/ 	.word	0x00000920


	//   ....[3]....
        /*0268*/ 	.word	0x00000940


	//   ....[4]....
        /*026c*/ 	.word	0x00000960


	//   ....[5]....
        /*0270*/ 	.word	0x00000980


	//   ....[6]....
        /*0274*/ 	.word	0x00002410


	//   ....[7]....
        /*0278*/ 	.word	0x00002840


	//   ....[8]....
        /*027c*/ 	.word	0x00002870


	//   ....[9]....
        /*0280*/ 	.word	0x00002890


	//   ....[10]....
        /*0284*/ 	.word	0x000028b0


	//   ....[11]....
        /*0288*/ 	.word	0x000028d0


	//   ....[12]....
        /*028c*/ 	.word	0x00002ce0


	//   ....[13]....
        /*0290*/ 	.word	0x00002da0


	//   ....[14]....
        /*0294*/ 	.word	0x00002e00


	//   ....[15]....
        /*0298*/ 	.word	0x00002e60


	//   ....[16]....
        /*029c*/ 	.word	0x00002eb0


	//   ....[17]....
        /*02a0*/ 	.word	0x00002f20


	//   ....[18]....
        /*02a4*/ 	.word	0x00002f70


	//   ....[19]....
        /*02a8*/ 	.word	0x00002fc0


	//   ....[20]....
        /*02ac*/ 	.word	0x00002fd0


	//   ....[21]....
        /*02b0*/ 	.word	0x000030b0


	//   ....[22]....
        /*02b4*/ 	.word	0x00003170


	//   ....[23]....
        /*02b8*/ 	.word	0x000031d0


	//   ....[24]....
        /*02bc*/ 	.word	0x00003210


	//   ....[25]....
        /*02c0*/ 	.word	0x00003260


	//   ....[26]....
        /*02c4*/ 	.word	0x000032b0


	//   ....[27]....
        /*02c8*/ 	.word	0x000032f0


	//   ....[28]....
        /*02cc*/ 	.word	0x00003330


	//   ....[29]....
        /*02d0*/ 	.word	0x00003370


	//   ....[30]....
        /*02d4*/ 	.word	0x00004ed0


	//   ....[31]....
        /*02d8*/ 	.word	0x000055d0


	//   ....[32]....
        /*02dc*/ 	.word	0x000055f0


	//   ....[33]....
        /*02e0*/ 	.word	0x00005610


	//   ....[34]....
        /*02e4*/ 	.word	0x00005630


	//   ....[35]....
        /*02e8*/ 	.word	0x00005650


	//   ....[36]....
        /*02ec*/ 	.word	0x00007190


	//   ....[37]....
        /*02f0*/ 	.word	0x000077c0


	//   ....[38]....
        /*02f4*/ 	.word	0x000077e0


	//   ....[39]....
        /*02f8*/ 	.word	0x00007800


	//   ....[40]....
        /*02fc*/ 	.word	0x00007820


	//   ....[41]....
        /*0300*/ 	.word	0x00007840


	//   ....[42]....
        /*0304*/ 	.word	0x00007c70


	//   ....[43]....
        /*0308*/ 	.word	0x00007d30


	//   ....[44]....
        /*030c*/ 	.word	0x00007d90


	//   ....[45]....
        /*0310*/ 	.word	0x00007e10


	//   ....[46]....
        /*0314*/ 	.word	0x00007e60


	//   ....[47]....
        /*0318*/ 	.word	0x00007eb0


	//   ....[48]....
        /*031c*/ 	.word	0x00007f00


	//   ....[49]....
        /*0320*/ 	.word	0x00007f60


	//   ....[50]....
        /*0324*/ 	.word	0x00007fa0


	//   ....[51]....
        /*0328*/ 	.word	0x00008030


	//   ....[52]....
        /*032c*/ 	.word	0x00008100


	//   ....[53]....
        /*0330*/ 	.word	0x00008150


	//   ....[54]....
        /*0334*/ 	.word	0x000081b0


	//   ....[55]....
        /*0338*/ 	.word	0x00008200


	//   ....[56]....
        /*033c*/ 	.word	0x00008240


	//   ....[57]....
        /*0340*/ 	.word	0x00008280


	//   ....[58]....
        /*0344*/ 	.word	0x000082c0


	//   ....[59]....
        /*0348*/ 	.word	0x00008300


	//   ....[60]....
        /*034c*/ 	.word	0x00009c30


	//   ....[61]....
        /*0350*/ 	.word	0x00009cb0


	//   ....[62]....
        /*0354*/ 	.word	0x00009d50


	//   ....[63]....
        /*0358*/ 	.word	0x00009e50


	//   ....[64]....
        /*035c*/ 	.word	0x00009ed0


	//   ....[65]....
        /*0360*/ 	.word	0x00009f60


	//   ....[66]....
        /*0364*/ 	.word	0x00009fe0


	//   ....[67]....
        /*0368*/ 	.word	0x0000a060


	//   ....[68]....
        /*036c*/ 	.word	0x0000a0d0


	//   ....[69]....
        /*0370*/ 	.word	0x0000a160


	//   ....[70]....
        /*0374*/ 	.word	0x0000a1e0


	//   ....[71]....
        /*0378*/ 	.word	0x0000a260


	//   ....[72]....
        /*037c*/ 	.word	0x0000a320


	//   ....[73]....
        /*0380*/ 	.word	0x0000a3b0


	//   ....[74]....
        /*0384*/ 	.word	0x0000a420


	//   ....[75]....
        /*0388*/ 	.word	0x0000a490


	//   ....[76]....
        /*038c*/ 	.word	0x0000a500


	//   ....[77]....
        /*0390*/ 	.word	0x0000a560


	//   ....[78]....
        /*0394*/ 	.word	0x0000a5d0


	//   ....[79]....
        /*0398*/ 	.word	0x0000a650


	//   ....[80]....
        /*039c*/ 	.word	0x0000a6d0


	//   ....[81]....
        /*03a0*/ 	.word	0x0000a7b0


	//   ....[82]....
        /*03a4*/ 	.word	0x0000a840


	//   ....[83]....
        /*03a8*/ 	.word	0x0000a8d0


	//   ....[84]....
        /*03ac*/ 	.word	0x0000a950


	//   ....[85]....
        /*03b0*/ 	.word	0x0000a9d0


	//   ....[86]....
        /*03b4*/ 	.word	0x0000aa80


	//   ....[87]....
        /*03b8*/ 	.word	0x0000aaf0


	//   ....[88]....
        /*03bc*/ 	.word	0x0000ab70


	//   ....[89]....
        /*03c0*/ 	.word	0x0000abf0


	//   ....[90]....
        /*03c4*/ 	.word	0x0000acb0


	//   ....[91]....
        /*03c8*/ 	.word	0x0000ad30


	//   ....[92]....
        /*03cc*/ 	.word	0x0000adb0


	//   ....[93]....
        /*03d0*/ 	.word	0x0000ae30


	//   ....[94]....
        /*03d4*/ 	.word	0x0000aeb0


	//   ....[95]....
        /*03d8*/ 	.word	0x0000af20


	//----- nvinfo : EIATTR_VRC_CTA_INIT_COUNT
	.align		4
.L_2001:
        /*03dc*/ 	.byte	0x02, 0x4a
	.zero		1
	.zero		1


	//----- nvinfo : EIATTR_EXIT_INSTR_OFFSETS
	.align		4
        /*03e0*/ 	.byte	0x04, 0x1c
        /*03e2*/ 	.short	(.L_2003 - .L_2002)


	//   ....[0]....
.L_2002:
        /*03e4*/ 	.word	0x00001700


	//   ....[1]....
        /*03e8*/ 	.word	0x000017c0


	//   ....[2]....
        /*03ec*/ 	.word	0x00001ad0


	//   ....[3]....
        /*03f0*/ 	.word	0x00001d70


	//   ....[4]....
        /*03f4*/ 	.word	0x000020f0


	//   ....[5]....
        /*03f8*/ 	.word	0x00004060


	//   ....[6]....
        /*03fc*/ 	.word	0x00004120


	//   ....[7]....
        /*0400*/ 	.word	0x000044d0


	//   ....[8]....
        /*0404*/ 	.word	0x000046f0


	//   ....[9]....
        /*0408*/ 	.word	0x00004a50


	//   ....[10]....
        /*040c*/ 	.word	0x00009a50


	//   ....[11]....
        /*0410*/ 	.word	0x00009b30


	//   ....[12]....
        /*0414*/ 	.word	0x00009be0


	//----- nvinfo : EIATTR_MAX_THREADS
	.align		4
.L_2003:
        /*0418*/ 	.byte	0x04, 0x05
        /*041a*/ 	.short	(.L_2005 - .L_2004)
.L_2004:
        /*041c*/ 	.word	0x00000180
        /*0420*/ 	.word	0x00000001
        /*0424*/ 	.word	0x00000001


	//----- nvinfo : EIATTR_CRS_STACK_SIZE
	.align		4
.L_2005:
        /*0428*/ 	.byte	0x04, 0x1e
        /*042a*/ 	.short	(.L_2007 - .L_2006)
.L_2006:
        /*042c*/ 	.word	0x00000000


	//----- nvinfo : EIATTR_CBANK_PARAM_SIZE
	.align		4
.L_2007:
        /*0430*/ 	.byte	0x03, 0x19
        /*0432*/ 	.short	0x0068


	//----- nvinfo : EIATTR_PARAM_CBANK
	.align		4
        /*0434*/ 	.byte	0x04, 0x0a
        /*0436*/ 	.short	(.L_2009 - .L_2008)
	.align		4
.L_2008:
        /*0438*/ 	.word	index@(.nv.constant0._ZN3cub18CUB_300001_SM_10006detail6select23DeviceSelectSweepKernelINS2_10policy_hubImNS0_8NullTypeEiLb0ELNS0_10SelectImplE0EE10Policy1000EPmPS5_S9_S9_NS0_13ScanTileStateIiLb1EEES5_N4cuda3std3__48equal_toIvEEiNS2_19streaming_context_tIlLb1EEELS6_0EEEvT0_T1_T2_T3_T4_T5_T6_T7_iT8_NS1_7vsmem_tE)
        /*043c*/ 	.short	0x0380
        /*043e*/ 	.short	0x0068


	//----- nvinfo : EIATTR_SW_WAR
	.align		4
.L_2009:
        /*0440*/ 	.byte	0x04, 0x36
        /*0442*/ 	.short	(.L_2011 - .L_2010)
.L_2010:
        /*0444*/ 	.word	0x00000008
.L_2011:


//--------------------- .nv.info._ZN3cub18CUB_300001_SM_10006detail6select23DeviceSelectSweepKernelINS2_10policy_hubIdNS0_8NullTypeEiLb0ELNS0_10SelectImplE0EE10Policy1000EPdPS5_S9_PmNS0_13ScanTileStateIiLb1EEES5_N4cuda3std3__48equal_toIvEEiNS2_19streaming_context_tIlLb1EEELS6_0EEEvT0_T1_T2_T3_T4_T5_T6_T7_iT8_NS1_7vsmem_tE --------------------------
	.section	.nv.info._ZN3cub18CUB_300001_SM_10006detail6select23DeviceSelectSweepKernelINS2_10policy_hubIdNS0_8NullTypeEiLb0ELNS0_10SelectImplE0EE10Policy1000EPdPS5_S9_PmNS0_13ScanTileStateIiLb1EEES5_N4cuda3std3__48equal_toIvEEiNS2_19streaming_context_tIlLb1EEELS6_0EEEvT0_T1_T2_T3_T4_T5_T6_T7_iT8_NS1_7vsmem_tE,"",@"SHT_CUDA_INFO"
	.sectionflags	@""
	.align	4


	//----- nvinfo : EIATTR_CUDA_API_VERSION
	.align		4
        /*0000*/ 	.byte	0x04, 0x37
        /*0002*/ 	.short	(.L_2013 - .L_2012)
.L_2012:
        /*0004*/ 	.word	0x00000082


	//----- nvinfo : EIATTR_KPARAM_INFO
	.align		4
.L_2013:
        /*0008*/ 	.byte	0x04, 0x17
        /*000a*/ 	.short	(.L_2015 - .L_2014)
.L_2014:
        /*000c*/ 	.word	0x00000000
        /*0010*/ 	.short	0x000a
        /*0012*/ 	.short	0x0060
        /*0014*/ 	.byte	0x00, 0xf0, 0x21, 0x00


	//----- nvinfo : EIATTR_KPARAM_INFO
	.align		4
.L_2015:
        /*0018*/ 	.byte	0x04, 0x17
        /*001a*/ 	.short	(.L_2017 - .L_2016)
.L_2016:
        /*001c*/ 	.word	0x00000000
        /*0020*/ 	.short	0x0009
        /*0022*/ 	.short	0x0038
        /*0024*/ 	.byte	0x00, 0xf0, 0xa1, 0x00


	//----- nvinfo : EIATTR_KPARAM_INFO
	.align		4
.L_2017:
        /*0028*/ 	.byte	0x04, 0x17
        /*002a*/ 	.short	(.L_2019 - .L_2018)
.L_2018:
        /*002c*/ 	.word	0x00000000
        /*0030*/ 	.short	0x0008
        /*0032*/ 	.short	0x0030
        /*0034*/ 	.byte	0x00, 0xf0, 0x11, 0x00


	//----- nvinfo : EIATTR_KPARAM_INFO
	.align		4
.L_2019:
        /*0038*/ 	.byte	0x04, 0x17
        /*003a*/ 	.short	(.L_2021 - .L_2020)
.L_2020:
        /*003c*/ 	.word	0x00000000
        /*0040*/ 	.short	0x0007
        /*0042*/ 	.short	0x002c
        /*0044*/ 	.byte	0x00, 0xf0, 0x11, 0x00


	//----- nvinfo : EIATTR_KPARAM_INFO
	.align		4
.L_2021:
        /*0048*/ 	.byte	0x04, 0x17
        /*004a*/ 	.short	(.L_2023 - .L_2022)
.L_2022:
        /*004c*/ 	.word	0x00000000
        /*0050*/ 	.short	0x0006
        /*0052*/ 	.short	0x0029
        /*0054*/ 	.byte	0x00, 0xf0, 0x05, 0x00


	//----- nvinfo : EIATTR_KPARAM_INFO
	.align		4
.L_2023:
        /*0058*/ 	.byte	0x04, 0x17
        /*005a*/ 	.short	(.L_2025 - .L_2024)
.L_2024:
        /*005c*/ 	.word	0x00000000
        /*0060*/ 	.short	0x0005
        /*0062*/ 	.short	0x0028
        /*0064*/ 	.byte	0x00, 0xf0, 0x05, 0x00


	//----- nvinfo : EIATTR_KPARAM_INFO
	.align		4
.L_2025:
        /*0068*/ 	.byte	0x04, 0x17
        /*006a*/ 	.short	(.L_2027 - .L_2026)
.L_2026:
        /*006c*/ 	.word	0x00000000
        /*0070*/ 	.short	0x0004
        /*0072*/ 	.short	0x0020
        /*0074*/ 	.byte	0x00, 0xf0, 0x21, 0x00


	//----- nvinfo : EIATTR_KPARAM_INFO
	.align		4
.L_2027:
        /*0078*/ 	.byte	0x04, 0x17
        /*007a*/ 	.short	(.L_2029 - .L_2028)
.L_2028:
        /*007c*/ 	.word	0x00000000
        /*0080*/ 	.short	0x0003
        /*0082*/ 	.short	0x0018
        /*0084*/ 	.byte	0x00, 0xf5, 0x21, 0x00


	//----- nvinfo : EIATTR_KPARAM_INFO
	.align		4
.L_2029:
        /*0088*/ 	.byte	0x04, 0x17
        /*008a*/ 	.short	(.L_2031 - .L_2030)
.L_2030:
        /*008c*/ 	.word	0x00000000
        /*0090*/ 	.short	0x0002
        /*0092*/ 	.short	0x0010
        /*0094*/ 	.byte	0x00, 0xf5, 0x21, 0x00


	//----- nvinfo : EIATTR_KPARAM_INFO
	.align		4
.L_2031:
        /*0098*/ 	.byte	0x04, 0x17
        /*009a*/ 	.short	(.L_2033 - .L_2032)
.L_2032:
        /*009c*/ 	.word	0x00000000
        /*00a0*/ 	.short	0x0001
        /*00a2*/ 	.short	0x0008
        /*00a4*/ 	.byte	0x00, 0xf5, 0x21, 0x00


	//----- nvinfo : EIATTR_KPARAM_INFO
	.align		4
.L_2033:
        /*00a8*/ 	.byte	0x04, 0x17
        /*00aa*/ 	.short	(.L_2035 - .L_2034)
.L_2034:
        /*00ac*/ 	.word	0x00000000
        /*00b0*/ 	.short	0x0000
        /*00b2*/ 	.short	0x0000
        /*00b4*/ 	.byte	0x00, 0xf5, 0x21, 0x00


	//----- nvinfo : EIATTR_SPARSE_MMA_MASK
	.align		4
.L_2035:
        /*00b8*/ 	.byte	0x03, 0x50
        /*00ba*/ 	.short	0x0000


	//----- nvinfo : EIATTR_MAXREG_COUNT
	.align		4
        /*00bc*/ 	.byte	0x03, 0x1b
        /*00be*/ 	.short	0x00a8


	//----- nvinfo : EIATTR_NUM_BARRIERS
	.align		4
        /*00c0*/ 	.byte	0x02, 0x4c
        /*00c2*/ 	.byte	0x01
	.zero		1


	//----- nvinfo : EIATTR_MERCURY_ISA_VERSION
	.align		4
        /*00c4*/ 	.byte	0x03, 0x5f
        /*00c6*/ 	.short	0x0101


	//----- nvinfo : EIATTR_UNUSED_LOAD_BYTE_OFFSET
	.align		4
        /*00c8*/ 	.byte	0x04, 0x44
        /*00ca*/ 	.short	(.L_2037 - .L_2036)


	//   ....[0]....
.L_2036:
        /*00cc*/ 	.word	0x000080d0
        /*00d0*/ 	.word	0x0000fff0


	//----- nvinfo : EIATTR_COOP_GROUP_MASK_REGIDS
	.align		4
.L_2037:
        /*00d4*/ 	.byte	0x04, 0x29
        /*00d6*/ 	.short	(.L_2039 - .L_2038)


	//   ....[0]....
.L_2038:
        /*00d8*/ 	.word	0xffffffff


	//   ....[1]....
        /*00dc*/ 	.word	0xffffffff


	//   ....[2]....
        /*00e0*/ 	.word	0xffffffff


	//   ....[3]....
        /*00e4*/ 	.word	0xffffffff


	//   ....[4]....
        /*00e8*/ 	.word	0xffffffff


	//   ....[5]....
        /*00ec*/ 	.word	0xffffffff


	//   ....[6]....
        /*00f0*/ 	.word	0xffffffff


	//   ....[7]....
        /*00f4*/ 	.word	0xffffffff


	//   ....[8]....
        /*00f8*/ 	.word	0xffffffff


	//   ....[9]....
        /*00fc*/ 	.word	0xffffffff


	//   ....[10]....
        /*0100*/ 	.word	0xffffffff


	//   ....[11]....
        /*0104*/ 	.word	0xffffffff


	//   ....[12]....
        /*0108*/ 	.word	0xffffffff


	//   ....[13]....
        /*010c*/ 	.word	0xffffffff


	//   ....[14]....
        /*0110*/ 	.word	0xffffffff


	//   ....[15]....
        /*0114*/ 	.word	0xffffffff


	//   ....[16]....
        /*0118*/ 	.word	0xffffffff


	//   ....[17]....
        /*011c*/ 	.word	0xffffffff


	//   ....[18]....
        /*0120*/ 	.word	0xffffffff


	//   ....[19]....
        /*0124*/ 	.word	0xffffffff


	//   ....[20]....
        /*0128*/ 	.word	0xffffffff


	//   ....[21]....
        /*012c*/ 	.word	0xffffffff


	//   ....[22]....
        /*0130*/ 	.word	0xffffffff


	//   ....[23]....
        /*0134*/ 	.word	0xffffffff


	//   ....[24]....
        /*0138*/ 	.word	0xffffffff


	//   ....[25]....
        /*013c*/ 	.word	0xffffffff


	//   ....[26]....
        /*0140*/ 	.word	0xffffffff


	//   ....[27]....
        /*0144*/ 	.word	0xffffffff


	//   ....[28]....
        /*0148*/ 	.word	0xffffffff


	//   ....[29]....
        /*014c*/ 	.word	0xffffffff


	//   ....[30]....
        /*0150*/ 	.word	0xffffffff


	//   ....[31]....
        /*0154*/ 	.word	0xffffffff


	//   ....[32]....
        /*0158*/ 	.word	0xffffffff


	//   ....[33]....
        /*015c*/ 	.word	0xffffffff


	//   ....[34]....
        /*0160*/ 	.word	0xffffffff


	//   ....[35]....
        /*0164*/ 	.word	0xffffffff


	//   ....[36]....
        /*0168*/ 	.word	0xffffffff


	//   ....[37]....
        /*016c*/ 	.word	0xffffffff


	//   ....[38]....
        /*0170*/ 	.word	0xffffffff


	//   ....[39]....
        /*0174*/ 	.word	0xffffffff


	//   ....[40]....
        /*0178*/ 	.word	0xffffffff


	//   ....[41]....
        /*017c*/ 	.word	0xffffffff


	//   ....[42]....
        /*0180*/ 	.word	0xffffffff


	//   ....[43]....
        /*0184*/ 	.word	0xffffffff


	//   ....[44]....
        /*0188*/ 	.word	0xffffffff


	//   ....[45]....
        /*018c*/ 	.word	0xffffffff


	//   ....[46]....
        /*0190*/ 	.word	0xffffffff


	//   ....[47]....
        /*0194*/ 	.word	0xffffffff


	//   ....[48]....
        /*0198*/ 	.word	0xffffffff


	//   ....[49]....
        /*019c*/ 	.word	0xffffffff


	//   ....[50]....
        /*01a0*/ 	.word	0xffffffff


	//   ....[51]....
        /*01a4*/ 	.word	0xffffffff


	//   ....[52]....
        /*01a8*/ 	.word	0xffffffff


	//   ....[53]....
        /*01ac*/ 	.word	0xffffffff


	//   ....[54]....
        /*01b0*/ 	.word	0xffffffff


	//   ....[55]....
        /*01b4*/ 	.word	0xffffffff


	//   ....[56]....
        /*01b8*/ 	.word	0xffffffff


	//   ....[57]....
        /*01bc*/ 	.word	0xffffffff


	//   ....[58]....
        /*01c0*/ 	.word	0xffffffff


	//   ....[59]....
        /*01c4*/ 	.word	0xffffffff


	//   ....[60]....
        /*01c8*/ 	.word	0x05000013


	//   ....[61]....
        /*01cc*/ 	.word	0x05000013


	//   ....[62]....
        /*01d0*/ 	.word	0x05000013


	//   ....[63]....
        /*01d4*/ 	.word	0x05000013


	//   ....[64]....
        /*01d8*/ 	.word	0x05000013


	//   ....[65]....
        /*01dc*/ 	.word	0x05000013


	//   ....[66]....
        /*01e0*/ 	.word	0x05000013


	//   ....[67]....
        /*01e4*/ 	.word	0x05000013


	//   ....[68]....
        /*01e8*/ 	.word	0x05000013


	//   ....[69]....
        /*01ec*/ 	.word	0x05000013


	//   ....[70]....
        /*01f0*/ 	.word	0x05000013


	//   ....[71]....
        /*01f4*/ 	.word	0x05000013


	//   ....[72]....
        /*01f8*/ 	.word	0x05000013


	//   ....[73]....
        /*01fc*/ 	.word	0x05000013


	//   ....[74]....
        /*0200*/ 	.word	0x05000013


	//   ....[75]....
        /*0204*/ 	.word	0x05000013


	//   ....[76]....
        /*0208*/ 	.word	0x05000013


	//   ....[77]....
        /*020c*/ 	.word	0x05000013


	//   ....[78]....
        /*0210*/ 	.word	0x05000013


	//   ....[79]....
        /*0214*/ 	.word	0x05000013


	//   ....[80]....
        /*0218*/ 	.word	0x05000013


	//   ....[81]....
        /*021c*/ 	.word	0x05000013


	//   ....[82]....
        /*0220*/ 	.word	0x05000013


	//   ....[83]....
        /*0224*/ 	.word	0x05000013


	//   ....[84]....
        /*0228*/ 	.word	0x05000013


	//   ....[85]....
        /*022c*/ 	.word	0x05000013


	//   ....[86]....
        /*0230*/ 	.word	0x05000013


	//   ....[87]....
        /*0234*/ 	.word	0x05000013


	//   ....[88]....
        /*0238*/ 	.word	0x05000013


	//   ....[89]....
        /*023c*/ 	.word	0x05000013


	//   ....[90]....
        /*0240*/ 	.word	0x05000013


	//   ....[91]....
        /*0244*/ 	.word	0x05000013


	//   ....[92]....
        /*0248*/ 	.word	0x05000013


	//   ....[93]....
        /*024c*/ 	.word	0x05000013


	//   ....[94]....
        /*0250*/ 	.word	0x05000013


	//   ....[95]....
        /*0254*/ 	.word	0x05000013


	//----- nvinfo : EIATTR_COOP_GROUP_INSTR_OFFSETS
	.align		4
.L_2039:
        /*0258*/ 	.byte	0x04, 0x28
        /*025a*/ 	.short	(.L_2041 - .L_2040)


	//   ....[0]....
.L_2040:
        /*025c*/ 	.word	0x000003a0


	//   ....[1]....
        /*0260*/ 	.word	0x000008b0


	//   ....[2]....
        /*0264*/ 	.word	0x000008d0


	//   ....[3]....
        /*0268*/ 	.word	0x000008f0


	//   ....[4]....
        /*026c*/ 	.word	0x00000910


	//   ....[5]....
        /*0270*/ 	.word	0x00000930


	//   ....[6]....
        /*0274*/ 	.word	0x00002290


	//   ....[7]....
        /*0278*/ 	.word	0x00002610


	//   ....[8]....
        /*027c*/ 	.word	0x00002640


	//   ....[9]....
        /*0280*/ 	.word	0x00002660


	//   ....[10]....
        /*0284*/ 	.word	0x00002680


	//   ....[11]....
        /*0288*/ 	.word	0x000026a0


	//   ....[12]....
        /*028c*/ 	.word	0x00002ab0


	//   ....[13]....
        /*0290*/ 	.word	0x00002b70


	//   ....[14]....
        /*0294*/ 	.word	0x00002bd0


	//   ....[15]....
        /*0298*/ 	.word	0x00002c30


	//   ....[16]....
        /*029c*/ 	.word	0x00002c80


	//   ....[17]....
        /*02a0*/ 	.word	0x00002cf0


	//   ....[18]....
        /*02a4*/ 	.word	0x00002d40


	//   ....[19]....
        /*02a8*/ 	.word	0x00002d90


	//   ....[20]....
        /*02ac*/ 	.word	0x00002da0


	//   ....[21]....
        /*02b0*/ 	.word	0x00002e80


	//   ....[22]....
        /*02b4*/ 	.word	0x00002f40


	//   ....[23]....
        /*02b8*/ 	.word	0x00002fa0


	//   ....[24]....
        /*02bc*/ 	.word	0x00002fe0


	//   ....[25]....
        /*02c0*/ 	.word	0x00003030


	//   ....[26]....
        /*02c4*/ 	.word	0x00003080


	//   ....[27]....
        /*02c8*/ 	.word	0x000030c0


	//   ....[28]....
        /*02cc*/ 	.word	0x00003100


	//   ....[29]....
        /*02d0*/ 	.word	0x00003140


	//   ....[30]....
        /*02d4*/ 	.word	0x00004b30


	//   ....[31]....
        /*02d8*/ 	.word	0x000051b0


	//   ....[32]....
        /*02dc*/ 	.word	0x000051d0


	//   ....[33]....
        /*02e0*/ 	.word	0x000051f0


	//   ....[34]....
        /*02e4*/ 	.word	0x00005210


	//   ....[35]....
        /*02e8*/ 	.word	0x00005230


	//   ....[36]....
        /*02ec*/ 	.word	0x00006d20


	//   ....[37]....
        /*02f0*/ 	.word	0x000072a0


	//   ....[38]....
        /*02f4*/ 	.word	0x000072c0


	//   ....[39]....
        /*02f8*/ 	.word	0x000072e0


	//   ....[40]....
        /*02fc*/ 	.word	0x00007300


	//   ....[41]....
        /*0300*/ 	.word	0x00007320


	//   ....[42]....
        /*0304*/ 	.word	0x00007750


	//   ....[43]....
        /*0308*/ 	.word	0x00007810


	//   ....[44]....
        /*030c*/ 	.word	0x00007870


	//   ....[45]....
        /*0310*/ 	.word	0x000078f0


	//   ....[46]....
        /*0314*/ 	.word	0x00007940


	//   ....[47]....
        /*0318*/ 	.word	0x00007990


	//   ....[48]....
        /*031c*/ 	.word	0x000079e0


	//   ....[49]....
        /*0320*/ 	.word	0x00007a40


	//   ....[50]....
        /*0324*/ 	.word	0x00007a80


	//   ....[51]....
        /*0328*/ 	.word	0x00007b10


	//   ....[52]....
        /*032c*/ 	.word	0x00007be0


	//   ....[53]....
        /*0330*/ 	.word	0x00007c30


	//   ....[54]....
        /*0334*/ 	.word	0x00007c90


	//   ....[55]....
        /*0338*/ 	.word	0x00007ce0


	//   ....[56]....
        /*033c*/ 	.word	0x00007d20


	//   ....[57]....
        /*0340*/ 	.word	0x00007d60


	//   ....[58]....
        /*0344*/ 	.word	0x00007da0


	//   ....[59]....
        /*0348*/ 	.word	0x00007de0


	//   ....[60]....
        /*034c*/ 	.word	0x00009710


	//   ....[61]....
        /*0350*/ 	.word	0x00009790


	//   ....[62]....
        /*0354*/ 	.word	0x00009830


	//   ....[63]....
        /*0358*/ 	.word	0x00009930


	//   ....[64]....
        /*035c*/ 	.word	0x000099b0


	//   ....[65]....
        /*0360*/ 	.word	0x00009a40


	//   ....[66]....
        /*0364*/ 	.word	0x00009ac0


	//   ....[67]....
        /*0368*/ 	.word	0x00009b40


	//   ....[68]....
        /*036c*/ 	.word	0x00009bb0


	//   ....[69]....
        /*0370*/ 	.word	0x00009c40


	//   ....[70]....
        /*0374*/ 	.word	0x00009cc0


	//   ....[71]....
        /*0378*/ 	.word	0x00009d40


	//   ....[72]....
        /*037c*/ 	.word	0x00009e00


	//   ....[73]....
        /*0380*/ 	.word	0x00009e90


	//   ....[74]....
        /*0384*/ 	.word	0x00009f00


	//   ....[75]....
        /*0388*/ 	.word	0x00009f70


	//   ....[76]....
        /*038c*/ 	.word	0x00009fe0


	//   ....[77]....
        /*0390*/ 	.word	0x0000a040


	//   ....[78]....
        /*0394*/ 	.word	0x0000a0b0


	//   ....[79]....
        /*0398*/ 	.word	0x0000a130


	//   ....[80]....
        /*039c*/ 	.word	0x0000a1b0


	//   ....[81]....
        /*03a0*/ 	.word	0x0000a290


	//   ....[82]....
        /*03a4*/ 	.word	0x0000a320


	//   ....[83]....
        /*03a8*/ 	.word	0x0000a3b0


	//   ....[84]....
        /*03ac*/ 	.word	0x0000a430


	//   ....[85]....
        /*03b0*/ 	.word	0x0000a4b0


	//   ....[86]....
        /*03b4*/ 	.word	0x0000a560


	//   ....[87]....
        /*03b8*/ 	.word	0x0000a5d0


	//   ....[88]....
        /*03bc*/ 	.word	0x0000a650


	//   ....[89]....
        /*03c0*/ 	.word	0x0000a6d0


	//   ....[90]....
        /*03c4*/ 	.word	0x0000a790


	//   ....[91]....
        /*03c8*/ 	.word	0x0000a810


	//   ....[92]....
        /*03cc*/ 	.word	0x0000a890


	//   ....[93]....
        /*03d0*/ 	.word	0x0000a910


	//   ....[94]....
        /*03d4*/ 	.word	0x0000a990


	//   ....[95]....
        /*03d8*/ 	.word	0x0000aa00


	//----- nvinfo : EIATTR_VRC_CTA_INIT_COUNT
	.align		4
.L_2041:
        /*03dc*/ 	.byte	0x02, 0x4a
	.zero		1
	.zero		1


	//----- nvinfo : EIATTR_EXIT_INSTR_OFFSETS
	.align		4
        /*03e0*/ 	.byte	0x04, 0x1c
        /*03e2*/ 	.short	(.L_2043 - .L_2042)


	//   ....[0]....
.L_2042:
        /*03e4*/ 	.word	0x00001630


	//   ....[1]....
        /*03e8*/ 	.word	0x000016f0


	//   ....[2]....
        /*03ec*/ 	.word	0x00001940


	//   ....[3]....
        /*03f0*/ 	.word	0x00001bf0


	//   ....[4]....
        /*03f4*/ 	.word	0x00001f70


	//   ....[5]....
        /*03f8*/ 	.word	0x00003d80


	//   ....[6]....
        /*03fc*/ 	.word	0x00003e40


	//   ....[7]....
        /*0400*/ 	.word	0x00004130


	//   ....[8]....
        /*0404*/ 	.word	0x00004350


	//   ....[9]....
        /*0408*/ 	.word	0x000046b0


	//   ....[10]....
        /*040c*/ 	.word	0x00009530


	//   ....[11]....
        /*0410*/ 	.word	0x00009610


	//   ....[12]....
        /*0414*/ 	.word	0x000096c0


	//----- nvinfo : EIATTR_MAX_THREADS
	.align		4
.L_2043:
        /*0418*/ 	.byte	0x04, 0x05
        /*041a*/ 	.short	(.L_2045 - .L_2044)
.L_2044:
        /*041c*/ 	.word	0x00000180
        /*0420*/ 	.word	0x00000001
        /*0424*/ 	.word	0x00000001


	//----- nvinfo : EIATTR_CRS_STACK_SIZE
	.align		4
.L_2045:
        /*0428*/ 	.byte	0x04, 0x1e
        /*042a*/ 	.short	(.L_2047 - .L_2046)
.L_2046:
        /*042c*/ 	.word	0x00000000


	//----- nvinfo : EIATTR_CBANK_PARAM_SIZE
	.align		4
.L_2047:
        /*0430*/ 	.byte	0x03, 0x19
        /*0432*/ 	.short	0x0068


	//----- nvinfo : EIATTR_PARAM_CBANK
	.align		4
        /*0434*/ 	.byte	0x04, 0x0a
        /*0436*/ 	.short	(.L_2049 - .L_2048)
	.align		4
.L_2048:
        /*0438*/ 	.word	index@(.nv.constant0._ZN3cub18CUB_300001_SM_10006detail6select23DeviceSelectSweepKernelINS2_10policy_hubIdNS0_8NullTypeEiLb0ELNS0_10SelectImplE0EE10Policy1000EPdPS5_S9_PmNS0_13ScanTileStateIiLb1EEES5_N4cuda3std3__48equal_toIvEEiNS2_19streaming_context_tIlLb1EEELS6_0EEEvT0_T1_T2_T3_T4_T5_T6_T7_iT8_NS1_7vsmem_tE)
        /*043c*/ 	.short	0x0380
        /*043e*/ 	.short	0x0068


	//----- nvinfo : EIATTR_SW_WAR
	.align		4
.L_2049:
        /*0440*/ 	.byte	0x04, 0x36
        /*0442*/ 	.short	(.L_2051 - .L_2050)
.L_2050:
        /*0444*/ 	.word	0x00000008
.L_2051:


//--------------------- .nv.info._ZN3cub18CUB_300001_SM_10006detail6select23DeviceSelectSweepKernelINS2_10policy_hubIjNS0_8NullTypeEiLb0ELNS0_10SelectImplE0EE10Policy1000EPjPS5_S9_PmNS0_13ScanTileStateIiLb1EEES5_N4cuda3std3__48equal_toIvEEiNS2_19streaming_context_tIlLb1EEELS6_0EEEvT0_T1_T2_T3_T4_T5_T6_T7_iT8_NS1_7vsmem_tE --------------------------
	.section	.nv.info._ZN3cub18CUB_300001_SM_10006detail6select23DeviceSelectSweepKernelINS2_10policy_hubIjNS0_8NullTypeEiLb0ELNS0_10SelectImplE0EE10Policy1000EPjPS5_S9_PmNS0_13ScanTileStateIiLb1EEES5_N4cuda3std3__48equal_toIvEEiNS2_19streaming_context_tIlLb1EEELS6_0EEEvT0_T1_T2_T3_T4_T5_T6_T7_iT8_NS1_7vsmem_tE,"",@"SHT_CUDA_INFO"
	.sectionflags	@""
	.align	4


	//----- nvinfo : EIATTR_CUDA_API_VERSION
	.align		4
        /*0000*/ 	.byte	0x04, 0x37
        /*0002*/ 	.short	(.L_2053 - .L_2052)
.L_2052:
        /*0004*/ 	.word	0x00000082


	//----- nvinfo : EIATTR_KPARAM_INFO
	.align		4
.L_2053:
        /*0008*/ 	.byte	0x04, 0x17
        /*000a*/ 	.short	(.L_2055 - .L_2054)
.L_2054:
        /*000c*/ 	.word	0x00000000
        /*0010*/ 	.short	0x000a
        /*0012*/ 	.short	0x0060
        /*0014*/ 	.byte	0x00, 0xf0, 0x21, 0x00


	//----- nvinfo : EIATTR_KPARAM_INFO
	.align		4
.L_2055:
        /*0018*/ 	.byte	0x04, 0x17
        /*001a*/ 	.short	(.L_2057 - .L_2056)
.L_2056:
        /*001c*/ 	.word	0x00000000
        /*0020*/ 	.short	0x0009
        /*0022*/ 	.short	0x0038
        /*0024*/ 	.byte	0x00, 0xf0, 0xa1, 0x00


	//----- nvinfo : EIATTR_KPARAM_INFO
	.align		4
.L_2057:
        /*0028*/ 	.byte	0x04, 0x17
        /*002a*/ 	.short	(.L_2059 - .L_2058)
.L_2058:
        /*002c*/ 	.word	0x00000000
        /*0030*/ 	.short	0x0008
        /*0032*/ 	.short	0x0030
        /*0034*/ 	.byte	0x00, 0xf0, 0x11, 0x00


	//----- nvinfo : EIATTR_KPARAM_INFO
	.align		4
.L_2059:
        /*0038*/ 	.byte	0x04, 0x17
        /*003a*/ 	.short	(.L_2061 - .L_2060)
.L_2060:
        /*003c*/ 	.word	0x00000000
        /*0040*/ 	.short	0x0007
        /*0042*/ 	.short	0x002c
        /*0044*/ 	.byte	0x00, 0xf0, 0x11, 0x00


	//----- nvinfo : EIATTR_KPARAM_INFO
	.align		4
.L_2061:
        /*0048*/ 	.byte	0x04, 0x17
        /*004a*/ 	.short	(.L_2063 - .L_2062)
.L_2062:
        /*004c*/ 	.word	0x00000000
        /*0050*/ 	.short	0x0006
        /*0052*/ 	.short	0x0029
        /*0054*/ 	.byte	0x00, 0xf0, 0x05, 0x00


	//----- nvinfo : EIATTR_KPARAM_INFO
	.align		4
.L_2063:
        /*0058*/ 	.byte	0x04, 0x17
        /*005a*/ 	.short	(.L_2065 - .L_2064)
.L_2064:
        /*005c*/ 	.word	0x00000000
        /*0060*/ 	.short	0x0005
        /*0062*/ 	.short	0x0028
        /*0064*/ 	.byte	0x00, 0xf0, 0x05, 0x00


	//----- nvinfo : EIATTR_KPARAM_INFO
	.align		4
.L_2065:
        /*0068*/ 	.byte	0x04, 0x17
        /*006a*/ 	.short	(.L_2067 - .L_2066)
.L_2066:
        /*006c*/ 	.word	0x00000000
        /*0070*/ 	.short	0x0004
        /*0072*/ 	.short	0x0020
        /*0074*/ 	.byte	0x00, 0xf0, 0x21, 0x00


	//----- nvinfo : EIATTR_KPARAM_INFO
	.align		4
.L_2067:
        /*0078*/ 	.byte	0x04, 0x17
        /*007a*/ 	.short	(.L_2069 - .L_2068)
.L_2068:
        /*007c*/ 	.word	0x00000000
        /*0080*/ 	.short	0x0003
        /*0082*/ 	.short	0x0018
        /*0084*/ 	.byte	0x00, 0xf5, 0x21, 0x00


	//----- nvinfo : EIATTR_KPARAM_INFO
	.align		4
.L_2069:
        /*0088*/ 	.byte	0x04, 0x17
        /*008a*/ 	.short	(.L_2071 - .L_2070)
.L_2070:
        /*008c*/ 	.word	0x00000000
        /*0090*/ 	.short	0x0002
        /*0092*/ 	.short	0x0010
        /*0094*/ 	.byte	0x00, 0xf5, 0x21, 0x00


	//----- nvinfo : EIATTR_KPARAM_INFO
	.align		4
.L_2071:
        /*0098*/ 	.byte	0x04, 0x17
        /*009a*/ 	.short	(.L_2073 - .L_2072)
.L_2072:
        /*009c*/ 	.word	0x00000000
        /*00a0*/ 	.short	0x0001
        /*00a2*/ 	.short	0x0008
        /*00a4*/ 	.byte	0x00, 0xf5, 0x21, 0x00


	//----- nvinfo : EIATTR_KPARAM_INFO
	.align		4
.L_2073:
        /*00a8*/ 	.byte	0x04, 0x17
        /*00aa*/ 	.short	(.L_2075 - .L_2074)
.L_2074:
        /*00ac*/ 	.word	0x00000000
        /*00b0*/ 	.short	0x0000
        /*00b2*/ 	.short	0x0000
        /*00b4*/ 	.byte	0x00, 0xf5, 0x21, 0x00


	//----- nvinfo : EIATTR_SPARSE_MMA_MASK
	.align		4
.L_2075:
        /*00b8*/ 	.byte	0x03, 0x50
        /*00ba*/ 	.short	0x0000


	//----- nvinfo : EIATTR_MAXREG_COUNT
	.align		4
        /*00bc*/ 	.byte	0x03, 0x1b
        /*00be*/ 	.short	0x00a8


	//----- nvinfo : EIATTR_NUM_BARRIERS
	.align		4
        /*00c0*/ 	.byte	0x02, 0x4c
        /*00c2*/ 	.byte	0x01
	.zero		1


	//----- nvinfo : EIATTR_MERCURY_ISA_VERSION
	.align		4
        /*00c4*/ 	.byte	0x03, 0x5f
        /*00c6*/ 	.short	0x0101


	//----- nvinfo : EIATTR_UNUSED_LOAD_BYTE_OFFSET
	.align		4
        /*00c8*/ 	.byte	0x04, 0x44
        /*00ca*/ 	.short	(.L_2077 - .L_2076)


	//   ....[0]....
.L_2076:
        /*00cc*/ 	.word	0x00009af0
        /*00d0*/ 	.word	0x0000fff0


	//----- nvinfo : EIATTR_COOP_GROUP_MASK_REGIDS
	.align		4
.L_2077:
        /*00d4*/ 	.byte	0x04, 0x29
        /*00d6*/ 	.short	(.L_2079 - .L_2078)


	//   ....[0]....
.L_2078:
        /*00d8*/ 	.word	0xffffffff


	//   ....[1]....
        /*00dc*/ 	.word	0xffffffff


	//   ....[2]....
        /*00e0*/ 	.word	0xffffffff


	//   ....[3]....
        /*00e4*/ 	.word	0xffffffff


	//   ....[4]....
        /*00e8*/ 	.word	0xffffffff


	//   ....[5]....
        /*00ec*/ 	.word	0xffffffff


	//   ....[6]....
        /*00f0*/ 	.word	0xffffffff


	//   ....[7]....
        /*00f4*/ 	.word	0xffffffff


	//   ....[8]....
        /*00f8*/ 	.word	0xffffffff


	//   ....[9]....
        /*00fc*/ 	.word	0xffffffff


	//   ....[10]....
        /*0100*/ 	.word	0xffffffff


	//   ....[11]....
        /*0104*/ 	.word	0xffffffff


	//   ....[12]....
        /*0108*/ 	.word	0xffffffff


	//   ....[13]....
        /*010c*/ 	.word	0xffffffff


	//   ....[14]....
        /*0110*/ 	.word	0xffffffff


	//   ....[15]....
        /*0114*/ 	.word	0xffffffff


	//   ....[16]....
        /*0118*/ 	.word	0xffffffff


	//   ....[17]....
        /*011c*/ 	.word	0xffffffff


	//   ....[18]....
        /*0120*/ 	.word	0xffffffff


	//   ....[19]....
        /*0124*/ 	.word	0xffffffff


	//   ....[20]....
        /*0128*/ 	.word	0xffffffff


	//   ....[21]....
        /*012c*/ 	.word	0xffffffff


	//   ....[22]....
        /*0130*/ 	.word	0xffffffff


	//   ....[23]....
        /*0134*/ 	.word	0xffffffff


	//   ....[24]....
        /*0138*/ 	.word	0xffffffff


	//   ....[25]....
        /*013c*/ 	.word	0xffffffff


	//   ....[26]....
        /*0140*/ 	.word	0xffffffff


	//   ....[27]....
        /*0144*/ 	.word	0xffffffff


	//   ....[28]....
        /*0148*/ 	.word	0xffffffff


	//   ....[29]....
        /*014c*/ 	.word	0xffffffff


	//   ....[30]....
        /*0150*/ 	.word	0xffffffff


	//   ....[31]....
        /*0154*/ 	.word	0xffffffff


	//   ....[32]....
        /*0158*/ 	.word	0xffffffff


	//   ....[33]....
        /*015c*/ 	.word	0xffffffff


	//   ....[34]....
        /*0160*/ 	.word	0xffffffff


	//   ....[35]....
        /*0164*/ 	.word	0xffffffff


	//   ....[36]....
        /*0168*/ 	.word	0xffffffff


	//   ....[37]....
        /*016c*/ 	.word	0xffffffff


	//   ....[38]....
        /*0170*/ 	.word	0xffffffff


	//   ....[39]....
        /*0174*/ 	.word	0xffffffff


	//   ....[40]....
        /*0178*/ 	.word	0xffffffff


	//   ....[41]....
        /*017c*/ 	.word	0xffffffff


	//   ....[42]....
        /*0180*/ 	.word	0xffffffff


	//   ....[43]....
        /*0184*/ 	.word	0xffffffff


	//   ....[44]....
        /*0188*/ 	.word	0xffffffff


	//   ....[45]....
        /*018c*/ 	.word	0xffffffff


	//   ....[46]....
        /*0190*/ 	.word	0xffffffff


	//   ....[47]....
        /*0194*/ 	.word	0xffffffff


	//   ....[48]....
        /*0198*/ 	.word	0xffffffff


	//   ....[49]....
        /*019c*/ 	.word	0xffffffff


	//   ....[50]....
        /*01a0*/ 	.word	0xffffffff


	//   ....[51]....
        /*01a4*/ 	.word	0xffffffff


	//   ....[52]....
        /*01a8*/ 	.word	0xffffffff


	//   ....[53]....
        /*01ac*/ 	.word	0xffffffff


	//   ....[54]....
        /*01b0*/ 	.word	0xffffffff


	//   ....[55]....
        /*01b4*/ 	.word	0xffffffff


	//   ....[56]....
        /*01b8*/ 	.word	0xffffffff


	//   ....[57]....
        /*01bc*/ 	.word	0xffffffff


	//   ....[58]....
        /*01c0*/ 	.word	0xffffffff


	//   ....[59]....
        /*01c4*/ 	.word	0xffffffff


	//   ....[60]....
        /*01c8*/ 	.word	0x05000010


	//   ....[61]....
        /*01cc*/ 	.word	0x05000010


	//   ....[62]....
        /*01d0*/ 	.word	0x05000010


	//   ....[63]....
        /*01d4*/ 	.word	0x05000010


	//   ....[64]....
        /*01d8*/ 	.word	0x05000010


	//   ....[65]....
        /*01dc*/ 	.word	0x05000010


	//   ....[66]....
        /*01e0*/ 	.word	0x05000010


	//   ....[67]....
        /*01e4*/ 	.word	0x05000010


	//   ....[68]....
        /*01e8*/ 	.word	0x05000010


	//   ....[69]....
        /*01ec*/ 	.word	0x05000010


	//   ....[70]....
        /*01f0*/ 	.word	0x05000010


	//   ....[71]....
        /*01f4*/ 	.word	0x05000010


	//   ....[72]....
        /*01f8*/ 	.word	0x05000010


	//   ....[73]....
        /*01fc*/ 	.word	0x05000010


	//   ....[74]....
        /*0200*/ 	.word	0x05000010


	//   ....[75]....
        /*0204*/ 	.word	0x05000010


	//   ....[76]....
        /*0208*/ 	.word	0x05000010


	//   ....[77]....
        /*020c*/ 	.word	0x05000010


	//   ....[78]....
        /*0210*/ 	.word	0x05000010


	//   ....[79]....
        /*0214*/ 	.word	0x05000010


	//   ....[80]....
        /*0218*/ 	.word	0x05000010


	//   ....[81]....
        /*021c*/ 	.word	0x05000010


	//   ....[82]....
        /*0220*/ 	.word	0x05000010


	//   ....[83]....
        /*0224*/ 	.word	0x05000010


	//   ....[84]....
        /*0228*/ 	.word	0x05000010


	//   ....[85]....
        /*022c*/ 	.word	0x05000010


	//   ....[86]....
        /*0230*/ 	.word	0x05000010


	//   ....[87]....
        /*0234*/ 	.word	0x05000010


	//   ....[88]....
        /*0238*/ 	.word	0x05000010


	//   ....[89]....
        /*023c*/ 	.word	0x05000010


	//   ....[90]....
        /*0240*/ 	.word	0x05000010


	//   ....[91]....
        /*0244*/ 	.word	0x05000010


	//   ....[92]....
        /*0248*/ 	.word	0x05000010


	//   ....[93]....
        /*024c*/ 	.word	0x05000010


	//   ....[94]....
        /*0250*/ 	.word	0x05000010


	//   ....[95]....
        /*0254*/ 	.word	0x05000010


	//----- nvinfo : EIATTR_COOP_GROUP_INSTR_OFFSETS
	.align		4
.L_2079:
        /*0258*/ 	.byte	0x04, 0x28
        /*025a*/ 	.short	(.L_2081 - .L_2080)


	//   ....[0]....
.L_2080:
        /*025c*/ 	.word	0x00000430


	//   ....[1]....
        /*0260*/ 	.word	0x00000990


	//   ....[2]....
        /*0264*/ 	.word	0x000009c0


	//   ....[3]....
        /*0268*/ 	.word	0x000009e0


	//   ....[4]....
        /*026c*/ 	.word	0x00000a00


	//   ....[5]....
        /*0270*/ 	.word	0x00000a20


	//   ....[6]....
        /*0274*/ 	.word	0x00002840


	//   ....[7]....
        /*0278*/ 	.word	0x00002cb0


	//   ....[8]....
        /*027c*/ 	.word	0x00002ce0


	//   ....[9]....
        /*0280*/ 	.word	0x00002d00


	//   ....[10]....
        /*0284*/ 	.word	0x00002d20


	//   ....[11]....
        /*0288*/ 	.word	0x00002d40


	//   ....[12]....
        /*028c*/ 	.word	0x000030f0


	//   ....[13]....
        /*0290*/ 	.word	0x000032e0


	//   ....[14]....
        /*0294*/ 	.word	0x00003340


	//   ....[15]....
        /*0298*/ 	.word	0x000033c0


	//   ....[16]....
        /*029c*/ 	.word	0x00003420


	//   ....[17]....
        /*02a0*/ 	.word	0x00003470


	//   ....[18]....
        /*02a4*/ 	.word	0x000034c0


	//   ....[19]....
        /*02a8*/ 	.word	0x00003500


	//   ....[20]....
        /*02ac*/ 	.word	0x00003510


	//   ....[21]....
        /*02b0*/ 	.word	0x00003610


	//   ....[22]....
        /*02b4*/ 	.word	0x00003800


	//   ....[23]....
        /*02b8*/ 	.word	0x00003860


	//   ....[24]....
        /*02bc*/ 	.word	0x00003890


	//   ....[25]....
        /*02c0*/ 	.word	0x000038e0


	//   ....[26]....
        /*02c4*/ 	.word	0x00003930


	//   ....[27]....
        /*02c8*/ 	.word	0x00003970


	//   ....[28]....
        /*02cc*/ 	.word	0x000039b0


	//   ....[29]....
        /*02d0*/ 	.word	0x000039f0


	//   ....[30]....
        /*02d4*/ 	.word	0x000059e0


	//   ....[31]....
        /*02d8*/ 	.word	0x00006230


	//   ....[32]....
        /*02dc*/ 	.word	0x00006250


	//   ....[33]....
        /*02e0*/ 	.word	0x00006270


	//   ....[34]....
        /*02e4*/ 	.word	0x00006290


	//   ....[35]....
        /*02e8*/ 	.word	0x000062b0


	//   ....[36]....
        /*02ec*/ 	.word	0x00008450


	//   ....[37]....
        /*02f0*/ 	.word	0x00008bb0


	//   ....[38]....
        /*02f4*/ 	.word	0x00008bd0


	//   ....[39]....
        /*02f8*/ 	.word	0x00008bf0


	//   ....[40]....
        /*02fc*/ 	.word	0x00008c10


	//   ....[41]....
        /*0300*/ 	.word	0x00008c30


	//   ....[42]....
        /*0304*/ 	.word	0x00009010


	//   ....[43]....
        /*0308*/ 	.word	0x00009200


	//   ....[44]....
        /*030c*/ 	.word	0x00009260


	//   ....[45]....
        /*0310*/ 	.word	0x000092e0


	//   ....[46]....
        /*0314*/ 	.word	0x00009340


	//   ....[47]....
        /*0318*/ 	.word	0x00009390


	//   ....[48]....
        /*031c*/ 	.word	0x000093d0


	//   ....[49]....
        /*0320*/ 	.word	0x00009430


	//   ....[50]....
        /*0324*/ 	.word	0x00009470


	//   ....[51]....
        /*0328*/ 	.word	0x00009530


	//   ....[52]....
        /*032c*/ 	.word	0x00009720


	//   ....[53]....
        /*0330*/ 	.word	0x00009770


	//   ....[54]....
        /*0334*/ 	.word	0x000097d0


	//   ....[55]....
        /*0338*/ 	.word	0x00009820


	//   ....[56]....
        /*033c*/ 	.word	0x00009860


	//   ....[57]....
        /*0340*/ 	.word	0x000098a0


	//   ....[58]....
        /*0344*/ 	.word	0x000098e0


	//   ....[59]....
        /*0348*/ 	.word	0x00009920


	//   ....[60]....
        /*034c*/ 	.word	0x0000b790


	//   ....[61]....
        /*0350*/ 	.word	0x0000b810


	//   ....[62]....
        /*0354*/ 	.word	0x0000b8a0


	//   ....[63]....
        /*0358*/ 	.word	0x0000b990


	//   ....[64]....
        /*035c*/ 	.word	0x0000ba10


	//   ....[65]....
        /*0360*/ 	.word	0x0000bab0


	//   ....[66]....
        /*0364*/ 	.word	0x0000bb30


	//   ....[67]....
        /*0368*/ 	.word	0x0000bbb0


	//   ....[68]....
        /*036c*/ 	.word	0x0000bc20


	//   ....[69]....
        /*0370*/ 	.word	0x0000bcb0


	//   ....[70]....
        /*0374*/ 	.word	0x0000bd30


	//   ....[71]....
        /*0378*/ 	.word	0x0000bdb0


	//   ....[72]....
        /*037c*/ 	.word	0x0000be70


	//   ....[73]....
        /*0380*/ 	.word	0x0000bef0


	//   ....[74]....
        /*0384*/ 	.word	0x0000bf60


	//   ....[75]....
        /*0388*/ 	.word	0x0000bfd0


	//   ....[76]....
        /*038c*/ 	.word	0x0000c040


	//   ....[77]....
        /*0390*/ 	.word	0x0000c0a0


	//   ....[78]....
        /*0394*/ 	.word	0x0000c110


	//   ....[79]....
        /*0398*/ 	.word	0x0000c190


	//   ....[80]....
        /*039c*/ 	.word	0x0000c210


	//   ....[81]....
        /*03a0*/ 	.word	0x0000c300


	//   ....[82]....
        /*03a4*/ 	.word	0x0000c380


	//   ....[83]....
        /*03a8*/ 	.word	0x0000c410


	//   ....[84]....
        /*03ac*/ 	.word	0x0000c490


	//   ....[85]....
        /*03b0*/ 	.word	0x0000c550


	//   ....[86]....
        /*03b4*/ 	.word	0x0000c5c0


	//   ....[87]....
        /*03b8*/ 	.word	0x0000c630


	//   ....[88]....
        /*03bc*/ 	.word	0x0000c6b0


	//   ....[89]....
        /*03c0*/ 	.word	0x0000c730


	//   ....[90]....
        /*03c4*/ 	.word	0x0000c7e0


	//   ....[91]....
        /*03c8*/ 	.word	0x0000c860


	//   ....[92]....
        /*03cc*/ 	.word	0x0000c8e0


	//   ....[93]....
        /*03d0*/ 	.word	0x0000c960


	//   ....[94]....
        /*03d4*/ 	.word	0x0000c9e0


	//   ....[95]....
        /*03d8*/ 	.word	0x0000ca50


	//----- nvinfo : EIATTR_VRC_CTA_INIT_COUNT
	.align		4
.L_2081:
        /*03dc*/ 	.byte	0x02, 0x4a
	.zero		1
	.zero		1


	//----- nvinfo : EIATTR_EXIT_INSTR_OFFSETS
	.align		4
        /*03e0*/ 	.byte	0x04, 0x1c
        /*03e2*/ 	.short	(.L_2083 - .L_2082)


	//   ....[0]....
.L_2082:
        /*03e4*/ 	.word	0x00001b20


	//   ....[1]....
        /*03e8*/ 	.word	0x00001be0


	//   ....[2]....
        /*03ec*/ 	.word	0x00001ee0


	//   ....[3]....
        /*03f0*/ 	.word	0x00002150


	//   ....[4]....
        /*03f4*/ 	.word	0x000024a0


	//   ....[5]....
        /*03f8*/ 	.word	0x00004a20


	//   ....[6]....
        /*03fc*/ 	.word	0x00004ae0


	//   ....[7]....
        /*0400*/ 	.word	0x00004ee0


	//   ....[8]....
        /*0404*/ 	.word	0x00005100


	//   ....[9]....
        /*0408*/ 	.word	0x00005460


	//   ....[10]....
        /*040c*/ 	.word	0x0000b5b0


	//   ....[11]....
        /*0410*/ 	.word	0x0000b690


	//   ....[12]....
        /*0414*/ 	.word	0x0000b740


	//----- nvinfo : EIATTR_MAX_THREADS
	.align		4
.L_2083:
        /*0418*/ 	.byte	0x04, 0x05
        /*041a*/ 	.short	(.L_2085 - .L_2084)
.L_2084:
        /*041c*/ 	.word	0x00000180
        /*0420*/ 	.word	0x00000001
        /*0424*/ 	.word	0x00000001


	//----- nvinfo : EIATTR_CRS_STACK_SIZE
	.align		4
.L_2085:
        /*0428*/ 	.byte	0x04, 0x1e
        /*042a*/ 	.short	(.L_2087 - .L_2086)
.L_2086:
        /*042c*/ 	.word	0x00000000


	//----- nvinfo : EIATTR_CBANK_PARAM_SIZE
	.align		4
.L_2087:
        /*0430*/ 	.byte	0x03, 0x19
        /*0432*/ 	.short	0x0068


	//----- nvinfo : EIATTR_PARAM_CBANK
	.align		4
        /*0434*/ 	.byte	0x04, 0x0a
        /*0436*/ 	.short	(.L_2089 - .L_2088)
	.align		4
.L_2088:
        /*0438*/ 	.word	index@(.nv.constant0._ZN3cub18CUB_300001_SM_10006detail6select23DeviceSelectSweepKernelINS2_10policy_hubIjNS0_8NullTypeEiLb0ELNS0_10SelectImplE0EE10Policy1000EPjPS5_S9_PmNS0_13ScanTileStateIiLb1EEES5_N4cuda3std3__48equal_toIvEEiNS2_19streaming_context_tIlLb1EEELS6_0EEEvT0_T1_T2_T3_T4_T5_T6_T7_iT8_NS1_7vsmem_tE)
        /*043c*/ 	.short	0x0380
        /*043e*/ 	.short	0x0068


	//----- nvinfo : EIATTR_SW_WAR
	.align		4
.L_2089:
        /*0440*/ 	.byte	0x04, 0x36
        /*0442*/ 	.short	(.L_2091 - .L_2090)
.L_2090:
        /*0444*/ 	.word	0x00000008
.L_2091:


//--------------------- .nv.info._ZN3cub18CUB_300001_SM_10006detail11EmptyKernelIvEEvv --------------------------
	.section	.nv.info._ZN3cub18CUB_300001_SM_10006detail11EmptyKernelIvEEvv,"",@"SHT_CUDA_INFO"
	.sectionflags	@""
	.align	4


	//----- nvinfo : EIATTR_CUDA_API_VERSION
	.align		4
        /*0000*/ 	.byte	0x04, 0x37
        /*0002*/ 	.short	(.L_2093 - .L_2092)
.L_2092:
        /*0004*/ 	.word	0x00000082


	//----- nvinfo : EIATTR_SPARSE_MMA_MASK
	.align		4
.L_2093:
        /*0008*/ 	.byte	0x03, 0x50
        /*000a*/ 	.short	0x0000


	//----- nvinfo : EIATTR_MAXREG_COUNT
	.align		4
        /*000c*/ 	.byte	0x03, 0x1b
        /*000e*/ 	.short	0x00ff


	//----- nvinfo : EIATTR_MERCURY_ISA_VERSION
	.align		4
        /*0010*/ 	.byte	0x03, 0x5f
        /*0012*/ 	.short	0x0101


	//----- nvinfo : EIATTR_VRC_CTA_INIT_COUNT
	.align		4
        /*0014*/ 	.byte	0x02, 0x4a
	.zero		1
	.zero		1


	//----- nvinfo : EIATTR_EXIT_INSTR_OFFSETS
	.align		4
        /*0018*/ 	.byte	0x04, 0x1c
        /*001a*/ 	.short	(.L_2095 - .L_2094)


	//   ....[0]....
.L_2094:
        /*001c*/ 	.word	0x00000010


	//----- nvinfo : EIATTR_SW_WAR
	.align		4
.L_2095:
        /*0020*/ 	.byte	0x04, 0x36
        /*0022*/ 	.short	(.L_2097 - .L_2096)
.L_2096:
        /*0024*/ 	.word	0x00000008
.L_2097:


//--------------------- .nv.info.compute_squared_diff_kernel --------------------------
	.section	.nv.info.compute_squared_diff_kernel,"",@"SHT_CUDA_INFO"
	.sectionflags	@""
	.align	4


	//----- nvinfo : EIATTR_CUDA_API_VERSION
	.align		4
        /*0000*/ 	.byte	0x04, 0x37
        /*0002*/ 	.short	(.L_2099 - .L_2098)
.L_2098:
        /*0004*/ 	.word	0x00000082


	//----- nvinfo : EIATTR_KPARAM_INFO
	.align		4
.L_2099:
        /*0008*/ 	.byte	0x04, 0x17
        /*000a*/ 	.short	(.L_2101 - .L_2100)
.L_2100:
        /*000c*/ 	.word	0x00000000
        /*0010*/ 	.short	0x0003
        /*0012*/ 	.short	0x0018
        /*0014*/ 	.byte	0x00, 0xf0, 0x21, 0x00


	//----- nvinfo : EIATTR_KPARAM_INFO
	.align		4
.L_2101:
        /*0018*/ 	.byte	0x04, 0x17
        /*001a*/ 	.short	(.L_2103 - .L_2102)
.L_2102:
        /*001c*/ 	.word	0x00000000
        /*0020*/ 	.short	0x0002
        /*0022*/ 	.short	0x0010
        /*0024*/ 	.byte	0x00, 0xf0, 0x21, 0x00


	//----- nvinfo : EIATTR_KPARAM_INFO
	.align		4
.L_2103:
        /*0028*/ 	.byte	0x04, 0x17
        /*002a*/ 	.short	(.L_2105 - .L_2104)
.L_2104:
        /*002c*/ 	.word	0x00000000
        /*0030*/ 	.short	0x0001
        /*0032*/ 	.short	0x0008
        /*0034*/ 	.byte	0x00, 0xf5, 0x21, 0x00


	//----- nvinfo : EIATTR_KPARAM_INFO
	.align		4
.L_2105:
        /*0038*/ 	.byte	0x04, 0x17
        /*003a*/ 	.short	(.L_2107 - .L_2106)
.L_2106:
        /*003c*/ 	.word	0x00000000
        /*0040*/ 	.short	0x0000
        /*0042*/ 	.short	0x0000
        /*0044*/ 	.byte	0x00, 0xf5, 0x21, 0x00


	//----- nvinfo : EIATTR_SPARSE_MMA_MASK
	.align		4
.L_2107:
        /*0048*/ 	.byte	0x03, 0x50
        /*004a*/ 	.short	0x0000


	//----- nvinfo : EIATTR_MAXREG_COUNT
	.align		4
        /*004c*/ 	.byte	0x03, 0x1b
        /*004e*/ 	.short	0x00ff


	//----- nvinfo : EIATTR_MERCURY_ISA_VERSION
	.align		4
        /*0050*/ 	.byte	0x03, 0x5f
        /*0052*/ 	.short	0x0101


	//----- nvinfo : EIATTR_VRC_CTA_INIT_COUNT
	.align		4
        /*0054*/ 	.byte	0x02, 0x4a
	.zero		1
	.zero		1


	//----- nvinfo : EIATTR_EXIT_INSTR_OFFSETS
	.align		4
        /*0058*/ 	.byte	0x04, 0x1c
        /*005a*/ 	.short	(.L_2109 - .L_2108)


	//   ....[0]....
.L_2108:
        /*005c*/ 	.word	0x00000090


	//   ....[1]....
        /*0060*/ 	.word	0x00000170


	//----- nvinfo : EIATTR_CBANK_PARAM_SIZE
	.align		4
.L_2109:
        /*0064*/ 	.byte	0x03, 0x19
        /*0066*/ 	.short	0x0020


	//----- nvinfo : EIATTR_PARAM_CBANK
	.align		4
        /*0068*/ 	.byte	0x04, 0x0a
        /*006a*/ 	.short	(.L_2111 - .L_2110)
	.align		4
.L_2110:
        /*006c*/ 	.word	index@(.nv.constant0.compute_squared_diff_kernel)
        /*0070*/ 	.short	0x0380
        /*0072*/ 	.short	0x0020


	//----- nvinfo : EIATTR_SW_WAR
	.align		4
.L_2111:
        /*0074*/ 	.byte	0x04, 0x36
        /*0076*/ 	.short	(.L_2113 - .L_2112)
.L_2112:
        /*0078*/ 	.word	0x00000008
.L_2113:


//--------------------- .nv.callgraph             --------------------------
	.section	.nv.callgraph,"",@"SHT_CUDA_CALLGRAPH"
	.align	4
	.sectionentsize	8
	.align		4
        /*0000*/ 	.word	0x00000000
	.align		4
        /*0004*/ 	.word	0xffffffff
	.align		4
        /*0008*/ 	.word	0x00000000
	.align		4
        /*000c*/ 	.word	0xfffffffe
	.align		4
        /*0010*/ 	.word	0x00000000
	.align		4
        /*0014*/ 	.word	0xfffffffd
	.align		4
        /*0018*/ 	.word	0x00000000
	.align		4
        /*001c*/ 	.word	0xfffffffc


//--------------------- .nv.constant4             --------------------------
	.section	.nv.constant4,"a",@progbits
	.align	8
	.align		8
.nv.constant4:
        /*0000*/ 	.dword	_ZN34_INTERNAL_352a2514_4_k_cu_83a6163f4cuda3std3__45__cpo5beginE
	.align		8
        /*0008*/ 	.dword	_ZN34_INTERNAL_352a2514_4_k_cu_83a6163f4cuda3std3__45__cpo3endE
	.align		8
        /*0010*/ 	.dword	_ZN34_INTERNAL_352a2514_4_k_cu_83a6163f4cuda3std3__45__cpo6cbeginE
	.align		8
        /*0018*/ 	.dword	_ZN34_INTERNAL_352a2514_4_k_cu_83a6163f4cuda3std3__45__cpo4cendE
	.align		8
        /*0020*/ 	.dword	_ZN34_INTERNAL_352a2514_4_k_cu_83a6163f4cuda3std3__45__cpo6rbeginE
	.align		8
        /*0028*/ 	.dword	_ZN34_INTERNAL_352a2514_4_k_cu_83a6163f4cuda3std3__45__cpo4rendE
	.align		8
        /*0030*/ 	.dword	_ZN34_INTERNAL_352a2514_4_k_cu_83a6163f4cuda3std3__45__cpo7crbeginE
	.align		8
        /*0038*/ 	.dword	_ZN34_INTERNAL_352a2514_4_k_cu_83a6163f4cuda3std3__45__cpo5crendE
	.align		8
        /*0040*/ 	.dword	_ZN34_INTERNAL_352a2514_4_k_cu_83a6163f4cuda3std3__436_GLOBAL__N__352a2514_4_k_cu_83a6163f6ignoreE
	.align		8
        /*0048*/ 	.dword	_ZN34_INTERNAL_352a2514_4_k_cu_83a6163f4cuda3std3__419piecewise_constructE
	.align		8
        /*0050*/ 	.dword	_ZN34_INTERNAL_352a2514_4_k_cu_83a6163f4cuda3std3__48in_placeE
	.align		8
        /*0058*/ 	.dword	_ZN34_INTERNAL_352a2514_4_k_cu_83a6163f4cuda3std3__420unreachable_sentinelE
	.align		8
        /*0060*/ 	.dword	_ZN34_INTERNAL_352a2514_4_k_cu_83a6163f4cuda3std3__47nulloptE
	.align		8
        /*0068*/ 	.dword	_ZN34_INTERNAL_352a2514_4_k_cu_83a6163f4cuda3std3__48unexpectE
	.align		8
        /*0070*/ 	.dword	_ZN34_INTERNAL_352a2514_4_k_cu_83a6163f4cuda3std6ranges3__45__cpo4swapE
	.align		8
        /*0078*/ 	.dword	_ZN34_INTERNAL_352a2514_4_k_cu_83a6163f4cuda3std6ranges3__45__cpo9iter_moveE
	.align		8
        /*0080*/ 	.dword	_ZN34_INTERNAL_352a2514_4_k_cu_83a6163f4cuda3std6ranges3__45__cpo5beginE
	.align		8
        /*0088*/ 	.dword	_ZN34_INTERNAL_352a2514_4_k_cu_83a6163f4cuda3std6ranges3__45__cpo3endE
	.align		8
        /*0090*/ 	.dword	_ZN34_INTERNAL_352a2514_4_k_cu_83a6163f4cuda3std6ranges3__45__cpo6cbeginE
	.align		8
        /*0098*/ 	.dword	_ZN34_INTERNAL_352a2514_4_k_cu_83a6163f4cuda3std6ranges3__45__cpo4cendE
	.align		8
        /*00a0*/ 	.dword	_ZN34_INTERNAL_352a2514_4_k_cu_83a6163f4cuda3std6ranges3__45__cpo7advanceE
	.align		8
        /*00a8*/ 	.dword	_ZN34_INTERNAL_352a2514_4_k_cu_83a6163f4cuda3std6ranges3__45__cpo9iter_swapE
	.align		8
        /*00b0*/ 	.dword	_ZN34_INTERNAL_352a2514_4_k_cu_83a6163f4cuda3std6ranges3__45__cpo4nextE
	.align		8
        /*00b8*/ 	.dword	_ZN34_INTERNAL_352a2514_4_k_cu_83a6163f4cuda3std6ranges3__45__cpo4prevE
	.align		8
        /*00c0*/ 	.dword	_ZN34_INTERNAL_352a2514_4_k_cu_83a6163f4cuda3std6ranges3__45__cpo4dataE
	.align		8
        /*00c8*/ 	.dword	_ZN34_INTERNAL_352a2514_4_k_cu_83a6163f4cuda3std6ranges3__45__cpo5cdataE
	.align		8
        /*00d0*/ 	.dword	_ZN34_INTERNAL_352a2514_4_k_cu_83a6163f4cuda3std6ranges3__45__cpo4sizeE
	.align		8
        /*00d8*/ 	.dword	_ZN34_INTERNAL_352a2514_4_k_cu_83a6163f4cuda3std6ranges3__45__cpo5ssizeE
	.align		8
        /*00e0*/ 	.dword	_ZN34_INTERNAL_352a2514_4_k_cu_83a6163f4cuda3std6ranges3__45__cpo8distanceE
	.align		8
        /*00e8*/ 	.dword	_ZN34_INTERNAL_352a2514_4_k_cu_83a6163f6thrust24THRUST_300001_SM_1000_NS6system6detail10sequential3seqE
	.align		8
        /*00f0*/ 	.dword	_ZN34_INTERNAL_352a2514_4_k_cu_83a6163f6thrust24THRUST_300001_SM_1000_NS12placeholders2_1E
	.align		8
        /*00f8*/ 	.dword	_ZN34_INTERNAL_352a2514_4_k_cu_83a6163f6thrust24THRUST_300001_SM_1000_NS12placeholders2_2E
	.align		8
        /*0100*/ 	.dword	_ZN34_INTERNAL_352a2514_4_k_cu_83a6163f6thrust24THRUST_300001_SM_1000_NS12placeholders2_3E
	.align		8
        /*0108*/ 	.dword	_ZN34_INTERNAL_352a2514_4_k_cu_83a6163f6thrust24THRUST_300001_SM_1000_NS12placeholders2_4E
	.align		8
        /*0110*/ 	.dword	_ZN34_INTERNAL_352a2514_4_k_cu_83a6163f6thrust24THRUST_300001_SM_1000_NS12placeholders2_5E
	.align		8
        /*0118*/ 	.dword	_ZN34_INTERNAL_352a2514_4_k_cu_83a6163f6thrust24THRUST_300001_SM_1000_NS12placeholders2_6E
	.align		8
        /*0120*/ 	.dword	_ZN34_INTERNAL_352a2514_4_k_cu_83a6163f6thrust24THRUST_300001_SM_1000_NS12placeholders2_7E
	.align		8
        /*0128*/ 	.dword	_ZN34_INTERNAL_352a2514_4_k_cu_83a6163f6thrust24THRUST_300001_SM_1000_NS12placeholders2_8E
	.align		8
        /*0130*/ 	.dword	_ZN34_INTERNAL_352a2514_4_k_cu_83a6163f6thrust24THRUST_300001_SM_1000_NS12placeholders2_9E
	.align		8
        /*0138*/ 	.dword	_ZN34_INTERNAL_352a2514_4_k_cu_83a6163f6thrust24THRUST_300001_SM_1000_NS12placeholders3_10E


//--------------------- .text._ZN3cub18CUB_300001_SM_10006detail6reduce28DeviceReduceSingleTileKernelINS2_10policy_hubIdyN4cuda3std3__44plusIvEEE10Policy1000EPdSC_iS9_ddNS7_10__identityEEEvT0_T1_T2_T3_T4_T6_ --------------------------
	.section	.text._ZN3cub18CUB_300001_SM_10006detail6reduce28DeviceReduceSingleTileKernelINS2_10policy_hubIdyN4cuda3std3__44plusIvEEE10Policy1000EPdSC_iS9_ddNS7_10__identityEEEvT0_T1_T2_T3_T4_T6_,"ax",@progbits
	.align	128
        .global         _ZN3cub18CUB_300001_SM_10006detail6reduce28DeviceReduceSingleTileKernelINS2_10policy_hubIdyN4cuda3std3__44plusIvEEE10Policy1000EPdSC_iS9_ddNS7_10__identityEEEvT0_T1_T2_T3_T4_T6_
        .type           _ZN3cub18CUB_300001_SM_10006detail6reduce28DeviceReduceSingleTileKernelINS2_10policy_hubIdyN4cuda3std3__44plusIvEEE10Policy1000EPdSC_iS9_ddNS7_10__identityEEEvT0_T1_T2_T3_T4_T6_,@function
        .size           _ZN3cub18CUB_300001_SM_10006detail6reduce28DeviceReduceSingleTileKernelINS2_10policy_hubIdyN4cuda3std3__44plusIvEEE10Policy1000EPdSC_iS9_ddNS7_10__identityEEEvT0_T1_T2_T3_T4_T6_,(.L_x_4260 - _ZN3cub18CUB_300001_SM_10006detail6reduce28DeviceReduceSingleTileKernelINS2_10policy_hubIdyN4cuda3std3__44plusIvEEE10Policy1000EPdSC_iS9_ddNS7_10__identityEEEvT0_T1_T2_T3_T4_T6_)
        .other          _ZN3cub18CUB_300001_SM_10006detail6reduce28DeviceReduceSingleTileKernelINS2_10policy_hubIdyN4cuda3std3__44plusIvEEE10Policy1000EPdSC_iS9_ddNS7_10__identityEEEvT0_T1_T2_T3_T4_T6_,@"STO_CUDA_ENTRY STV_DEFAULT"
_ZN3cub18CUB_300001_SM_10006detail6reduce28DeviceReduceSingleTileKernelINS2_10policy_hubIdyN4cuda3std3__44plusIvEEE10Policy1000EPdSC_iS9_ddNS7_10__identityEEEvT0_T1_T2_T3_T4_T6_:
.text._ZN3cub18CUB_300001_SM_10006detail6reduce28DeviceReduceSingleTileKernelINS2_10policy_hubIdyN4cuda3std3__44plusIvEEE10Policy1000EPdSC_iS9_ddNS7_10__identityEEEvT0_T1_T2_T3_T4_T6_:
[----:B------:R-:W-:Y:S01]  /*0000*/  LDC R1, c[0x0][0x37c] ;  /* 0x0000df00ff017b82 */ /* 0x000fe20000000800 */
[----:B------:R-:W0:Y:S01]  /*0010*/  LDCU UR4, c[0x0][0x390] ;  /* 0x00007200ff0477ac */ /* 0x000e220008000800 */
[----:B------:R-:W1:Y:S01]  /*0020*/  LDCU.64 UR6, c[0x0][0x358] ;  /* 0x00006b00ff0677ac */ /* 0x000e620008000a00 */
[----:B0-----:R-:W-:-:S05]  /*0030*/  IMAD.U32 R4, RZ, RZ, UR4 ;  /* 0x00000004ff047e24 */ /* 0x001fca000f8e00ff */
[----:B------:R-:W-:-:S13]  /*0040*/  ISETP.NE.AND P0, PT, R4, RZ, PT ;  /* 0x000000ff0400720c */ /* 0x000fda0003f05270 */
[----:B-1----:R-:W-:Y:S05]  /*0050*/  @P0 BRA `(.L_x_0) ;  /* 0x00000000001c0947 */ /* 0x002fea0003800000 */
[----:B------:R-:W0:Y:S02]  /*0060*/  S2R R0, SR_TID.X ;  /* 0x0000000000007919 */ /* 0x000e240000002100 */
[----:B0-----:R-:W-:-:S13]  /*0070*/  ISETP.NE.AND P0, PT, R0, RZ, PT ;  /* 0x000000ff0000720c */ /* 0x001fda0003f05270 */
[----:B------:R-:W-:Y:S05]  /*0080*/  @P0 EXIT ;  /* 0x000000000000094d */ /* 0x000fea0003800000 */
[----:B------:R-:W0:Y:S08]  /*0090*/  LDC.64 R2, c[0x0][0x388] ;  /* 0x0000e200ff027b82 */ /* 0x000e300000000a00 */
[----:B------:R-:W0:Y:S02]  /*00a0*/  LDC.64 R4, c[0x0][0x398] ;  /* 0x0000e600ff047b82 */ /* 0x000e240000000a00 */
[----:B0-----:R-:W-:Y:S01]  /*00b0*/  STG.E.64 desc[UR6][R2.64], R4 ;  /* 0x0000000402007986 */ /* 0x001fe2000c101b06 */
[----:B------:R-:W-:Y:S05]  /*00c0*/  EXIT ;  /* 0x000000000000794d */ /* 0x000fea0003800000 */
.L_x_0:
[----:B------:R-:W-:Y:S01]  /*00d0*/  ISETP.GT.AND P0, PT, R4, 0xdff, PT ;  /* 0x00000dff0400780c */ /* 0x000fe20003f04270 */
[----:B------:R-:W-:-:S12]  /*00e0*/  BSSY.RECONVERGENT B0, `(.L_x_1) ;  /* 0x000022d000007945 */ /* 0x000fd80003800200 */
[----:B------:R-:W-:Y:S05]  /*00f0*/  @P0 BRA `(.L_x_2) ;  /* 0x0000001000e00947 */ /* 0x000fea0003800000 */
[----:B------:R-:W0:Y:S01]  /*0100*/  S2R R3, SR_TID.X ;  /* 0x0000000000037919 */ /* 0x000e220000002100 */
[----:B------:R-:W-:Y:S01]  /*0110*/  BSSY.RECONVERGENT B1, `(.L_x_3) ;  /* 0x0000009000017945 */ /* 0x000fe20003800200 */
[----:B------:R-:W-:Y:S02]  /*0120*/  CS2R R6, SRZ ;  /* 0x0000000000067805 */ /* 0x000fe4000001ff00 */
[----:B0-----:R-:W-:Y:S01]  /*0130*/  ISETP.GE.AND P0, PT, R3, R4, PT ;  /* 0x000000040300720c */ /* 0x001fe20003f06270 */
[----:B------:R-:W-:-:S12]  /*0140*/  IMAD.MOV.U32 R5, RZ, RZ, R3 ;  /* 0x000000ffff057224 */ /* 0x000fd800078e0003 */
[----:B------:R-:W-:Y:S05]  /*0150*/  @P0 BRA `(.L_x_4) ;  /* 0x0000000000100947 */ /* 0x000fea0003800000 */
[----:B------:R-:W0:Y:S02]  /*0160*/  LDC.64 R6, c[0x0][0x380] ;  /* 0x0000e000ff067b82 */ /* 0x000e240000000a00 */
[----:B0-----:R-:W-:-:S06]  /*0170*/  IMAD.WIDE.U32 R6, R3, 0x8, R6 ;  /* 0x0000000803067825 */ /* 0x001fcc00078e0006 */
[----:B------:R-:W5:Y:S01]  /*0180*/  LDG.E.64.CONSTANT R6, desc[UR6][R6.64] ;  /* 0x0000000606067981 */ /* 0x000f62000c1e9b00 */
[----:B------:R-:W-:-:S07]  /*0190*/  VIADD R5, R3, 0x200 ;  /* 0x0000020003057836 */ /* 0x000fce0000000000 */
.L_x_4:
[----:B------:R-:W-:Y:S05]  /*01a0*/  BSYNC.RECONVERGENT B1 ;  /* 0x0000000000017941 */ /* 0x000fea0003800200 */
.L_x_3:
[----:B------:R-:W-:Y:S01]  /*01b0*/  ISETP.GE.AND P0, PT, R5, R4, PT ;  /* 0x000000040500720c */ /* 0x000fe20003f06270 */
[----:B------:R-:W-:-:S12]  /*01c0*/  BSSY.RECONVERGENT B1, `(.L_x_5) ;  /* 0x0000076000017945 */ /* 0x000fd80003800200 */
[----:B------:R-:W-:Y:S05]  /*01d0*/  @P0 BRA `(.L_x_6) ;  /* 0x0000000400d00947 */ /* 0x000fea0003800000 */
[----:B------:R-:W-:Y:S01]  /*01e0*/  LOP3.LUT R9, RZ, R5, RZ, 0x33, !PT ;  /* 0x00000005ff097212 */ /* 0x000fe200078e33ff */
[----:B------:R-:W-:Y:S04]  /*01f0*/  BSSY.RECONVERGENT B2, `(.L_x_7) ;  /* 0x0000017000027945 */ /* 0x000fe80003800200 */
[----:B------:R-:W-:-:S05]  /*0200*/  IMAD.IADD R0, R9, 0x1, R4 ;  /* 0x0000000109007824 */ /* 0x000fca00078e0204 */
[C---:B------:R-:W-:Y:S02]  /*0210*/  LOP3.LUT R2, R0.reuse, 0x600, RZ, 0xc0, !PT ;  /* 0x0000060000027812 */ /* 0x040fe400078ec0ff */
[----:B------:R-:W-:Y:S02]  /*0220*/  ISETP.GE.U32.AND P0, PT, R0, 0x600, PT ;  /* 0x000006000000780c */ /* 0x000fe40003f06070 */
[----:B------:R-:W-:-:S13]  /*0230*/  ISETP.NE.AND P1, PT, R2, 0x600, PT ;  /* 0x000006000200780c */ /* 0x000fda0003f25270 */
[----:B------:R-:W-:Y:S05]  /*0240*/  @!P1 BRA `(.L_x_8) ;  /* 0x0000000000449947 */ /* 0x000fea0003800000 */
[----:B------:R-:W0:Y:S01]  /*0250*/  LDC.64 R8, c[0x0][0x380] ;  /* 0x0000e000ff087b82 */ /* 0x000e220000000a00 */
[----:B------:R-:W-:-:S04]  /*0260*/  LEA.HI R0, R0, 0x1, RZ, 0x17 ;  /* 0x0000000100007811 */ /* 0x000fc800078fb8ff */
[----:B------:R-:W-:-:S05]  /*0270*/  LOP3.LUT R0, R0, 0x3, RZ, 0xc0, !PT ;  /* 0x0000000300007812 */ /* 0x000fca00078ec0ff */
[----:B------:R-:W-:Y:S02]  /*0280*/  IMAD.MOV R0, RZ, RZ, -R0 ;  /* 0x000000ffff007224 */ /* 0x000fe400078e0a00 */
[----:B0-----:R-:W-:-:S04]  /*0290*/  IMAD.WIDE.U32 R8, R5, 0x8, R8 ;  /* 0x0000000805087825 */ /* 0x001fc800078e0008 */
[----:B------:R-:W-:Y:S02]  /*02a0*/  IMAD.MOV.U32 R2, RZ, RZ, R8 ;  /* 0x000000ffff027224 */ /* 0x000fe400078e0008 */
[----:B------:R-:W-:-:S07]  /*02b0*/  IMAD.MOV.U32 R11, RZ, RZ, R9 ;  /* 0x000000ffff0b7224 */ /* 0x000fce00078e0009 */
.L_x_9:
[----:B------:R-:W-:Y:S02]  /*02c0*/  IMAD.MOV.U32 R8, RZ, RZ, R2 ;  /* 0x000000ffff087224 */ /* 0x000fe400078e0002 */
[----:B------:R-:W-:-:S06]  /*02d0*/  IMAD.MOV.U32 R9, RZ, RZ, R11 ;  /* 0x000000ffff097224 */ /* 0x000fcc00078e000b */
[----:B------:R-:W2:Y:S01]  /*02e0*/  LDG.E.64.CONSTANT R8, desc[UR6][R8.64] ;  /* 0x0000000608087981 */ /* 0x000ea2000c1e9b00 */
[----:B------:R-:W-:Y:S01]  /*02f0*/  VIADD R0, R0, 0x1 ;  /* 0x0000000100007836 */ /* 0x000fe20000000000 */
[----:B------:R-:W-:Y:S01]  /*0300*/  IADD3 R2, P2, PT, R2, 0x1000, RZ ;  /* 0x0000100002027810 */ /* 0x000fe20007f5e0ff */
[----:B------:R-:W-:-:S03]  /*0310*/  VIADD R5, R5, 0x200 ;  /* 0x0000020005057836 */ /* 0x000fc60000000000 */
[----:B------:R-:W-:Y:S01]  /*0320*/  ISETP.NE.AND P1, PT, R0, RZ, PT ;  /* 0x000000ff0000720c */ /* 0x000fe20003f25270 */
[----:B------:R-:W-:Y:S01]  /*0330*/  IMAD.X R11, RZ, RZ, R11, P2 ;  /* 0x000000ffff0b7224 */ /* 0x000fe200010e060b */
[----:B--2--5:R-:W-:-:S11]  /*0340*/  DADD R6, R8, R6 ;  /* 0x0000000008067229 */ /* 0x024fd60000000006 */
[----:B------:R-:W-:Y:S05]  /*0350*/  @P1 BRA `(.L_x_9) ;  /* 0xfffffffc00d81947 */ /* 0x000fea000383ffff */
.L_x_8:
[----:B------:R-:W-:Y:S05]  /*0360*/  BSYNC.RECONVERGENT B2 ;  /* 0x0000000000027941 */ /* 0x000fea0003800200 */
.L_x_7:
[----:B------:R-:W-:Y:S05]  /*0370*/  @!P0 BRA `(.L_x_6) ;  /* 0x0000000400688947 */ /* 0x000fea0003800000 */
[----:B------:R-:W-:Y:S01]  /*0380*/  IMAD.IADD R0, R4, 0x1, -R5 ;  /* 0x0000000104007824 */ /* 0x000fe200078e0a05 */
[----:B------:R-:W-:Y:S01]  /*0390*/  BSSY.RECONVERGENT B2, `(.L_x_10) ;  /* 0x0000031000027945 */ /* 0x000fe20003800200 */
[----:B------:R-:W-:-:S03]  /*03a0*/  PLOP3.LUT P0, PT, PT, PT, PT, 0x80, 0x8 ;  /* 0x000000000008781c */ /* 0x000fc60003f0f070 */
[----:B------:R-:W-:-:S13]  /*03b0*/  ISETP.GT.AND P1, PT, R0, 0x1800, PT ;  /* 0x000018000000780c */ /* 0x000fda0003f24270 */
[----:B------:R-:W-:Y:S05]  /*03c0*/  @!P1 BRA `(.L_x_11) ;  /* 0x0000000000b49947 */ /* 0x000fea0003800000 */
[----:B------:R-:W-:Y:S01]  /*03d0*/  PLOP3.LUT P0, PT, PT, PT, PT, 0x8, 0x80 ;  /* 0x000000000080781c */ /* 0x000fe20003f0e170 */
[----:B------:R-:W-:-:S12]  /*03e0*/  VIADD R0, R4, 0xffffe800 ;  /* 0xffffe80004007836 */ /* 0x000fd80000000000 */
.L_x_12:
[----:B------:R-:W0:Y:S02]  /*03f0*/  LDC.64 R32, c[0x0][0x380] ;  /* 0x0000e000ff207b82 */ /* 0x000e240000000a00 */
[----:B0-----:R-:W-:-:S05]  /*0400*/  IMAD.WIDE R14, R5, 0x8, R32 ;  /* 0x00000008050e7825 */ /* 0x001fca00078e0220 */
[----:B------:R-:W2:Y:S04]  /*0410*/  LDG.E.64.CONSTANT R8, desc[UR6][R14.64] ;  /* 0x000000060e087981 */ /* 0x000ea8000c1e9b00 */
[----:B------:R-:W3:Y:S04]  /*0420*/  LDG.E.64.CONSTANT R10, desc[UR6][R14.64+0x1000] ;  /* 0x001000060e0a7981 */ /* 0x000ee8000c1e9b00 */
[----:B------:R-:W4:Y:S01]  /*0430*/  LDG.E.64.CONSTANT R12, desc[UR6][R14.64+0x2000] ;  /* 0x002000060e0c7981 */ /* 0x000f22000c1e9b00 */
[----:B------:R-:W-:-:S03]  /*0440*/  VIADD R41, R5, 0x800 ;  /* 0x0000080005297836 */ /* 0x000fc60000000000 */
[----:B------:R-:W4:Y:S01]  /*0450*/  LDG.E.64.CONSTANT R30, desc[UR6][R14.64+0x3000] ;  /* 0x003000060e1e7981 */ /* 0x000f22000c1e9b00 */
[----:B------:R-:W-:-:S05]  /*0460*/  IMAD.WIDE R40, R41, 0x8, R32 ;  /* 0x0000000829287825 */ /* 0x000fca00078e0220 */
[----:B------:R-:W4:Y:S04]  /*0470*/  LDG.E.64.CONSTANT R28, desc[UR6][R40.64] ;  /* 0x00000006281c7981 */ /* 0x000f28000c1e9b00 */
[----:B------:R-:W4:Y:S04]  /*0480*/  LDG.E.64.CONSTANT R26, desc[UR6][R40.64+0x1000] ;  /* 0x00100006281a7981 */ /* 0x000f28000c1e9b00 */
        /* <DEDUP_REMOVED lines=12> */
[----:B------:R-:W4:Y:S04]  /*0550*/  LDG.E.64.CONSTANT R34, desc[UR6][R44.64+0x2000] ;  /* 0x002000062c227981 */ /* 0x000f28000c1e9b00 */
[----:B------:R-:W4:Y:S01]  /*0560*/  LDG.E.64.CONSTANT R32, desc[UR6][R44.64+0x3000] ;  /* 0x003000062c207981 */ /* 0x000f22000c1e9b00 */
[----:B------:R-:W-:-:S05]  /*0570*/  VIADD R5, R5, 0x2000 ;  /* 0x0000200005057836 */ /* 0x000fca0000000000 */
[----:B------:R-:W-:Y:S01]  /*0580*/  ISETP.GE.AND P1, PT, R5, R0, PT ;  /* 0x000000000500720c */ /* 0x000fe20003f26270 */
[----:B--2--5:R-:W-:-:S08]  /*0590*/  DADD R8, R8, R6 ;  /* 0x0000000008087229 */ /* 0x024fd00000000006 */
[----:B---3--:R-:W-:-:S08]  /*05a0*/  DADD R8, R8, R10 ;  /* 0x0000000008087229 */ /* 0x008fd0000000000a */
[----:B----4-:R-:W-:-:S08]  /*05b0*/  DADD R8, R8, R12 ;  /* 0x0000000008087229 */ /* 0x010fd0000000000c */
[----:B------:R-:W-:-:S08]  /*05c0*/  DADD R8, R8, R30 ;  /* 0x0000000008087229 */ /* 0x000fd0000000001e */
        /* <DEDUP_REMOVED lines=11> */
[----:B------:R-:W-:Y:S01]  /*0680*/  DADD R6, R8, R32 ;  /* 0x0000000008067229 */ /* 0x000fe20000000020 */
[----:B------:R-:W-:Y:S10]  /*0690*/  @!P1 BRA `(.L_x_12) ;  /* 0xfffffffc00549947 */ /* 0x000ff4000383ffff */
.L_x_11:
[----:B------:R-:W-:Y:S05]  /*06a0*/  BSYNC.RECONVERGENT B2 ;  /* 0x0000000000027941 */ /* 0x000fea0003800200 */
.L_x_10:
[----:B------:R-:W-:Y:S01]  /*06b0*/  IMAD.IADD R0, R4, 0x1, -R5 ;  /* 0x0000000104007824 */ /* 0x000fe200078e0a05 */
[----:B------:R-:W-:Y:S04]  /*06c0*/  BSSY.RECONVERGENT B2, `(.L_x_13) ;  /* 0x0000019000027945 */ /* 0x000fe80003800200 */
[----:B------:R-:W-:-:S13]  /*06d0*/  ISETP.GT.AND P1, PT, R0, 0x800, PT ;  /* 0x000008000000780c */ /* 0x000fda0003f24270 */
[----:B------:R-:W-:Y:S05]  /*06e0*/  @!P1 BRA `(.L_x_14) ;  /* 0x0000000000589947 */ /* 0x000fea0003800000 */
        /* <DEDUP_REMOVED lines=12> */
[----:B------:R-:W-:Y:S01]  /*07b0*/  PLOP3.LUT P0, PT, PT, PT, PT, 0x8, 0x80 ;  /* 0x000000000080781c */ /* 0x000fe20003f0e170 */
[----:B------:R-:W-:Y:S01]  /*07c0*/  VIADD R5, R5, 0x1000 ;  /* 0x0000100005057836 */ /* 0x000fe20000000000 */
[----:B--2--5:R-:W-:-:S08]  /*07d0*/  DADD R10, R6, R10 ;  /* 0x00000000060a7229 */ /* 0x024fd0000000000a */
[----:B---3--:R-:W-:-:S08]  /*07e0*/  DADD R10, R10, R12 ;  /* 0x000000000a0a7229 */ /* 0x008fd0000000000c */
[----:B----4-:R-:W-:-:S08]  /*07f0*/  DADD R10, R10, R14 ;  /* 0x000000000a0a7229 */ /* 0x010fd0000000000e */
[----:B------:R-:W-:-:S08]  /*0800*/  DADD R10, R10, R16 ;  /* 0x000000000a0a7229 */ /* 0x000fd00000000010 */
[----:B------:R-:W-:-:S08]  /*0810*/  DADD R10, R10, R20 ;  /* 0x000000000a0a7229 */ /* 0x000fd00000000014 */
[----:B------:R-:W-:-:S08]  /*0820*/  DADD R10, R10, R22 ;  /* 0x000000000a0a7229 */ /* 0x000fd00000000016 */
[----:B------:R-:W-:-:S08]  /*0830*/  DADD R10, R10, R24 ;  /* 0x000000000a0a7229 */ /* 0x000fd00000000018 */
[----:B------:R-:W-:-:S11]  /*0840*/  DADD R6, R10, R26 ;  /* 0x000000000a067229 */ /* 0x000fd6000000001a */
.L_x_14:
[----:B------:R-:W-:Y:S05]  /*0850*/  BSYNC.RECONVERGENT B2 ;  /* 0x0000000000027941 */ /* 0x000fea0003800200 */
.L_x_13:
[----:B------:R-:W-:-:S13]  /*0860*/  ISETP.LT.OR P0, PT, R5, R4, P0 ;  /* 0x000000040500720c */ /* 0x000fda0000701670 */
[----:B------:R-:W-:Y:S05]  /*0870*/  @!P0 BRA `(.L_x_6) ;  /* 0x0000000000288947 */ /* 0x000fea0003800000 */
[----:B------:R-:W0:Y:S02]  /*0880*/  LDC.64 R8, c[0x0][0x380] ;  /* 0x0000e000ff087b82 */ /* 0x000e240000000a00 */
[----:B0-----:R-:W-:-:S05]  /*0890*/  IMAD.WIDE R8, R5, 0x8, R8 ;  /* 0x0000000805087825 */ /* 0x001fca00078e0208 */
[----:B------:R-:W2:Y:S04]  /*08a0*/  LDG.E.64.CONSTANT R10, desc[UR6][R8.64] ;  /* 0x00000006080a7981 */ /* 0x000ea8000c1e9b00 */
[----:B------:R-:W3:Y:S04]  /*08b0*/  LDG.E.64.CONSTANT R12, desc[UR6][R8.64+0x1000] ;  /* 0x00100006080c7981 */ /* 0x000ee8000c1e9b00 */
[----:B------:R-:W4:Y:S04]  /*08c0*/  LDG.E.64.CONSTANT R14, desc[UR6][R8.64+0x2000] ;  /* 0x00200006080e7981 */ /* 0x000f28000c1e9b00 */
[----:B------:R-:W4:Y:S01]  /*08d0*/  LDG.E.64.CONSTANT R16, desc[UR6][R8.64+0x3000] ;  /* 0x0030000608107981 */ /* 0x000f22000c1e9b00 */
[----:B--2--5:R-:W-:-:S08]  /*08e0*/  DADD R10, R6, R10 ;  /* 0x00000000060a7229 */ /* 0x024fd0000000000a */
[----:B---3--:R-:W-:-:S08]  /*08f0*/  DADD R10, R10, R12 ;  /* 0x000000000a0a7229 */ /* 0x008fd0000000000c */
[----:B----4-:R-:W-:-:S08]  /*0900*/  DADD R10, R10, R14 ;  /* 0x000000000a0a7229 */ /* 0x010fd0000000000e */
[----:B------:R-:W-:-:S11]  /*0910*/  DADD R6, R10, R16 ;  /* 0x000000000a067229 */ /* 0x000fd60000000010 */
.L_x_6:
[----:B------:R-:W-:Y:S05]  /*0920*/  BSYNC.RECONVERGENT B1 ;  /* 0x0000000000017941 */ /* 0x000fea0003800200 */
.L_x_5:
[----:B------:R-:W-:-:S13]  /*0930*/  ISETP.GE.AND P0, PT, R4, 0x200, PT ;  /* 0x000002000400780c */ /* 0x000fda0003f06270 */
[----:B------:R-:W-:Y:S05]  /*0940*/  @!P0 BRA `(.L_x_15) ;  /* 0x0000000400008947 */ /* 0x000fea0003800000 */
[----:B-----5:R-:W-:Y:S04]  /*0950*/  SHFL.DOWN PT, R4, R6, 0x1, 0x1f ;  /* 0x08201f0006047f89 */ /* 0x020fe800000e0000 */
[----:B------:R-:W0:Y:S01]  /*0960*/  SHFL.DOWN P0, R5, R7, 0x1, 0x1f ;  /* 0x08201f0007057f89 */ /* 0x000e220000000000 */
[----:B------:R-:W1:Y:S01]  /*0970*/  S2R R0, SR_LANEID ;  /* 0x0000000000007919 */ /* 0x000e620000000000 */
[----:B0-----:R-:W-:-:S10]  /*0980*/  DADD R4, R4, R6 ;  /* 0x0000000004047229 */ /* 0x001fd40000000006 */
[----:B------:R-:W-:Y:S02]  /*0990*/  FSEL R8, R4, R6, P0 ;  /* 0x0000000604087208 */ /* 0x000fe40000000000 */
[----:B------:R-:W-:Y:S02]  /*09a0*/  FSEL R9, R5, R7, P0 ;  /* 0x0000000705097208 */ /* 0x000fe40000000000 */
[----:B-1----:R-:W-:Y:S01]  /*09b0*/  ISETP.NE.AND P1, PT, R0, RZ, PT ;  /* 0x000000ff0000720c */ /* 0x002fe20003f25270 */
[----:B------:R-:W-:Y:S04]  /*09c0*/  SHFL.DOWN PT, R4, R8, 0x2, 0x1f ;  /* 0x08401f0008047f89 */ /* 0x000fe800000e0000 */
[----:B------:R-:W0:Y:S08]  /*09d0*/  SHFL.DOWN P0, R5, R9, 0x2, 0x1f ;  /* 0x08401f0009057f89 */ /* 0x000e300000000000 */
[----:B------:R-:W-:-:S02]  /*09e0*/  @!P1 MOV R2, 0x400 ;  /* 0x0000040000029802 */ /* 0x000fc40000000f00 */
[----:B------:R-:W-:-:S04]  /*09f0*/  @!P1 SHF.R.U32.HI R0, RZ, 0x2, R3 ;  /* 0x00000002ff009819 */ /* 0x000fc80000011603 */
[----:B------:R-:W-:Y:S01]  /*0a00*/  @!P1 LOP3.LUT R0, R0, 0xf8, RZ, 0xc0, !PT ;  /* 0x000000f800009812 */ /* 0x000fe200078ec0ff */
[----:B0-----:R-:W-:-:S10]  /*0a10*/  DADD R4, R4, R8 ;  /* 0x0000000004047229 */ /* 0x001fd40000000008 */
[----:B------:R-:W-:Y:S02]  /*0a20*/  FSEL R10, R4, R8, P0 ;  /* 0x00000008040a7208 */ /* 0x000fe40000000000 */
[----:B------:R-:W-:-:S03]  /*0a30*/  FSEL R11, R5, R9, P0 ;  /* 0x00000009050b7208 */ /* 0x000fc60000000000 */
[----:B------:R-:W-:Y:S04]  /*0a40*/  SHFL.DOWN PT, R4, R10, 0x4, 0x1f ;  /* 0x08801f000a047f89 */ /* 0x000fe800000e0000 */
[----:B------:R-:W0:Y:S02]  /*0a50*/  SHFL.DOWN P0, R5, R11, 0x4, 0x1f ;  /* 0x08801f000b057f89 */ /* 0x000e240000000000 */
[----:B0-----:R-:W-:-:S10]  /*0a60*/  DADD R4, R4, R10 ;  /* 0x0000000004047229 */ /* 0x001fd4000000000a */
[----:B------:R-:W-:Y:S02]  /*0a70*/  FSEL R6, R4, R10, P0 ;  /* 0x0000000a04067208 */ /* 0x000fe40000000000 */
[----:B------:R-:W-:Y:S02]  /*0a80*/  FSEL R7, R5, R11, P0 ;  /* 0x0000000b05077208 */ /* 0x000fe40000000000 */
[----:B------:R-:W0:Y:S01]  /*0a90*/  @!P1 S2R R11, SR_CgaCtaId ;  /* 0x00000000000b9919 */ /* 0x000e220000008800 */
[----:B------:R-:W-:Y:S04]  /*0aa0*/  SHFL.DOWN PT, R4, R6, 0x8, 0x1f ;  /* 0x09001f0006047f89 */ /* 0x000fe800000e0000 */
[----:B------:R-:W1:Y:S02]  /*0ab0*/  SHFL.DOWN P0, R5, R7, 0x8, 0x1f ;  /* 0x09001f0007057f89 */ /* 0x000e640000000000 */
[----:B-1----:R-:W-:Y:S01]  /*0ac0*/  DADD R4, R4, R6 ;  /* 0x0000000004047229 */ /* 0x002fe20000000006 */
[----:B0-----:R-:W-:-:S05]  /*0ad0*/  @!P1 LEA R11, R11, R2, 0x18 ;  /* 0x000000020b0b9211 */ /* 0x001fca00078ec0ff */
[----:B------:R-:W-:-:S04]  /*0ae0*/  @!P1 IMAD.IADD R11, R0, 0x1, R11 ;  /* 0x00000001000b9824 */ /* 0x000fc800078e020b */
[----:B------:R-:W-:Y:S02]  /*0af0*/  FSEL R8, R4, R6, P0 ;  /* 0x0000000604087208 */ /* 0x000fe40000000000 */
[----:B------:R-:W-:-:S03]  /*0b00*/  FSEL R9, R5, R7, P0 ;  /* 0x0000000705097208 */ /* 0x000fc60000000000 */
[----:B------:R-:W-:Y:S04]  /*0b10*/  SHFL.DOWN PT, R4, R8, 0x10, 0x1f ;  /* 0x0a001f0008047f89 */ /* 0x000fe800000e0000 */
[----:B------:R-:W0:Y:S02]  /*0b20*/  SHFL.DOWN P0, R5, R9, 0x10, 0x1f ;  /* 0x0a001f0009057f89 */ /* 0x000e240000000000 */
[----:B0-----:R-:W-:-:S10]  /*0b30*/  DADD R4, R4, R8 ;  /* 0x0000000004047229 */ /* 0x001fd40000000008 */
[----:B------:R-:W-:Y:S02]  /*0b40*/  FSEL R6, R4, R8, P0 ;  /* 0x0000000804067208 */ /* 0x000fe40000000000 */
[----:B------:R-:W-:Y:S02]  /*0b50*/  FSEL R7, R5, R9, P0 ;  /* 0x0000000905077208 */ /* 0x000fe40000000000 */
[----:B------:R-:W-:-:S03]  /*0b60*/  ISETP.NE.AND P0, PT, R3, RZ, PT ;  /* 0x000000ff0300720c */ /* 0x000fc60003f05270 */
[----:B------:R2:W-:Y:S01]  /*0b70*/  @!P1 STS.64 [R11+0x10], R6 ;  /* 0x000010060b009388 */ /* 0x0005e20000000a00 */
[----:B------:R-:W-:Y:S09]  /*0b80*/  BAR.SYNC.DEFER_BLOCKING 0x0 ;  /* 0x0000000000007b1d */ /* 0x000ff20000010000 */
[----:B------:R-:W-:Y:S05]  /*0b90*/  @P0 BRA `(.L_x_16) ;  /* 0x0000001800040947 */ /* 0x000fea0003800000 */
[----:B------:R-:W0:Y:S01]  /*0ba0*/  S2UR UR5, SR_CgaCtaId ;  /* 0x00000000000579c3 */ /* 0x000e220000008800 */
[----:B------:R-:W-:Y:S02]  /*0bb0*/  UMOV UR4, 0x400 ;  /* 0x0000040000047882 */ /* 0x000fe40000000000 */
[----:B0-----:R-:W-:-:S09]  /*0bc0*/  ULEA UR4, UR5, UR4, 0x18 ;  /* 0x0000000405047291 */ /* 0x001fd2000f8ec0ff */
[----:B------:R-:W0:Y:S04]  /*0bd0*/  LDS.64 R2, [UR4+0x18] ;  /* 0x00001804ff027984 */ /* 0x000e280008000a00 */
[----:B--2---:R-:W1:Y:S04]  /*0be0*/  LDS.128 R8, [UR4+0x20] ;  /* 0x00002004ff087984 */ /* 0x004e680008000c00 */
[----:B------:R-:W2:Y:S01]  /*0bf0*/  LDS.128 R12, [UR4+0x30] ;  /* 0x00003004ff0c7984 */ /* 0x000ea20008000c00 */
[----:B0-----:R-:W-:-:S03]  /*0c00*/  DADD R2, R6, R2 ;  /* 0x0000000006027229 */ /* 0x001fc60000000002 */
[----:B------:R-:W0:Y:S05]  /*0c10*/  LDS.128 R4, [UR4+0x40] ;  /* 0x00004004ff047984 */ /* 0x000e2a0008000c00 */
[----:B-1----:R-:W-:-:S08]  /*0c20*/  DADD R2, R2, R8 ;  /* 0x0000000002027229 */ /* 0x002fd00000000008 */
[----:B------:R-:W-:Y:S01]  /*0c30*/  DADD R2, R2, R10 ;  /* 0x0000000002027229 */ /* 0x000fe2000000000a */
[----:B------:R-:W1:Y:S07]  /*0c40*/  LDS.128 R8, [UR4+0x50] ;  /* 0x00005004ff087984 */ /* 0x000e6e0008000c00 */
[----:B--2---:R-:W-:-:S08]  /*0c50*/  DADD R2, R2, R12 ;  /* 0x0000000002027229 */ /* 0x004fd0000000000c */
[----:B------:R-:W-:Y:S01]  /*0c60*/  DADD R2, R2, R14 ;  /* 0x0000000002027229 */ /* 0x000fe2000000000e */
[----:B------:R-:W2:Y:S07]  /*0c70*/  LDS.128 R12, [UR4+0x60] ;  /* 0x00006004ff0c7984 */ /* 0x000eae0008000c00 */
[----:B0-----:R-:W-:-:S08]  /*0c80*/  DADD R2, R2, R4 ;  /* 0x0000000002027229 */ /* 0x001fd00000000004 */
[----:B------:R-:W-:Y:S01]  /*0c90*/  DADD R2, R2, R6 ;  /* 0x0000000002027229 */ /* 0x000fe20000000006 */
[----:B------:R-:W0:Y:S07]  /*0ca0*/  LDS.128 R4, [UR4+0x70] ;  /* 0x00007004ff047984 */ /* 0x000e2e0008000c00 */
[----:B-1----:R-:W-:-:S08]  /*0cb0*/  DADD R2, R2, R8 ;  /* 0x0000000002027229 */ /* 0x002fd00000000008 */
[----:B------:R-:W-:Y:S01]  /*0cc0*/  DADD R2, R2, R10 ;  /* 0x0000000002027229 */ /* 0x000fe2000000000a */
[----:B------:R-:W1:Y:S07]  /*0cd0*/  LDS.128 R8, [UR4+0x80] ;  /* 0x00008004ff087984 */ /* 0x000e6e0008000c00 */
[----:B--2---:R-:W-:-:S08]  /*0ce0*/  DADD R2, R2, R12 ;  /* 0x0000000002027229 */ /* 0x004fd0000000000c */
[----:B------:R-:W-:-:S08]  /*0cf0*/  DADD R2, R2, R14 ;  /* 0x0000000002027229 */ /* 0x000fd0000000000e */
[----:B0-----:R-:W-:-:S08]  /*0d00*/  DADD R2, R2, R4 ;  /* 0x0000000002027229 */ /* 0x001fd00000000004 */
[----:B------:R-:W-:-:S08]  /*0d10*/  DADD R2, R2, R6 ;  /* 0x0000000002027229 */ /* 0x000fd00000000006 */
[----:B-1----:R-:W-:-:S08]  /*0d20*/  DADD R2, R2, R8 ;  /* 0x0000000002027229 */ /* 0x002fd00000000008 */
[----:B------:R-:W-:Y:S01]  /*0d30*/  DADD R6, R2, R10 ;  /* 0x0000000002067229 */ /* 0x000fe2000000000a */
[----:B------:R-:W-:Y:S10]  /*0d40*/  BRA `(.L_x_16) ;  /* 0x0000001400987947 */ /* 0x000ff40003800000 */
.L_x_15:
[----:B------:R-:W-:-:S04]  /*0d50*/  LOP3.LUT R0, R3, 0x3e0, RZ, 0xc0, !PT ;  /* 0x000003e003007812 */ /* 0x000fc800078ec0ff */
[----:B------:R-:W-:Y:S01]  /*0d60*/  LOP3.LUT R9, RZ, R0, RZ, 0x33, !PT ;  /* 0x00000000ff097212 */ /* 0x000fe200078e33ff */
[----:B------:R-:W-:Y:S02]  /*0d70*/  VIADD R5, R0, 0x20 ;  /* 0x0000002000057836 */ /* 0x000fe40000000000 */
[----:B------:R-:W0:Y:S02]  /*0d80*/  S2R R0, SR_LANEID ;  /* 0x0000000000007919 */ /* 0x000e240000000000 */
[----:B------:R-:W-:Y:S01]  /*0d90*/  IMAD.IADD R9, R9, 0x1, R4 ;  /* 0x0000000109097824 */ /* 0x000fe200078e0204 */
[----:B------:R-:W-:-:S04]  /*0da0*/  ISETP.GT.AND P0, PT, R5, R4, PT ;  /* 0x000000040500720c */ /* 0x000fc80003f04270 */
[----:B------:R-:W-:-:S05]  /*0db0*/  SEL R5, R9, 0x1f, P0 ;  /* 0x0000001f09057807 */ /* 0x000fca0000000000 */
[----:B-----5:R-:W-:Y:S04]  /*0dc0*/  SHFL.DOWN PT, R8, R6, 0x1, R5 ;  /* 0x0820000006087989 */ /* 0x020fe800000e0005 */
[----:B------:R-:W1:Y:S01]  /*0dd0*/  SHFL.DOWN P0, R9, R7, 0x1, R5 ;  /* 0x0820000007097989 */ /* 0x000e620000000005 */
[----:B0-----:R-:W-:Y:S01]  /*0de0*/  ISETP.NE.AND P1, PT, R0, RZ, PT ;  /* 0x000000ff0000720c */ /* 0x001fe20003f25270 */
[----:B-1----:R-:W-:-:S12]  /*0df0*/  DADD R8, R8, R6 ;  /* 0x0000000008087229 */ /* 0x002fd80000000006 */
[----:B------:R-:W-:Y:S02]  /*0e00*/  @!P1 MOV R2, 0x400 ;  /* 0x0000040000029802 */ /* 0x000fe40000000f00 */
[----:B------:R-:W-:Y:S02]  /*0e10*/  @!P1 SHF.R.U32.HI R0, RZ, 0x2, R3 ;  /* 0x00000002ff009819 */ /* 0x000fe40000011603 */
[----:B------:R-:W-:Y:S02]  /*0e20*/  FSEL R10, R8, R6, P0 ;  /* 0x00000006080a7208 */ /* 0x000fe40000000000 */
[----:B------:R-:W-:Y:S02]  /*0e30*/  FSEL R11, R9, R7, P0 ;  /* 0x00000007090b7208 */ /* 0x000fe40000000000 */
[----:B------:R-:W-:Y:S01]  /*0e40*/  @!P1 LOP3.LUT R0, R0, 0xf8, RZ, 0xc0, !PT ;  /* 0x000000f800009812 */ /* 0x000fe200078ec0ff */
[----:B------:R-:W-:Y:S04]  /*0e50*/  SHFL.DOWN PT, R8, R10, 0x2, R5 ;  /* 0x084000000a087989 */ /* 0x000fe800000e0005 */
[----:B------:R-:W0:Y:S02]  /*0e60*/  SHFL.DOWN P0, R9, R11, 0x2, R5 ;  /* 0x084000000b097989 */ /* 0x000e240000000005 */
[----:B0-----:R-:W-:-:S10]  /*0e70*/  DADD R8, R8, R10 ;  /* 0x0000000008087229 */ /* 0x001fd4000000000a */
[----:B------:R-:W-:Y:S02]  /*0e80*/  FSEL R12, R8, R10, P0 ;  /* 0x0000000a080c7208 */ /* 0x000fe40000000000 */
[----:B------:R-:W-:-:S03]  /*0e90*/  FSEL R13, R9, R11, P0 ;  /* 0x0000000b090d7208 */ /* 0x000fc60000000000 */
[----:B------:R-:W-:Y:S04]  /*0ea0*/  SHFL.DOWN PT, R8, R12, 0x4, R5 ;  /* 0x088000000c087989 */ /* 0x000fe800000e0005 */
[----:B------:R-:W0:Y:S02]  /*0eb0*/  SHFL.DOWN P0, R9, R13, 0x4, R5 ;  /* 0x088000000d097989 */ /* 0x000e240000000005 */
[----:B0-----:R-:W-:-:S10]  /*0ec0*/  DADD R8, R8, R12 ;  /* 0x0000000008087229 */ /* 0x001fd4000000000c */
[----:B------:R-:W-:Y:S02]  /*0ed0*/  FSEL R8, R8, R12, P0 ;  /* 0x0000000c08087208 */ /* 0x000fe40000000000 */
[----:B------:R-:W-:Y:S02]  /*0ee0*/  FSEL R9, R9, R13, P0 ;  /* 0x0000000d09097208 */ /* 0x000fe40000000000 */
[----:B------:R-:W0:Y:S01]  /*0ef0*/  @!P1 S2R R13, SR_CgaCtaId ;  /* 0x00000000000d9919 */ /* 0x000e220000008800 */
[----:B------:R-:W-:Y:S04]  /*0f00*/  SHFL.DOWN PT, R6, R8, 0x8, R5 ;  /* 0x0900000008067989 */ /* 0x000fe800000e0005 */
[----:B------:R-:W1:Y:S02]  /*0f10*/  SHFL.DOWN P0, R7, R9, 0x8, R5 ;  /* 0x0900000009077989 */ /* 0x000e640000000005 */
[----:B-1----:R-:W-:Y:S01]  /*0f20*/  DADD R6, R6, R8 ;  /* 0x0000000006067229 */ /* 0x002fe20000000008 */
[----:B0-----:R-:W-:-:S05]  /*0f30*/  @!P1 LEA R13, R13, R2, 0x18 ;  /* 0x000000020d0d9211 */ /* 0x001fca00078ec0ff */
[----:B------:R-:W-:-:S04]  /*0f40*/  @!P1 IMAD.IADD R13, R0, 0x1, R13 ;  /* 0x00000001000d9824 */ /* 0x000fc800078e020d */
[----:B------:R-:W-:Y:S02]  /*0f50*/  FSEL R10, R6, R8, P0 ;  /* 0x00000008060a7208 */ /* 0x000fe40000000000 */
[----:B------:R-:W-:-:S03]  /*0f60*/  FSEL R11, R7, R9, P0 ;  /* 0x00000009070b7208 */ /* 0x000fc60000000000 */
[----:B------:R-:W-:Y:S04]  /*0f70*/  SHFL.DOWN PT, R6, R10, 0x10, R5 ;  /* 0x0a0000000a067989 */ /* 0x000fe800000e0005 */
[----:B------:R-:W0:Y:S02]  /*0f80*/  SHFL.DOWN P0, R7, R11, 0x10, R5 ;  /* 0x0a0000000b077989 */ /* 0x000e240000000005 */
        /* <DEDUP_REMOVED lines=8> */
[----:B------:R-:W-:Y:S01]  /*1010*/  UMOV UR4, 0x400 ;  /* 0x0000040000047882 */ /* 0x000fe20000000000 */
[----:B------:R-:W-:Y:S01]  /*1020*/  ISETP.GT.AND P1, PT, R4, 0x20, PT ;  /* 0x000000200400780c */ /* 0x000fe20003f24270 */
[----:B0-----:R-:W-:-:S09]  /*1030*/  ULEA UR4, UR5, UR4, 0x18 ;  /* 0x0000000405047291 */ /* 0x001fd2000f8ec0ff */
[----:B------:R-:W0:Y:S04]  /*1040*/  LDS.64 R2, [UR4+0x18] ;  /* 0x00001804ff027984 */ /* 0x000e280008000a00 */
[----:B-1----:R-:W1:Y:S04]  /*1050*/  LDS.128 R12, [UR4+0x20] ;  /* 0x00002004ff0c7984 */ /* 0x002e680008000c00 */
[----:B------:R-:W2:Y:S01]  /*1060*/  LDS.128 R8, [UR4+0x30] ;  /* 0x00003004ff087984 */ /* 0x000ea20008000c00 */
[----:B0-----:R-:W-:-:S10]  /*1070*/  DADD R2, R6, R2 ;  /* 0x0000000006027229 */ /* 0x001fd40000000002 */
[----:B------:R-:W-:Y:S02]  /*1080*/  FSEL R2, R2, R6, P1 ;  /* 0x0000000602027208 */ /* 0x000fe40000800000 */
[----:B------:R-:W-:Y:S02]  /*1090*/  FSEL R3, R3, R7, P1 ;  /* 0x0000000703037208 */ /* 0x000fe40000800000 */
[----:B------:R-:W-:-:S04]  /*10a0*/  ISETP.GT.AND P1, PT, R4, 0x40, PT ;  /* 0x000000400400780c */ /* 0x000fc80003f24270 */
[----:B-1----:R-:W-:-:S10]  /*10b0*/  DADD R12, R12, R2 ;  /* 0x000000000c0c7229 */ /* 0x002fd40000000002 */
[----:B------:R-:W-:Y:S02]  /*10c0*/  FSEL R2, R12, R2, P1 ;  /* 0x000000020c027208 */ /* 0x000fe40000800000 */
[----:B------:R-:W-:Y:S02]  /*10d0*/  FSEL R3, R13, R3, P1 ;  /* 0x000000030d037208 */ /* 0x000fe40000800000 */
[----:B------:R-:W-:-:S04]  /*10e0*/  ISETP.GT.AND P1, PT, R4, 0x60, PT ;  /* 0x000000600400780c */ /* 0x000fc80003f24270 */
[----:B------:R-:W-:-:S10]  /*10f0*/  DADD R14, R2, R14 ;  /* 0x00000000020e7229 */ /* 0x000fd4000000000e */
[----:B------:R-:W-:Y:S02]  /*1100*/  FSEL R2, R14, R2, P1 ;  /* 0x000000020e027208 */ /* 0x000fe40000800000 */
[----:B------:R-:W-:Y:S02]  /*1110*/  FSEL R3, R15, R3, P1 ;  /* 0x000000030f037208 */ /* 0x000fe40000800000 */
[----:B------:R-:W0:Y:S01]  /*1120*/  LDS.128 R12, [UR4+0x40] ;  /* 0x00004004ff0c7984 */ /* 0x000e220008000c00 */
[----:B------:R-:W-:-:S03]  /*1130*/  ISETP.GT.AND P1, PT, R4, 0x80, PT ;  /* 0x000000800400780c */ /* 0x000fc60003f24270 */
[----:B--2---:R-:W-:-:S10]  /*1140*/  DADD R8, R8, R2 ;  /* 0x0000000008087229 */ /* 0x004fd40000000002 */
[----:B------:R-:W-:Y:S02]  /*1150*/  FSEL R2, R8, R2, P1 ;  /* 0x0000000208027208 */ /* 0x000fe40000800000 */
[----:B------:R-:W-:Y:S02]  /*1160*/  FSEL R3, R9, R3, P1 ;  /* 0x0000000309037208 */ /* 0x000fe40000800000 */
[----:B------:R-:W-:-:S04]  /*1170*/  ISETP.GT.AND P1, PT, R4, 0xa0, PT ;  /* 0x000000a00400780c */ /* 0x000fc80003f24270 */
[----:B------:R-:W-:-:S10]  /*1180*/  DADD R10, R2, R10 ;  /* 0x00000000020a7229 */ /* 0x000fd4000000000a */
[----:B------:R-:W-:Y:S02]  /*1190*/  FSEL R2, R10, R2, P1 ;  /* 0x000000020a027208 */ /* 0x000fe40000800000 */
[----:B------:R-:W-:Y:S02]  /*11a0*/  FSEL R3, R11, R3, P1 ;  /* 0x000000030b037208 */ /* 0x000fe40000800000 */
[----:B------:R-:W1:Y:S01]  /*11b0*/  LDS.128 R8, [UR4+0x50] ;  /* 0x00005004ff087984 */ /* 0x000e620008000c00 */
[----:B------:R-:W-:-:S03]  /*11c0*/  ISETP.GT.AND P1, PT, R4, 0xc0, PT ;  /* 0x000000c00400780c */ /* 0x000fc60003f24270 */
[----:B0-----:R-:W-:-:S10]  /*11d0*/  DADD R12, R12, R2 ;  /* 0x000000000c0c7229 */ /* 0x001fd40000000002 */
        /* <DEDUP_REMOVED lines=8> */
[----:B-1----:R-:W-:-:S10]  /*1260*/  DADD R8, R8, R2 ;  /* 0x0000000008087229 */ /* 0x002fd40000000002 */
        /* <DEDUP_REMOVED lines=24> */
[----:B------:R-:W-:-:S04]  /*13f0*/  ISETP.GT.AND P1, PT, R4, 0x1c0, PT ;  /* 0x000001c00400780c */ /* 0x000fc80003f24270 */
[----:B0-----:R-:W-:-:S10]  /*1400*/  DADD R12, R12, R2 ;  /* 0x000000000c0c7229 */ /* 0x001fd40000000002 */
[----:B------:R-:W-:Y:S02]  /*1410*/  FSEL R2, R12, R2, P1 ;  /* 0x000000020c027208 */ /* 0x000fe40000800000 */
[----:B------:R-:W-:Y:S02]  /*1420*/  FSEL R3, R13, R3, P1 ;  /* 0x000000030d037208 */ /* 0x000fe40000800000 */
[----:B------:R-:W-:-:S04]  /*1430*/  ISETP.GT.AND P1, PT, R4, 0x1e0, PT ;  /* 0x000001e00400780c */ /* 0x000fc80003f24270 */
[----:B------:R-:W-:-:S10]  /*1440*/  DADD R14, R2, R14 ;  /* 0x00000000020e7229 */ /* 0x000fd4000000000e */
[----:B------:R-:W-:Y:S02]  /*1450*/  FSEL R6, R14, R2, P1 ;  /* 0x000000020e067208 */ /* 0x000fe40000800000 */
[----:B------:R-:W-:Y:S01]  /*1460*/  FSEL R7, R15, R3, P1 ;  /* 0x000000030f077208 */ /* 0x000fe20000800000 */
[----:B------:R-:W-:Y:S06]  /*1470*/  BRA `(.L_x_16) ;  /* 0x0000000c00cc7947 */ /* 0x000fec0003800000 */
.L_x_2:
[----:B------:R-:W0:Y:S01]  /*1480*/  S2R R41, SR_TID.X ;  /* 0x0000000000297919 */ /* 0x000e220000002100 */
[----:B------:R-:W1:Y:S02]  /*1490*/  LDCU.64 UR4, c[0x0][0x380] ;  /* 0x00007000ff0477ac */ /* 0x000e640008000a00 */
[----:B-1----:R-:W-:Y:S02]  /*14a0*/  IMAD.U32 R2, RZ, RZ, UR4 ;  /* 0x00000004ff027e24 */ /* 0x002fe4000f8e00ff */
[----:B------:R-:W-:Y:S02]  /*14b0*/  IMAD.U32 R3, RZ, RZ, UR5 ;  /* 0x00000005ff037e24 */ /* 0x000fe4000f8e00ff */
[----:B0-----:R-:W-:-:S05]  /*14c0*/  IMAD.WIDE.U32 R18, R41, 0x8, R2 ;  /* 0x0000000829127825 */ /* 0x001fca00078e0002 */
[----:B------:R-:W2:Y:S04]  /*14d0*/  LDG.E.64.CONSTANT R20, desc[UR6][R18.64] ;  /* 0x0000000612147981 */ /* 0x000ea8000c1e9b00 */
[----:B------:R-:W2:Y:S04]  /*14e0*/  LDG.E.64.CONSTANT R6, desc[UR6][R18.64+0x1000] ;  /* 0x0010000612067981 */ /* 0x000ea8000c1e9b00 */
[----:B------:R-:W3:Y:S04]  /*14f0*/  LDG.E.64.CONSTANT R8, desc[UR6][R18.64+0x2000] ;  /* 0x0020000612087981 */ /* 0x000ee8000c1e9b00 */
[----:B------:R-:W4:Y:S04]  /*1500*/  LDG.E.64.CONSTANT R10, desc[UR6][R18.64+0x3000] ;  /* 0x00300006120a7981 */ /* 0x000f28000c1e9b00 */
[----:B------:R-:W5:Y:S04]  /*1510*/  LDG.E.64.CONSTANT R12, desc[UR6][R18.64+0x4000] ;  /* 0x00400006120c7981 */ /* 0x000f68000c1e9b00 */
[----:B------:R-:W5:Y:S04]  /*1520*/  LDG.E.64.CONSTANT R14, desc[UR6][R18.64+0x5000] ;  /* 0x00500006120e7981 */ /* 0x000f68000c1e9b00 */
[----:B------:R-:W5:Y:S01]  /*1530*/  LDG.E.64.CONSTANT R16, desc[UR6][R18.64+0x6000] ;  /* 0x0060000612107981 */ /* 0x000f62000c1e9b00 */
[----:B------:R-:W-:Y:S01]  /*1540*/  ISETP.GE.U32.AND P0, PT, R4, 0x1c00, PT ;  /* 0x00001c000400780c */ /* 0x000fe20003f06070 */
[----:B------:R-:W-:Y:S01]  /*1550*/  UMOV UR4, 0xe00 ;  /* 0x00000e0000047882 */ /* 0x000fe20000000000 */
[----:B--2---:R-:W-:-:S08]  /*1560*/  DADD R6, R20, R6 ;  /* 0x0000000014067229 */ /* 0x004fd00000000006 */
[----:B---3--:R-:W-:-:S08]  /*1570*/  DADD R6, R8, R6 ;  /* 0x0000000008067229 */ /* 0x008fd00000000006 */
[----:B----4-:R-:W-:-:S08]  /*1580*/  DADD R6, R10, R6 ;  /* 0x000000000a067229 */ /* 0x010fd00000000006 */
[----:B-----5:R-:W-:-:S08]  /*1590*/  DADD R6, R12, R6 ;  /* 0x000000000c067229 */ /* 0x020fd00000000006 */
[----:B------:R-:W-:-:S08]  /*15a0*/  DADD R6, R14, R6 ;  /* 0x000000000e067229 */ /* 0x000fd00000000006 */
[----:B------:R-:W-:Y:S01]  /*15b0*/  DADD R6, R16, R6 ;  /* 0x0000000010067229 */ /* 0x000fe20000000006 */
[----:B------:R-:W-:Y:S10]  /*15c0*/  @!P0 BRA `(.L_x_17) ;  /* 0x00000000006c8947 */ /* 0x000ff40003800000 */
[----:B------:R-:W0:Y:S01]  /*15d0*/  LDC R22, c[0x0][0x390] ;  /* 0x0000e400ff167b82 */ /* 0x000e220000000800 */
[----:B------:R-:W-:Y:S01]  /*15e0*/  VIADD R23, R4, 0xfffff200 ;  /* 0xfffff20004177836 */ /* 0x000fe20000000000 */
[----:B------:R-:W-:-:S06]  /*15f0*/  UMOV UR4, 0xe00 ;  /* 0x00000e0000047882 */ /* 0x000fcc0000000000 */
[----:B------:R-:W1:Y:S02]  /*1600*/  LDC.64 R2, c[0x0][0x380] ;  /* 0x0000e000ff027b82 */ /* 0x000e640000000a00 */
.L_x_19:
[----:B------:R-:W-:-:S04]  /*1610*/  VIADD R9, R41, UR4 ;  /* 0x0000000429097c36 */ /* 0x000fc80008000000 */
[----:B-1----:R-:W-:-:S05]  /*1620*/  IMAD.WIDE.U32 R8, R9, 0x8, R2 ;  /* 0x0000000809087825 */ /* 0x002fca00078e0002 */
[----:B------:R-:W2:Y:S04]  /*1630*/  LDG.E.64.CONSTANT R4, desc[UR6][R8.64] ;  /* 0x0000000608047981 */ /* 0x000ea8000c1e9b00 */
[----:B------:R-:W3:Y:S04]  /*1640*/  LDG.E.64.CONSTANT R10, desc[UR6][R8.64+0x1000] ;  /* 0x00100006080a7981 */ /* 0x000ee8000c1e9b00 */
[----:B------:R-:W4:Y:S04]  /*1650*/  LDG.E.64.CONSTANT R12, desc[UR6][R8.64+0x2000] ;  /* 0x00200006080c7981 */ /* 0x000f28000c1e9b00 */
[----:B------:R-:W5:Y:S04]  /*1660*/  LDG.E.64.CONSTANT R14, desc[UR6][R8.64+0x3000] ;  /* 0x00300006080e7981 */ /* 0x000f68000c1e9b00 */
[----:B------:R-:W5:Y:S04]  /*1670*/  LDG.E.64.CONSTANT R16, desc[UR6][R8.64+0x4000] ;  /* 0x0040000608107981 */ /* 0x000f68000c1e9b00 */
[----:B------:R-:W5:Y:S04]  /*1680*/  LDG.E.64.CONSTANT R18, desc[UR6][R8.64+0x5000] ;  /* 0x0050000608127981 */ /* 0x000f68000c1e9b00 */
[----:B------:R-:W5:Y:S01]  /*1690*/  LDG.E.64.CONSTANT R20, desc[UR6][R8.64+0x6000] ;  /* 0x0060000608147981 */ /* 0x000f62000c1e9b00 */
[----:B--2---:R-:W-:-:S08]  /*16a0*/  DADD R4, R4, R6 ;  /* 0x0000000004047229 */ /* 0x004fd00000000006 */
[----:B---3--:R-:W-:-:S08]  /*16b0*/  DADD R4, R10, R4 ;  /* 0x000000000a047229 */ /* 0x008fd00000000004 */
[----:B----4-:R-:W-:-:S08]  /*16c0*/  DADD R4, R12, R4 ;  /* 0x000000000c047229 */ /* 0x010fd00000000004 */
[----:B-----5:R-:W-:-:S08]  /*16d0*/  DADD R4, R14, R4 ;  /* 0x000000000e047229 */ /* 0x020fd00000000004 */
[----:B------:R-:W-:Y:S01]  /*16e0*/  DADD R16, R16, R4 ;  /* 0x0000000010107229 */ /* 0x000fe20000000004 */
[----:B0-----:R-:W-:-:S04]  /*16f0*/  IMAD.MOV.U32 R4, RZ, RZ, R22 ;  /* 0x000000ffff047224 */ /* 0x001fc800078e0016 */
[----:B------:R-:W-:-:S03]  /*1700*/  VIADD R0, R4, -UR4 ;  /* 0x8000000404007c36 */ /* 0x000fc60008000000 */
[----:B------:R-:W-:Y:S02]  /*1710*/  DADD R16, R18, R16 ;  /* 0x0000000012107229 */ /* 0x000fe40000000010 */
[----:B------:R-:W-:-:S06]  /*1720*/  ISETP.GE.AND P0, PT, R0, 0xe00, PT ;  /* 0x00000e000000780c */ /* 0x000fcc0003f06270 */
[----:B------:R-:W-:-:S07]  /*1730*/  DADD R6, R20, R16 ;  /* 0x0000000014067229 */ /* 0x000fce0000000010 */
[----:B------:R-:W-:Y:S05]  /*1740*/  @!P0 BRA `(.L_x_18) ;  /* 0x00000008001c8947 */ /* 0x000fea0003800000 */
[----:B------:R-:W-:-:S06]  /*1750*/  UIADD3 UR4, UPT, UPT, UR4, 0xe00, URZ ;  /* 0x00000e0004047890 */ /* 0x000fcc000fffe0ff */
[----:B------:R-:W-:-:S13]  /*1760*/  ISETP.LT.AND P0, PT, R23, UR4, PT ;  /* 0x0000000417007c0c */ /* 0x000fda000bf01270 */
[----:B------:R-:W-:Y:S05]  /*1770*/  @!P0 BRA `(.L_x_19) ;  /* 0xfffffffc00a48947 */ /* 0x000fea000383ffff */
.L_x_17:
[----:B------:R-:W-:-:S13]  /*1780*/  ISETP.LE.AND P0, PT, R4, UR4, PT ;  /* 0x0000000404007c0c */ /* 0x000fda000bf03270 */
[----:B------:R-:W-:Y:S05]  /*1790*/  @P0 BRA `(.L_x_18) ;  /* 0x0000000800080947 */ /* 0x000fea0003800000 */
[----:B------:R-:W-:Y:S01]  /*17a0*/  VIADD R0, R4, -UR4 ;  /* 0x8000000404007c36 */ /* 0x000fe20008000000 */
[----:B------:R-:W-:Y:S04]  /*17b0*/  BSSY.RECONVERGENT B1, `(.L_x_18) ;  /* 0x0000080000017945 */ /* 0x000fe80003800200 */
[----:B------:R-:W-:-:S13]  /*17c0*/  ISETP.GE.AND P0, PT, R41, R0, PT ;  /* 0x000000002900720c */ /* 0x000fda0003f06270 */
[----:B------:R-:W-:Y:S05]  /*17d0*/  @P0 BRA `(.L_x_20) ;  /* 0x0000000400f40947 */ /* 0x000fea0003800000 */
[----:B------:R-:W-:Y:S01]  /*17e0*/  LOP3.LUT R5, RZ, R41, RZ, 0x33, !PT ;  /* 0x00000029ff057212 */ /* 0x000fe200078e33ff */
[----:B------:R-:W-:Y:S01]  /*17f0*/  BSSY.RECONVERGENT B2, `(.L_x_21) ;  /* 0x0000014000027945 */ /* 0x000fe20003800200 */
[----:B------:R-:W-:Y:S02]  /*1800*/  IMAD.MOV.U32 R45, RZ, RZ, R41 ;  /* 0x000000ffff2d7224 */ /* 0x000fe400078e0029 */
[----:B------:R-:W-:-:S04]  /*1810*/  IADD3 R4, PT, PT, R4, -UR4, R5 ;  /* 0x8000000404047c10 */ /* 0x000fc8000fffe005 */
[C---:B------:R-:W-:Y:S02]  /*1820*/  LOP3.LUT R5, R4.reuse, 0x600, RZ, 0xc0, !PT ;  /* 0x0000060004057812 */ /* 0x040fe400078ec0ff */
[----:B------:R-:W-:Y:S02]  /*1830*/  ISETP.GE.U32.AND P1, PT, R4, 0x600, PT ;  /* 0x000006000400780c */ /* 0x000fe40003f26070 */
[----:B------:R-:W-:-:S13]  /*1840*/  ISETP.NE.AND P0, PT, R5, 0x600, PT ;  /* 0x000006000500780c */ /* 0x000fda0003f05270 */
[----:B------:R-:W-:Y:S05]  /*1850*/  @!P0 BRA `(.L_x_22) ;  /* 0x0000000000348947 */ /* 0x000fea0003800000 */
[----:B------:R-:W-:Y:S01]  /*1860*/  LEA.HI R4, R4, 0x1, RZ, 0x17 ;  /* 0x0000000104047811 */ /* 0x000fe200078fb8ff */
[----:B------:R-:W-:Y:S02]  /*1870*/  VIADD R9, R41, UR4 ;  /* 0x0000000429097c36 */ /* 0x000fe40008000000 */
[----:B------:R-:W-:Y:S01]  /*1880*/  IMAD.MOV.U32 R45, RZ, RZ, R41 ;  /* 0x000000ffff2d7224 */ /* 0x000fe200078e0029 */
[----:B------:R-:W-:-:S05]  /*1890*/  LOP3.LUT R4, R4, 0x3, RZ, 0xc0, !PT ;  /* 0x0000000304047812 */ /* 0x000fca00078ec0ff */
[----:B------:R-:W-:-:S07]  /*18a0*/  IMAD.MOV R8, RZ, RZ, -R4 ;  /* 0x000000ffff087224 */ /* 0x000fce00078e0a04 */
.L_x_23:
[----:B------:R-:W-:-:S06]  /*18b0*/  IMAD.WIDE.U32 R4, R9, 0x8, R2 ;  /* 0x0000000809047825 */ /* 0x000fcc00078e0002 */
[----:B------:R-:W2:Y:S01]  /*18c0*/  LDG.E.64.CONSTANT R4, desc[UR6][R4.64] ;  /* 0x0000000604047981 */ /* 0x000ea2000c1e9b00 */
[----:B------:R-:W-:Y:S02]  /*18d0*/  VIADD R8, R8, 0x1 ;  /* 0x0000000108087836 */ /* 0x000fe40000000000 */
[----:B------:R-:W-:Y:S02]  /*18e0*/  VIADD R45, R45, 0x200 ;  /* 0x000002002d2d7836 */ /* 0x000fe40000000000 */
[----:B------:R-:W-:Y:S01]  /*18f0*/  VIADD R9, R9, 0x200 ;  /* 0x0000020009097836 */ /* 0x000fe20000000000 */
[----:B------:R-:W-:Y:S01]  /*1900*/  ISETP.NE.AND P0, PT, R8, RZ, PT ;  /* 0x000000ff0800720c */ /* 0x000fe20003f05270 */
[----:B--2---:R-:W-:-:S12]  /*1910*/  DADD R6, R4, R6 ;  /* 0x0000000004067229 */ /* 0x004fd80000000006 */
[----:B------:R-:W-:Y:S05]  /*1920*/  @P0 BRA `(.L_x_23) ;  /* 0xfffffffc00e00947 */ /* 0x000fea000383ffff */
.L_x_22:
[----:B------:R-:W-:Y:S05]  /*1930*/  BSYNC.RECONVERGENT B2 ;  /* 0x0000000000027941 */ /* 0x000fea0003800200 */
.L_x_21:
[----:B------:R-:W-:Y:S05]  /*1940*/  @!P1 BRA `(.L_x_20) ;  /* 0x0000000400989947 */ /* 0x000fea0003800000 */
[----:B------:R-:W0:Y:S01]  /*1950*/  LDCU.64 UR8, c[0x0][0x380] ;  /* 0x00007000ff0877ac */ /* 0x000e220008000a00 */
[----:B------:R-:W-:Y:S01]  /*1960*/  IMAD.IADD R9, R0, 0x1, -R45 ;  /* 0x0000000100097824 */ /* 0x000fe200078e0a2d */
[C---:B------:R-:W-:Y:S01]  /*1970*/  IADD3 R5, P0, PT, R45.reuse, UR4, RZ ;  /* 0x000000042d057c10 */ /* 0x040fe2000ff1e0ff */
[----:B------:R-:W-:Y:S01]  /*1980*/  BSSY.RECONVERGENT B2, `(.L_x_24) ;  /* 0x0000039000027945 */ /* 0x000fe20003800200 */
[----:B------:R-:W-:Y:S02]  /*1990*/  VIADD R43, R45, UR4 ;  /* 0x000000042d2b7c36 */ /* 0x000fe40008000000 */
[----:B------:R-:W-:Y:S01]  /*19a0*/  ISETP.GT.AND P1, PT, R9, 0x1800, PT ;  /* 0x000018000900780c */ /* 0x000fe20003f24270 */
[----:B------:R-:W-:Y:S01]  /*19b0*/  IMAD.X R8, RZ, RZ, RZ, P0 ;  /* 0x000000ffff087224 */ /* 0x000fe200000e06ff */
[----:B0-----:R-:W-:-:S04]  /*19c0*/  LEA R4, P0, R5, UR8, 0x3 ;  /* 0x0000000805047c11 */ /* 0x001fc8000f8018ff */
[----:B------:R-:W-:Y:S02]  /*19d0*/  LEA.HI.X R5, R5, UR9, R8, 0x3, P0 ;  /* 0x0000000905057c11 */ /* 0x000fe400080f1c08 */
[----:B------:R-:W-:-:S05]  /*19e0*/  IADD3 R4, P0, PT, R4, 0x2000, RZ ;  /* 0x0000200004047810 */ /* 0x000fca0007f1e0ff */
[----:B------:R-:W-:Y:S01]  /*19f0*/  IMAD.X R5, RZ, RZ, R5, P0 ;  /* 0x000000ffff057224 */ /* 0x000fe200000e0605 */
[----:B------:R-:W-:Y:S01]  /*1a00*/  PLOP3.LUT P0, PT, PT, PT, PT, 0x80, 0x8 ;  /* 0x000000000008781c */ /* 0x000fe20003f0f070 */
[----:B------:R-:W-:-:S12]  /*1a10*/  @!P1 BRA `(.L_x_25) ;  /* 0x0000000000bc9947 */ /* 0x000fd80003800000 */
[----:B------:R-:W-:Y:S01]  /*1a20*/  PLOP3.LUT P0, PT, PT, PT, PT, 0x8, 0x80 ;  /* 0x000000000080781c */ /* 0x000fe20003f0e170 */
[----:B------:R-:W-:-:S12]  /*1a30*/  VIADD R40, R0, 0xffffe800 ;  /* 0xffffe80000287836 */ /* 0x000fd80000000000 */
.L_x_26:
[C---:B------:R-:W-:Y:S01]  /*1a40*/  IMAD.WIDE.U32 R38, R43.reuse, 0x8, R2 ;  /* 0x000000082b267825 */ /* 0x040fe200078e0002 */
[----:B------:R-:W2:Y:S04]  /*1a50*/  LDG.E.64.CONSTANT R8, desc[UR6][R4.64+-0x1000] ;  /* 0xfff0000604087981 */ /* 0x000ea8000c1e9b00 */
[----:B------:R-:W3:Y:S04]  /*1a60*/  LDG.E.64.CONSTANT R10, desc[UR6][R4.64] ;  /* 0x00000006040a7981 */ /* 0x000ee8000c1e9b00 */
[----:B------:R-:W4:Y:S01]  /*1a70*/  LDG.E.64.CONSTANT R38, desc[UR6][R38.64] ;  /* 0x0000000626267981 */ /* 0x000f22000c1e9b00 */
[----:B------:R-:W-:-:S03]  /*1a80*/  VIADD R15, R43, 0x800 ;  /* 0x000008002b0f7836 */ /* 0x000fc60000000000 */
[----:B------:R-:W5:Y:S01]  /*1a90*/  LDG.E.64.CONSTANT R12, desc[UR6][R4.64+0x1000] ;  /* 0x00100006040c7981 */ /* 0x000f62000c1e9b00 */
[----:B------:R-:W-:-:S03]  /*1aa0*/  IMAD.WIDE.U32 R14, R15, 0x8, R2 ;  /* 0x000000080f0e7825 */ /* 0x000fc600078e0002 */
[----:B------:R-:W5:Y:S04]  /*1ab0*/  LDG.E.64.CONSTANT R16, desc[UR6][R4.64+0x3000] ;  /* 0x0030000604107981 */ /* 0x000f68000c1e9b00 */
[----:B------:R-:W5:Y:S04]  /*1ac0*/  LDG.E.64.CONSTANT R14, desc[UR6][R14.64] ;  /* 0x000000060e0e7981 */ /* 0x000f68000c1e9b00 */
[----:B------:R-:W5:Y:S01]  /*1ad0*/  LDG.E.64.CONSTANT R18, desc[UR6][R4.64+0x4000] ;  /* 0x0040000604127981 */ /* 0x000f62000c1e9b00 */
        /* <DEDUP_REMOVED lines=11> */
[----:B------:R-:W5:Y:S04]  /*1b90*/  LDG.E.64.CONSTANT R34, desc[UR6][R4.64+0xc000] ;  /* 0x00c0000604227981 */ /* 0x000f68000c1e9b00 */
[----:B------:R0:W5:Y:S01]  /*1ba0*/  LDG.E.64.CONSTANT R36, desc[UR6][R4.64+0xd000] ;  /* 0x00d0000604247981 */ /* 0x000162000c1e9b00 */
[----:B------:R-:W-:-:S05]  /*1bb0*/  VIADD R45, R45, 0x2000 ;  /* 0x000020002d2d7836 */ /* 0x000fca0000000000 */
[----:B------:R-:W-:Y:S02]  /*1bc0*/  ISETP.GE.AND P1, PT, R45, R40, PT ;  /* 0x000000282d00720c */ /* 0x000fe40003f26270 */
[----:B0-----:R-:W-:Y:S01]  /*1bd0*/  IADD3 R4, P2, PT, R4, 0x10000, RZ ;  /* 0x0001000004047810 */ /* 0x001fe20007f5e0ff */
[----:B------:R-:W-:-:S04]  /*1be0*/  VIADD R43, R43, 0x2000 ;  /* 0x000020002b2b7836 */ /* 0x000fc80000000000 */
[----:B------:R-:W-:Y:S01]  /*1bf0*/  IMAD.X R5, RZ, RZ, R5, P2 ;  /* 0x000000ffff057224 */ /* 0x000fe200010e0605 */
[----:B----4-:R-:W-:-:S08]  /*1c00*/  DADD R38, R38, R6 ;  /* 0x0000000026267229 */ /* 0x010fd00000000006 */
[----:B--2---:R-:W-:-:S08]  /*1c10*/  DADD R8, R38, R8 ;  /* 0x0000000026087229 */ /* 0x004fd00000000008 */
[----:B---3--:R-:W-:-:S08]  /*1c20*/  DADD R8, R8, R10 ;  /* 0x0000000008087229 */ /* 0x008fd0000000000a */
[----:B-----5:R-:W-:-:S08]  /*1c30*/  DADD R8, R8, R12 ;  /* 0x0000000008087229 */ /* 0x020fd0000000000c */
        /* <DEDUP_REMOVED lines=13> */
.L_x_25:
[----:B------:R-:W-:Y:S05]  /*1d10*/  BSYNC.RECONVERGENT B2 ;  /* 0x0000000000027941 */ /* 0x000fea0003800200 */
.L_x_24:
[----:B------:R-:W-:Y:S01]  /*1d20*/  IMAD.IADD R8, R0, 0x1, -R45 ;  /* 0x0000000100087824 */ /* 0x000fe200078e0a2d */
[----:B------:R-:W-:Y:S04]  /*1d30*/  BSSY.RECONVERGENT B2, `(.L_x_27) ;  /* 0x000001c000027945 */ /* 0x000fe80003800200 */
[----:B------:R-:W-:-:S13]  /*1d40*/  ISETP.GT.AND P1, PT, R8, 0x800, PT ;  /* 0x000008000800780c */ /* 0x000fda0003f24270 */
[----:B------:R-:W-:Y:S05]  /*1d50*/  @!P1 BRA `(.L_x_28) ;  /* 0x0000000000649947 */ /* 0x000fea0003800000 */
        /* <DEDUP_REMOVED lines=9> */
[----:B------:R-:W5:Y:S04]  /*1df0*/  LDG.E.64.CONSTANT R22, desc[UR6][R4.64+0x4000] ;  /* 0x0040000604167981 */ /* 0x000f68000c1e9b00 */
[----:B------:R0:W5:Y:S01]  /*1e00*/  LDG.E.64.CONSTANT R8, desc[UR6][R4.64+0x5000] ;  /* 0x0050000604087981 */ /* 0x000162000c1e9b00 */
[----:B------:R-:W-:Y:S01]  /*1e10*/  PLOP3.LUT P0, PT, PT, PT, PT, 0x8, 0x80 ;  /* 0x000000000080781c */ /* 0x000fe20003f0e170 */
[----:B------:R-:W-:-:S02]  /*1e20*/  VIADD R45, R45, 0x1000 ;  /* 0x000010002d2d7836 */ /* 0x000fc40000000000 */
[----:B------:R-:W-:Y:S01]  /*1e30*/  VIADD R43, R43, 0x1000 ;  /* 0x000010002b2b7836 */ /* 0x000fe20000000000 */
[----:B----4-:R-:W-:-:S08]  /*1e40*/  DADD R6, R6, R10 ;  /* 0x0000000006067229 */ /* 0x010fd0000000000a */
[----:B--2---:R-:W-:-:S08]  /*1e50*/  DADD R6, R6, R12 ;  /* 0x0000000006067229 */ /* 0x004fd0000000000c */
[----:B---3--:R-:W-:-:S08]  /*1e60*/  DADD R6, R6, R14 ;  /* 0x0000000006067229 */ /* 0x008fd0000000000e */
[----:B-----5:R-:W-:-:S08]  /*1e70*/  DADD R6, R6, R16 ;  /* 0x0000000006067229 */ /* 0x020fd00000000010 */
[----:B------:R-:W-:-:S08]  /*1e80*/  DADD R6, R6, R18 ;  /* 0x0000000006067229 */ /* 0x000fd00000000012 */
[----:B------:R-:W-:Y:S01]  /*1e90*/  DADD R6, R6, R20 ;  /* 0x0000000006067229 */ /* 0x000fe20000000014 */
[----:B------:R-:W-:-:S07]  /*1ea0*/  IADD3 R10, P1, PT, R4, 0x8000, RZ ;  /* 0x00008000040a7810 */ /* 0x000fce0007f3e0ff */
[----:B------:R-:W-:Y:S01]  /*1eb0*/  DADD R6, R6, R22 ;  /* 0x0000000006067229 */ /* 0x000fe20000000016 */
[----:B0-----:R-:W-:Y:S02]  /*1ec0*/  IMAD.X R5, RZ, RZ, R5, P1 ;  /* 0x000000ffff057224 */ /* 0x001fe400008e0605 */
[----:B------:R-:W-:-:S05]  /*1ed0*/  IMAD.MOV.U32 R4, RZ, RZ, R10 ;  /* 0x000000ffff047224 */ /* 0x000fca00078e000a */
[----:B------:R-:W-:-:S11]  /*1ee0*/  DADD R6, R6, R8 ;  /* 0x0000000006067229 */ /* 0x000fd60000000008 */
.L_x_28:
[----:B------:R-:W-:Y:S05]  /*1ef0*/  BSYNC.RECONVERGENT B2 ;  /* 0x0000000000027941 */ /* 0x000fea0003800200 */
.L_x_27:
[----:B------:R-:W-:-:S13]  /*1f00*/  ISETP.LT.OR P0, PT, R45, R0, P0 ;  /* 0x000000002d00720c */ /* 0x000fda0000701670 */
[----:B------:R-:W-:Y:S05]  /*1f10*/  @!P0 BRA `(.L_x_20) ;  /* 0x0000000000248947 */ /* 0x000fea0003800000 */
[----:B------:R-:W-:Y:S01]  /*1f20*/  IMAD.WIDE.U32 R2, R43, 0x8, R2 ;  /* 0x000000082b027825 */ /* 0x000fe200078e0002 */
[----:B------:R-:W2:Y:S04]  /*1f30*/  LDG.E.64.CONSTANT R8, desc[UR6][R4.64+-0x1000] ;  /* 0xfff0000604087981 */ /* 0x000ea8000c1e9b00 */
[----:B------:R-:W3:Y:S04]  /*1f40*/  LDG.E.64.CONSTANT R10, desc[UR6][R4.64] ;  /* 0x00000006040a7981 */ /* 0x000ee8000c1e9b00 */
[----:B------:R-:W4:Y:S04]  /*1f50*/  LDG.E.64.CONSTANT R2, desc[UR6][R2.64] ;  /* 0x0000000602027981 */ /* 0x000f28000c1e9b00 */
[----:B------:R-:W5:Y:S01]  /*1f60*/  LDG.E.64.CONSTANT R12, desc[UR6][R4.64+0x1000] ;  /* 0x00100006040c7981 */ /* 0x000f62000c1e9b00 */
[----:B----4-:R-:W-:-:S08]  /*1f70*/  DADD R6, R6, R2 ;  /* 0x0000000006067229 */ /* 0x010fd00000000002 */
[----:B--2---:R-:W-:-:S08]  /*1f80*/  DADD R6, R6, R8 ;  /* 0x0000000006067229 */ /* 0x004fd00000000008 */
[----:B---3--:R-:W-:-:S08]  /*1f90*/  DADD R6, R6, R10 ;  /* 0x0000000006067229 */ /* 0x008fd0000000000a */
[----:B-----5:R-:W-:-:S11]  /*1fa0*/  DADD R6, R6, R12 ;  /* 0x0000000006067229 */ /* 0x020fd6000000000c */
.L_x_20:
[----:B------:R-:W-:Y:S05]  /*1fb0*/  BSYNC.RECONVERGENT B1 ;  /* 0x0000000000017941 */ /* 0x000fea0003800200 */
.L_x_18:
[----:B------:R-:W-:Y:S04]  /*1fc0*/  SHFL.DOWN PT, R2, R6, 0x1, 0x1f ;  /* 0x08201f0006027f89 */ /* 0x000fe800000e0000 */
        /* <DEDUP_REMOVED lines=19> */
[----:B------:R-:W-:Y:S01]  /*2100*/  @!P1 MOV R8, 0x400 ;  /* 0x0000040000089802 */ /* 0x000fe20000000f00 */
        /* <DEDUP_REMOVED lines=16> */
[----:B------:R-:W1:Y:S01]  /*2210*/  S2UR UR5, SR_CgaCtaId ;  /* 0x00000000000579c3 */ /* 0x000e620000008800 */
[----:B------:R-:W-:Y:S02]  /*2220*/  UMOV UR4, 0x400 ;  /* 0x0000040000047882 */ /* 0x000fe40000000000 */
[----:B-1----:R-:W-:-:S09]  /*2230*/  ULEA UR4, UR5, UR4, 0x18 ;  /* 0x0000000405047291 */ /* 0x002fd2000f8ec0ff */
[----:B------:R-:W1:Y:S04]  /*2240*/  LDS.64 R2, [UR4+0x18] ;  /* 0x00001804ff027984 */ /* 0x000e680008000a00 */
[----:B0-----:R-:W0:Y:S04]  /*2250*/  LDS.128 R8, [UR4+0x20] ;  /* 0x00002004ff087984 */ /* 0x001e280008000c00 */
[----:B------:R-:W2:Y:S01]  /*2260*/  LDS.128 R12, [UR4+0x30] ;  /* 0x00003004ff0c7984 */ /* 0x000ea20008000c00 */
[----:B-1----:R-:W-:-:S03]  /*2270*/  DADD R2, R6, R2 ;  /* 0x0000000006027229 */ /* 0x002fc60000000002 */
[----:B------:R-:W1:Y:S05]  /*2280*/  LDS.128 R4, [UR4+0x40] ;  /* 0x00004004ff047984 */ /* 0x000e6a0008000c00 */
[----:B0-----:R-:W-:-:S08]  /*2290*/  DADD R2, R2, R8 ;  /* 0x0000000002027229 */ /* 0x001fd00000000008 */
[----:B------:R-:W-:Y:S01]  /*22a0*/  DADD R2, R2, R10 ;  /* 0x0000000002027229 */ /* 0x000fe2000000000a */
[----:B------:R-:W0:Y:S07]  /*22b0*/  LDS.128 R8, [UR4+0x50] ;  /* 0x00005004ff087984 */ /* 0x000e2e0008000c00 */
[----:B--2---:R-:W-:-:S08]  /*22c0*/  DADD R2, R2, R12 ;  /* 0x0000000002027229 */ /* 0x004fd0000000000c */
[----:B------:R-:W-:Y:S01]  /*22d0*/  DADD R2, R2, R14 ;  /* 0x0000000002027229 */ /* 0x000fe2000000000e */
[----:B------:R-:W2:Y:S07]  /*22e0*/  LDS.128 R12, [UR4+0x60] ;  /* 0x00006004ff0c7984 */ /* 0x000eae0008000c00 */
[----:B-1----:R-:W-:-:S08]  /*22f0*/  DADD R2, R2, R4 ;  /* 0x0000000002027229 */ /* 0x002fd00000000004 */
[----:B------:R-:W-:Y:S01]  /*2300*/  DADD R2, R2, R6 ;  /* 0x0000000002027229 */ /* 0x000fe20000000006 */
[----:B------:R-:W1:Y:S07]  /*2310*/  LDS.128 R4, [UR4+0x70] ;  /* 0x00007004ff047984 */ /* 0x000e6e0008000c00 */
[----:B0-----:R-:W-:-:S08]  /*2320*/  DADD R2, R2, R8 ;  /* 0x0000000002027229 */ /* 0x001fd00000000008 */
[----:B------:R-:W-:Y:S01]  /*2330*/  DADD R2, R2, R10 ;  /* 0x0000000002027229 */ /* 0x000fe2000000000a */
[----:B------:R-:W0:Y:S07]  /*2340*/  LDS.128 R8, [UR4+0x80] ;  /* 0x00008004ff087984 */ /* 0x000e2e0008000c00 */
[----:B--2---:R-:W-:-:S08]  /*2350*/  DADD R2, R2, R12 ;  /* 0x0000000002027229 */ /* 0x004fd0000000000c */
[----:B------:R-:W-:-:S08]  /*2360*/  DADD R2, R2, R14 ;  /* 0x0000000002027229 */ /* 0x000fd0000000000e */
[----:B-1----:R-:W-:-:S08]  /*2370*/  DADD R2, R2, R4 ;  /* 0x0000000002027229 */ /* 0x002fd00000000004 */
[----:B------:R-:W-:-:S08]  /*2380*/  DADD R2, R2, R6 ;  /* 0x0000000002027229 */ /* 0x000fd00000000006 */
[----:B0-----:R-:W-:-:S08]  /*2390*/  DADD R2, R2, R8 ;  /* 0x0000000002027229 */ /* 0x001fd00000000008 */
[----:B------:R-:W-:-:S11]  /*23a0*/  DADD R6, R2, R10 ;  /* 0x0000000002067229 */ /* 0x000fd6000000000a */
.L_x_16:
[----:B------:R-:W-:Y:S05]  /*23b0*/  BSYNC.RECONVERGENT B0 ;  /* 0x0000000000007941 */ /* 0x000fea0003800200 */
.L_x_1:
[----:B------:R-:W-:Y:S05]  /*23c0*/  @P0 EXIT ;  /* 0x000000000000094d */ /* 0x000fea0003800000 */
[----:B------:R-:W0:Y:S01]  /*23d0*/  LDCU.64 UR4, c[0x0][0x398] ;  /* 0x00007300ff0477ac */ /* 0x000e220008000a00 */
[----:B------:R-:W3:Y:S01]  /*23e0*/  LDC.64 R2, c[0x0][0x388] ;  /* 0x0000e200ff027b82 */ /* 0x000ee20000000a00 */
[----:B012---:R-:W-:-:S07]  /*23f0*/  DADD R6, R6, UR4 ;  /* 0x0000000406067e29 */ /* 0x007fce0008000000 */
[----:B---3--:R-:W-:Y:S01]  /*2400*/  STG.E.64 desc[UR6][R2.64], R6 ;  /* 0x0000000602007986 */ /* 0x008fe2000c101b06 */
[----:B------:R-:W-:Y:S05]  /*2410*/  EXIT ;  /* 0x000000000000794d */ /* 0x000fea0003800000 */
.L_x_29:
[----:B------:R-:W-:-:S00]  /*2420*/  BRA `(.L_x_29) ;  /* 0xfffffffc00fc7947 */ /* 0x000fc0000383ffff */
[----:B------:R-:W-:-:S00]  /*2430*/  NOP ;  /* 0x0000000000007918 */ /* 0x000fc00000000000 */
        /* <DEDUP_REMOVED lines=12> */
.L_x_4260:


//--------------------- .text._ZN3cub18CUB_300001_SM_10006detail6reduce18DeviceReduceKernelINS2_10policy_hubIdyN4cuda3std3__44plusIvEEE10Policy1000EPdyS9_dNS7_10__identityEEEvT0_PT3_T1_NS0_13GridEvenShareISH_EET2_T4_ --------------------------
	.section	.text._ZN3cub18CUB_300001_SM_10006detail6reduce18DeviceReduceKernelINS2_10policy_hubIdyN4cuda3std3__44plusIvEEE10Policy1000EPdyS9_dNS7_10__identityEEEvT0_PT3_T1_NS0_13GridEvenShareISH_EET2_T4_,"ax",@progbits
	.align	128
        .global         _ZN3cub18CUB_300001_SM_10006detail6reduce18DeviceReduceKernelINS2_10policy_hubIdyN4cuda3std3__44plusIvEEE10Policy1000EPdyS9_dNS7_10__identityEEEvT0_PT3_T1_NS0_13GridEvenShareISH_EET2_T4_
        .type           _ZN3cub18CUB_300001_SM_10006detail6reduce18DeviceReduceKernelINS2_10policy_hubIdyN4cuda3std3__44plusIvEEE10Policy1000EPdyS9_dNS7_10__identityEEEvT0_PT3_T1_NS0_13GridEvenShareISH_EET2_T4_,@function
        .size           _ZN3cub18CUB_300001_SM_10006detail6reduce18DeviceReduceKernelINS2_10policy_hubIdyN4cuda3std3__44plusIvEEE10Policy1000EPdyS9_dNS7_10__identityEEEvT0_PT3_T1_NS0_13GridEvenShareISH_EET2_T4_,(.L_x_4261 - _ZN3cub18CUB_300001_SM_10006detail6reduce18DeviceReduceKernelINS2_10policy_hubIdyN4cuda3std3__44plusIvEEE10Policy1000EPdyS9_dNS7_10__identityEEEvT0_PT3_T1_NS0_13GridEvenShareISH_EET2_T4_)
        .other          _ZN3cub18CUB_300001_SM_10006detail6reduce18DeviceReduceKernelINS2_10policy_hubIdyN4cuda3std3__44plusIvEEE10Policy1000EPdyS9_dNS7_10__identityEEEvT0_PT3_T1_NS0_13GridEvenShareISH_EET2_T4_,@"STO_CUDA_ENTRY STV_DEFAULT"
_ZN3cub18CUB_300001_SM_10006detail6reduce18DeviceReduceKernelINS2_10policy_hubIdyN4cuda3std3__44plusIvEEE10Policy1000EPdyS9_dNS7_10__identityEEEvT0_PT3_T1_NS0_13GridEvenShareISH_EET2_T4_:
.text._ZN3cub18CUB_300001_SM_10006detail6reduce18DeviceReduceKernelINS2_10policy_hubIdyN4cuda3std3__44plusIvEEE10Policy1000EPdyS9_dNS7_10__identityEEEvT0_PT3_T1_NS0_13GridEvenShareISH_EET2_T4_:
[----:B------:R-:W-:Y:S08]  /*0000*/  LDC R1, c[0x0][0x37c] ;  /* 0x0000df00ff017b82 */ /* 0x000ff00000000800 */
[----:B------:R-:W0:Y:S01]  /*0010*/  S2UR UR11, SR_CTAID.X ;  /* 0x00000000000b79c3 */ /* 0x000e220000002500 */
[----:B------:R-:W1:Y:S01]  /*0020*/  LDCU.64 UR8, c[0x0][0x3b8] ;  /* 0x00007700ff0877ac */ /* 0x000e620008000a00 */
[----:B------:R-:W-:Y:S01]  /*0030*/  BSSY.RECONVERGENT B0, `(.L_x_30) ;  /* 0x0000252000007945 */ /* 0x000fe20003800200 */
[----:B------:R-:W2:Y:S01]  /*0040*/  LDCU UR5, c[0x0][0x3c0] ;  /* 0x00007800ff0577ac */ /* 0x000ea20008000800 */
[----:B------:R-:W3:Y:S01]  /*0050*/  LDCU.64 UR14, c[0x0][0x358] ;  /* 0x00006b00ff0e77ac */ /* 0x000ee20008000a00 */
[----:B-1----:R-:W-:-:S02]  /*0060*/  IMAD.U32 R2, RZ, RZ, UR8 ;  /* 0x00000008ff027e24 */ /* 0x002fc4000f8e00ff */
[----:B------:R-:W-:Y:S01]  /*0070*/  IMAD.U32 R3, RZ, RZ, UR9 ;  /* 0x00000009ff037e24 */ /* 0x000fe2000f8e00ff */
[----:B--2---:R-:W-:Y:S02]  /*0080*/  UIMAD UR5, UR5, 0xe00, URZ ;  /* 0x00000e00050578a4 */ /* 0x004fe4000f8e02ff */
[----:B0-----:R-:W-:Y:S02]  /*0090*/  UIMAD UR6, UR11, 0xe00, URZ ;  /* 0x00000e000b0678a4 */ /* 0x001fe4000f8e02ff */
[----:B------:R-:W-:-:S04]  /*00a0*/  USHF.R.S32.HI UR16, URZ, 0x1f, UR5 ;  /* 0x0000001fff107899 */ /* 0x000fc80008011405 */
[----:B------:R-:W-:-:S04]  /*00b0*/  IADD3 R16, P1, PT, R2, -UR6, RZ ;  /* 0x8000000602107c10 */ /* 0x000fc8000ff3e0ff */
[----:B------:R-:W-:Y:S02]  /*00c0*/  ISETP.GT.U32.AND P0, PT, R16, 0xdff, PT ;  /* 0x00000dff1000780c */ /* 0x000fe40003f04070 */
[----:B------:R-:W-:-:S04]  /*00d0*/  IADD3.X R17, PT, PT, R3, -0x1, RZ, P1, !PT ;  /* 0xffffffff03117810 */ /* 0x000fc80000ffe4ff */
[----:B------:R-:W-:-:S13]  /*00e0*/  ISETP.GT.U32.AND.EX P0, PT, R17, RZ, PT, P0 ;  /* 0x000000ff1100720c */ /* 0x000fda0003f04100 */
[----:B---3--:R-:W-:Y:S05]  /*00f0*/  @P0 BRA `(.L_x_31) ;  /* 0x0000001000f00947 */ /* 0x008fea0003800000 */
[----:B------:R-:W0:Y:S01]  /*0100*/  S2R R0, SR_TID.X ;  /* 0x0000000000007919 */ /* 0x000e220000002100 */
[----:B------:R-:W-:Y:S01]  /*0110*/  VIADD R3, R2, -UR6 ;  /* 0x8000000602037c36 */ /* 0x000fe20008000000 */
[----:B------:R-:W-:Y:S01]  /*0120*/  BSSY.RECONVERGENT B1, `(.L_x_32) ;  /* 0x000000a000017945 */ /* 0x000fe20003800200 */
[----:B------:R-:W-:-:S03]  /*0130*/  CS2R R16, SRZ ;  /* 0x0000000000107805 */ /* 0x000fc6000001ff00 */
[----:B0-----:R-:W-:Y:S01]  /*0140*/  ISETP.GE.AND P0, PT, R0, R3, PT ;  /* 0x000000030000720c */ /* 0x001fe20003f06270 */
[----:B------:R-:W-:-:S12]  /*0150*/  IMAD.MOV.U32 R28, RZ, RZ, R0 ;  /* 0x000000ffff1c7224 */ /* 0x000fd800078e0000 */
[----:B------:R-:W-:Y:S05]  /*0160*/  @P0 BRA `(.L_x_33) ;  /* 0x0000000000140947 */ /* 0x000fea0003800000 */
[----:B------:R-:W0:Y:S01]  /*0170*/  LDC.64 R16, c[0x0][0x380] ;  /* 0x0000e000ff107b82 */ /* 0x000e220000000a00 */
[----:B------:R-:W-:-:S04]  /*0180*/  VIADD R5, R0, UR6 ;  /* 0x0000000600057c36 */ /* 0x000fc80008000000 */
[----:B0-----:R-:W-:-:S06]  /*0190*/  IMAD.WIDE.U32 R16, R5, 0x8, R16 ;  /* 0x0000000805107825 */ /* 0x001fcc00078e0010 */
[----:B------:R-:W5:Y:S01]  /*01a0*/  LDG.E.64.CONSTANT R16, desc[UR14][R16.64] ;  /* 0x0000000e10107981 */ /* 0x000f62000c1e9b00 */
[----:B------:R-:W-:-:S07]  /*01b0*/  VIADD R28, R0, 0x200 ;  /* 0x00000200001c7836 */ /* 0x000fce0000000000 */
.L_x_33:
[----:B------:R-:W-:Y:S05]  /*01c0*/  BSYNC.RECONVERGENT B1 ;  /* 0x0000000000017941 */ /* 0x000fea0003800200 */
.L_x_32:
[----:B------:R-:W-:Y:S01]  /*01d0*/  ISETP.GE.AND P0, PT, R28, R3, PT ;  /* 0x000000031c00720c */ /* 0x000fe20003f06270 */
[----:B------:R-:W-:-:S12]  /*01e0*/  BSSY.RECONVERGENT B1, `(.L_x_34) ;  /* 0x0000078000017945 */ /* 0x000fd80003800200 */
[----:B------:R-:W-:Y:S05]  /*01f0*/  @P0 BRA `(.L_x_35) ;  /* 0x0000000400d80947 */ /* 0x000fea0003800000 */
[----:B------:R-:W-:Y:S01]  /*0200*/  LOP3.LUT R5, RZ, R28, RZ, 0x33, !PT ;  /* 0x0000001cff057212 */ /* 0x000fe200078e33ff */
[----:B------:R-:W-:Y:S03]  /*0210*/  BSSY.RECONVERGENT B2, `(.L_x_36) ;  /* 0x0000019000027945 */ /* 0x000fe60003800200 */
[----:B------:R-:W-:-:S04]  /*0220*/  IADD3 R2, PT, PT, R2, -UR6, R5 ;  /* 0x8000000602027c10 */ /* 0x000fc8000fffe005 */
[C---:B------:R-:W-:Y:S02]  /*0230*/  LOP3.LUT R4, R2.reuse, 0x600, RZ, 0xc0, !PT ;  /* 0x0000060002047812 */ /* 0x040fe400078ec0ff */
[----:B------:R-:W-:Y:S02]  /*0240*/  ISETP.GE.U32.AND P0, PT, R2, 0x600, PT ;  /* 0x000006000200780c */ /* 0x000fe40003f06070 */
[----:B------:R-:W-:-:S13]  /*0250*/  ISETP.NE.AND P1, PT, R4, 0x600, PT ;  /* 0x000006000400780c */ /* 0x000fda0003f25270 */
[----:B------:R-:W-:Y:S05]  /*0260*/  @!P1 BRA `(.L_x_37) ;  /* 0x00000000004c9947 */ /* 0x000fea0003800000 */
[----:B------:R-:W0:Y:S01]  /*0270*/  LDCU.64 UR4, c[0x0][0x380] ;  /* 0x00007000ff0477ac */ /* 0x000e220008000a00 */
[----:B------:R-:W-:Y:S01]  /*0280*/  IMAD.WIDE.U32 R4, R28, 0x8, RZ ;  /* 0x000000081c047825 */ /* 0x000fe200078e00ff */
[----:B------:R-:W-:-:S03]  /*0290*/  LEA.HI R2, R2, 0x1, RZ, 0x17 ;  /* 0x0000000102027811 */ /* 0x000fc600078fb8ff */
[----:B------:R-:W-:Y:S01]  /*02a0*/  IMAD.U32 R7, RZ, RZ, UR11 ;  /* 0x0000000bff077e24 */ /* 0x000fe2000f8e00ff */
[----:B------:R-:W-:-:S03]  /*02b0*/  LOP3.LUT R2, R2, 0x3, RZ, 0xc0, !PT ;  /* 0x0000000302027812 */ /* 0x000fc600078ec0ff */
[----:B------:R-:W-:-:S04]  /*02c0*/  IMAD.WIDE.U32 R4, R7, 0x7000, R4 ;  /* 0x0000700007047825 */ /* 0x000fc800078e0004 */
[----:B------:R-:W-:Y:S01]  /*02d0*/  IMAD.MOV R2, RZ, RZ, -R2 ;  /* 0x000000ffff027224 */ /* 0x000fe200078e0a02 */
[----:B0-----:R-:W-:-:S04]  /*02e0*/  IADD3 R6, P1, PT, R4, UR4, RZ ;  /* 0x0000000404067c10 */ /* 0x001fc8000ff3e0ff */
[----:B------:R-:W-:-:S09]  /*02f0*/  IADD3.X R7, PT, PT, R5, UR5, RZ, P1, !PT ;  /* 0x0000000505077c10 */ /* 0x000fd20008ffe4ff */
.L_x_38:
        /* <DEDUP_REMOVED lines=10> */
.L_x_37:
[----:B------:R-:W-:Y:S05]  /*03a0*/  BSYNC.RECONVERGENT B2 ;  /* 0x0000000000027941 */ /* 0x000fea0003800200 */
.L_x_36:
[----:B------:R-:W-:Y:S05]  /*03b0*/  @!P0 BRA `(.L_x_35) ;  /* 0x0000000400688947 */ /* 0x000fea0003800000 */
[----:B------:R-:W0:Y:S01]  /*03c0*/  LDC.64 R4, c[0x0][0x380] ;  /* 0x0000e000ff047b82 */ /* 0x000e220000000a00 */
[----:B------:R-:W-:Y:S01]  /*03d0*/  IMAD.IADD R2, R3, 0x1, -R28 ;  /* 0x0000000103027824 */ /* 0x000fe200078e0a1c */
[----:B------:R-:W-:Y:S01]  /*03e0*/  BSSY.RECONVERGENT B2, `(.L_x_39) ;  /* 0x0000032000027945 */ /* 0x000fe20003800200 */
[----:B------:R-:W-:Y:S01]  /*03f0*/  IMAD.U32 R7, RZ, RZ, UR11 ;  /* 0x0000000bff077e24 */ /* 0x000fe2000f8e00ff */
[----:B------:R-:W-:Y:S02]  /*0400*/  PLOP3.LUT P0, PT, PT, PT, PT, 0x80, 0x8 ;  /* 0x000000000008781c */ /* 0x000fe40003f0f070 */
[----:B------:R-:W-:Y:S01]  /*0410*/  ISETP.GT.AND P1, PT, R2, 0x1800, PT ;  /* 0x000018000200780c */ /* 0x000fe20003f24270 */
[----:B0-----:R-:W-:-:S12]  /*0420*/  IMAD.WIDE.U32 R4, R7, 0x7000, R4 ;  /* 0x0000700007047825 */ /* 0x001fd800078e0004 */
[----:B------:R-:W-:Y:S05]  /*0430*/  @!P1 BRA `(.L_x_40) ;  /* 0x0000000000b09947 */ /* 0x000fea0003800000 */
[----:B------:R-:W-:Y:S01]  /*0440*/  PLOP3.LUT P0, PT, PT, PT, PT, 0x8, 0x80 ;  /* 0x000000000080781c */ /* 0x000fe20003f0e170 */
[----:B------:R-:W-:-:S12]  /*0450*/  VIADD R2, R3, 0xffffe800 ;  /* 0xffffe80003027836 */ /* 0x000fd80000000000 */
.L_x_41:
[----:B------:R-:W-:-:S05]  /*0460*/  IMAD.WIDE R26, R28, 0x8, R4 ;  /* 0x000000081c1a7825 */ /* 0x000fca00078e0204 */
[----:B------:R-:W2:Y:S04]  /*0470*/  LDG.E.64.CONSTANT R18, desc[UR14][R26.64] ;  /* 0x0000000e1a127981 */ /* 0x000ea8000c1e9b00 */
[----:B------:R-:W3:Y:S04]  /*0480*/  LDG.E.64.CONSTANT R14, desc[UR14][R26.64+0x1000] ;  /* 0x0010000e1a0e7981 */ /* 0x000ee8000c1e9b00 */
[----:B------:R-:W4:Y:S01]  /*0490*/  LDG.E.64.CONSTANT R12, desc[UR14][R26.64+0x2000] ;  /* 0x0020000e1a0c7981 */ /* 0x000f22000c1e9b00 */
[----:B------:R-:W-:-:S03]  /*04a0*/  VIADD R25, R28, 0x800 ;  /* 0x000008001c197836 */ /* 0x000fc60000000000 */
[----:B------:R0:W4:Y:S01]  /*04b0*/  LDG.E.64.CONSTANT R10, desc[UR14][R26.64+0x3000] ;  /* 0x0030000e1a0a7981 */ /* 0x000122000c1e9b00 */
[----:B------:R-:W-:-:S05]  /*04c0*/  IMAD.WIDE R24, R25, 0x8, R4 ;  /* 0x0000000819187825 */ /* 0x000fca00078e0204 */
[----:B------:R-:W4:Y:S04]  /*04d0*/  LDG.E.64.CONSTANT R8, desc[UR14][R24.64] ;  /* 0x0000000e18087981 */ /* 0x000f28000c1e9b00 */
[----:B------:R-:W4:Y:S04]  /*04e0*/  LDG.E.64.CONSTANT R6, desc[UR14][R24.64+0x1000] ;  /* 0x0010000e18067981 */ /* 0x000f28000c1e9b00 */
[----:B------:R-:W4:Y:S01]  /*04f0*/  LDG.E.64.CONSTANT R20, desc[UR14][R24.64+0x2000] ;  /* 0x0020000e18147981 */ /* 0x000f22000c1e9b00 */
[----:B------:R-:W-:-:S03]  /*0500*/  VIADD R29, R28, 0x1000 ;  /* 0x000010001c1d7836 */ /* 0x000fc60000000000 */
[----:B------:R1:W4:Y:S01]  /*0510*/  LDG.E.64.CONSTANT R22, desc[UR14][R24.64+0x3000] ;  /* 0x0030000e18167981 */ /* 0x000322000c1e9b00 */
[----:B0-----:R-:W-:-:S04]  /*0520*/  IMAD.WIDE R26, R29, 0x8, R4 ;  /* 0x000000081d1a7825 */ /* 0x001fc800078e0204 */
[----:B------:R-:W-:-:S04]  /*0530*/  VIADD R29, R28, 0x1800 ;  /* 0x000018001c1d7836 */ /* 0x000fc80000000000 */
[----:B-1----:R-:W-:Y:S01]  /*0540*/  IMAD.WIDE R24, R29, 0x8, R4 ;  /* 0x000000081d187825 */ /* 0x002fe200078e0204 */
[----:B--2--5:R-:W-:Y:S01]  /*0550*/  DADD R16, R18, R16 ;  /* 0x0000000012107229 */ /* 0x024fe20000000010 */
[----:B------:R-:W2:Y:S07]  /*0560*/  LDG.E.64.CONSTANT R18, desc[UR14][R26.64] ;  /* 0x0000000e1a127981 */ /* 0x000eae000c1e9b00 */
[----:B---3--:R-:W-:Y:S02]  /*0570*/  DADD R14, R16, R14 ;  /* 0x00000000100e7229 */ /* 0x008fe4000000000e */
[----:B------:R-:W3:Y:S06]  /*0580*/  LDG.E.64.CONSTANT R16, desc[UR14][R26.64+0x1000] ;  /* 0x0010000e1a107981 */ /* 0x000eec000c1e9b00 */
[----:B----4-:R-:W-:-:S02]  /*0590*/  DADD R12, R14, R12 ;  /* 0x000000000e0c7229 */ /* 0x010fc4000000000c */
[----:B------:R-:W4:Y:S06]  /*05a0*/  LDG.E.64.CONSTANT R14, desc[UR14][R26.64+0x2000] ;  /* 0x0020000e1a0e7981 */ /* 0x000f2c000c1e9b00 */
[----:B------:R-:W-:Y:S02]  /*05b0*/  DADD R10, R12, R10 ;  /* 0x000000000c0a7229 */ /* 0x000fe4000000000a */
[----:B------:R-:W4:Y:S06]  /*05c0*/  LDG.E.64.CONSTANT R12, desc[UR14][R26.64+0x3000] ;  /* 0x0030000e1a0c7981 */ /* 0x000f2c000c1e9b00 */
[----:B------:R-:W-:-:S02]  /*05d0*/  DADD R8, R10, R8 ;  /* 0x000000000a087229 */ /* 0x000fc40000000008 */
[----:B------:R-:W4:Y:S04]  /*05e0*/  LDG.E.64.CONSTANT R10, desc[UR14][R24.64] ;  /* 0x0000000e180a7981 */ /* 0x000f28000c1e9b00 */
[----:B------:R-:W4:Y:S02]  /*05f0*/  LDG.E.64.CONSTANT R26, desc[UR14][R24.64+0x3000] ;  /* 0x0030000e181a7981 */ /* 0x000f24000c1e9b00 */
[----:B------:R-:W-:Y:S02]  /*0600*/  DADD R6, R8, R6 ;  /* 0x0000000008067229 */ /* 0x000fe40000000006 */
[----:B------:R-:W4:Y:S06]  /*0610*/  LDG.E.64.CONSTANT R8, desc[UR14][R24.64+0x1000] ;  /* 0x0010000e18087981 */ /* 0x000f2c000c1e9b00 */
[----:B------:R-:W-:-:S02]  /*0620*/  DADD R20, R6, R20 ;  /* 0x0000000006147229 */ /* 0x000fc40000000014 */
[----:B------:R-:W4:Y:S06]  /*0630*/  LDG.E.64.CONSTANT R6, desc[UR14][R24.64+0x2000] ;  /* 0x0020000e18067981 */ /* 0x000f2c000c1e9b00 */
[----:B------:R-:W-:Y:S01]  /*0640*/  DADD R20, R20, R22 ;  /* 0x0000000014147229 */ /* 0x000fe20000000016 */
[----:B------:R-:W-:-:S05]  /*0650*/  VIADD R28, R28, 0x2000 ;  /* 0x000020001c1c7836 */ /* 0x000fca0000000000 */
[----:B------:R-:W-:Y:S02]  /*0660*/  ISETP.GE.AND P1, PT, R28, R2, PT ;  /* 0x000000021c00720c */ /* 0x000fe40003f26270 */
[----:B--2---:R-:W-:-:S08]  /*0670*/  DADD R18, R20, R18 ;  /* 0x0000000014127229 */ /* 0x004fd00000000012 */
[----:B---3--:R-:W-:-:S08]  /*0680*/  DADD R16, R18, R16 ;  /* 0x0000000012107229 */ /* 0x008fd00000000010 */
[----:B----4-:R-:W-:-:S08]  /*0690*/  DADD R14, R16, R14 ;  /* 0x00000000100e7229 */ /* 0x010fd0000000000e */
[----:B------:R-:W-:-:S08]  /*06a0*/  DADD R12, R14, R12 ;  /* 0x000000000e0c7229 */ /* 0x000fd0000000000c */
[----:B------:R-:W-:-:S08]  /*06b0*/  DADD R10, R12, R10 ;  /* 0x000000000c0a7229 */ /* 0x000fd0000000000a */
[----:B------:R-:W-:-:S08]  /*06c0*/  DADD R8, R10, R8 ;  /* 0x000000000a087229 */ /* 0x000fd00000000008 */
[----:B------:R-:W-:-:S08]  /*06d0*/  DADD R6, R8, R6 ;  /* 0x0000000008067229 */ /* 0x000fd00000000006 */
[----:B------:R-:W-:Y:S01]  /*06e0*/  DADD R16, R6, R26 ;  /* 0x0000000006107229 */ /* 0x000fe2000000001a */
[----:B------:R-:W-:Y:S10]  /*06f0*/  @!P1 BRA `(.L_x_41) ;  /* 0xfffffffc00589947 */ /* 0x000ff4000383ffff */
.L_x_40:
[----:B------:R-:W-:Y:S05]  /*0700*/  BSYNC.RECONVERGENT B2 ;  /* 0x0000000000027941 */ /* 0x000fea0003800200 */
.L_x_39:
[----:B------:R-:W-:Y:S01]  /*0710*/  IMAD.IADD R2, R3, 0x1, -R28 ;  /* 0x0000000103027824 */ /* 0x000fe200078e0a1c */
[----:B------:R-:W-:Y:S04]  /*0720*/  BSSY.RECONVERGENT B2, `(.L_x_42) ;  /* 0x0000018000027945 */ /* 0x000fe80003800200 */
[----:B------:R-:W-:-:S13]  /*0730*/  ISETP.GT.AND P1, PT, R2, 0x800, PT ;  /* 0x000008000200780c */ /* 0x000fda0003f24270 */
[----:B------:R-:W-:Y:S05]  /*0740*/  @!P1 BRA `(.L_x_43) ;  /* 0x0000000000549947 */ /* 0x000fea0003800000 */
[----:B------:R-:W-:-:S05]  /*0750*/  IMAD.WIDE R24, R28, 0x8, R4 ;  /* 0x000000081c187825 */ /* 0x000fca00078e0204 */
        /* <DEDUP_REMOVED lines=20> */
.L_x_43:
[----:B------:R-:W-:Y:S05]  /*08a0*/  BSYNC.RECONVERGENT B2 ;  /* 0x0000000000027941 */ /* 0x000fea0003800200 */
.L_x_42:
[----:B------:R-:W-:-:S13]  /*08b0*/  ISETP.LT.OR P0, PT, R28, R3, P0 ;  /* 0x000000031c00720c */ /* 0x000fda0000701670 */
[----:B------:R-:W-:Y:S05]  /*08c0*/  @!P0 BRA `(.L_x_35) ;  /* 0x0000000000248947 */ /* 0x000fea0003800000 */
[----:B------:R-:W-:-:S05]  /*08d0*/  IMAD.WIDE R4, R28, 0x8, R4 ;  /* 0x000000081c047825 */ /* 0x000fca00078e0204 */
        /* <DEDUP_REMOVED lines=8> */
.L_x_35:
[----:B------:R-:W-:Y:S05]  /*0960*/  BSYNC.RECONVERGENT B1 ;  /* 0x0000000000017941 */ /* 0x000fea0003800200 */
.L_x_34:
        /* <DEDUP_REMOVED lines=10> */
[----:B------:R-:W0:Y:S02]  /*0a10*/  SHFL.DOWN P0, R3, R5, 0x2, 0x1f ;  /* 0x08401f0005037f89 */ /* 0x000e240000000000 */
[----:B0-----:R-:W-:-:S10]  /*0a20*/  DADD R2, R2, R4 ;  /* 0x0000000002027229 */ /* 0x001fd40000000004 */
[----:B------:R-:W-:Y:S02]  /*0a30*/  FSEL R6, R2, R4, P0 ;  /* 0x0000000402067208 */ /* 0x000fe40000000000 */
[----:B------:R-:W-:Y:S02]  /*0a40*/  FSEL R7, R3, R5, P0 ;  /* 0x0000000503077208 */ /* 0x000fe40000000000 */
[----:B------:R-:W-:Y:S01]  /*0a50*/  @!P1 MOV R5, 0x400 ;  /* 0x0000040000059802 */ /* 0x000fe20000000f00 */
[----:B------:R-:W-:Y:S01]  /*0a60*/  SHFL.DOWN PT, R2, R6, 0x4, 0x1f ;  /* 0x08801f0006027f89 */ /* 0x000fe200000e0000 */
[----:B------:R-:W-:-:S03]  /*0a70*/  @!P1 SHF.R.U32.HI R4, RZ, 0x2, R0 ;  /* 0x00000002ff049819 */ /* 0x000fc60000011600 */
[----:B------:R-:W0:Y:S02]  /*0a80*/  SHFL.DOWN P0, R3, R7, 0x4, 0x1f ;  /* 0x08801f0007037f89 */ /* 0x000e240000000000 */
[----:B0-----:R-:W-:-:S10]  /*0a90*/  DADD R2, R2, R6 ;  /* 0x0000000002027229 */ /* 0x001fd40000000006 */
[----:B------:R-:W-:Y:S02]  /*0aa0*/  FSEL R8, R2, R6, P0 ;  /* 0x0000000602087208 */ /* 0x000fe40000000000 */
[----:B------:R-:W-:Y:S01]  /*0ab0*/  FSEL R9, R3, R7, P0 ;  /* 0x0000000703097208 */ /* 0x000fe20000000000 */
[----:B------:R-:W0:Y:S02]  /*0ac0*/  @!P1 S2R R6, SR_CgaCtaId ;  /* 0x0000000000069919 */ /* 0x000e240000008800 */
[----:B------:R-:W-:Y:S04]  /*0ad0*/  SHFL.DOWN PT, R2, R8, 0x8, 0x1f ;  /* 0x09001f0008027f89 */ /* 0x000fe800000e0000 */
[----:B------:R-:W1:Y:S02]  /*0ae0*/  SHFL.DOWN P0, R3, R9, 0x8, 0x1f ;  /* 0x09001f0009037f89 */ /* 0x000e640000000000 */
[----:B-1----:R-:W-:Y:S01]  /*0af0*/  DADD R2, R2, R8 ;  /* 0x0000000002027229 */ /* 0x002fe20000000008 */
[----:B0-----:R-:W-:-:S02]  /*0b00*/  @!P1 LEA R7, R6, R5, 0x18 ;  /* 0x0000000506079211 */ /* 0x001fc400078ec0ff */
[----:B------:R-:W-:-:S05]  /*0b10*/  @!P1 LOP3.LUT R6, R4, 0xf8, RZ, 0xc0, !PT ;  /* 0x000000f804069812 */ /* 0x000fca00078ec0ff */
[----:B------:R-:W-:Y:S02]  /*0b20*/  @!P1 IMAD.IADD R7, R6, 0x1, R7 ;  /* 0x0000000106079824 */ /* 0x000fe400078e0207 */
        /* <DEDUP_REMOVED lines=15> */
[----:B------:R-:W1:Y:S04]  /*0c20*/  LDS.128 R12, [UR4+0x20] ;  /* 0x00002004ff0c7984 */ /* 0x000e680008000c00 */
[----:B------:R-:W3:Y:S01]  /*0c30*/  LDS.128 R8, [UR4+0x30] ;  /* 0x00003004ff087984 */ /* 0x000ee20008000c00 */
[----:B0-----:R-:W-:-:S03]  /*0c40*/  DADD R2, R4, R2 ;  /* 0x0000000004027229 */ /* 0x001fc60000000002 */
[----:B--2---:R-:W0:Y:S05]  /*0c50*/  LDS.128 R4, [UR4+0x40] ;  /* 0x00004004ff047984 */ /* 0x004e2a0008000c00 */
[----:B-1----:R-:W-:-:S08]  /*0c60*/  DADD R2, R2, R12 ;  /* 0x0000000002027229 */ /* 0x002fd0000000000c */
[----:B------:R-:W-:Y:S01]  /*0c70*/  DADD R2, R2, R14 ;  /* 0x0000000002027229 */ /* 0x000fe2000000000e */
[----:B------:R-:W1:Y:S07]  /*0c80*/  LDS.128 R12, [UR4+0x50] ;  /* 0x00005004ff0c7984 */ /* 0x000e6e0008000c00 */
[----:B---3--:R-:W-:-:S08]  /*0c90*/  DADD R2, R2, R8 ;  /* 0x0000000002027229 */ /* 0x008fd00000000008 */
        /* <DEDUP_REMOVED lines=15> */
.L_x_44:
[----:B------:R-:W-:-:S05]  /*0d90*/  LOP3.LUT R2, R0, 0x3e0, RZ, 0xc0, !PT ;  /* 0x000003e000027812 */ /* 0x000fca00078ec0ff */
[----:B------:R-:W-:Y:S01]  /*0da0*/  VIADD R4, R2, 0x20 ;  /* 0x0000002002047836 */ /* 0x000fe20000000000 */
[----:B------:R-:W-:-:S04]  /*0db0*/  LOP3.LUT R2, RZ, R2, RZ, 0x33, !PT ;  /* 0x00000002ff027212 */ /* 0x000fc800078e33ff */
[----:B------:R-:W-:Y:S01]  /*0dc0*/  ISETP.GT.AND P0, PT, R4, R3, PT ;  /* 0x000000030400720c */ /* 0x000fe20003f04270 */
[----:B------:R-:W-:-:S05]  /*0dd0*/  IMAD.IADD R2, R3, 0x1, R2 ;  /* 0x0000000103027824 */ /* 0x000fca00078e0202 */
[----:B------:R-:W-:Y:S02]  /*0de0*/  SEL R7, R2, 0x1f, P0 ;  /* 0x0000001f02077807 */ /* 0x000fe40000000000 */
[----:B------:R-:W0:Y:S03]  /*0df0*/  S2R R2, SR_LANEID ;  /* 0x0000000000027919 */ /* 0x000e260000000000 */
[----:B-----5:R-:W-:Y:S04]  /*0e00*/  SHFL.DOWN PT, R4, R16, 0x1, R7 ;  /* 0x0820000010047989 */ /* 0x020fe800000e0007 */
[----:B------:R-:W1:Y:S02]  /*0e10*/  SHFL.DOWN P0, R5, R17, 0x1, R7 ;  /* 0x0820000011057989 */ /* 0x000e640000000007 */
[----:B-1----:R-:W-:Y:S01]  /*0e20*/  DADD R4, R4, R16 ;  /* 0x0000000004047229 */ /* 0x002fe20000000010 */
[----:B0-----:R-:W-:-:S09]  /*0e30*/  ISETP.NE.AND P1, PT, R2, RZ, PT ;  /* 0x000000ff0200720c */ /* 0x001fd20003f25270 */
[----:B------:R-:W-:Y:S02]  /*0e40*/  FSEL R8, R4, R16, P0 ;  /* 0x0000001004087208 */ /* 0x000fe40000000000 */
[----:B------:R-:W-:Y:S02]  /*0e50*/  FSEL R9, R5, R17, P0 ;  /* 0x0000001105097208 */ /* 0x000fe40000000000 */
[----:B------:R-:W-:Y:S01]  /*0e60*/  @!P1 MOV R6, 0x400 ;  /* 0x0000040000069802 */ /* 0x000fe20000000f00 */
[----:B------:R-:W-:Y:S01]  /*0e70*/  SHFL.DOWN PT, R4, R8, 0x2, R7 ;  /* 0x0840000008047989 */ /* 0x000fe200000e0007 */
[----:B------:R-:W-:-:S03]  /*0e80*/  @!P1 SHF.R.U32.HI R2, RZ, 0x2, R0 ;  /* 0x00000002ff029819 */ /* 0x000fc60000011600 */
[----:B------:R-:W0:Y:S01]  /*0e90*/  SHFL.DOWN P0, R5, R9, 0x2, R7 ;  /* 0x0840000009057989 */ /* 0x000e220000000007 */
[----:B------:R-:W-:Y:S01]  /*0ea0*/  @!P1 LOP3.LUT R2, R2, 0xf8, RZ, 0xc0, !PT ;  /* 0x000000f802029812 */ /* 0x000fe200078ec0ff */
        /* <DEDUP_REMOVED lines=30> */
[----:B-1----:R-:W1:Y:S01]  /*1090*/  LDS.128 R8, [UR4+0x20] ;  /* 0x00002004ff087984 */ /* 0x002e620008000c00 */
[----:B0-----:R-:W-:-:S10]  /*10a0*/  DADD R6, R4, R6 ;  /* 0x0000000004067229 */ /* 0x001fd40000000006 */
        /* <DEDUP_REMOVED lines=63> */
[----:B------:R-:W-:Y:S01]  /*14a0*/  FSEL R5, R11, R5, P1 ;  /* 0x000000050b057208 */ /* 0x000fe20000800000 */
[----:B------:R-:W-:Y:S06]  /*14b0*/  BRA `(.L_x_45) ;  /* 0x0000001000247947 */ /* 0x000fec0003800000 */
.L_x_31:
[----:B------:R-:W0:Y:S01]  /*14c0*/  S2R R0, SR_TID.X ;  /* 0x0000000000007919 */ /* 0x000e220000002100 */
[----:B------:R-:W1:Y:S01]  /*14d0*/  LDC.64 R4, c[0x0][0x380] ;  /* 0x0000e000ff047b82 */ /* 0x000e620000000a00 */
[----:B0-----:R-:W-:-:S04]  /*14e0*/  VIADD R19, R0, UR6 ;  /* 0x0000000600137c36 */ /* 0x001fc80008000000 */
[----:B-1----:R-:W-:-:S05]  /*14f0*/  IMAD.WIDE.U32 R18, R19, 0x8, R4 ;  /* 0x0000000813127825 */ /* 0x002fca00078e0004 */
[----:B------:R-:W2:Y:S04]  /*1500*/  LDG.E.64.CONSTANT R20, desc[UR14][R18.64] ;  /* 0x0000000e12147981 */ /* 0x000ea8000c1e9b00 */
[----:B------:R-:W2:Y:S04]  /*1510*/  LDG.E.64.CONSTANT R12, desc[UR14][R18.64+0x1000] ;  /* 0x0010000e120c7981 */ /* 0x000ea8000c1e9b00 */
[----:B------:R-:W3:Y:S04]  /*1520*/  LDG.E.64.CONSTANT R14, desc[UR14][R18.64+0x2000] ;  /* 0x0020000e120e7981 */ /* 0x000ee8000c1e9b00 */
[----:B------:R-:W4:Y:S04]  /*1530*/  LDG.E.64.CONSTANT R8, desc[UR14][R18.64+0x3000] ;  /* 0x0030000e12087981 */ /* 0x000f28000c1e9b00 */
[----:B------:R-:W5:Y:S04]  /*1540*/  LDG.E.64.CONSTANT R6, desc[UR14][R18.64+0x4000] ;  /* 0x0040000e12067981 */ /* 0x000f68000c1e9b00 */
[----:B------:R-:W5:Y:S04]  /*1550*/  LDG.E.64.CONSTANT R4, desc[UR14][R18.64+0x5000] ;  /* 0x0050000e12047981 */ /* 0x000f68000c1e9b00 */
[----:B------:R-:W5:Y:S01]  /*1560*/  LDG.E.64.CONSTANT R10, desc[UR14][R18.64+0x6000] ;  /* 0x0060000e120a7981 */ /* 0x000f62000c1e9b00 */
[----:B------:R-:W-:-:S04]  /*1570*/  ISETP.GE.U32.AND P0, PT, R16, UR5, PT ;  /* 0x0000000510007c0c */ /* 0x000fc8000bf06070 */
[----:B------:R-:W-:Y:S01]  /*1580*/  ISETP.GE.U32.AND.EX P0, PT, R17, UR16, PT, P0 ;  /* 0x0000001011007c0c */ /* 0x000fe2000bf06100 */
[----:B--2---:R-:W-:-:S08]  /*1590*/  DADD R12, R20, R12 ;  /* 0x00000000140c7229 */ /* 0x004fd0000000000c */
[----:B---3--:R-:W-:-:S08]  /*15a0*/  DADD R12, R14, R12 ;  /* 0x000000000e0c7229 */ /* 0x008fd0000000000c */
[----:B----4-:R-:W-:-:S08]  /*15b0*/  DADD R8, R8, R12 ;  /* 0x0000000008087229 */ /* 0x010fd0000000000c */
[----:B-----5:R-:W-:-:S08]  /*15c0*/  DADD R6, R6, R8 ;  /* 0x0000000006067229 */ /* 0x020fd00000000008 */
[----:B------:R-:W-:-:S08]  /*15d0*/  DADD R4, R4, R6 ;  /* 0x0000000004047229 */ /* 0x000fd00000000006 */
[----:B------:R-:W-:Y:S01]  /*15e0*/  DADD R10, R10, R4 ;  /* 0x000000000a0a7229 */ /* 0x000fe20000000004 */
[----:B------:R-:W-:Y:S10]  /*15f0*/  @!P0 BRA `(.L_x_46) ;  /* 0x0000000800d88947 */ /* 0x000ff40003800000 */
[----:B------:R-:W-:Y:S01]  /*1600*/  UIADD3 UR8, UP0, UPT, UR5, UR6, URZ ;  /* 0x0000000605087290 */ /* 0x000fe2000ff1e0ff */
[----:B------:R-:W-:Y:S01]  /*1610*/  IADD3 R26, P1, PT, R2, -0xe00, RZ ;  /* 0xfffff200021a7810 */ /* 0x000fe20007f3e0ff */
[----:B------:R-:W0:Y:S01]  /*1620*/  LDCU.64 UR12, c[0x0][0x380] ;  /* 0x00007000ff0c77ac */ /* 0x000e220008000a00 */
[----:B------:R-:W-:Y:S02]  /*1630*/  LOP3.LUT R5, RZ, R0, RZ, 0x33, !PT ;  /* 0x00000000ff057212 */ /* 0x000fe400078e33ff */
[----:B------:R-:W-:Y:S01]  /*1640*/  IADD3.X R23, PT, PT, R3, -0x1, RZ, P1, !PT ;  /* 0xffffffff03177810 */ /* 0x000fe20000ffe4ff */
[----:B------:R-:W-:Y:S01]  /*1650*/  UIADD3.X UR9, UPT, UPT, URZ, UR16, URZ, UP0, !UPT ;  /* 0x00000010ff097290 */ /* 0x000fe200087fe4ff */
[----:B------:R-:W-:Y:S01]  /*1660*/  ISETP.LT.U32.AND P0, PT, R26, UR8, PT ;  /* 0x000000081a007c0c */ /* 0x000fe2000bf01070 */
[----:B------:R-:W-:Y:S01]  /*1670*/  UMOV UR4, URZ ;  /* 0x000000ff00047c82 */ /* 0x000fe20008000000 */
[----:B------:R-:W-:Y:S01]  /*1680*/  IADD3 R21, P1, PT, R0, UR8, RZ ;  /* 0x0000000800157c10 */ /* 0x000fe2000ff3e0ff */
[----:B------:R-:W-:Y:S01]  /*1690*/  UMOV UR10, UR8 ;  /* 0x00000008000a7c82 */ /* 0x000fe20008000000 */
[----:B------:R-:W-:Y:S01]  /*16a0*/  IADD3 R5, PT, PT, R2, -UR5, R5 ;  /* 0x8000000502057c10 */ /* 0x000fe2000fffe005 */
[----:B------:R-:W-:Y:S01]  /*16b0*/  IMAD.U32 R4, RZ, RZ, UR9 ;  /* 0x00000009ff047e24 */ /* 0x000fe2000f8e00ff */
[----:B------:R-:W-:-:S03]  /*16c0*/  UMOV UR7, UR9 ;  /* 0x0000000900077c82 */ /* 0x000fc60008000000 */
[----:B------:R-:W-:Y:S01]  /*16d0*/  VIADD R22, R5, -UR6 ;  /* 0x8000000605167c36 */ /* 0x000fe20008000000 */
[----:B------:R-:W-:Y:S01]  /*16e0*/  ISETP.GT.U32.AND.EX P0, PT, R4, R23, PT, P0 ;  /* 0x000000170400720c */ /* 0x000fe20003f04100 */
[----:B------:R-:W-:Y:S01]  /*16f0*/  IMAD.X R4, RZ, RZ, UR9, P1 ;  /* 0x00000009ff047e24 */ /* 0x000fe200088e06ff */
[----:B0-----:R-:W-:-:S04]  /*1700*/  LEA R20, P1, R21, UR12, 0x3 ;  /* 0x0000000c15147c11 */ /* 0x001fc8000f8218ff */
[----:B------:R-:W-:-:S07]  /*1710*/  LEA.HI.X R21, R21, UR13, R4, 0x3, P1 ;  /* 0x0000000d15157c11 */ /* 0x000fce00088f1c04 */
[----:B------:R-:W-:Y:S05]  /*1720*/  @P0 BRA `(.L_x_47) ;  /* 0x00000000009c0947 */ /* 0x000fea0003800000 */
[----:B------:R-:W0:Y:S01]  /*1730*/  LDC.64 R2, c[0x0][0x3b8] ;  /* 0x0000ee00ff027b82 */ /* 0x000e220000000a00 */
[----:B------:R-:W1:Y:S01]  /*1740*/  LDCU.64 UR12, c[0x0][0x380] ;  /* 0x00007000ff0c77ac */ /* 0x000e620008000a00 */
[----:B------:R-:W-:Y:S01]  /*1750*/  NOP ;  /* 0x0000000000007918 */ /* 0x000fe20000000000 */
.L_x_48:
[----:B------:R-:W-:-:S05]  /*1760*/  IADD3 R4, P0, PT, R0, UR8, RZ ;  /* 0x0000000800047c10 */ /* 0x000fca000ff1e0ff */
[----:B------:R-:W-:Y:S01]  /*1770*/  IMAD.X R5, RZ, RZ, UR9, P0 ;  /* 0x00000009ff057e24 */ /* 0x000fe200080e06ff */
[----:B-1----:R-:W-:-:S04]  /*1780*/  LEA R24, P0, R4, UR12, 0x3 ;  /* 0x0000000c04187c11 */ /* 0x002fc8000f8018ff */
[----:B------:R-:W-:-:S05]  /*1790*/  LEA.HI.X R25, R4, UR13, R5, 0x3, P0 ;  /* 0x0000000d04197c11 */ /* 0x000fca00080f1c05 */
[----:B------:R-:W2:Y:S04]  /*17a0*/  LDG.E.64.CONSTANT R8, desc[UR14][R24.64] ;  /* 0x0000000e18087981 */ /* 0x000ea8000c1e9b00 */
[----:B------:R-:W3:Y:S04]  /*17b0*/  LDG.E.64.CONSTANT R12, desc[UR14][R24.64+0x1000] ;  /* 0x0010000e180c7981 */ /* 0x000ee8000c1e9b00 */
[----:B------:R-:W4:Y:S04]  /*17c0*/  LDG.E.64.CONSTANT R14, desc[UR14][R24.64+0x2000] ;  /* 0x0020000e180e7981 */ /* 0x000f28000c1e9b00 */
[----:B------:R-:W5:Y:S04]  /*17d0*/  LDG.E.64.CONSTANT R16, desc[UR14][R24.64+0x3000] ;  /* 0x0030000e18107981 */ /* 0x000f68000c1e9b00 */
[----:B------:R-:W5:Y:S04]  /*17e0*/  LDG.E.64.CONSTANT R18, desc[UR14][R24.64+0x4000] ;  /* 0x0040000e18127981 */ /* 0x000f68000c1e9b00 */
[----:B------:R-:W5:Y:S04]  /*17f0*/  LDG.E.64.CONSTANT R4, desc[UR14][R24.64+0x5000] ;  /* 0x0050000e18047981 */ /* 0x000f68000c1e9b00 */
[----:B------:R-:W5:Y:S01]  /*1800*/  LDG.E.64.CONSTANT R6, desc[UR14][R24.64+0x6000] ;  /* 0x0060000e18067981 */ /* 0x000f62000c1e9b00 */
[----:B------:R-:W-:-:S04]  /*1810*/  UIADD3 UR6, UP0, UPT, UR5, UR10, URZ ;  /* 0x0000000a05067290 */ /* 0x000fc8000ff1e0ff */
[----:B------:R-:W-:Y:S01]  /*1820*/  UIADD3.X UR7, UPT, UPT, UR16, UR7, URZ, UP0, !UPT ;  /* 0x0000000710077290 */ /* 0x000fe200087fe4ff */
[----:B--2---:R-:W-:Y:S01]  /*1830*/  DADD R8, R8, R10 ;  /* 0x0000000008087229 */ /* 0x004fe2000000000a */
[----:B0-----:R-:W-:-:S04]  /*1840*/  IADD3 R10, P1, PT, R2, -UR8, RZ ;  /* 0x80000008020a7c10 */ /* 0x001fc8000ff3e0ff */
[----:B------:R-:W-:-:S03]  /*1850*/  ISETP.GE.U32.AND P0, PT, R10, UR5, PT ;  /* 0x000000050a007c0c */ /* 0x000fc6000bf06070 */
[----:B---3--:R-:W-:-:S08]  /*1860*/  DADD R8, R12, R8 ;  /* 0x000000000c087229 */ /* 0x008fd00000000008 */
[----:B----4-:R-:W-:-:S08]  /*1870*/  DADD R8, R14, R8 ;  /* 0x000000000e087229 */ /* 0x010fd00000000008 */
[----:B-----5:R-:W-:-:S08]  /*1880*/  DADD R8, R16, R8 ;  /* 0x0000000010087229 */ /* 0x020fd00000000008 */
[----:B------:R-:W-:-:S08]  /*1890*/  DADD R8, R18, R8 ;  /* 0x0000000012087229 */ /* 0x000fd00000000008 */
[----:B------:R-:W-:Y:S01]  /*18a0*/  DADD R4, R4, R8 ;  /* 0x0000000004047229 */ /* 0x000fe20000000008 */
[----:B------:R-:W-:-:S04]  /*18b0*/  IADD3.X R8, PT, PT, R3, ~UR9, RZ, P1, !PT ;  /* 0x8000000903087c10 */ /* 0x000fc80008ffe4ff */
[----:B------:R-:W-:-:S03]  /*18c0*/  ISETP.GE.U32.AND.EX P0, PT, R8, UR16, PT, P0 ;  /* 0x0000001008007c0c */ /* 0x000fc6000bf06100 */
[----:B------:R-:W-:-:S10]  /*18d0*/  DADD R10, R6, R4 ;  /* 0x00000000060a7229 */ /* 0x000fd40000000004 */
[----:B------:R-:W-:Y:S05]  /*18e0*/  @!P0 BRA `(.L_x_46) ;  /* 0x00000008001c8947 */ /* 0x000fea0003800000 */
[----:B------:R-:W-:Y:S02]  /*18f0*/  UIADD3 UR8, UP0, UPT, UR5, UR8, URZ ;  /* 0x0000000805087290 */ /* 0x000fe4000ff1e0ff */
[----:B------:R-:W-:Y:S01]  /*1900*/  IMAD.U32 R5, RZ, RZ, UR5 ;  /* 0x00000005ff057e24 */ /* 0x000fe2000f8e00ff */
[----:B------:R-:W-:Y:S01]  /*1910*/  UIADD3 UR4, UPT, UPT, UR4, 0x1, URZ ;  /* 0x0000000104047890 */ /* 0x000fe2000fffe0ff */
[----:B------:R-:W-:Y:S01]  /*1920*/  VIADD R22, R22, -UR5 ;  /* 0x8000000516167c36 */ /* 0x000fe20008000000 */
[----:B------:R-:W-:Y:S01]  /*1930*/  UIADD3.X UR9, UPT, UPT, UR16, UR9, URZ, UP0, !UPT ;  /* 0x0000000910097290 */ /* 0x000fe200087fe4ff */
[----:B------:R-:W-:Y:S01]  /*1940*/  IMAD.WIDE R20, R5, 0x8, R20 ;  /* 0x0000000805147825 */ /* 0x000fe200078e0214 */
[----:B------:R-:W-:Y:S01]  /*1950*/  ISETP.LT.U32.AND P0, PT, R26, UR8, PT ;  /* 0x000000081a007c0c */ /* 0x000fe2000bf01070 */
[----:B------:R-:W-:-:S03]  /*1960*/  UMOV UR10, UR6 ;  /* 0x00000006000a7c82 */ /* 0x000fc60008000000 */
[----:B------:R-:W-:-:S05]  /*1970*/  IMAD.U32 R4, RZ, RZ, UR9 ;  /* 0x00000009ff047e24 */ /* 0x000fca000f8e00ff */
[----:B------:R-:W-:-:S13]  /*1980*/  ISETP.GT.U32.AND.EX P0, PT, R4, R23, PT, P0 ;  /* 0x000000170400720c */ /* 0x000fda0003f04100 */
[----:B------:R-:W-:Y:S05]  /*1990*/  @!P0 BRA `(.L_x_48) ;  /* 0xfffffffc00708947 */ /* 0x000fea000383ffff */
.L_x_47:
[----:B------:R-:W-:Y:S01]  /*19a0*/  IMAD.U32 R4, RZ, RZ, UR9 ;  /* 0x00000009ff047e24 */ /* 0x000fe2000f8e00ff */
[----:B------:R-:W-:-:S04]  /*19b0*/  ISETP.LE.U32.AND P0, PT, R2, UR8, PT ;  /* 0x0000000802007c0c */ /* 0x000fc8000bf03070 */
[----:B------:R-:W-:-:S13]  /*19c0*/  ISETP.GE.U32.AND.EX P0, PT, R4, R3, PT, P0 ;  /* 0x000000030400720c */ /* 0x000fda0003f06100 */
[----:B------:R-:W-:Y:S05]  /*19d0*/  @P0 BRA `(.L_x_46) ;  /* 0x0000000400e00947 */ /* 0x000fea0003800000 */
[----:B------:R-:W-:Y:S01]  /*19e0*/  VIADD R3, R2, -UR8 ;  /* 0x8000000802037c36 */ /* 0x000fe20008000000 */
[----:B------:R-:W-:Y:S04]  /*19f0*/  BSSY.RECONVERGENT B1, `(.L_x_46) ;  /* 0x0000076000017945 */ /* 0x000fe80003800200 */
[----:B------:R-:W-:-:S13]  /*1a00*/  ISETP.GE.AND P0, PT, R0, R3, PT ;  /* 0x000000030000720c */ /* 0x000fda0003f06270 */
[----:B------:R-:W-:Y:S05]  /*1a10*/  @P0 BRA `(.L_x_49) ;  /* 0x0000000400cc0947 */ /* 0x000fea0003800000 */
[----:B------:R-:W0:Y:S01]  /*1a20*/  LDC R4, c[0x0][0x3c0] ;  /* 0x0000f000ff047b82 */ /* 0x000e220000000800 */
[----:B------:R-:W-:Y:S01]  /*1a30*/  UIMAD UR6, UR11, 0xe00, URZ ;  /* 0x00000e000b0678a4 */ /* 0x000fe2000f8e02ff */
[----:B------:R-:W-:Y:S01]  /*1a40*/  LOP3.LUT R5, RZ, R0, RZ, 0x33, !PT ;  /* 0x00000000ff057212 */ /* 0x000fe200078e33ff */
[----:B------:R-:W-:Y:S02]  /*1a50*/  BSSY.RECONVERGENT B2, `(.L_x_50) ;  /* 0x0000019000027945 */ /* 0x000fe40003800200 */
[----:B------:R-:W-:-:S06]  /*1a60*/  UIADD3 UR6, UPT, UPT, UR5, UR6, URZ ;  /* 0x0000000605067290 */ /* 0x000fcc000fffe0ff */
[----:B------:R-:W-:Y:S01]  /*1a70*/  IADD3 R2, PT, PT, R2, -UR6, R5 ;  /* 0x8000000602027c10 */ /* 0x000fe2000fffe005 */
[----:B0-----:R-:W-:-:S04]  /*1a80*/  IMAD R5, R4, UR4, RZ ;  /* 0x0000000404057c24 */ /* 0x001fc8000f8e02ff */
[----:B------:R-:W-:-:S05]  /*1a90*/  IMAD R2, R5, -0xe00, R2 ;  /* 0xfffff20005027824 */ /* 0x000fca00078e0202 */
[C---:B------:R-:W-:Y:S02]  /*1aa0*/  LOP3.LUT R4, R2.reuse, 0x600, RZ, 0xc0, !PT ;  /* 0x0000060002047812 */ /* 0x040fe400078ec0ff */
[----:B------:R-:W-:Y:S01]  /*1ab0*/  ISETP.GE.U32.AND P0, PT, R2, 0x600, PT ;  /* 0x000006000200780c */ /* 0x000fe20003f06070 */
[----:B------:R-:W-:Y:S01]  /*1ac0*/  IMAD.MOV.U32 R2, RZ, RZ, R0 ;  /* 0x000000ffff027224 */ /* 0x000fe200078e0000 */
[----:B------:R-:W-:-:S13]  /*1ad0*/  ISETP.NE.AND P1, PT, R4, 0x600, PT ;  /* 0x000006000400780c */ /* 0x000fda0003f25270 */
[----:B------:R-:W-:Y:S05]  /*1ae0*/  @!P1 BRA `(.L_x_51) ;  /* 0x00000000003c9947 */ /* 0x000fea0003800000 */
[----:B------:R-:W-:-:S04]  /*1af0*/  LOP3.LUT R2, R22, 0xffff, RZ, 0xc0, !PT ;  /* 0x0000ffff16027812 */ /* 0x000fc800078ec0ff */
[----:B------:R-:W-:-:S04]  /*1b00*/  LEA.HI R2, R2, 0x1, RZ, 0x17 ;  /* 0x0000000102027811 */ /* 0x000fc800078fb8ff */
[----:B------:R-:W-:Y:S01]  /*1b10*/  LOP3.LUT R4, R2, 0x3, RZ, 0xc0, !PT ;  /* 0x0000000302047812 */ /* 0x000fe200078ec0ff */
[----:B------:R-:W-:-:S04]  /*1b20*/  IMAD.MOV.U32 R2, RZ, RZ, R0 ;  /* 0x000000ffff027224 */ /* 0x000fc800078e0000 */
[----:B------:R-:W-:-:S07]  /*1b30*/  IMAD.MOV R6, RZ, RZ, -R4 ;  /* 0x000000ffff067224 */ /* 0x000fce00078e0a04 */
.L_x_52:
        /* <DEDUP_REMOVED lines=8> */
[----:B--2---:R-:W-:-:S11]  /*1bc0*/  DADD R10, R4, R10 ;  /* 0x00000000040a7229 */ /* 0x004fd6000000000a */
[----:B------:R-:W-:Y:S05]  /*1bd0*/  @P1 BRA `(.L_x_52) ;  /* 0xfffffffc00d81947 */ /* 0x000fea000383ffff */
.L_x_51:
[----:B------:R-:W-:Y:S05]  /*1be0*/  BSYNC.RECONVERGENT B2 ;  /* 0x0000000000027941 */ /* 0x000fea0003800200 */
.L_x_50:
[----:B------:R-:W-:Y:S05]  /*1bf0*/  @!P0 BRA `(.L_x_49) ;  /* 0x0000000400548947 */ /* 0x000fea0003800000 */
[----:B------:R-:W-:Y:S01]  /*1c00*/  IMAD.IADD R7, R3, 0x1, -R2 ;  /* 0x0000000103077824 */ /* 0x000fe200078e0a02 */
[----:B------:R-:W-:Y:S01]  /*1c10*/  IADD3 R5, P0, PT, R2, UR10, RZ ;  /* 0x0000000a02057c10 */ /* 0x000fe2000ff1e0ff */
[----:B------:R-:W-:Y:S03]  /*1c20*/  BSSY.RECONVERGENT B2, `(.L_x_53) ;  /* 0x000002e000027945 */ /* 0x000fe60003800200 */
[----:B------:R-:W-:Y:S01]  /*1c30*/  ISETP.GT.AND P1, PT, R7, 0x1800, PT ;  /* 0x000018000700780c */ /* 0x000fe20003f24270 */
[----:B------:R-:W-:Y:S01]  /*1c40*/  IMAD.X R6, RZ, RZ, UR7, P0 ;  /* 0x00000007ff067e24 */ /* 0x000fe200080e06ff */
[----:B------:R-:W-:-:S04]  /*1c50*/  LEA R4, P0, R5, UR12, 0x3 ;  /* 0x0000000c05047c11 */ /* 0x000fc8000f8018ff */
[----:B------:R-:W-:Y:S02]  /*1c60*/  LEA.HI.X R5, R5, UR13, R6, 0x3, P0 ;  /* 0x0000000d05057c11 */ /* 0x000fe400080f1c06 */
[----:B------:R-:W-:-:S05]  /*1c70*/  PLOP3.LUT P0, PT, PT, PT, PT, 0x80, 0x8 ;  /* 0x000000000008781c */ /* 0x000fca0003f0f070 */
[----:B------:R-:W-:Y:S08]  /*1c80*/  @!P1 BRA `(.L_x_54) ;  /* 0x00000000009c9947 */ /* 0x000ff00003800000 */
[----:B------:R-:W-:Y:S01]  /*1c90*/  PLOP3.LUT P0, PT, PT, PT, PT, 0x8, 0x80 ;  /* 0x000000000080781c */ /* 0x000fe20003f0e170 */
[----:B------:R-:W-:-:S12]  /*1ca0*/  VIADD R27, R3, 0xffffe800 ;  /* 0xffffe800031b7836 */ /* 0x000fd80000000000 */
.L_x_55:
[----:B------:R-:W2:Y:S04]  /*1cb0*/  LDG.E.64.CONSTANT R12, desc[UR14][R4.64] ;  /* 0x0000000e040c7981 */ /* 0x000ea8000c1e9b00 */
[----:B------:R-:W3:Y:S04]  /*1cc0*/  LDG.E.64.CONSTANT R14, desc[UR14][R4.64+0x1000] ;  /* 0x0010000e040e7981 */ /* 0x000ee8000c1e9b00 */
[----:B------:R-:W4:Y:S04]  /*1cd0*/  LDG.E.64.CONSTANT R16, desc[UR14][R4.64+0x2000] ;  /* 0x0020000e04107981 */ /* 0x000f28000c1e9b00 */
[----:B------:R-:W5:Y:S04]  /*1ce0*/  LDG.E.64.CONSTANT R18, desc[UR14][R4.64+0x3000] ;  /* 0x0030000e04127981 */ /* 0x000f68000c1e9b00 */
[----:B------:R-:W5:Y:S04]  /*1cf0*/  LDG.E.64.CONSTANT R20, desc[UR14][R4.64+0x4000] ;  /* 0x0040000e04147981 */ /* 0x000f68000c1e9b00 */
[----:B------:R-:W5:Y:S04]  /*1d00*/  LDG.E.64.CONSTANT R24, desc[UR14][R4.64+0x5000] ;  /* 0x0050000e04187981 */ /* 0x000f68000c1e9b00 */
[----:B------:R-:W5:Y:S04]  /*1d10*/  LDG.E.64.CONSTANT R22, desc[UR14][R4.64+0x6000] ;  /* 0x0060000e04167981 */ /* 0x000f68000c1e9b00 */
[----:B------:R-:W5:Y:S04]  /*1d20*/  LDG.E.64.CONSTANT R6, desc[UR14][R4.64+0x7000] ;  /* 0x0070000e04067981 */ /* 0x000f68000c1e9b00 */
[----:B------:R-:W5:Y:S01]  /*1d30*/  LDG.E.64.CONSTANT R8, desc[UR14][R4.64+0x8000] ;  /* 0x0080000e04087981 */ /* 0x000f62000c1e9b00 */
[----:B--2---:R-:W-:-:S03]  /*1d40*/  DADD R12, R12, R10 ;  /* 0x000000000c0c7229 */ /* 0x004fc6000000000a */
[----:B------:R-:W2:Y:S05]  /*1d50*/  LDG.E.64.CONSTANT R10, desc[UR14][R4.64+0x9000] ;  /* 0x0090000e040a7981 */ /* 0x000eaa000c1e9b00 */
[----:B---3--:R-:W-:Y:S02]  /*1d60*/  DADD R14, R12, R14 ;  /* 0x000000000c0e7229 */ /* 0x008fe4000000000e */
[----:B------:R-:W3:Y:S06]  /*1d70*/  LDG.E.64.CONSTANT R12, desc[UR14][R4.64+0xa000] ;  /* 0x00a0000e040c7981 */ /* 0x000eec000c1e9b00 */
[----:B----4-:R-:W-:-:S02]  /*1d80*/  DADD R16, R14, R16 ;  /* 0x000000000e107229 */ /* 0x010fc40000000010 */
[----:B------:R-:W4:Y:S06]  /*1d90*/  LDG.E.64.CONSTANT R14, desc[UR14][R4.64+0xb000] ;  /* 0x00b0000e040e7981 */ /* 0x000f2c000c1e9b00 */
[----:B-----5:R-:W-:Y:S02]  /*1da0*/  DADD R18, R16, R18 ;  /* 0x0000000010127229 */ /* 0x020fe40000000012 */
[----:B------:R-:W5:Y:S06]  /*1db0*/  LDG.E.64.CONSTANT R16, desc[UR14][R4.64+0xc000] ;  /* 0x00c0000e04107981 */ /* 0x000f6c000c1e9b00 */
[----:B------:R-:W-:-:S02]  /*1dc0*/  DADD R20, R18, R20 ;  /* 0x0000000012147229 */ /* 0x000fc40000000014 */
[----:B------:R-:W5:Y:S06]  /*1dd0*/  LDG.E.64.CONSTANT R18, desc[UR14][R4.64+0xd000] ;  /* 0x00d0000e04127981 */ /* 0x000f6c000c1e9b00 */
[----:B------:R-:W-:Y:S02]  /*1de0*/  DADD R24, R20, R24 ;  /* 0x0000000014187229 */ /* 0x000fe40000000018 */
[----:B------:R-:W5:Y:S06]  /*1df0*/  LDG.E.64.CONSTANT R20, desc[UR14][R4.64+0xe000] ;  /* 0x00e0000e04147981 */ /* 0x000f6c000c1e9b00 */
[----:B------:R-:W-:-:S02]  /*1e00*/  DADD R22, R24, R22 ;  /* 0x0000000018167229 */ /* 0x000fc40000000016 */
[----:B------:R0:W5:Y:S01]  /*1e10*/  LDG.E.64.CONSTANT R24, desc[UR14][R4.64+0xf000] ;  /* 0x00f0000e04187981 */ /* 0x000162000c1e9b00 */
[----:B------:R-:W-:-:S05]  /*1e20*/  VIADD R2, R2, 0x2000 ;  /* 0x0000200002027836 */ /* 0x000fca0000000000 */
[----:B------:R-:W-:Y:S01]  /*1e30*/  DADD R6, R22, R6 ;  /* 0x0000000016067229 */ /* 0x000fe20000000006 */
[----:B------:R-:W-:Y:S02]  /*1e40*/  ISETP.GE.AND P1, PT, R2, R27, PT ;  /* 0x0000001b0200720c */ /* 0x000fe40003f26270 */
[----:B0-----:R-:W-:-:S05]  /*1e50*/  IADD3 R4, P2, PT, R4, 0x10000, RZ ;  /* 0x0001000004047810 */ /* 0x001fca0007f5e0ff */
[----:B------:R-:W-:Y:S01]  /*1e60*/  DADD R6, R6, R8 ;  /* 0x0000000006067229 */ /* 0x000fe20000000008 */
[----:B------:R-:W-:-:S07]  /*1e70*/  IMAD.X R5, RZ, RZ, R5, P2 ;  /* 0x000000ffff057224 */ /* 0x000fce00010e0605 */
[----:B--2---:R-:W-:-:S08]  /*1e80*/  DADD R6, R6, R10 ;  /* 0x0000000006067229 */ /* 0x004fd0000000000a */
[----:B---3--:R-:W-:-:S08]  /*1e90*/  DADD R6, R6, R12 ;  /* 0x0000000006067229 */ /* 0x008fd0000000000c */
[----:B----4-:R-:W-:-:S08]  /*1ea0*/  DADD R6, R6, R14 ;  /* 0x0000000006067229 */ /* 0x010fd0000000000e */
[----:B-----5:R-:W-:-:S08]  /*1eb0*/  DADD R6, R6, R16 ;  /* 0x0000000006067229 */ /* 0x020fd00000000010 */
[----:B------:R-:W-:-:S08]  /*1ec0*/  DADD R6, R6, R18 ;  /* 0x0000000006067229 */ /* 0x000fd00000000012 */
[----:B------:R-:W-:-:S08]  /*1ed0*/  DADD R6, R6, R20 ;  /* 0x0000000006067229 */ /* 0x000fd00000000014 */
[----:B------:R-:W-:Y:S01]  /*1ee0*/  DADD R10, R6, R24 ;  /* 0x00000000060a7229 */ /* 0x000fe20000000018 */
[----:B------:R-:W-:Y:S10]  /*1ef0*/  @!P1 BRA `(.L_x_55) ;  /* 0xfffffffc006c9947 */ /* 0x000ff4000383ffff */
.L_x_54:
[----:B------:R-:W-:Y:S05]  /*1f00*/  BSYNC.RECONVERGENT B2 ;  /* 0x0000000000027941 */ /* 0x000fea0003800200 */
.L_x_53:
[----:B------:R-:W-:Y:S01]  /*1f10*/  IMAD.IADD R6, R3, 0x1, -R2 ;  /* 0x0000000103067824 */ /* 0x000fe200078e0a02 */
[----:B------:R-:W-:Y:S04]  /*1f20*/  BSSY.RECONVERGENT B2, `(.L_x_56) ;  /* 0x0000018000027945 */ /* 0x000fe80003800200 */
[----:B------:R-:W-:-:S13]  /*1f30*/  ISETP.GT.AND P1, PT, R6, 0x800, PT ;  /* 0x000008000600780c */ /* 0x000fda0003f24270 */
[----:B------:R-:W-:Y:S05]  /*1f40*/  @!P1 BRA `(.L_x_57) ;  /* 0x0000000000549947 */ /* 0x000fea0003800000 */
[----:B------:R-:W2:Y:S04]  /*1f50*/  LDG.E.64.CONSTANT R20, desc[UR14][R4.64] ;  /* 0x0000000e04147981 */ /* 0x000ea8000c1e9b00 */
[----:B------:R-:W3:Y:S04]  /*1f60*/  LDG.E.64.CONSTANT R22, desc[UR14][R4.64+0x1000] ;  /* 0x0010000e04167981 */ /* 0x000ee8000c1e9b00 */
[----:B------:R-:W4:Y:S04]  /*1f70*/  LDG.E.64.CONSTANT R18, desc[UR14][R4.64+0x2000] ;  /* 0x0020000e04127981 */ /* 0x000f28000c1e9b00 */
[----:B------:R-:W5:Y:S04]  /*1f80*/  LDG.E.64.CONSTANT R16, desc[UR14][R4.64+0x3000] ;  /* 0x0030000e04107981 */ /* 0x000f68000c1e9b00 */
[----:B------:R-:W5:Y:S04]  /*1f90*/  LDG.E.64.CONSTANT R14, desc[UR14][R4.64+0x4000] ;  /* 0x0040000e040e7981 */ /* 0x000f68000c1e9b00 */
[----:B------:R-:W5:Y:S04]  /*1fa0*/  LDG.E.64.CONSTANT R12, desc[UR14][R4.64+0x5000] ;  /* 0x0050000e040c7981 */ /* 0x000f68000c1e9b00 */
[----:B------:R-:W5:Y:S04]  /*1fb0*/  LDG.E.64.CONSTANT R8, desc[UR14][R4.64+0x6000] ;  /* 0x0060000e04087981 */ /* 0x000f68000c1e9b00 */
[----:B------:R0:W5:Y:S01]  /*1fc0*/  LDG.E.64.CONSTANT R6, desc[UR14][R4.64+0x7000] ;  /* 0x0070000e04067981 */ /* 0x000162000c1e9b00 */
[----:B------:R-:W-:Y:S01]  /*1fd0*/  PLOP3.LUT P0, PT, PT, PT, PT, 0x8, 0x80 ;  /* 0x000000000080781c */ /* 0x000fe20003f0e170 */
[----:B------:R-:W-:Y:S01]  /*1fe0*/  VIADD R2, R2, 0x1000 ;  /* 0x0000100002027836 */ /* 0x000fe20000000000 */
[----:B--2---:R-:W-:-:S08]  /*1ff0*/  DADD R20, R10, R20 ;  /* 0x000000000a147229 */ /* 0x004fd00000000014 */
[----:B---3--:R-:W-:-:S08]  /*2000*/  DADD R20, R20, R22 ;  /* 0x0000000014147229 */ /* 0x008fd00000000016 */
[----:B----4-:R-:W-:-:S08]  /*2010*/  DADD R18, R20, R18 ;  /* 0x0000000014127229 */ /* 0x010fd00000000012 */
[----:B-----5:R-:W-:-:S08]  /*2020*/  DADD R16, R18, R16 ;  /* 0x0000000012107229 */ /* 0x020fd00000000010 */
[----:B------:R-:W-:-:S08]  /*2030*/  DADD R14, R16, R14 ;  /* 0x00000000100e7229 */ /* 0x000fd0000000000e */
[----:B------:R-:W-:-:S08]  /*2040*/  DADD R12, R14, R12 ;  /* 0x000000000e0c7229 */ /* 0x000fd0000000000c */
[----:B------:R-:W-:Y:S01]  /*2050*/  DADD R8, R12, R8 ;  /* 0x000000000c087229 */ /* 0x000fe20000000008 */
[----:B------:R-:W-:-:S05]  /*2060*/  IADD3 R12, P1, PT, R4, 0x8000, RZ ;  /* 0x00008000040c7810 */ /* 0x000fca0007f3e0ff */
[----:B0-----:R-:W-:Y:S02]  /*2070*/  IMAD.X R5, RZ, RZ, R5, P1 ;  /* 0x000000ffff057224 */ /* 0x001fe400008e0605 */
[----:B------:R-:W-:Y:S01]  /*2080*/  DADD R10, R8, R6 ;  /* 0x00000000080a7229 */ /* 0x000fe20000000006 */
[----:B------:R-:W-:-:S10]  /*2090*/  IMAD.MOV.U32 R4, RZ, RZ, R12 ;  /* 0x000000ffff047224 */ /* 0x000fd400078e000c */
.L_x_57:
[----:B------:R-:W-:Y:S05]  /*20a0*/  BSYNC.RECONVERGENT B2 ;  /* 0x0000000000027941 */ /* 0x000fea0003800200 */
.L_x_56:
[----:B------:R-:W-:-:S13]  /*20b0*/  ISETP.LT.OR P0, PT, R2, R3, P0 ;  /* 0x000000030200720c */ /* 0x000fda0000701670 */
[----:B------:R-:W-:Y:S05]  /*20c0*/  @!P0 BRA `(.L_x_49) ;  /* 0x0000000000208947 */ /* 0x000fea0003800000 */
[----:B------:R-:W2:Y:S04]  /*20d0*/  LDG.E.64.CONSTANT R2, desc[UR14][R4.64] ;  /* 0x0000000e04027981 */ /* 0x000ea8000c1e9b00 */
[----:B------:R-:W3:Y:S04]  /*20e0*/  LDG.E.64.CONSTANT R6, desc[UR14][R4.64+0x1000] ;  /* 0x0010000e04067981 */ /* 0x000ee8000c1e9b00 */
[----:B------:R-:W4:Y:S04]  /*20f0*/  LDG.E.64.CONSTANT R8, desc[UR14][R4.64+0x2000] ;  /* 0x0020000e04087981 */ /* 0x000f28000c1e9b00 */
[----:B------:R-:W5:Y:S01]  /*2100*/  LDG.E.64.CONSTANT R12, desc[UR14][R4.64+0x3000] ;  /* 0x0030000e040c7981 */ /* 0x000f62000c1e9b00 */
[----:B--2---:R-:W-:-:S08]  /*2110*/  DADD R2, R10, R2 ;  /* 0x000000000a027229 */ /* 0x004fd00000000002 */
[----:B---3--:R-:W-:-:S08]  /*2120*/  DADD R2, R2, R6 ;  /* 0x0000000002027229 */ /* 0x008fd00000000006 */
[----:B----4-:R-:W-:-:S08]  /*2130*/  DADD R2, R2, R8 ;  /* 0x0000000002027229 */ /* 0x010fd00000000008 */
[----:B-----5:R-:W-:-:S11]  /*2140*/  DADD R10, R2, R12 ;  /* 0x00000000020a7229 */ /* 0x020fd6000000000c */
.L_x_49:
[----:B------:R-:W-:Y:S05]  /*2150*/  BSYNC.RECONVERGENT B1 ;  /* 0x0000000000017941 */ /* 0x000fea0003800200 */
.L_x_46:
[----:B------:R-:W-:Y:S04]  /*2160*/  SHFL.DOWN PT, R2, R10, 0x1, 0x1f ;  /* 0x08201f000a027f89 */ /* 0x000fe800000e0000 */
[----:B------:R-:W0:Y:S02]  /*2170*/  SHFL.DOWN P0, R3, R11, 0x1, 0x1f ;  /* 0x08201f000b037f89 */ /* 0x000e240000000000 */
[----:B0-----:R-:W-:-:S10]  /*2180*/  DADD R2, R2, R10 ;  /* 0x0000000002027229 */ /* 0x001fd4000000000a */
[----:B------:R-:W-:Y:S02]  /*2190*/  FSEL R4, R2, R10, P0 ;  /* 0x0000000a02047208 */ /* 0x000fe40000000000 */
[----:B------:R-:W-:Y:S01]  /*21a0*/  FSEL R5, R3, R11, P0 ;  /* 0x0000000b03057208 */ /* 0x000fe20000000000 */
[----:B------:R-:W0:Y:S02]  /*21b0*/  S2R R10, SR_LANEID ;  /* 0x00000000000a7919 */ /* 0x000e240000000000 */
[----:B------:R-:W-:Y:S04]  /*21c0*/  SHFL.DOWN PT, R2, R4, 0x2, 0x1f ;  /* 0x08401f0004027f89 */ /* 0x000fe800000e0000 */
[----:B------:R-:W1:Y:S02]  /*21d0*/  SHFL.DOWN P0, R3, R5, 0x2, 0x1f ;  /* 0x08401f0005037f89 */ /* 0x000e640000000000 */
[----:B-1----:R-:W-:Y:S01]  /*21e0*/  DADD R2, R2, R4 ;  /* 0x0000000002027229 */ /* 0x002fe20000000004 */
[----:B0-----:R-:W-:-:S09]  /*21f0*/  ISETP.NE.AND P1, PT, R10, RZ, PT ;  /* 0x000000ff0a00720c */ /* 0x001fd20003f25270 */
[----:B------:R-:W-:Y:S02]  /*2200*/  FSEL R6, R2, R4, P0 ;  /* 0x0000000402067208 */ /* 0x000fe40000000000 */
[----:B------:R-:W-:Y:S02]  /*2210*/  FSEL R7, R3, R5, P0 ;  /* 0x0000000503077208 */ /* 0x000fe40000000000 */
[----:B------:R-:W0:Y:S01]  /*2220*/  @!P1 S2R R10, SR_CgaCtaId ;  /* 0x00000000000a9919 */ /* 0x000e220000008800 */
[----:B------:R-:W-:Y:S04]  /*2230*/  SHFL.DOWN PT, R2, R6, 0x4, 0x1f ;  /* 0x08801f0006027f89 */ /* 0x000fe800000e0000 */
[----:B------:R-:W1:Y:S02]  /*2240*/  SHFL.DOWN P0, R3, R7, 0x4, 0x1f ;  /* 0x08801f0007037f89 */ /* 0x000e640000000000 */
[----:B-1----:R-:W-:-:S10]  /*2250*/  DADD R2, R2, R6 ;  /* 0x0000000002027229 */ /* 0x002fd40000000006 */
[----:B------:R-:W-:Y:S02]  /*2260*/  FSEL R8, R2, R6, P0 ;  /* 0x0000000602087208 */ /* 0x000fe40000000000 */
[----:B------:R-:W-:Y:S02]  /*2270*/  FSEL R9, R3, R7, P0 ;  /* 0x0000000703097208 */ /* 0x000fe40000000000 */
[----:B------:R-:W-:Y:S01]  /*2280*/  @!P1 MOV R7, 0x400 ;  /* 0x0000040000079802 */ /* 0x000fe20000000f00 */
[----:B------:R-:W-:Y:S01]  /*2290*/  SHFL.DOWN PT, R2, R8, 0x8, 0x1f ;  /* 0x09001f0008027f89 */ /* 0x000fe200000e0000 */
[----:B------:R-:W-:Y:S02]  /*22a0*/  @!P1 SHF.R.U32.HI R6, RZ, 0x2, R0 ;  /* 0x00000002ff069819 */ /* 0x000fe40000011600 */
[----:B0-----:R-:W-:Y:S01]  /*22b0*/  @!P1 LEA R7, R10, R7, 0x18 ;  /* 0x000000070a079211 */ /* 0x001fe200078ec0ff */
[----:B------:R-:W0:Y:S01]  /*22c0*/  SHFL.DOWN P0, R3, R9, 0x8, 0x1f ;  /* 0x09001f0009037f89 */ /* 0x000e220000000000 */
[----:B------:R-:W-:-:S05]  /*22d0*/  @!P1 LOP3.LUT R6, R6, 0xf8, RZ, 0xc0, !PT ;  /* 0x000000f806069812 */ /* 0x000fca00078ec0ff */
[----:B------:R-:W-:Y:S01]  /*22e0*/  @!P1 IMAD.IADD R7, R6, 0x1, R7 ;  /* 0x0000000106079824 */ /* 0x000fe200078e0207 */
        /* <DEDUP_REMOVED lines=16> */
[----:B------:R-:W2:Y:S04]  /*23f0*/  LDS.128 R12, [UR4+0x20] ;  /* 0x00002004ff0c7984 */ /* 0x000ea80008000c00 */
[----:B------:R-:W3:Y:S01]  /*2400*/  LDS.128 R8, [UR4+0x30] ;  /* 0x00003004ff087984 */ /* 0x000ee20008000c00 */
[----:B-1----:R-:W-:-:S03]  /*2410*/  DADD R2, R4, R2 ;  /* 0x0000000004027229 */ /* 0x002fc60000000002 */
[----:B0-----:R-:W0:Y:S05]  /*2420*/  LDS.128 R4, [UR4+0x40] ;  /* 0x00004004ff047984 */ /* 0x001e2a0008000c00 */
[----:B--2---:R-:W-:-:S08]  /*2430*/  DADD R2, R2, R12 ;  /* 0x0000000002027229 */ /* 0x004fd0000000000c */
        /* <DEDUP_REMOVED lines=16> */
[----:B------:R-:W-:-:S11]  /*2540*/  DADD R4, R2, R14 ;  /* 0x0000000002047229 */ /* 0x000fd6000000000e */
.L_x_45:
[----:B------:R-:W-:Y:S05]  /*2550*/  BSYNC.RECONVERGENT B0 ;  /* 0x0000000000007941 */ /* 0x000fea0003800200 */
.L_x_30:
[----:B------:R-:W-:Y:S05]  /*2560*/  @P0 EXIT ;  /* 0x000000000000094d */ /* 0x000fea0003800000 */
[----:B------:R-:W3:Y:S02]  /*2570*/  LDCU.64 UR4, c[0x0][0x388] ;  /* 0x00007100ff0477ac */ /* 0x000ee40008000a00 */
[----:B---3--:R-:W-:-:S06]  /*2580*/  UIMAD.WIDE.U32 UR4, UR11, 0x8, UR4 ;  /* 0x000000080b0478a5 */ /* 0x008fcc000f8e0004 */
[----:B------:R-:W-:Y:S02]  /*2590*/  IMAD.U32 R2, RZ, RZ, UR4 ;  /* 0x00000004ff027e24 */ /* 0x000fe4000f8e00ff */
[----:B------:R-:W-:-:S05]  /*25a0*/  IMAD.U32 R3, RZ, RZ, UR5 ;  /* 0x00000005ff037e24 */ /* 0x000fca000f8e00ff */
[----:B------:R-:W-:Y:S01]  /*25b0*/  STG.E.64 desc[UR14][R2.64], R4 ;  /* 0x0000000402007986 */ /* 0x000fe2000c101b0e */
[----:B------:R-:W-:Y:S05]  /*25c0*/  EXIT ;  /* 0x000000000000794d */ /* 0x000fea0003800000 */
.L_x_58:
        /* <DEDUP_REMOVED lines=11> */
.L_x_4261:


//--------------------- .text._ZN3cub18CUB_300001_SM_10006detail6reduce28DeviceReduceSingleTileKernelINS2_10policy_hubIdyN4cuda3std3__44plusIvEEE10Policy1000EPdSC_yS9_ddNS7_10__identityEEEvT0_T1_T2_T3_T4_T6_ --------------------------
	.section	.text._ZN3cub18CUB_300001_SM_10006detail6reduce28DeviceReduceSingleTileKernelINS2_10policy_hubIdyN4cuda3std3__44plusIvEEE10Policy1000EPdSC_yS9_ddNS7_10__identityEEEvT0_T1_T2_T3_T4_T6_,"ax",@progbits
	.align	128
        .global         _ZN3cub18CUB_300001_SM_10006detail6reduce28DeviceReduceSingleTileKernelINS2_10policy_hubIdyN4cuda3std3__44plusIvEEE10Policy1000EPdSC_yS9_ddNS7_10__identityEEEvT0_T1_T2_T3_T4_T6_
        .type           _ZN3cub18CUB_300001_SM_10006detail6reduce28DeviceReduceSingleTileKernelINS2_10policy_hubIdyN4cuda3std3__44plusIvEEE10Policy1000EPdSC_yS9_ddNS7_10__identityEEEvT0_T1_T2_T3_T4_T6_,@function
        .size           _ZN3cub18CUB_300001_SM_10006detail6reduce28DeviceReduceSingleTileKernelINS2_10policy_hubIdyN4cuda3std3__44plusIvEEE10Policy1000EPdSC_yS9_ddNS7_10__identityEEEvT0_T1_T2_T3_T4_T6_,(.L_x_4262 - _ZN3cub18CUB_300001_SM_10006detail6reduce28DeviceReduceSingleTileKernelINS2_10policy_hubIdyN4cuda3std3__44plusIvEEE10Policy1000EPdSC_yS9_ddNS7_10__identityEEEvT0_T1_T2_T3_T4_T6_)
        .other          _ZN3cub18CUB_300001_SM_10006detail6reduce28DeviceReduceSingleTileKernelINS2_10policy_hubIdyN4cuda3std3__44plusIvEEE10Policy1000EPdSC_yS9_ddNS7_10__identityEEEvT0_T1_T2_T3_T4_T6_,@"STO_CUDA_ENTRY STV_DEFAULT"
_ZN3cub18CUB_300001_SM_10006detail6reduce28DeviceReduceSingleTileKernelINS2_10policy_hubIdyN4cuda3std3__44plusIvEEE10Policy1000EPdSC_yS9_ddNS7_10__identityEEEvT0_T1_T2_T3_T4_T6_:
.text._ZN3cub18CUB_300001_SM_10006detail6reduce28DeviceReduceSingleTileKernelINS2_10policy_hubIdyN4cuda3std3__44plusIvEEE10Policy1000EPdSC_yS9_ddNS7_10__identityEEEvT0_T1_T2_T3_T4_T6_:
[----:B------:R-:W-:Y:S01]  /*0000*/  LDC R1, c[0x0][0x37c] ;  /* 0x0000df00ff017b82 */ /* 0x000fe20000000800 */
[----:B------:R-:W0:Y:S01]  /*0010*/  LDCU.64 UR4, c[0x0][0x390] ;  /* 0x00007200ff0477ac */ /* 0x000e220008000a00 */
[----:B------:R-:W1:Y:S01]  /*0020*/  LDCU.64 UR6, c[0x0][0x358] ;  /* 0x00006b00ff0677ac */ /* 0x000e620008000a00 */
[----:B0-----:R-:W-:Y:S02]  /*0030*/  IMAD.U32 R4, RZ, RZ, UR4 ;  /* 0x00000004ff047e24 */ /* 0x001fe4000f8e00ff */
[----:B------:R-:W-:-:S03]  /*0040*/  IMAD.U32 R5, RZ, RZ, UR5 ;  /* 0x00000005ff057e24 */ /* 0x000fc6000f8e00ff */
[----:B------:R-:W-:-:S04]  /*0050*/  ISETP.NE.U32.AND P0, PT, R4, RZ, PT ;  /* 0x000000ff0400720c */ /* 0x000fc80003f05070 */
[----:B------:R-:W-:-:S13]  /*0060*/  ISETP.NE.AND.EX P0, PT, R5, RZ, PT, P0 ;  /* 0x000000ff0500720c */ /* 0x000fda0003f05300 */
        /* <DEDUP_REMOVED lines=8> */
.L_x_59:
[----:B------:R-:W-:Y:S01]  /*00f0*/  ISETP.GT.U32.AND P0, PT, R4, 0xdff, PT ;  /* 0x00000dff0400780c */ /* 0x000fe20003f04070 */
[----:B------:R-:W-:Y:S03]  /*0100*/  BSSY.RECONVERGENT B0, `(.L_x_60) ;  /* 0x0000239000007945 */ /* 0x000fe60003800200 */
[----:B------:R-:W-:-:S13]  /*0110*/  ISETP.GT.U32.AND.EX P0, PT, R5, RZ, PT, P0 ;  /* 0x000000ff0500720c */ /* 0x000fda0003f04100 */
[----:B------:R-:W-:Y:S05]  /*0120*/  @P0 BRA `(.L_x_61) ;  /* 0x0000001400200947 */ /* 0x000fea0003800000 */
[----:B------:R-:W0:Y:S01]  /*0130*/  S2R R31, SR_TID.X ;  /* 0x00000000001f7919 */ /* 0x000e220000002100 */
[----:B------:R-:W-:Y:S01]  /*0140*/  BSSY.RECONVERGENT B1, `(.L_x_62) ;  /* 0x0000009000017945 */ /* 0x000fe20003800200 */
[----:B------:R-:W-:Y:S02]  /*0150*/  CS2R R2, SRZ ;  /* 0x0000000000027805 */ /* 0x000fe4000001ff00 */
[----:B0-----:R-:W-:Y:S01]  /*0160*/  ISETP.GE.U32.AND P0, PT, R31, R4, PT ;  /* 0x000000041f00720c */ /* 0x001fe20003f06070 */
[----:B------:R-:W-:-:S12]  /*0170*/  IMAD.MOV.U32 R33, RZ, RZ, R31 ;  /* 0x000000ffff217224 */ /* 0x000fd800078e001f */
[----:B------:R-:W-:Y:S05]  /*0180*/  @P0 BRA `(.L_x_63) ;  /* 0x0000000000100947 */ /* 0x000fea0003800000 */
[----:B------:R-:W0:Y:S02]  /*0190*/  LDC.64 R2, c[0x0][0x380] ;  /* 0x0000e000ff027b82 */ /* 0x000e240000000a00 */
[----:B0-----:R-:W-:-:S06]  /*01a0*/  IMAD.WIDE.U32 R2, R31, 0x8, R2 ;  /* 0x000000081f027825 */ /* 0x001fcc00078e0002 */
[----:B------:R-:W5:Y:S01]  /*01b0*/  LDG.E.64.CONSTANT R2, desc[UR6][R2.64] ;  /* 0x0000000602027981 */ /* 0x000f62000c1e9b00 */
[----:B------:R-:W-:-:S07]  /*01c0*/  VIADD R33, R31, 0x200 ;  /* 0x000002001f217836 */ /* 0x000fce0000000000 */
.L_x_63:
[----:B------:R-:W-:Y:S05]  /*01d0*/  BSYNC.RECONVERGENT B1 ;  /* 0x0000000000017941 */ /* 0x000fea0003800200 */
.L_x_62:
[----:B------:R-:W-:Y:S01]  /*01e0*/  ISETP.GE.U32.AND P0, PT, R33, R4, PT ;  /* 0x000000042100720c */ /* 0x000fe20003f06070 */
        /* <DEDUP_REMOVED lines=16> */
.L_x_68:
        /* <DEDUP_REMOVED lines=10> */
.L_x_67:
[----:B------:R-:W-:Y:S05]  /*0390*/  BSYNC.RECONVERGENT B2 ;  /* 0x0000000000027941 */ /* 0x000fea0003800200 */
.L_x_66:
        /* <DEDUP_REMOVED lines=8> */
.L_x_71:
        /* <DEDUP_REMOVED lines=43> */
.L_x_70:
[----:B------:R-:W-:Y:S05]  /*06d0*/  BSYNC.RECONVERGENT B2 ;  /* 0x0000000000027941 */ /* 0x000fea0003800200 */
.L_x_69:
        /* <DEDUP_REMOVED lines=26> */
.L_x_73:
[----:B------:R-:W-:Y:S05]  /*0880*/  BSYNC.RECONVERGENT B2 ;  /* 0x0000000000027941 */ /* 0x000fea0003800200 */
.L_x_72:
        /* <DEDUP_REMOVED lines=12> */
.L_x_65:
[----:B------:R-:W-:Y:S05]  /*0950*/  BSYNC.RECONVERGENT B1 ;  /* 0x0000000000017941 */ /* 0x000fea0003800200 */
.L_x_64:
[----:B------:R-:W-:-:S04]  /*0960*/  ISETP.GE.U32.AND P0, PT, R4, 0x200, PT ;  /* 0x000002000400780c */ /* 0x000fc80003f06070 */
[----:B------:R-:W-:-:S13]  /*0970*/  ISETP.GE.U32.AND.EX P0, PT, R5, RZ, PT, P0 ;  /* 0x000000ff0500720c */ /* 0x000fda0003f06100 */
        /* <DEDUP_REMOVED lines=24> */
[----:B-1----:R-:W-:-:S10]  /*0b00*/  DADD R2, R2, R4 ;  /* 0x0000000002027229 */ /* 0x002fd40000000004 */
[----:B------:R-:W-:Y:S02]  /*0b10*/  FSEL R6, R2, R4, P0 ;  /* 0x0000000402067208 */ /* 0x000fe40000000000 */
[----:B------:R-:W-:Y:S02]  /*0b20*/  FSEL R7, R3, R5, P0 ;  /* 0x0000000503077208 */ /* 0x000fe40000000000 */
[----:B0-----:R-:W-:Y:S01]  /*0b30*/  @!P1 LEA R5, R9, R8, 0x18 ;  /* 0x0000000809059211 */ /* 0x001fe200078ec0ff */
[----:B------:R-:W-:Y:S04]  /*0b40*/  SHFL.DOWN PT, R2, R6, 0x10, 0x1f ;  /* 0x0a001f0006027f89 */ /* 0x000fe800000e0000 */
[----:B------:R-:W0:Y:S01]  /*0b50*/  SHFL.DOWN P0, R3, R7, 0x10, 0x1f ;  /* 0x0a001f0007037f89 */ /* 0x000e220000000000 */
[----:B------:R-:W-:Y:S01]  /*0b60*/  @!P1 IMAD.IADD R5, R0, 0x1, R5 ;  /* 0x0000000100059824 */ /* 0x000fe200078e0205 */
[----:B0-----:R-:W-:-:S10]  /*0b70*/  DADD R2, R2, R6 ;  /* 0x0000000002027229 */ /* 0x001fd40000000006 */
[----:B------:R-:W-:Y:S02]  /*0b80*/  FSEL R2, R2, R6, P0 ;  /* 0x0000000602027208 */ /* 0x000fe40000000000 */
[----:B------:R-:W-:-:S05]  /*0b90*/  FSEL R3, R3, R7, P0 ;  /* 0x0000000703037208 */ /* 0x000fca0000000000 */
[----:B------:R0:W-:Y:S01]  /*0ba0*/  @!P1 STS.64 [R5+0x10], R2 ;  /* 0x0000100205009388 */ /* 0x0001e20000000a00 */
[----:B------:R-:W-:Y:S01]  /*0bb0*/  BAR.SYNC.DEFER_BLOCKING 0x0 ;  /* 0x0000000000007b1d */ /* 0x000fe20000010000 */
[----:B------:R-:W-:-:S13]  /*0bc0*/  ISETP.NE.AND P1, PT, R31, RZ, PT ;  /* 0x000000ff1f00720c */ /* 0x000fda0003f25270 */
[----:B0-----:R-:W-:Y:S05]  /*0bd0*/  @P1 BRA `(.L_x_75) ;  /* 0x00000018002c1947 */ /* 0x001fea0003800000 */
[----:B------:R-:W0:Y:S01]  /*0be0*/  S2UR UR5, SR_CgaCtaId ;  /* 0x00000000000579c3 */ /* 0x000e220000008800 */
[----:B------:R-:W-:Y:S02]  /*0bf0*/  UMOV UR4, 0x400 ;  /* 0x0000040000047882 */ /* 0x000fe40000000000 */
[----:B0-----:R-:W-:-:S09]  /*0c00*/  ULEA UR4, UR5, UR4, 0x18 ;  /* 0x0000000405047291 */ /* 0x001fd2000f8ec0ff */
[----:B------:R-:W0:Y:S04]  /*0c10*/  LDS.64 R4, [UR4+0x18] ;  /* 0x00001804ff047984 */ /* 0x000e280008000a00 */
[----:B------:R-:W1:Y:S04]  /*0c20*/  LDS.128 R8, [UR4+0x20] ;  /* 0x00002004ff087984 */ /* 0x000e680008000c00 */
        /* <DEDUP_REMOVED lines=22> */
.L_x_74:
[----:B------:R-:W-:-:S04]  /*0d90*/  LOP3.LUT R0, R31, 0x3e0, RZ, 0xc0, !PT ;  /* 0x000003e01f007812 */ /* 0x000fc800078ec0ff */
[----:B------:R-:W-:Y:S01]  /*0da0*/  LOP3.LUT R9, RZ, R0, RZ, 0x33, !PT ;  /* 0x00000000ff097212 */ /* 0x000fe200078e33ff */
[----:B------:R-:W-:Y:S02]  /*0db0*/  VIADD R7, R0, 0x20 ;  /* 0x0000002000077836 */ /* 0x000fe40000000000 */
[----:B------:R-:W0:Y:S02]  /*0dc0*/  S2R R0, SR_LANEID ;  /* 0x0000000000007919 */ /* 0x000e240000000000 */
[----:B------:R-:W-:Y:S01]  /*0dd0*/  IMAD.IADD R9, R9, 0x1, R4 ;  /* 0x0000000109097824 */ /* 0x000fe200078e0204 */
[----:B------:R-:W-:-:S04]  /*0de0*/  ISETP.GT.U32.AND P0, PT, R7, R4, PT ;  /* 0x000000040700720c */ /* 0x000fc80003f04070 */
[----:B------:R-:W-:-:S05]  /*0df0*/  SEL R13, R9, 0x1f, P0 ;  /* 0x0000001f090d7807 */ /* 0x000fca0000000000 */
[----:B-----5:R-:W-:Y:S04]  /*0e00*/  SHFL.DOWN PT, R6, R2, 0x1, R13 ;  /* 0x0820000002067989 */ /* 0x020fe800000e000d */
[----:B------:R-:W1:Y:S01]  /*0e10*/  SHFL.DOWN P0, R7, R3, 0x1, R13 ;  /* 0x0820000003077989 */ /* 0x000e62000000000d */
[----:B0-----:R-:W-:Y:S01]  /*0e20*/  ISETP.NE.AND P1, PT, R0, RZ, PT ;  /* 0x000000ff0000720c */ /* 0x001fe20003f25270 */
[----:B-1----:R-:W-:-:S12]  /*0e30*/  DADD R6, R6, R2 ;  /* 0x0000000006067229 */ /* 0x002fd80000000002 */
[----:B------:R-:W-:-:S04]  /*0e40*/  @!P1 SHF.R.U32.HI R0, RZ, 0x2, R31 ;  /* 0x00000002ff009819 */ /* 0x000fc8000001161f */
[----:B------:R-:W-:Y:S02]  /*0e50*/  @!P1 LOP3.LUT R0, R0, 0xf8, RZ, 0xc0, !PT ;  /* 0x000000f800009812 */ /* 0x000fe400078ec0ff */
[----:B------:R-:W-:Y:S02]  /*0e60*/  FSEL R8, R6, R2, P0 ;  /* 0x0000000206087208 */ /* 0x000fe40000000000 */
[----:B------:R-:W-:-:S03]  /*0e70*/  FSEL R9, R7, R3, P0 ;  /* 0x0000000307097208 */ /* 0x000fc60000000000 */
        /* <DEDUP_REMOVED lines=11> */
[----:B------:R-:W-:Y:S01]  /*0f30*/  @!P1 MOV R10, 0x400 ;  /* 0x00000400000a9802 */ /* 0x000fe20000000f00 */
        /* <DEDUP_REMOVED lines=17> */
[----:B------:R-:W-:Y:S01]  /*1050*/  UMOV UR4, 0x400 ;  /* 0x0000040000047882 */ /* 0x000fe20000000000 */
[----:B------:R-:W-:-:S04]  /*1060*/  ISETP.GT.U32.AND P0, PT, R4, 0x20, PT ;  /* 0x000000200400780c */ /* 0x000fc80003f04070 */
[----:B------:R-:W-:Y:S01]  /*1070*/  ISETP.GT.U32.AND.EX P0, PT, R5, RZ, PT, P0 ;  /* 0x000000ff0500720c */ /* 0x000fe20003f04100 */
[----:B0-----:R-:W-:-:S09]  /*1080*/  ULEA UR4, UR5, UR4, 0x18 ;  /* 0x0000000405047291 */ /* 0x001fd2000f8ec0ff */
[----:B------:R-:W0:Y:S04]  /*1090*/  LDS.64 R6, [UR4+0x18] ;  /* 0x00001804ff067984 */ /* 0x000e280008000a00 */
[----:B------:R-:W1:Y:S04]  /*10a0*/  LDS.128 R12, [UR4+0x20] ;  /* 0x00002004ff0c7984 */ /* 0x000e680008000c00 */
[----:B------:R-:W2:Y:S01]  /*10b0*/  LDS.128 R8, [UR4+0x30] ;  /* 0x00003004ff087984 */ /* 0x000ea20008000c00 */
[----:B0-----:R-:W-:-:S10]  /*10c0*/  DADD R6, R2, R6 ;  /* 0x0000000002067229 */ /* 0x001fd40000000006 */
[----:B------:R-:W-:Y:S02]  /*10d0*/  FSEL R2, R6, R2, P0 ;  /* 0x0000000206027208 */ /* 0x000fe40000000000 */
[----:B------:R-:W-:Y:S02]  /*10e0*/  FSEL R3, R7, R3, P0 ;  /* 0x0000000307037208 */ /* 0x000fe40000000000 */
[----:B------:R-:W-:-:S04]  /*10f0*/  ISETP.GT.U32.AND P0, PT, R4, 0x40, PT ;  /* 0x000000400400780c */ /* 0x000fc80003f04070 */
[----:B-1----:R-:W-:Y:S01]  /*1100*/  DADD R12, R12, R2 ;  /* 0x000000000c0c7229 */ /* 0x002fe20000000002 */
[----:B------:R-:W-:-:S09]  /*1110*/  ISETP.GT.U32.AND.EX P0, PT, R5, RZ, PT, P0 ;  /* 0x000000ff0500720c */ /* 0x000fd20003f04100 */
[----:B------:R-:W-:Y:S02]  /*1120*/  FSEL R2, R12, R2, P0 ;  /* 0x000000020c027208 */ /* 0x000fe40000000000 */
[----:B------:R-:W-:Y:S02]  /*1130*/  FSEL R3, R13, R3, P0 ;  /* 0x000000030d037208 */ /* 0x000fe40000000000 */
[----:B------:R-:W-:-:S04]  /*1140*/  ISETP.GT.U32.AND P0, PT, R4, 0x60, PT ;  /* 0x000000600400780c */ /* 0x000fc80003f04070 */
[----:B------:R-:W-:Y:S01]  /*1150*/  DADD R14, R2, R14 ;  /* 0x00000000020e7229 */ /* 0x000fe2000000000e */
[----:B------:R-:W-:-:S09]  /*1160*/  ISETP.GT.U32.AND.EX P0, PT, R5, RZ, PT, P0 ;  /* 0x000000ff0500720c */ /* 0x000fd20003f04100 */
[----:B------:R-:W-:Y:S02]  /*1170*/  FSEL R2, R14, R2, P0 ;  /* 0x000000020e027208 */ /* 0x000fe40000000000 */
[----:B------:R-:W-:Y:S02]  /*1180*/  FSEL R3, R15, R3, P0 ;  /* 0x000000030f037208 */ /* 0x000fe40000000000 */
[----:B------:R-:W0:Y:S01]  /*1190*/  LDS.128 R12, [UR4+0x40] ;  /* 0x00004004ff0c7984 */ /* 0x000e220008000c00 */
[----:B------:R-:W-:-:S03]  /*11a0*/  ISETP.GT.U32.AND P0, PT, R4, 0x80, PT ;  /* 0x000000800400780c */ /* 0x000fc60003f04070 */
[----:B--2---:R-:W-:Y:S01]  /*11b0*/  DADD R8, R8, R2 ;  /* 0x0000000008087229 */ /* 0x004fe20000000002 */
        /* <DEDUP_REMOVED lines=8> */
[----:B------:R-:W1:Y:S01]  /*1240*/  LDS.128 R8, [UR4+0x50] ;  /* 0x00005004ff087984 */ /* 0x000e620008000c00 */
[----:B------:R-:W-:-:S03]  /*1250*/  ISETP.GT.U32.AND P0, PT, R4, 0xc0, PT ;  /* 0x000000c00400780c */ /* 0x000fc60003f04070 */
[----:B0-----:R-:W-:Y:S01]  /*1260*/  DADD R12, R12, R2 ;  /* 0x000000000c0c7229 */ /* 0x001fe20000000002 */
        /* <DEDUP_REMOVED lines=41> */
[----:B------:R-:W-:-:S04]  /*1500*/  ISETP.GT.U32.AND P0, PT, R4, 0x1c0, PT ;  /* 0x000001c00400780c */ /* 0x000fc80003f04070 */
        /* <DEDUP_REMOVED lines=8> */
[----:B------:R-:W-:Y:S01]  /*1590*/  FSEL R3, R15, R3, P0 ;  /* 0x000000030f037208 */ /* 0x000fe20000000000 */
[----:B------:R-:W-:Y:S06]  /*15a0*/  BRA `(.L_x_75) ;  /* 0x0000000c00b87947 */ /* 0x000fec0003800000 */
.L_x_61:
[----:B------:R-:W0:Y:S01]  /*15b0*/  S2R R0, SR_TID.X ;  /* 0x0000000000007919 */ /* 0x000e220000002100 */
[----:B------:R-:W0:Y:S02]  /*15c0*/  LDC.64 R6, c[0x0][0x380] ;  /* 0x0000e000ff067b82 */ /* 0x000e240000000a00 */
        /* <DEDUP_REMOVED lines=8> */
[----:B--2---:R-:W-:-:S08]  /*1650*/  DADD R2, R18, R2 ;  /* 0x0000000012027229 */ /* 0x004fd00000000002 */
[----:B---3--:R-:W-:-:S08]  /*1660*/  DADD R2, R8, R2 ;  /* 0x0000000008027229 */ /* 0x008fd00000000002 */
[----:B----4-:R-:W-:Y:S01]  /*1670*/  DADD R2, R10, R2 ;  /* 0x000000000a027229 */ /* 0x010fe20000000002 */
[----:B------:R-:W-:Y:S01]  /*1680*/  IADD3 R10, P1, PT, R4, -0xe00, RZ ;  /* 0xfffff200040a7810 */ /* 0x000fe20007f3e0ff */
[----:B------:R-:W-:-:S03]  /*1690*/  IMAD.MOV.U32 R11, RZ, RZ, 0xe00 ;  /* 0x00000e00ff0b7424 */ /* 0x000fc600078e00ff */
[----:B------:R-:W-:-:S03]  /*16a0*/  ISETP.GE.U32.AND P0, PT, R10, 0xe00, PT ;  /* 0x00000e000a00780c */ /* 0x000fc60003f06070 */
[----:B-----5:R-:W-:-:S08]  /*16b0*/  DADD R2, R12, R2 ;  /* 0x000000000c027229 */ /* 0x020fd00000000002 */
[----:B------:R-:W-:Y:S01]  /*16c0*/  DADD R2, R14, R2 ;  /* 0x000000000e027229 */ /* 0x000fe20000000002 */
[----:B------:R-:W-:Y:S01]  /*16d0*/  IADD3.X R15, PT, PT, R5, -0x1, RZ, P1, !PT ;  /* 0xffffffff050f7810 */ /* 0x000fe20000ffe4ff */
[----:B------:R-:W-:-:S03]  /*16e0*/  IMAD.MOV.U32 R14, RZ, RZ, RZ ;  /* 0x000000ffff0e7224 */ /* 0x000fc600078e00ff */
[----:B------:R-:W-:-:S03]  /*16f0*/  ISETP.GE.U32.AND.EX P0, PT, R15, RZ, PT, P0 ;  /* 0x000000ff0f00720c */ /* 0x000fc60003f06100 */
[----:B------:R-:W-:-:S10]  /*1700*/  DADD R2, R16, R2 ;  /* 0x0000000010027229 */ /* 0x000fd40000000002 */
[----:B------:R-:W-:Y:S05]  /*1710*/  @!P0 BRA `(.L_x_76) ;  /* 0x0000000000748947 */ /* 0x000fea0003800000 */
[----:B------:R-:W0:Y:S01]  /*1720*/  LDC.64 R4, c[0x0][0x390] ;  /* 0x0000e400ff047b82 */ /* 0x000e220000000a00 */
[----:B------:R-:W-:Y:S02]  /*1730*/  IMAD.MOV.U32 R11, RZ, RZ, 0xe00 ;  /* 0x00000e00ff0b7424 */ /* 0x000fe400078e00ff */
[----:B------:R-:W-:-:S07]  /*1740*/  IMAD.MOV.U32 R14, RZ, RZ, RZ ;  /* 0x000000ffff0e7224 */ /* 0x000fce00078e00ff */
.L_x_78:
[----:B------:R-:W-:-:S04]  /*1750*/  LEA R16, P0, R11, R6, 0x3 ;  /* 0x000000060b107211 */ /* 0x000fc800078018ff */
[----:B------:R-:W-:-:S05]  /*1760*/  LEA.HI.X R17, R11, R7, R14, 0x3, P0 ;  /* 0x000000070b117211 */ /* 0x000fca00000f1c0e */
[----:B------:R-:W2:Y:S04]  /*1770*/  LDG.E.64.CONSTANT R18, desc[UR6][R16.64] ;  /* 0x0000000610127981 */ /* 0x000ea8000c1e9b00 */
[----:B------:R-:W3:Y:S04]  /*1780*/  LDG.E.64.CONSTANT R20, desc[UR6][R16.64+0x1000] ;  /* 0x0010000610147981 */ /* 0x000ee8000c1e9b00 */
[----:B------:R-:W4:Y:S04]  /*1790*/  LDG.E.64.CONSTANT R22, desc[UR6][R16.64+0x2000] ;  /* 0x0020000610167981 */ /* 0x000f28000c1e9b00 */
[----:B------:R-:W5:Y:S04]  /*17a0*/  LDG.E.64.CONSTANT R24, desc[UR6][R16.64+0x3000] ;  /* 0x0030000610187981 */ /* 0x000f68000c1e9b00 */
[----:B------:R-:W5:Y:S04]  /*17b0*/  LDG.E.64.CONSTANT R26, desc[UR6][R16.64+0x4000] ;  /* 0x00400006101a7981 */ /* 0x000f68000c1e9b00 */
[----:B------:R-:W5:Y:S04]  /*17c0*/  LDG.E.64.CONSTANT R8, desc[UR6][R16.64+0x5000] ;  /* 0x0050000610087981 */ /* 0x000f68000c1e9b00 */
[----:B------:R-:W5:Y:S01]  /*17d0*/  LDG.E.64.CONSTANT R12, desc[UR6][R16.64+0x6000] ;  /* 0x00600006100c7981 */ /* 0x000f62000c1e9b00 */
[----:B--2---:R-:W-:Y:S01]  /*17e0*/  DADD R18, R18, R2 ;  /* 0x0000000012127229 */ /* 0x004fe20000000002 */
[----:B0-----:R-:W-:-:S04]  /*17f0*/  IADD3 R2, P1, PT, -R11, R4, RZ ;  /* 0x000000040b027210 */ /* 0x001fc80007f3e1ff */
[----:B------:R-:W-:Y:S01]  /*1800*/  ISETP.GE.U32.AND P0, PT, R2, 0xe00, PT ;  /* 0x00000e000200780c */ /* 0x000fe20003f06070 */
[----:B------:R-:W-:Y:S02]  /*1810*/  IMAD.X R2, R5, 0x1, ~R14, P1 ;  /* 0x0000000105027824 */ /* 0x000fe400008e0e0e */
[----:B---3--:R-:W-:-:S03]  /*1820*/  DADD R18, R20, R18 ;  /* 0x0000000014127229 */ /* 0x008fc60000000012 */
[----:B------:R-:W-:-:S05]  /*1830*/  ISETP.GE.U32.AND.EX P0, PT, R2, RZ, PT, P0 ;  /* 0x000000ff0200720c */ /* 0x000fca0003f06100 */
[----:B----4-:R-:W-:-:S08]  /*1840*/  DADD R18, R22, R18 ;  /* 0x0000000016127229 */ /* 0x010fd00000000012 */
[----:B-----5:R-:W-:-:S08]  /*1850*/  DADD R18, R24, R18 ;  /* 0x0000000018127229 */ /* 0x020fd00000000012 */
[----:B------:R-:W-:-:S08]  /*1860*/  DADD R18, R26, R18 ;  /* 0x000000001a127229 */ /* 0x000fd00000000012 */
[----:B------:R-:W-:-:S08]  /*1870*/  DADD R8, R8, R18 ;  /* 0x0000000008087229 */ /* 0x000fd00000000012 */
[----:B------:R-:W-:Y:S01]  /*1880*/  DADD R2, R12, R8 ;  /* 0x000000000c027229 */ /* 0x000fe20000000008 */
[----:B------:R-:W-:Y:S10]  /*1890*/  @!P0 BRA `(.L_x_77) ;  /* 0x0000000800008947 */ /* 0x000ff40003800000 */
[----:B------:R-:W-:-:S05]  /*18a0*/  IADD3 R11, P0, PT, R11, 0xe00, RZ ;  /* 0x00000e000b0b7810 */ /* 0x000fca0007f1e0ff */
[----:B------:R-:W-:Y:S01]  /*18b0*/  IMAD.X R14, RZ, RZ, R14, P0 ;  /* 0x000000ffff0e7224 */ /* 0x000fe200000e060e */
[----:B------:R-:W-:-:S04]  /*18c0*/  ISETP.GT.U32.AND P0, PT, R11, R10, PT ;  /* 0x0000000a0b00720c */ /* 0x000fc80003f04070 */
[----:B------:R-:W-:-:S13]  /*18d0*/  ISETP.GT.U32.AND.EX P0, PT, R14, R15, PT, P0 ;  /* 0x0000000f0e00720c */ /* 0x000fda0003f04100 */
[----:B------:R-:W-:Y:S05]  /*18e0*/  @!P0 BRA `(.L_x_78) ;  /* 0xfffffffc00988947 */ /* 0x000fea000383ffff */
.L_x_76:
[----:B------:R-:W-:-:S04]  /*18f0*/  ISETP.GE.U32.AND P0, PT, R11, R4, PT ;  /* 0x000000040b00720c */ /* 0x000fc80003f06070 */
[----:B------:R-:W-:-:S13]  /*1900*/  ISETP.GE.U32.AND.EX P0, PT, R14, R5, PT, P0 ;  /* 0x000000050e00720c */ /* 0x000fda0003f06100 */
[----:B------:R-:W-:Y:S05]  /*1910*/  @P0 BRA `(.L_x_77) ;  /* 0x0000000400e00947 */ /* 0x000fea0003800000 */
[----:B------:R-:W-:Y:S01]  /*1920*/  IMAD.IADD R7, R4, 0x1, -R11 ;  /* 0x0000000104077824 */ /* 0x000fe200078e0a0b */
[----:B------:R-:W-:Y:S04]  /*1930*/  BSSY.RECONVERGENT B1, `(.L_x_77) ;  /* 0x0000076000017945 */ /* 0x000fe80003800200 */
[----:B------:R-:W-:-:S13]  /*1940*/  ISETP.GE.AND P0, PT, R0, R7, PT ;  /* 0x000000070000720c */ /* 0x000fda0003f06270 */
[----:B------:R-:W-:Y:S05]  /*1950*/  @P0 BRA `(.L_x_79) ;  /* 0x0000000400cc0947 */ /* 0x000fea0003800000 */
[----:B------:R-:W-:Y:S01]  /*1960*/  LOP3.LUT R5, RZ, R0, RZ, 0x33, !PT ;  /* 0x00000000ff057212 */ /* 0x000fe200078e33ff */
[----:B------:R-:W-:Y:S01]  /*1970*/  BSSY.RECONVERGENT B2, `(.L_x_80) ;  /* 0x000001a000027945 */ /* 0x000fe20003800200 */
[----:B------:R-:W-:Y:S02]  /*1980*/  IMAD.MOV.U32 R6, RZ, RZ, R0 ;  /* 0x000000ffff067224 */ /* 0x000fe400078e0000 */
[----:B------:R-:W-:-:S04]  /*1990*/  IADD3 R4, PT, PT, -R11, R4, R5 ;  /* 0x000000040b047210 */ /* 0x000fc80007ffe105 */
[C---:B------:R-:W-:Y:S02]  /*19a0*/  LOP3.LUT R5, R4.reuse, 0x600, RZ, 0xc0, !PT ;  /* 0x0000060004057812 */ /* 0x040fe400078ec0ff */
[----:B------:R-:W-:Y:S02]  /*19b0*/  ISETP.GE.U32.AND P0, PT, R4, 0x600, PT ;  /* 0x000006000400780c */ /* 0x000fe40003f06070 */
[----:B------:R-:W-:-:S13]  /*19c0*/  ISETP.NE.AND P1, PT, R5, 0x600, PT ;  /* 0x000006000500780c */ /* 0x000fda0003f25270 */
[----:B------:R-:W-:Y:S05]  /*19d0*/  @!P1 BRA `(.L_x_81) ;  /* 0x00000000004c9947 */ /* 0x000fea0003800000 */
[----:B------:R-:W0:Y:S01]  /*19e0*/  LDCU.64 UR4, c[0x0][0x380] ;  /* 0x00007000ff0477ac */ /* 0x000e220008000a00 */
[----:B------:R-:W-:Y:S01]  /*19f0*/  IADD3 R10, P1, PT, R0, R11, RZ ;  /* 0x0000000b000a7210 */ /* 0x000fe20007f3e0ff */
[----:B------:R-:W-:Y:S01]  /*1a00*/  IMAD.MOV.U32 R6, RZ, RZ, R0 ;  /* 0x000000ffff067224 */ /* 0x000fe200078e0000 */
[----:B------:R-:W-:-:S03]  /*1a10*/  LEA.HI R4, R4, 0x1, RZ, 0x17 ;  /* 0x0000000104047811 */ /* 0x000fc600078fb8ff */
[----:B------:R-:W-:Y:S01]  /*1a20*/  IMAD.X R5, RZ, RZ, R14, P1 ;  /* 0x000000ffff057224 */ /* 0x000fe200008e060e */
[----:B------:R-:W-:-:S05]  /*1a30*/  LOP3.LUT R4, R4, 0x3, RZ, 0xc0, !PT ;  /* 0x0000000304047812 */ /* 0x000fca00078ec0ff */
[----:B------:R-:W-:Y:S01]  /*1a40*/  IMAD.MOV R8, RZ, RZ, -R4 ;  /* 0x000000ffff087224 */ /* 0x000fe200078e0a04 */
[----:B0-----:R-:W-:-:S04]  /*1a50*/  LEA R9, P2, R10, UR4, 0x3 ;  /* 0x000000040a097c11 */ /* 0x001fc8000f8418ff */
[----:B------:R-:W-:-:S09]  /*1a60*/  LEA.HI.X R10, R10, UR5, R5, 0x3, P2 ;  /* 0x000000050a0a7c11 */ /* 0x000fd200090f1c05 */
.L_x_82:
        /* <DEDUP_REMOVED lines=10> */
.L_x_81:
[----:B------:R-:W-:Y:S05]  /*1b10*/  BSYNC.RECONVERGENT B2 ;  /* 0x0000000000027941 */ /* 0x000fea0003800200 */
.L_x_80:
[----:B------:R-:W-:Y:S05]  /*1b20*/  @!P0 BRA `(.L_x_79) ;  /* 0x0000000400588947 */ /* 0x000fea0003800000 */
[----:B------:R-:W0:Y:S01]  /*1b30*/  LDCU.64 UR4, c[0x0][0x380] ;  /* 0x00007000ff0477ac */ /* 0x000e220008000a00 */
[----:B------:R-:W-:Y:S01]  /*1b40*/  IMAD.IADD R5, R7, 0x1, -R6 ;  /* 0x0000000107057824 */ /* 0x000fe200078e0a06 */
[----:B------:R-:W-:Y:S01]  /*1b50*/  IADD3 R11, P0, PT, R6, R11, RZ ;  /* 0x0000000b060b7210 */ /* 0x000fe20007f1e0ff */
[----:B------:R-:W-:Y:S03]  /*1b60*/  BSSY.RECONVERGENT B2, `(.L_x_83) ;  /* 0x000002e000027945 */ /* 0x000fe60003800200 */
[----:B------:R-:W-:Y:S01]  /*1b70*/  ISETP.GT.AND P1, PT, R5, 0x1800, PT ;  /* 0x000018000500780c */ /* 0x000fe20003f24270 */
[----:B------:R-:W-:Y:S01]  /*1b80*/  IMAD.X R14, RZ, RZ, R14, P0 ;  /* 0x000000ffff0e7224 */ /* 0x000fe200000e060e */
[----:B0-----:R-:W-:-:S04]  /*1b90*/  LEA R4, P0, R11, UR4, 0x3 ;  /* 0x000000040b047c11 */ /* 0x001fc8000f8018ff */
[----:B------:R-:W-:Y:S02]  /*1ba0*/  LEA.HI.X R5, R11, UR5, R14, 0x3, P0 ;  /* 0x000000050b057c11 */ /* 0x000fe400080f1c0e */
[----:B------:R-:W-:-:S05]  /*1bb0*/  PLOP3.LUT P0, PT, PT, PT, PT, 0x80, 0x8 ;  /* 0x000000000008781c */ /* 0x000fca0003f0f070 */
[----:B------:R-:W-:Y:S08]  /*1bc0*/  @!P1 BRA `(.L_x_84) ;  /* 0x00000000009c9947 */ /* 0x000ff00003800000 */
[----:B------:R-:W-:Y:S01]  /*1bd0*/  PLOP3.LUT P0, PT, PT, PT, PT, 0x8, 0x80 ;  /* 0x000000000080781c */ /* 0x000fe20003f0e170 */
[----:B------:R-:W-:-:S12]  /*1be0*/  VIADD R39, R7, 0xffffe800 ;  /* 0xffffe80007277836 */ /* 0x000fd80000000000 */
.L_x_85:
        /* <DEDUP_REMOVED lines=15> */
[----:B------:R0:W5:Y:S01]  /*1ce0*/  LDG.E.64.CONSTANT R8, desc[UR6][R4.64+0xf000] ;  /* 0x00f0000604087981 */ /* 0x000162000c1e9b00 */
[----:B------:R-:W-:-:S05]  /*1cf0*/  VIADD R6, R6, 0x2000 ;  /* 0x0000200006067836 */ /* 0x000fca0000000000 */
[----:B------:R-:W-:Y:S02]  /*1d00*/  ISETP.GE.AND P1, PT, R6, R39, PT ;  /* 0x000000270600720c */ /* 0x000fe40003f26270 */
[----:B0-----:R-:W-:-:S05]  /*1d10*/  IADD3 R4, P2, PT, R4, 0x10000, RZ ;  /* 0x0001000004047810 */ /* 0x001fca0007f5e0ff */
[----:B------:R-:W-:Y:S01]  /*1d20*/  IMAD.X R5, RZ, RZ, R5, P2 ;  /* 0x000000ffff057224 */ /* 0x000fe200010e0605 */
[----:B--2---:R-:W-:-:S08]  /*1d30*/  DADD R40, R40, R2 ;  /* 0x0000000028287229 */ /* 0x004fd00000000002 */
[----:B---3--:R-:W-:-:S08]  /*1d40*/  DADD R36, R40, R36 ;  /* 0x0000000028247229 */ /* 0x008fd00000000024 */
[----:B----4-:R-:W-:-:S08]  /*1d50*/  DADD R34, R36, R34 ;  /* 0x0000000024227229 */ /* 0x010fd00000000022 */
        /* <DEDUP_REMOVED lines=14> */
.L_x_84:
[----:B------:R-:W-:Y:S05]  /*1e40*/  BSYNC.RECONVERGENT B2 ;  /* 0x0000000000027941 */ /* 0x000fea0003800200 */
.L_x_83:
        /* <DEDUP_REMOVED lines=15> */
[----:B---3--:R-:W-:Y:S01]  /*1f40*/  DADD R8, R8, R10 ;  /* 0x0000000008087229 */ /* 0x008fe2000000000a */
[----:B------:R-:W-:-:S05]  /*1f50*/  IADD3 R10, P1, PT, R4, 0x8000, RZ ;  /* 0x00008000040a7810 */ /* 0x000fca0007f3e0ff */
[----:B0-----:R-:W-:Y:S02]  /*1f60*/  IMAD.X R5, RZ, RZ, R5, P1 ;  /* 0x000000ffff057224 */ /* 0x001fe400008e0605 */
[----:B----4-:R-:W-:Y:S01]  /*1f70*/  DADD R8, R8, R12 ;  /* 0x0000000008087229 */ /* 0x010fe2000000000c */
[----:B------:R-:W-:-:S07]  /*1f80*/  IMAD.MOV.U32 R4, RZ, RZ, R10 ;  /* 0x000000ffff047224 */ /* 0x000fce00078e000a */
[----:B-----5:R-:W-:-:S08]  /*1f90*/  DADD R8, R8, R14 ;  /* 0x0000000008087229 */ /* 0x020fd0000000000e */
[----:B------:R-:W-:-:S08]  /*1fa0*/  DADD R8, R8, R16 ;  /* 0x0000000008087229 */ /* 0x000fd00000000010 */
[----:B------:R-:W-:-:S08]  /*1fb0*/  DADD R8, R8, R18 ;  /* 0x0000000008087229 */ /* 0x000fd00000000012 */
[----:B------:R-:W-:-:S08]  /*1fc0*/  DADD R8, R8, R20 ;  /* 0x0000000008087229 */ /* 0x000fd00000000014 */
[----:B------:R-:W-:-:S11]  /*1fd0*/  DADD R2, R8, R22 ;  /* 0x0000000008027229 */ /* 0x000fd60000000016 */
.L_x_87:
[----:B------:R-:W-:Y:S05]  /*1fe0*/  BSYNC.RECONVERGENT B2 ;  /* 0x0000000000027941 */ /* 0x000fea0003800200 */
.L_x_86:
        /* <DEDUP_REMOVED lines=10> */
.L_x_79:
[----:B------:R-:W-:Y:S05]  /*2090*/  BSYNC.RECONVERGENT B1 ;  /* 0x0000000000017941 */ /* 0x000fea0003800200 */
.L_x_77:
        /* <DEDUP_REMOVED lines=22> */
[----:B0-----:R-:W-:-:S09]  /*2200*/  @!P1 LEA R9, R9, R8, 0x18 ;  /* 0x0000000809099211 */ /* 0x001fd200078ec0ff */
[----:B------:R-:W-:Y:S02]  /*2210*/  FSEL R6, R2, R4, P0 ;  /* 0x0000000402067208 */ /* 0x000fe40000000000 */
[----:B------:R-:W-:Y:S02]  /*2220*/  FSEL R7, R3, R5, P0 ;  /* 0x0000000503077208 */ /* 0x000fe40000000000 */
[----:B------:R-:W-:Y:S01]  /*2230*/  @!P1 SHF.R.U32.HI R4, RZ, 0x2, R0 ;  /* 0x00000002ff049819 */ /* 0x000fe20000011600 */
[----:B------:R-:W-:Y:S03]  /*2240*/  SHFL.DOWN PT, R2, R6, 0x10, 0x1f ;  /* 0x0a001f0006027f89 */ /* 0x000fe600000e0000 */
[----:B------:R-:W-:Y:S01]  /*2250*/  @!P1 LOP3.LUT R4, R4, 0xf8, RZ, 0xc0, !PT ;  /* 0x000000f804049812 */ /* 0x000fe200078ec0ff */
[----:B------:R-:W0:Y:S04]  /*2260*/  SHFL.DOWN P0, R3, R7, 0x10, 0x1f ;  /* 0x0a001f0007037f89 */ /* 0x000e280000000000 */
        /* <DEDUP_REMOVED lines=34> */
.L_x_75:
[----:B------:R-:W-:Y:S05]  /*2490*/  BSYNC.RECONVERGENT B0 ;  /* 0x0000000000007941 */ /* 0x000fea0003800200 */
.L_x_60:
[----:B------:R-:W-:Y:S05]  /*24a0*/  @P1 EXIT ;  /* 0x000000000000194d */ /* 0x000fea0003800000 */
[----:B------:R-:W0:Y:S01]  /*24b0*/  LDCU.64 UR4, c[0x0][0x3a0] ;  /* 0x00007400ff0477ac */ /* 0x000e220008000a00 */
[----:B------:R-:W1:Y:S01]  /*24c0*/  LDC.64 R4, c[0x0][0x388] ;  /* 0x0000e200ff047b82 */ /* 0x000e620000000a00 */
[----:B0-----:R-:W-:-:S07]  /*24d0*/  DADD R2, R2, UR4 ;  /* 0x0000000402027e29 */ /* 0x001fce0008000000 */
[----:B-1----:R-:W-:Y:S01]  /*24e0*/  STG.E.64 desc[UR6][R4.64], R2 ;  /* 0x0000000204007986 */ /* 0x002fe2000c101b06 */
[----:B------:R-:W-:Y:S05]  /*24f0*/  EXIT ;  /* 0x000000000000794d */ /* 0x000fea0003800000 */
.L_x_88:
        /* <DEDUP_REMOVED lines=16> */
.L_x_4262:


//--------------------- .text._ZN3cub18CUB_300001_SM_10006detail10radix_sort29DeviceRadixSortOnesweepKernelINS1_5radix10policy_hubIljyE10Policy1000ELNS0_9SortOrderE1EljyiiNS1_21identity_decomposer_tEEEvPT5_SB_PT3_PKSC_PT1_PKSG_PT2_PKSK_T4_iiT6_ --------------------------
	.section	.text._ZN3cub18CUB_300001_SM_10006detail10radix_sort29DeviceRadixSortOnesweepKernelINS1_5radix10policy_hubIljyE10Policy1000ELNS0_9SortOrderE1EljyiiNS1_21identity_decomposer_tEEEvPT5_SB_PT3_PKSC_PT1_PKSG_PT2_PKSK_T4_iiT6_,"ax",@progbits
	.align	128
        .global         _ZN3cub18CUB_300001_SM_10006detail10radix_sort29DeviceRadixSortOnesweepKernelINS1_5radix10policy_hubIljyE10Policy1000ELNS0_9SortOrderE1EljyiiNS1_21identity_decomposer_tEEEvPT5_SB_PT3_PKSC_PT1_PKSG_PT2_PKSK_T4_iiT6_
        .type           _ZN3cub18CUB_300001_SM_10006detail10radix_sort29DeviceRadixSortOnesweepKernelINS1_5radix10policy_hubIljyE10Policy1000ELNS0_9SortOrderE1EljyiiNS1_21identity_decomposer_tEEEvPT5_SB_PT3_PKSC_PT1_PKSG_PT2_PKSK_T4_iiT6_,@function
        .size           _ZN3cub18CUB_300001_SM_10006detail10radix_sort29DeviceRadixSortOnesweepKernelINS1_5radix10policy_hubIljyE10Policy1000ELNS0_9SortOrderE1EljyiiNS1_21identity_decomposer_tEEEvPT5_SB_PT3_PKSC_PT1_PKSG_PT2_PKSK_T4_iiT6_,(.L_x_4263 - _ZN3cub18CUB_300001_SM_10006detail10radix_sort29DeviceRadixSortOnesweepKernelINS1_5radix10policy_hubIljyE10Policy1000ELNS0_9SortOrderE1EljyiiNS1_21identity_decomposer_tEEEvPT5_SB_PT3_PKSC_PT1_PKSG_PT2_PKSK_T4_iiT6_)
        .other          _ZN3cub18CUB_300001_SM_10006detail10radix_sort29DeviceRadixSortOnesweepKernelINS1_5radix10policy_hubIljyE10Policy1000ELNS0_9SortOrderE1EljyiiNS1_21identity_decomposer_tEEEvPT5_SB_PT3_PKSC_PT1_PKSG_PT2_PKSK_T4_iiT6_,@"STO_CUDA_ENTRY STV_DEFAULT"
_ZN3cub18CUB_300001_SM_10006detail10radix_sort29DeviceRadixSortOnesweepKernelINS1_5radix10policy_hubIljyE10Policy1000ELNS0_9SortOrderE1EljyiiNS1_21identity_decomposer_tEEEvPT5_SB_PT3_PKSC_PT1_PKSG_PT2_PKSK_T4_iiT6_:
.text._ZN3cub18CUB_300001_SM_10006detail10radix_sort29DeviceRadixSortOnesweepKernelINS1_5radix10policy_hubIljyE10Policy1000ELNS0_9SortOrderE1EljyiiNS1_21identity_decomposer_tEEEvPT5_SB_PT3_PKSC_PT1_PKSG_PT2_PKSK_T4_iiT6_:
[----:B------:R-:W-:Y:S01]  /*0000*/  LDC R1, c[0x0][0x37c] ;  /* 0x0000df00ff017b82 */ /* 0x000fe20000000800 */
[----:B------:R-:W0:Y:S01]  /*0010*/  S2R R3, SR_TID.X ;  /* 0x0000000000037919 */ /* 0x000e220000002100 */
[----:B------:R-:W-:Y:S01]  /*0020*/  MOV R71, 0x400 ;  /* 0x0000040000477802 */ /* 0x000fe20000000f00 */
[----:B------:R-:W1:Y:S01]  /*0030*/  LDCU.64 UR6, c[0x0][0x358] ;  /* 0x00006b00ff0677ac */ /* 0x000e620008000a00 */
[----:B------:R-:W-:Y:S01]  /*0040*/  BSSY.RECONVERGENT B0, `(.L_x_89) ;  /* 0x000000c000007945 */ /* 0x000fe20003800200 */
[----:B------:R-:W2:Y:S01]  /*0050*/  S2R R0, SR_CgaCtaId ;  /* 0x0000000000007919 */ /* 0x000ea20000008800 */
[----:B0-----:R-:W-:Y:S02]  /*0060*/  ISETP.NE.AND P0, PT, R3, RZ, PT ;  /* 0x000000ff0300720c */ /* 0x001fe40003f05270 */
[----:B--2---:R-:W-:-:S11]  /*0070*/  LEA R71, R0, R71, 0x18 ;  /* 0x0000004700477211 */ /* 0x004fd600078ec0ff */
[----:B-1----:R-:W-:Y:S05]  /*0080*/  @P0 BRA `(.L_x_90) ;  /* 0x00000000001c0947 */ /* 0x002fea0003800000 */
[----:B------:R-:W0:Y:S01]  /*0090*/  LDC.64 R4, c[0x0][0x388] ;  /* 0x0000e200ff047b82 */ /* 0x000e220000000a00 */
[----:B------:R-:W-:-:S05]  /*00a0*/  IMAD.MOV.U32 R7, RZ, RZ, 0x1 ;  /* 0x00000001ff077424 */ /* 0x000fca00078e00ff */
[----:B0-----:R-:W2:Y:S02]  /*00b0*/  ATOMG.E.ADD.STRONG.GPU PT, R4, desc[UR6][R4.64], R7 ;  /* 0x80000007040479a8 */ /* 0x001ea400081ef106 */
[----:B------:R-:W0:Y:S01]  /*00c0*/  S2UR UR5, SR_CgaCtaId ;  /* 0x00000000000579c3 */ /* 0x000e220000008800 */
[----:B------:R-:W-:Y:S02]  /*00d0*/  UMOV UR4, 0x400 ;  /* 0x0000040000047882 */ /* 0x000fe40000000000 */
[----:B0-----:R-:W-:-:S09]  /*00e0*/  ULEA UR4, UR5, UR4, 0x18 ;  /* 0x0000000405047291 */ /* 0x001fd2000f8ec0ff */
[----:B--2---:R0:W-:Y:S03]  /*00f0*/  STS [UR4+0xb400], R4 ;  /* 0x00b40004ff007988 */ /* 0x0041e60008000804 */
.L_x_90:
[----:B------:R-:W-:Y:S05]  /*0100*/  BSYNC.RECONVERGENT B0 ;  /* 0x0000000000007941 */ /* 0x000fea0003800200 */
.L_x_89:
[----:B------:R-:W-:Y:S06]  /*0110*/  BAR.SYNC.DEFER_BLOCKING 0x0 ;  /* 0x0000000000007b1d */ /* 0x000fec0000010000 */
[----:B------:R-:W1:Y:S01]  /*0120*/  LDCU UR4, c[0x0][0x3c0] ;  /* 0x00007800ff0477ac */ /* 0x000e620008000800 */
[----:B------:R-:W2:Y:S01]  /*0130*/  S2R R68, SR_LANEID ;  /* 0x0000000000447919 */ /* 0x000ea20000000000 */
[----:B------:R-:W3:Y:S02]  /*0140*/  LDS R69, [R71+0xb400] ;  /* 0x00b4000047457984 */ /* 0x000ee40000000800 */
[----:B---3--:R-:W-:-:S04]  /*0150*/  IMAD R5, R69, 0x1680, RZ ;  /* 0x0000168045057824 */ /* 0x008fc800078e02ff */
[----:B------:R-:W-:Y:S01]  /*0160*/  VIADD R67, R5, 0x1680 ;  /* 0x0000168005437836 */ /* 0x000fe20000000000 */
[----:B------:R-:W-:-:S04]  /*0170*/  SHF.R.S32.HI R8, RZ, 0x1f, R5 ;  /* 0x0000001fff087819 */ /* 0x000fc80000011405 */
[----:B-1----:R-:W-:-:S13]  /*0180*/  ISETP.GT.AND P0, PT, R67, UR4, PT ;  /* 0x0000000443007c0c */ /* 0x002fda000bf04270 */
[----:B--2---:R-:W-:Y:S05]  /*0190*/  @P0 BRA `(.L_x_91) ;  /* 0x0000000000600947 */ /* 0x004fea0003800000 */
[----:B------:R-:W1:Y:S01]  /*01a0*/  LDCU.64 UR4, c[0x0][0x3a8] ;  /* 0x00007500ff0477ac */ /* 0x000e620008000a00 */
[C---:B------:R-:W-:Y:S02]  /*01b0*/  LOP3.LUT R66, R3.reuse, 0x1f, RZ, 0xc0, !PT ;  /* 0x0000001f03427812 */ /* 0x040fe400078ec0ff */
[----:B------:R-:W-:-:S05]  /*01c0*/  LOP3.LUT R7, R3, 0x3e0, RZ, 0xc0, !PT ;  /* 0x000003e003077812 */ /* 0x000fca00078ec0ff */
[----:B------:R-:W-:-:S05]  /*01d0*/  IMAD R66, R7, 0xf, R66 ;  /* 0x0000000f07427824 */ /* 0x000fca00078e0242 */
[----:B------:R-:W-:-:S05]  /*01e0*/  IADD3 R5, P0, PT, R5, R66, RZ ;  /* 0x0000004205057210 */ /* 0x000fca0007f1e0ff */
[----:B------:R-:W-:Y:S01]  /*01f0*/  IMAD.X R8, RZ, RZ, R8, P0 ;  /* 0x000000ffff087224 */ /* 0x000fe200000e0608 */
[----:B-1----:R-:W-:-:S04]  /*0200*/  LEA R34, P0, R5, UR4, 0x3 ;  /* 0x0000000405227c11 */ /* 0x002fc8000f8018ff */
[----:B------:R-:W-:-:S05]  /*0210*/  LEA.HI.X R35, R5, UR5, R8, 0x3, P0 ;  /* 0x0000000505237c11 */ /* 0x000fca00080f1c08 */
[----:B0-----:R0:W5:Y:S04]  /*0220*/  LDG.E.64 R4, desc[UR6][R34.64] ;  /* 0x0000000622047981 */ /* 0x001168000c1e1b00 */
[----:B------:R0:W5:Y:S04]  /*0230*/  LDG.E.64 R6, desc[UR6][R34.64+0x100] ;  /* 0x0001000622067981 */ /* 0x000168000c1e1b00 */
        /* <DEDUP_REMOVED lines=12> */
[----:B------:R0:W5:Y:S01]  /*0300*/  LDG.E.64 R32, desc[UR6][R34.64+0xe00] ;  /* 0x000e000622207981 */ /* 0x000162000c1e1b00 */
[----:B------:R-:W-:Y:S05]  /*0310*/  BRA `(.L_x_92) ;  /* 0x00000004004c7947 */ /* 0x000fea0003800000 */
.L_x_91:
[----:B------:R-:W1:Y:S01]  /*0320*/  LDCU.64 UR8, c[0x0][0x3a8] ;  /* 0x00007500ff0877ac */ /* 0x000e620008000a00 */
[C---:B------:R-:W-:Y:S02]  /*0330*/  LOP3.LUT R66, R3.reuse, 0x1f, RZ, 0xc0, !PT ;  /* 0x0000001f03427812 */ /* 0x040fe400078ec0ff */
[----:B------:R-:W-:Y:S02]  /*0340*/  LOP3.LUT R7, R3, 0x3e0, RZ, 0xc0, !PT ;  /* 0x000003e003077812 */ /* 0x000fe400078ec0ff */
[----:B------:R-:W-:-:S03]  /*0350*/  IADD3 R21, PT, PT, -R5, UR4, RZ ;  /* 0x0000000405157c10 */ /* 0x000fc6000fffe1ff */
[----:B------:R-:W-:Y:S02]  /*0360*/  IMAD R66, R7, 0xf, R66 ;  /* 0x0000000f07427824 */ /* 0x000fe400078e0242 */
[----:B------:R-:W-:Y:S02]  /*0370*/  IMAD.MOV.U32 R7, RZ, RZ, -0x80000000 ;  /* 0x80000000ff077424 */ /* 0x000fe400078e00ff */
[C---:B------:R-:W-:Y:S01]  /*0380*/  VIADD R0, R66.reuse, 0x20 ;  /* 0x0000002042007836 */ /* 0x040fe20000000000 */
[----:B------:R-:W-:Y:S01]  /*0390*/  IADD3 R5, P0, PT, R5, R66, RZ ;  /* 0x0000004205057210 */ /* 0x000fe20007f1e0ff */
[C---:B------:R-:W-:Y:S01]  /*03a0*/  VIADD R6, R66.reuse, 0x60 ;  /* 0x0000006042067836 */ /* 0x040fe20000000000 */
[CC--:B------:R-:W-:Y:S01]  /*03b0*/  ISETP.GE.AND P3, PT, R66.reuse, R21.reuse, PT ;  /* 0x000000154200720c */ /* 0x0c0fe20003f66270 */
[----:B0-----:R-:W-:Y:S01]  /*03c0*/  VIADD R4, R66, 0x40 ;  /* 0x0000004042047836 */ /* 0x001fe20000000000 */
[-C--:B------:R-:W-:Y:S01]  /*03d0*/  ISETP.GE.AND P4, PT, R0, R21.reuse, PT ;  /* 0x000000150000720c */ /* 0x080fe20003f86270 */
[----:B------:R-:W-:Y:S01]  /*03e0*/  IMAD.X R8, RZ, RZ, R8, P0 ;  /* 0x000000ffff087224 */ /* 0x000fe200000e0608 */
[-C--:B------:R-:W-:Y:S01]  /*03f0*/  ISETP.GE.AND P6, PT, R6, R21.reuse, PT ;  /* 0x000000150600720c */ /* 0x080fe20003fc6270 */
[C---:B------:R-:W-:Y:S01]  /*0400*/  VIADD R6, R66.reuse, 0xc0 ;  /* 0x000000c042067836 */ /* 0x040fe20000000000 */
[C---:B-1----:R-:W-:Y:S01]  /*0410*/  LEA R34, P2, R5.reuse, UR8, 0x3 ;  /* 0x0000000805227c11 */ /* 0x042fe2000f8418ff */
[----:B------:R-:W-:Y:S01]  /*0420*/  VIADD R0, R66, 0x80 ;  /* 0x0000008042007836 */ /* 0x000fe20000000000 */
[-C--:B------:R-:W-:Y:S01]  /*0430*/  ISETP.GE.AND P5, PT, R4, R21.reuse, PT ;  /* 0x000000150400720c */ /* 0x080fe20003fa6270 */
[----:B------:R-:W-:Y:S01]  /*0440*/  VIADD R4, R66, 0xa0 ;  /* 0x000000a042047836 */ /* 0x000fe20000000000 */
[----:B------:R-:W-:Y:S01]  /*0450*/  LEA.HI.X R35, R5, UR9, R8, 0x3, P2 ;  /* 0x0000000905237c11 */ /* 0x000fe200090f1c08 */
[----:B------:R-:W-:Y:S01]  /*0460*/  IMAD.MOV.U32 R5, RZ, RZ, -0x80000000 ;  /* 0x80000000ff057424 */ /* 0x000fe200078e00ff */
[-C--:B------:R-:W-:Y:S01]  /*0470*/  ISETP.GE.AND P2, PT, R6, R21.reuse, PT ;  /* 0x000000150600720c */ /* 0x080fe20003f46270 */
[----:B------:R-:W-:Y:S01]  /*0480*/  IMAD.MOV.U32 R6, RZ, RZ, 0x0 ;  /* 0x00000000ff067424 */ /* 0x000fe200078e00ff */
[-C--:B------:R-:W-:Y:S01]  /*0490*/  ISETP.GE.AND P1, PT, R4, R21.reuse, PT ;  /* 0x000000150400720c */ /* 0x080fe20003f26270 */
[----:B------:R-:W-:Y:S01]  /*04a0*/  IMAD.MOV.U32 R4, RZ, RZ, 0x0 ;  /* 0x00000000ff047424 */ /* 0x000fe200078e00ff */
[----:B------:R-:W-:Y:S01]  /*04b0*/  ISETP.GE.AND P0, PT, R0, R21, PT ;  /* 0x000000150000720c */ /* 0x000fe20003f06270 */
[----:B------:R-:W-:-:S02]  /*04c0*/  VIADD R8, R66, 0x100 ;  /* 0x0000010042087836 */ /* 0x000fc40000000000 */
[----:B------:R-:W-:Y:S01]  /*04d0*/  VIADD R0, R66, 0xe0 ;  /* 0x000000e042007836 */ /* 0x000fe20000000000 */
[----:B------:R1:W5:Y:S01]  /*04e0*/  @!P4 LDG.E.64 R6, desc[UR6][R34.64+0x100] ;  /* 0x000100062206c981 */ /* 0x000362000c1e1b00 */
[----:B------:R-:W-:Y:S01]  /*04f0*/  IMAD.MOV.U32 R9, RZ, RZ, -0x80000000 ;  /* 0x80000000ff097424 */ /* 0x000fe200078e00ff */
[-C--:B------:R-:W-:Y:S01]  /*0500*/  ISETP.GE.AND P4, PT, R8, R21.reuse, PT ;  /* 0x000000150800720c */ /* 0x080fe20003f86270 */
[----:B------:R-:W-:Y:S01]  /*0510*/  IMAD.MOV.U32 R8, RZ, RZ, 0x0 ;  /* 0x00000000ff087424 */ /* 0x000fe200078e00ff */
[----:B------:R1:W5:Y:S01]  /*0520*/  @!P3 LDG.E.64 R4, desc[UR6][R34.64] ;  /* 0x000000062204b981 */ /* 0x000362000c1e1b00 */
[-C--:B------:R-:W-:Y:S01]  /*0530*/  ISETP.GE.AND P3, PT, R0, R21.reuse, PT ;  /* 0x000000150000720c */ /* 0x080fe20003f66270 */
[----:B------:R-:W-:Y:S02]  /*0540*/  VIADD R0, R66, 0x120 ;  /* 0x0000012042007836 */ /* 0x000fe40000000000 */
[----:B------:R-:W-:Y:S01]  /*0550*/  IMAD.MOV.U32 R10, RZ, RZ, 0x0 ;  /* 0x00000000ff0a7424 */ /* 0x000fe200078e00ff */
[----:B------:R1:W5:Y:S01]  /*0560*/  @!P5 LDG.E.64 R8, desc[UR6][R34.64+0x200] ;  /* 0x000200062208d981 */ /* 0x000362000c1e1b00 */
[----:B------:R-:W-:Y:S01]  /*0570*/  IMAD.MOV.U32 R11, RZ, RZ, -0x80000000 ;  /* 0x80000000ff0b7424 */ /* 0x000fe200078e00ff */
[----:B------:R-:W-:Y:S01]  /*0580*/  ISETP.GE.AND P5, PT, R0, R21, PT ;  /* 0x000000150000720c */ /* 0x000fe20003fa6270 */
[----:B------:R-:W-:-:S02]  /*0590*/  IMAD.MOV.U32 R12, RZ, RZ, 0x0 ;  /* 0x00000000ff0c7424 */ /* 0x000fc400078e00ff */
[----:B------:R-:W-:Y:S02]  /*05a0*/  IMAD.MOV.U32 R13, RZ, RZ, -0x80000000 ;  /* 0x80000000ff0d7424 */ /* 0x000fe400078e00ff */
[C---:B------:R-:W-:Y:S01]  /*05b0*/  VIADD R14, R66.reuse, 0x140 ;  /* 0x00000140420e7836 */ /* 0x040fe20000000000 */
[----:B------:R1:W5:Y:S01]  /*05c0*/  @!P6 LDG.E.64 R10, desc[UR6][R34.64+0x300] ;  /* 0x00030006220ae981 */ /* 0x000362000c1e1b00 */
[----:B------:R-:W-:Y:S02]  /*05d0*/  VIADD R0, R66, 0x160 ;  /* 0x0000016042007836 */ /* 0x000fe40000000000 */
[----:B------:R-:W-:Y:S01]  /*05e0*/  IMAD.MOV.U32 R15, RZ, RZ, -0x80000000 ;  /* 0x80000000ff0f7424 */ /* 0x000fe200078e00ff */
[-C--:B------:R-:W-:Y:S01]  /*05f0*/  ISETP.GE.AND P6, PT, R14, R21.reuse, PT ;  /* 0x000000150e00720c */ /* 0x080fe20003fc6270 */
[----:B------:R1:W5:Y:S01]  /*0600*/  @!P0 LDG.E.64 R12, desc[UR6][R34.64+0x400] ;  /* 0x00040006220c8981 */ /* 0x000362000c1e1b00 */
[----:B------:R-:W-:Y:S01]  /*0610*/  IMAD.MOV.U32 R14, RZ, RZ, 0x0 ;  /* 0x00000000ff0e7424 */ /* 0x000fe200078e00ff */
[----:B------:R-:W-:Y:S01]  /*0620*/  ISETP.GE.AND P0, PT, R0, R21, PT ;  /* 0x000000150000720c */ /* 0x000fe20003f06270 */
[----:B------:R-:W-:-:S02]  /*0630*/  VIADD R0, R66, 0x180 ;  /* 0x0000018042007836 */ /* 0x000fc40000000000 */
[----:B------:R-:W-:Y:S02]  /*0640*/  IMAD.MOV.U32 R16, RZ, RZ, 0x0 ;  /* 0x00000000ff107424 */ /* 0x000fe400078e00ff */
[----:B------:R-:W-:Y:S01]  /*0650*/  IMAD.MOV.U32 R17, RZ, RZ, -0x80000000 ;  /* 0x80000000ff117424 */ /* 0x000fe200078e00ff */
[----:B------:R1:W5:Y:S01]  /*0660*/  @!P1 LDG.E.64 R14, desc[UR6][R34.64+0x500] ;  /* 0x00050006220e9981 */ /* 0x000362000c1e1b00 */
[----:B------:R-:W-:Y:S01]  /*0670*/  IMAD.MOV.U32 R18, RZ, RZ, 0x0 ;  /* 0x00000000ff127424 */ /* 0x000fe200078e00ff */
[----:B------:R-:W-:Y:S01]  /*0680*/  ISETP.GE.AND P1, PT, R0, R21, PT ;  /* 0x000000150000720c */ /* 0x000fe20003f26270 */
[----:B------:R-:W-:Y:S02]  /*0690*/  IMAD.MOV.U32 R19, RZ, RZ, -0x80000000 ;  /* 0x80000000ff137424 */ /* 0x000fe400078e00ff */
[C---:B------:R-:W-:Y:S01]  /*06a0*/  VIADD R20, R66.reuse, 0x1a0 ;  /* 0x000001a042147836 */ /* 0x040fe20000000000 */
[----:B------:R1:W5:Y:S01]  /*06b0*/  @!P2 LDG.E.64 R16, desc[UR6][R34.64+0x600] ;  /* 0x000600062210a981 */ /* 0x000362000c1e1b00 */
[----:B------:R-:W-:-:S03]  /*06c0*/  VIADD R0, R66, 0x1c0 ;  /* 0x000001c042007836 */ /* 0x000fc60000000000 */
[----:B------:R1:W5:Y:S01]  /*06d0*/  @!P3 LDG.E.64 R18, desc[UR6][R34.64+0x700] ;  /* 0x000700062212b981 */ /* 0x000362000c1e1b00 */
[-C--:B------:R-:W-:Y:S02]  /*06e0*/  ISETP.GE.AND P2, PT, R20, R21.reuse, PT ;  /* 0x000000151400720c */ /* 0x080fe40003f46270 */
[----:B------:R-:W-:Y:S01]  /*06f0*/  ISETP.GE.AND P3, PT, R0, R21, PT ;  /* 0x000000150000720c */ /* 0x000fe20003f66270 */
[----:B------:R-:W-:Y:S02]  /*0700*/  IMAD.MOV.U32 R20, RZ, RZ, 0x0 ;  /* 0x00000000ff147424 */ /* 0x000fe400078e00ff */
[----:B------:R-:W-:Y:S02]  /*0710*/  IMAD.MOV.U32 R21, RZ, RZ, -0x80000000 ;  /* 0x80000000ff157424 */ /* 0x000fe400078e00ff */
[----:B------:R-:W-:Y:S02]  /*0720*/  IMAD.MOV.U32 R22, RZ, RZ, 0x0 ;  /* 0x00000000ff167424 */ /* 0x000fe400078e00ff */
[----:B------:R-:W-:-:S02]  /*0730*/  IMAD.MOV.U32 R23, RZ, RZ, -0x80000000 ;  /* 0x80000000ff177424 */ /* 0x000fc400078e00ff */
[----:B------:R-:W-:Y:S01]  /*0740*/  IMAD.MOV.U32 R24, RZ, RZ, 0x0 ;  /* 0x00000000ff187424 */ /* 0x000fe200078e00ff */
[----:B------:R1:W5:Y:S01]  /*0750*/  @!P4 LDG.E.64 R20, desc[UR6][R34.64+0x800] ;  /* 0x000800062214c981 */ /* 0x000362000c1e1b00 */
[----:B------:R-:W-:Y:S02]  /*0760*/  IMAD.MOV.U32 R25, RZ, RZ, -0x80000000 ;  /* 0x80000000ff197424 */ /* 0x000fe400078e00ff */
[----:B------:R-:W-:Y:S01]  /*0770*/  IMAD.MOV.U32 R26, RZ, RZ, 0x0 ;  /* 0x00000000ff1a7424 */ /* 0x000fe200078e00ff */
[----:B------:R1:W5:Y:S01]  /*0780*/  @!P5 LDG.E.64 R22, desc[UR6][R34.64+0x900] ;  /* 0x000900062216d981 */ /* 0x000362000c1e1b00 */
[----:B------:R-:W-:Y:S02]  /*0790*/  IMAD.MOV.U32 R27, RZ, RZ, -0x80000000 ;  /* 0x80000000ff1b7424 */ /* 0x000fe400078e00ff */
[----:B------:R-:W-:Y:S01]  /*07a0*/  IMAD.MOV.U32 R28, RZ, RZ, 0x0 ;  /* 0x00000000ff1c7424 */ /* 0x000fe200078e00ff */
[----:B------:R1:W5:Y:S01]  /*07b0*/  @!P6 LDG.E.64 R24, desc[UR6][R34.64+0xa00] ;  /* 0x000a00062218e981 */ /* 0x000362000c1e1b00 */
[----:B------:R-:W-:-:S02]  /*07c0*/  IMAD.MOV.U32 R29, RZ, RZ, -0x80000000 ;  /* 0x80000000ff1d7424 */ /* 0x000fc400078e00ff */
[----:B------:R-:W-:Y:S01]  /*07d0*/  IMAD.MOV.U32 R30, RZ, RZ, 0x0 ;  /* 0x00000000ff1e7424 */ /* 0x000fe200078e00ff */
[----:B------:R1:W5:Y:S01]  /*07e0*/  @!P0 LDG.E.64 R26, desc[UR6][R34.64+0xb00] ;  /* 0x000b0006221a8981 */ /* 0x000362000c1e1b00 */
[----:B------:R-:W-:Y:S02]  /*07f0*/  IMAD.MOV.U32 R31, RZ, RZ, -0x80000000 ;  /* 0x80000000ff1f7424 */ /* 0x000fe400078e00ff */
[----:B------:R-:W-:Y:S01]  /*0800*/  IMAD.MOV.U32 R32, RZ, RZ, 0x0 ;  /* 0x00000000ff207424 */ /* 0x000fe200078e00ff */
[----:B------:R1:W5:Y:S01]  /*0810*/  @!P1 LDG.E.64 R28, desc[UR6][R34.64+0xc00] ;  /* 0x000c0006221c9981 */ /* 0x000362000c1e1b00 */
[----:B------:R-:W-:-:S03]  /*0820*/  IMAD.MOV.U32 R33, RZ, RZ, -0x80000000 ;  /* 0x80000000ff217424 */ /* 0x000fc600078e00ff */
[----:B------:R1:W5:Y:S04]  /*0830*/  @!P2 LDG.E.64 R30, desc[UR6][R34.64+0xd00] ;  /* 0x000d0006221ea981 */ /* 0x000368000c1e1b00 */
[----:B------:R1:W5:Y:S02]  /*0840*/  @!P3 LDG.E.64 R32, desc[UR6][R34.64+0xe00] ;  /* 0x000e00062220b981 */ /* 0x000364000c1e1b00 */
.L_x_92:
[----:B01----:R-:W-:Y:S01]  /*0850*/  VIMNMX R35, PT, PT, R68, 0xe0, !PT ;  /* 0x000000e044237848 */ /* 0x003fe20007fe0100 */
[----:B------:R-:W0:Y:S01]  /*0860*/  LDCU UR4, c[0x0][0x3c8] ;  /* 0x00007900ff0477ac */ /* 0x000e220008000800 */
[----:B------:R-:W-:Y:S01]  /*0870*/  SHF.R.U32.HI R0, RZ, 0x5, R3 ;  /* 0x00000005ff007819 */ /* 0x000fe20000011603 */
[----:B------:R-:W-:Y:S01]  /*0880*/  BSSY.RECONVERGENT B0, `(.L_x_93) ;  /* 0x0000025000007945 */ /* 0x000fe20003800200 */
[--C-:B------:R-:W-:Y:S01]  /*0890*/  IADD3 R35, PT, PT, R35, 0x1f, -R68.reuse ;  /* 0x0000001f23237810 */ /* 0x100fe20007ffe844 */
[----:B------:R-:W-:Y:S01]  /*08a0*/  UMOV UR5, 0xffffffff ;  /* 0xffffffff00057882 */ /* 0x000fe20000000000 */
[----:B------:R-:W-:Y:S02]  /*08b0*/  IMAD.MOV.U32 R36, RZ, RZ, R68 ;  /* 0x000000ffff247224 */ /* 0x000fe400078e0044 */
[C---:B------:R-:W-:Y:S01]  /*08c0*/  ISETP.GE.U32.AND P0, PT, R35.reuse, 0x1e0, PT ;  /* 0x000001e02300780c */ /* 0x040fe20003f06070 */
[----:B------:R-:W-:Y:S01]  /*08d0*/  IMAD.SHL.U32 R0, R0, 0x400, RZ ;  /* 0x0000040000007824 */ /* 0x000fe200078e00ff */
[----:B------:R-:W-:-:S04]  /*08e0*/  LEA.HI R34, R35, 0x1, RZ, 0x1b ;  /* 0x0000000123227811 */ /* 0x000fc800078fd8ff */
[----:B------:R-:W-:-:S04]  /*08f0*/  LOP3.LUT R37, R34, 0xf, RZ, 0xc0, !PT ;  /* 0x0000000f22257812 */ /* 0x000fc800078ec0ff */
[----:B------:R-:W-:Y:S01]  /*0900*/  ISETP.NE.AND P1, PT, R37, RZ, PT ;  /* 0x000000ff2500720c */ /* 0x000fe20003f25270 */
[----:B0-----:R-:W-:Y:S02]  /*0910*/  USHF.L.U32 UR4, UR5, UR4, URZ ;  /* 0x0000000405047299 */ /* 0x001fe400080006ff */
[----:B------:R-:W-:Y:S10]  /*0920*/  @!P0 BRA `(.L_x_94) ;  /* 0x0000000000688947 */ /* 0x000ff40003800000 */
[----:B------:R-:W-:Y:S01]  /*0930*/  IMAD R38, R68, 0x4, R0 ;  /* 0x0000000444267824 */ /* 0x000fe200078e0200 */
[----:B------:R-:W-:Y:S01]  /*0940*/  LOP3.LUT R35, R34, 0xffffff0, RZ, 0xc0, !PT ;  /* 0x0ffffff022237812 */ /* 0x000fe200078ec0ff */
[----:B------:R-:W-:-:S03]  /*0950*/  IMAD.MOV.U32 R36, RZ, RZ, R68 ;  /* 0x000000ffff247224 */ /* 0x000fc600078e0044 */
[----:B------:R-:W-:Y:S01]  /*0960*/  IADD3 R38, PT, PT, R38, 0x400, R71 ;  /* 0x0000040026267810 */ /* 0x000fe20007ffe047 */
[----:B------:R-:W-:-:S07]  /*0970*/  IMAD.MOV R35, RZ, RZ, -R35 ;  /* 0x000000ffff237224 */ /* 0x000fce00078e0a23 */
.L_x_95:
[----:B------:R-:W-:Y:S01]  /*0980*/  VIADD R35, R35, 0x10 ;  /* 0x0000001023237836 */ /* 0x000fe20000000000 */
[----:B------:R-:W-:Y:S01]  /*0990*/  STS [R38+-0x400], RZ ;  /* 0xfffc00ff26007388 */ /* 0x000fe20000000800 */
[----:B------:R-:W-:-:S03]  /*09a0*/  VIADD R36, R36, 0x200 ;  /* 0x0000020024247836 */ /* 0x000fc60000000000 */
[----:B------:R-:W-:Y:S01]  /*09b0*/  ISETP.NE.AND P0, PT, R35, RZ, PT ;  /* 0x000000ff2300720c */ /* 0x000fe20003f05270 */
[----:B------:R-:W-:Y:S04]  /*09c0*/  STS [R38+-0x380], RZ ;  /* 0xfffc80ff26007388 */ /* 0x000fe80000000800 */
[----:B------:R-:W-:Y:S04]  /*09d0*/  STS [R38+-0x300], RZ ;  /* 0xfffd00ff26007388 */ /* 0x000fe80000000800 */
[----:B------:R-:W-:Y:S04]  /*09e0*/  STS [R38+-0x280], RZ ;  /* 0xfffd80ff26007388 */ /* 0x000fe80000000800 */
[----:B------:R-:W-:Y:S04]  /*09f0*/  STS [R38+-0x200], RZ ;  /* 0xfffe00ff26007388 */ /* 0x000fe80000000800 */
[----:B------:R-:W-:Y:S04]  /*0a00*/  STS [R38+-0x180], RZ ;  /* 0xfffe80ff26007388 */ /* 0x000fe80000000800 */
[----:B------:R-:W-:Y:S04]  /*0a10*/  STS [R38+-0x100], RZ ;  /* 0xffff00ff26007388 */ /* 0x000fe80000000800 */
[----:B------:R-:W-:Y:S04]  /*0a20*/  STS [R38+-0x80], RZ ;  /* 0xffff80ff26007388 */ /* 0x000fe80000000800 */
[----:B------:R-:W-:Y:S04]  /*0a30*/  STS [R38], RZ ;  /* 0x000000ff26007388 */ /* 0x000fe80000000800 */
[----:B------:R-:W-:Y:S04]  /*0a40*/  STS [R38+0x80], RZ ;  /* 0x000080ff26007388 */ /* 0x000fe80000000800 */
[----:B------:R-:W-:Y:S04]  /*0a50*/  STS [R38+0x100], RZ ;  /* 0x000100ff26007388 */ /* 0x000fe80000000800 */
[----:B------:R-:W-:Y:S04]  /*0a60*/  STS [R38+0x180], RZ ;  /* 0x000180ff26007388 */ /* 0x000fe80000000800 */
[----:B------:R-:W-:Y:S04]  /*0a70*/  STS [R38+0x200], RZ ;  /* 0x000200ff26007388 */ /* 0x000fe80000000800 */
[----:B------:R-:W-:Y:S04]  /*0a80*/  STS [R38+0x280], RZ ;  /* 0x000280ff26007388 */ /* 0x000fe80000000800 */
[----:B------:R-:W-:Y:S04]  /*0a90*/  STS [R38+0x300], RZ ;  /* 0x000300ff26007388 */ /* 0x000fe80000000800 */
[----:B------:R0:W-:Y:S02]  /*0aa0*/  STS [R38+0x380], RZ ;  /* 0x000380ff26007388 */ /* 0x0001e40000000800 */
[----:B0-----:R-:W-:Y:S01]  /*0ab0*/  VIADD R38, R38, 0x800 ;  /* 0x0000080026267836 */ /* 0x001fe20000000000 */
[----:B------:R-:W-:Y:S06]  /*0ac0*/  @P0 BRA `(.L_x_95) ;  /* 0xfffffffc00ac0947 */ /* 0x000fec000383ffff */
.L_x_94:
[----:B------:R-:W-:Y:S05]  /*0ad0*/  BSYNC.RECONVERGENT B0 ;  /* 0x0000000000007941 */ /* 0x000fea0003800200 */
.L_x_93:
[----:B------:R-:W-:Y:S01]  /*0ae0*/  BSSY.RECONVERGENT B0, `(.L_x_96) ;  /* 0x0000026000007945 */ /* 0x000fe20003800200 */
[----:B------:R-:W-:-:S03]  /*0af0*/  IMAD.IADD R65, R71, 0x1, R0 ;  /* 0x0000000147417824 */ /* 0x000fc600078e0200 */
[----:B------:R-:W-:Y:S05]  /*0b00*/  @!P1 BRA `(.L_x_97) ;  /* 0x00000000008c9947 */ /* 0x000fea0003800000 */
[----:B------:R-:W-:Y:S01]  /*0b10*/  ISETP.GE.U32.AND P0, PT, R37, 0x8, PT ;  /* 0x000000082500780c */ /* 0x000fe20003f06070 */
[----:B------:R-:W-:Y:S01]  /*0b20*/  BSSY.RECONVERGENT B1, `(.L_x_98) ;  /* 0x000000e000017945 */ /* 0x000fe20003800200 */
[----:B------:R-:W-:-:S04]  /*0b30*/  LOP3.LUT R38, R34, 0x7, RZ, 0xc0, !PT ;  /* 0x0000000722267812 */ /* 0x000fc800078ec0ff */
[----:B------:R-:W-:-:S07]  /*0b40*/  ISETP.NE.AND P1, PT, R38, RZ, PT ;  /* 0x000000ff2600720c */ /* 0x000fce0003f25270 */
[----:B------:R-:W-:Y:S06]  /*0b50*/  @!P0 BRA `(.L_x_99) ;  /* 0x0000000000288947 */ /* 0x000fec0003800000 */
[C---:B------:R-:W-:Y:S02]  /*0b60*/  IMAD R35, R36.reuse, 0x4, R65 ;  /* 0x0000000424237824 */ /* 0x040fe400078e0241 */
[----:B------:R-:W-:-:S03]  /*0b70*/  VIADD R36, R36, 0x100 ;  /* 0x0000010024247836 */ /* 0x000fc60000000000 */
[----:B------:R0:W-:Y:S04]  /*0b80*/  STS [R35], RZ ;  /* 0x000000ff23007388 */ /* 0x0001e80000000800 */
[----:B------:R0:W-:Y:S04]  /*0b90*/  STS [R35+0x80], RZ ;  /* 0x000080ff23007388 */ /* 0x0001e80000000800 */
[----:B------:R0:W-:Y:S04]  /*0ba0*/  STS [R35+0x100], RZ ;  /* 0x000100ff23007388 */ /* 0x0001e80000000800 */
[----:B------:R0:W-:Y:S04]  /*0bb0*/  STS [R35+0x180], RZ ;  /* 0x000180ff23007388 */ /* 0x0001e80000000800 */
[----:B------:R0:W-:Y:S04]  /*0bc0*/  STS [R35+0x200], RZ ;  /* 0x000200ff23007388 */ /* 0x0001e80000000800 */
[----:B------:R0:W-:Y:S04]  /*0bd0*/  STS [R35+0x280], RZ ;  /* 0x000280ff23007388 */ /* 0x0001e80000000800 */
[----:B------:R0:W-:Y:S04]  /*0be0*/  STS [R35+0x300], RZ ;  /* 0x000300ff23007388 */ /* 0x0001e80000000800 */
[----:B------:R0:W-:Y:S02]  /*0bf0*/  STS [R35+0x380], RZ ;  /* 0x000380ff23007388 */ /* 0x0001e40000000800 */
.L_x_99:
[----:B------:R-:W-:Y:S05]  /*0c00*/  BSYNC.RECONVERGENT B1 ;  /* 0x0000000000017941 */ /* 0x000fea0003800200 */
.L_x_98:
[----:B------:R-:W-:Y:S05]  /*0c10*/  @!P1 BRA `(.L_x_97) ;  /* 0x0000000000489947 */ /* 0x000fea0003800000 */
[----:B------:R-:W-:Y:S02]  /*0c20*/  ISETP.GE.U32.AND P0, PT, R38, 0x4, PT ;  /* 0x000000042600780c */ /* 0x000fe40003f06070 */
[----:B------:R-:W-:-:S04]  /*0c30*/  LOP3.LUT R34, R34, 0x3, RZ, 0xc0, !PT ;  /* 0x0000000322227812 */ /* 0x000fc800078ec0ff */
[----:B------:R-:W-:-:S07]  /*0c40*/  ISETP.NE.AND P1, PT, R34, RZ, PT ;  /* 0x000000ff2200720c */ /* 0x000fce0003f25270 */
[C---:B0-----:R-:W-:Y:S02]  /*0c50*/  @P0 IMAD R35, R36.reuse, 0x4, R65 ;  /* 0x0000000424230824 */ /* 0x041fe400078e0241 */
[----:B------:R-:W-:-:S03]  /*0c60*/  @P0 VIADD R36, R36, 0x80 ;  /* 0x0000008024240836 */ /* 0x000fc60000000000 */
[----:B------:R1:W-:Y:S04]  /*0c70*/  @P0 STS [R35], RZ ;  /* 0x000000ff23000388 */ /* 0x0003e80000000800 */
[----:B------:R1:W-:Y:S04]  /*0c80*/  @P0 STS [R35+0x80], RZ ;  /* 0x000080ff23000388 */ /* 0x0003e80000000800 */
[----:B------:R1:W-:Y:S04]  /*0c90*/  @P0 STS [R35+0x100], RZ ;  /* 0x000100ff23000388 */ /* 0x0003e80000000800 */
[----:B------:R1:W-:Y:S01]  /*0ca0*/  @P0 STS [R35+0x180], RZ ;  /* 0x000180ff23000388 */ /* 0x0003e20000000800 */
[----:B------:R-:W-:Y:S05]  /*0cb0*/  @!P1 BRA `(.L_x_97) ;  /* 0x0000000000209947 */ /* 0x000fea0003800000 */
[----:B------:R-:W-:Y:S02]  /*0cc0*/  IMAD R0, R36, 0x4, R0 ;  /* 0x0000000424007824 */ /* 0x000fe400078e0200 */
[----:B------:R-:W-:Y:S02]  /*0cd0*/  IMAD.MOV R34, RZ, RZ, -R34 ;  /* 0x000000ffff227224 */ /* 0x000fe400078e0a22 */
[----:B------:R-:W-:-:S07]  /*0ce0*/  IMAD.IADD R0, R71, 0x1, R0 ;  /* 0x0000000147007824 */ /* 0x000fce00078e0200 */
.L_x_100:
[----:B------:R-:W-:Y:S01]  /*0cf0*/  VIADD R34, R34, 0x1 ;  /* 0x0000000122227836 */ /* 0x000fe20000000000 */
[----:B------:R0:W-:Y:S04]  /*0d00*/  STS [R0], RZ ;  /* 0x000000ff00007388 */ /* 0x0001e80000000800 */
[----:B------:R-:W-:Y:S01]  /*0d10*/  ISETP.NE.AND P0, PT, R34, RZ, PT ;  /* 0x000000ff2200720c */ /* 0x000fe20003f05270 */
[----:B0-----:R-:W-:-:S12]  /*0d20*/  VIADD R0, R0, 0x80 ;  /* 0x0000008000007836 */ /* 0x001fd80000000000 */
[----:B------:R-:W-:Y:S05]  /*0d30*/  @P0 BRA `(.L_x_100) ;  /* 0xfffffffc00ec0947 */ /* 0x000fea000383ffff */
.L_x_97:
[----:B------:R-:W-:Y:S05]  /*0d40*/  BSYNC.RECONVERGENT B0 ;  /* 0x0000000000007941 */ /* 0x000fea0003800200 */
.L_x_96:
[----:B------:R-:W2:Y:S01]  /*0d50*/  LDCU UR5, c[0x0][0x3c4] ;  /* 0x00007880ff0577ac */ /* 0x000ea20008000800 */
[----:B-----5:R-:W-:Y:S01]  /*0d60*/  LOP3.LUT R74, R5, 0x7fffffff, RZ, 0x3c, !PT ;  /* 0x7fffffff054a7812 */ /* 0x020fe200078e3cff */
[----:B------:R-:W-:Y:S01]  /*0d70*/  BSSY.RECONVERGENT B0, `(.L_x_101) ;  /* 0x0000084000007945 */ /* 0x000fe20003800200 */
[----:B01----:R-:W-:Y:S02]  /*0d80*/  LOP3.LUT R35, RZ, R4, RZ, 0x33, !PT ;  /* 0x00000004ff237212 */ /* 0x003fe400078e33ff */
[----:B------:R-:W-:Y:S02]  /*0d90*/  LOP3.LUT R43, R7, 0x7fffffff, RZ, 0x3c, !PT ;  /* 0x7fffffff072b7812 */ /* 0x000fe400078e3cff */
[----:B------:R-:W-:Y:S02]  /*0da0*/  LOP3.LUT R34, RZ, R6, RZ, 0x33, !PT ;  /* 0x00000006ff227212 */ /* 0x000fe400078e33ff */
[----:B------:R-:W-:Y:S02]  /*0db0*/  LOP3.LUT R37, R11, 0x7fffffff, RZ, 0x3c, !PT ;  /* 0x7fffffff0b257812 */ /* 0x000fe400078e3cff */
[----:B------:R-:W-:-:S02]  /*0dc0*/  LOP3.LUT R36, RZ, R10, RZ, 0x33, !PT ;  /* 0x0000000aff247212 */ /* 0x000fc400078e33ff */
[----:B------:R-:W-:Y:S02]  /*0dd0*/  LOP3.LUT R39, R13, 0x7fffffff, RZ, 0x3c, !PT ;  /* 0x7fffffff0d277812 */ /* 0x000fe400078e3cff */
[----:B------:R-:W-:Y:S02]  /*0de0*/  LOP3.LUT R38, RZ, R12, RZ, 0x33, !PT ;  /* 0x0000000cff267212 */ /* 0x000fe400078e33ff */
[----:B------:R-:W-:Y:S02]  /*0df0*/  LOP3.LUT R41, R15, 0x7fffffff, RZ, 0x3c, !PT ;  /* 0x7fffffff0f297812 */ /* 0x000fe400078e3cff */
[----:B--2---:R-:W-:Y:S02]  /*0e00*/  SHF.R.U64 R74, R35, UR5, R74 ;  /* 0x00000005234a7c19 */ /* 0x004fe4000800124a */
[----:B------:R-:W-:Y:S02]  /*0e10*/  SHF.R.U64 R43, R34, UR5, R43 ;  /* 0x00000005222b7c19 */ /* 0x000fe4000800122b */
[----:B------:R-:W-:-:S02]  /*0e20*/  LOP3.LUT R74, R74, UR4, RZ, 0x30, !PT ;  /* 0x000000044a4a7c12 */ /* 0x000fc4000f8e30ff */
[----:B------:R-:W-:Y:S02]  /*0e30*/  LOP3.LUT R35, R9, 0x7fffffff, RZ, 0x3c, !PT ;  /* 0x7fffffff09237812 */ /* 0x000fe400078e3cff */
[----:B------:R-:W-:Y:S01]  /*0e40*/  LOP3.LUT R34, RZ, R8, RZ, 0x33, !PT ;  /* 0x00000008ff227212 */ /* 0x000fe200078e33ff */
[----:B------:R-:W-:Y:S01]  /*0e50*/  IMAD R0, R74, 0x4, R65 ;  /* 0x000000044a007824 */ /* 0x000fe200078e0241 */
[----:B------:R-:W-:Y:S02]  /*0e60*/  NOP ;  /* 0x0000000000007918 */ /* 0x000fe40000000000 */
[----:B------:R-:W-:Y:S02]  /*0e70*/  SHF.R.U64 R42, R34, UR5, R35 ;  /* 0x00000005222a7c19 */ /* 0x000fe40008001223 */
[----:B------:R0:W-:Y:S01]  /*0e80*/  ATOMS.POPC.INC.32 RZ, [R0+URZ] ;  /* 0x0000000000ff7f8c */ /* 0x0001e2000d8000ff */
[----:B------:R-:W-:Y:S02]  /*0e90*/  SHF.R.U64 R64, R36, UR5, R37 ;  /* 0x0000000524407c19 */ /* 0x000fe40008001225 */
[----:B------:R-:W-:-:S02]  /*0ea0*/  LOP3.LUT R40, RZ, R14, RZ, 0x33, !PT ;  /* 0x0000000eff287212 */ /* 0x000fc400078e33ff */
[----:B------:R-:W-:Y:S02]  /*0eb0*/  SHF.R.U64 R44, R38, UR5, R39 ;  /* 0x00000005262c7c19 */ /* 0x000fe40008001227 */
[----:B------:R-:W-:Y:S02]  /*0ec0*/  LOP3.LUT R42, R42, UR4, RZ, 0x30, !PT ;  /* 0x000000042a2a7c12 */ /* 0x000fe4000f8e30ff */
[----:B0-----:R-:W-:Y:S02]  /*0ed0*/  LOP3.LUT R0, R43, UR4, RZ, 0x30, !PT ;  /* 0x000000042b007c12 */ /* 0x001fe4000f8e30ff */
[----:B------:R-:W-:Y:S01]  /*0ee0*/  LOP3.LUT R64, R64, UR4, RZ, 0x30, !PT ;  /* 0x0000000440407c12 */ /* 0x000fe2000f8e30ff */
[----:B------:R-:W-:Y:S01]  /*0ef0*/  IMAD R48, R42, 0x4, R65 ;  /* 0x000000042a307824 */ /* 0x000fe200078e0241 */
[----:B------:R-:W-:Y:S01]  /*0f00*/  SHF.R.U64 R43, R40, UR5, R41 ;  /* 0x00000005282b7c19 */ /* 0x000fe20008001229 */
[--C-:B------:R-:W-:Y:S01]  /*0f10*/  IMAD R0, R0, 0x4, R65.reuse ;  /* 0x0000000400007824 */ /* 0x100fe200078e0241 */
[----:B------:R-:W-:Y:S01]  /*0f20*/  LOP3.LUT R44, R44, UR4, RZ, 0x30, !PT ;  /* 0x000000042c2c7c12 */ /* 0x000fe2000f8e30ff */
[----:B------:R-:W-:Y:S01]  /*0f30*/  IMAD R50, R64, 0x4, R65 ;  /* 0x0000000440327824 */ /* 0x000fe200078e0241 */
[----:B------:R-:W-:-:S02]  /*0f40*/  LOP3.LUT R42, R43, UR4, RZ, 0x30, !PT ;  /* 0x000000042b2a7c12 */ /* 0x000fc4000f8e30ff */
[----:B------:R0:W-:Y:S01]  /*0f50*/  ATOMS.POPC.INC.32 RZ, [R0+URZ] ;  /* 0x0000000000ff7f8c */ /* 0x0001e2000d8000ff */
[--C-:B------:R-:W-:Y:S01]  /*0f60*/  IMAD R52, R44, 0x4, R65.reuse ;  /* 0x000000042c347824 */ /* 0x100fe200078e0241 */
[----:B------:R-:W-:Y:S01]  /*0f70*/  LOP3.LUT R45, R19, 0x7fffffff, RZ, 0x3c, !PT ;  /* 0x7fffffff132d7812 */ /* 0x000fe200078e3cff */
[----:B------:R-:W-:Y:S01]  /*0f80*/  IMAD R53, R42, 0x4, R65 ;  /* 0x000000042a357824 */ /* 0x000fe200078e0241 */
[----:B------:R-:W-:Y:S01]  /*0f90*/  LOP3.LUT R44, RZ, R18, RZ, 0x33, !PT ;  /* 0x00000012ff2c7212 */ /* 0x000fe200078e33ff */
[----:B------:R-:W-:Y:S01]  /*0fa0*/  ATOMS.POPC.INC.32 RZ, [R48+URZ] ;  /* 0x0000000030ff7f8c */ /* 0x000fe2000d8000ff */
[----:B------:R-:W-:Y:S02]  /*0fb0*/  LOP3.LUT R43, R17, 0x7fffffff, RZ, 0x3c, !PT ;  /* 0x7fffffff112b7812 */ /* 0x000fe400078e3cff */
[----:B------:R-:W-:Y:S01]  /*0fc0*/  LOP3.LUT R42, RZ, R16, RZ, 0x33, !PT ;  /* 0x00000010ff2a7212 */ /* 0x000fe200078e33ff */
[----:B------:R1:W-:Y:S01]  /*0fd0*/  ATOMS.POPC.INC.32 RZ, [R50+URZ] ;  /* 0x0000000032ff7f8c */ /* 0x0003e2000d8000ff */
[----:B------:R-:W-:-:S02]  /*0fe0*/  LOP3.LUT R47, R21, 0x7fffffff, RZ, 0x3c, !PT ;  /* 0x7fffffff152f7812 */ /* 0x000fc400078e3cff */
[----:B------:R-:W-:Y:S01]  /*0ff0*/  LOP3.LUT R46, RZ, R20, RZ, 0x33, !PT ;  /* 0x00000014ff2e7212 */ /* 0x000fe200078e33ff */
[----:B------:R2:W-:Y:S01]  /*1000*/  ATOMS.POPC.INC.32 RZ, [R52+URZ] ;  /* 0x0000000034ff7f8c */ /* 0x0005e2000d8000ff */
[----:B------:R-:W-:Y:S02]  /*1010*/  LOP3.LUT R51, R25, 0x7fffffff, RZ, 0x3c, !PT ;  /* 0x7fffffff19337812 */ /* 0x000fe400078e3cff */
[----:B0-----:R-:W-:Y:S01]  /*1020*/  SHF.R.U64 R0, R42, UR5, R43 ;  /* 0x000000052a007c19 */ /* 0x001fe2000800122b */
[----:B------:R0:W-:Y:S01]  /*1030*/  ATOMS.POPC.INC.32 RZ, [R53+URZ] ;  /* 0x0000000035ff7f8c */ /* 0x0001e2000d8000ff */
[----:B-1----:R-:W-:Y:S02]  /*1040*/  LOP3.LUT R50, RZ, R24, RZ, 0x33, !PT ;  /* 0x00000018ff327212 */ /* 0x002fe400078e33ff */
[----:B------:R-:W-:Y:S02]  /*1050*/  LOP3.LUT R49, R23, 0x7fffffff, RZ, 0x3c, !PT ;  /* 0x7fffffff17317812 */ /* 0x000fe400078e3cff */
[----:B--2---:R-:W-:-:S02]  /*1060*/  SHF.R.U64 R52, R44, UR5, R45 ;  /* 0x000000052c347c19 */ /* 0x004fc4000800122d */
[----:B------:R-:W-:Y:S02]  /*1070*/  LOP3.LUT R48, RZ, R22, RZ, 0x33, !PT ;  /* 0x00000016ff307212 */ /* 0x000fe400078e33ff */
[----:B------:R-:W-:Y:S02]  /*1080*/  LOP3.LUT R52, R52, UR4, RZ, 0x30, !PT ;  /* 0x0000000434347c12 */ /* 0x000fe4000f8e30ff */
[----:B------:R-:W-:Y:S02]  /*1090*/  SHF.R.U64 R54, R46, UR5, R47 ;  /* 0x000000052e367c19 */ /* 0x000fe4000800122f */
[----:B0-----:R-:W-:Y:S01]  /*10a0*/  SHF.R.U64 R53, R50, UR5, R51 ;  /* 0x0000000532357c19 */ /* 0x001fe20008001233 */
[----:B------:R-:W-:Y:S01]  /*10b0*/  IMAD R58, R52, 0x4, R65 ;  /* 0x00000004343a7824 */ /* 0x000fe200078e0241 */
[----:B------:R-:W-:Y:S02]  /*10c0*/  LOP3.LUT R0, R0, UR4, RZ, 0x30, !PT ;  /* 0x0000000400007c12 */ /* 0x000fe4000f8e30ff */
[----:B------:R-:W-:-:S02]  /*10d0*/  SHF.R.U64 R56, R48, UR5, R49 ;  /* 0x0000000530387c19 */ /* 0x000fc40008001231 */
[----:B------:R-:W-:Y:S01]  /*10e0*/  LOP3.LUT R54, R54, UR4, RZ, 0x30, !PT ;  /* 0x0000000436367c12 */ /* 0x000fe2000f8e30ff */
[--C-:B------:R-:W-:Y:S01]  /*10f0*/  IMAD R0, R0, 0x4, R65.reuse ;  /* 0x0000000400007824 */ /* 0x100fe200078e0241 */
[----:B------:R-:W-:Y:S02]  /*1100*/  LOP3.LUT R52, R53, UR4, RZ, 0x30, !PT ;  /* 0x0000000435347c12 */ /* 0x000fe4000f8e30ff */
[----:B------:R-:W-:Y:S01]  /*1110*/  LOP3.LUT R56, R56, UR4, RZ, 0x30, !PT ;  /* 0x0000000438387c12 */ /* 0x000fe2000f8e30ff */
[--C-:B------:R-:W-:Y:S01]  /*1120*/  IMAD R60, R54, 0x4, R65.reuse ;  /* 0x00000004363c7824 */ /* 0x100fe200078e0241 */
[----:B------:R-:W-:Y:S01]  /*1130*/  LOP3.LUT R53, R27, 0x7fffffff, RZ, 0x3c, !PT ;  /* 0x7fffffff1b357812 */ /* 0x000fe200078e3cff */
[--C-:B------:R-:W-:Y:S01]  /*1140*/  IMAD R62, R52, 0x4, R65.reuse ;  /* 0x00000004343e7824 */ /* 0x100fe200078e0241 */
[----:B------:R-:W-:Y:S01]  /*1150*/  LOP3.LUT R52, RZ, R26, RZ, 0x33, !PT ;  /* 0x0000001aff347212 */ /* 0x000fe200078e33ff */
[----:B------:R0:W-:Y:S01]  /*1160*/  ATOMS.POPC.INC.32 RZ, [R0+URZ] ;  /* 0x0000000000ff7f8c */ /* 0x0001e2000d8000ff */
[----:B------:R-:W-:Y:S01]  /*1170*/  IMAD R61, R56, 0x4, R65 ;  /* 0x00000004383d7824 */ /* 0x000fe200078e0241 */
[----:B------:R-:W-:-:S02]  /*1180*/  LOP3.LUT R55, R29, 0x7fffffff, RZ, 0x3c, !PT ;  /* 0x7fffffff1d377812 */ /* 0x000fc400078e3cff */
[----:B------:R-:W-:Y:S01]  /*1190*/  LOP3.LUT R54, RZ, R28, RZ, 0x33, !PT ;  /* 0x0000001cff367212 */ /* 0x000fe200078e33ff */
[----:B------:R1:W-:Y:S01]  /*11a0*/  ATOMS.POPC.INC.32 RZ, [R58+URZ] ;  /* 0x000000003aff7f8c */ /* 0x0003e2000d8000ff */
[----:B------:R-:W-:Y:S02]  /*11b0*/  LOP3.LUT R57, R31, 0x7fffffff, RZ, 0x3c, !PT ;  /* 0x7fffffff1f397812 */ /* 0x000fe400078e3cff */
[----:B------:R-:W-:Y:S01]  /*11c0*/  LOP3.LUT R56, RZ, R30, RZ, 0x33, !PT ;  /* 0x0000001eff387212 */ /* 0x000fe200078e33ff */
[----:B------:R2:W-:Y:S01]  /*11d0*/  ATOMS.POPC.INC.32 RZ, [R60+URZ] ;  /* 0x000000003cff7f8c */ /* 0x0005e2000d8000ff */
[----:B------:R-:W-:Y:S02]  /*11e0*/  LOP3.LUT R59, R33, 0x7fffffff, RZ, 0x3c, !PT ;  /* 0x7fffffff213b7812 */ /* 0x000fe400078e3cff */
[----:B0-----:R-:W-:Y:S01]  /*11f0*/  SHF.R.U64 R0, R52, UR5, R53 ;  /* 0x0000000534007c19 */ /* 0x001fe20008001235 */
[----:B------:R-:W-:Y:S01]  /*1200*/  ATOMS.POPC.INC.32 RZ, [R61+URZ] ;  /* 0x000000003dff7f8c */ /* 0x000fe2000d8000ff */
[----:B-1----:R-:W-:-:S02]  /*1210*/  LOP3.LUT R58, RZ, R32, RZ, 0x33, !PT ;  /* 0x00000020ff3a7212 */ /* 0x002fc400078e33ff */
[----:B------:R-:W-:Y:S01]  /*1220*/  SHF.R.U64 R70, R56, UR5, R57 ;  /* 0x0000000538467c19 */ /* 0x000fe20008001239 */
[----:B------:R0:W-:Y:S01]  /*1230*/  ATOMS.POPC.INC.32 RZ, [R62+URZ] ;  /* 0x000000003eff7f8c */ /* 0x0001e2000d8000ff */
[----:B--2---:R-:W-:Y:S02]  /*1240*/  SHF.R.U64 R60, R54, UR5, R55 ;  /* 0x00000005363c7c19 */ /* 0x004fe40008001237 */
[----:B------:R-:W-:Y:S02]  /*1250*/  SHF.R.U64 R72, R58, UR5, R59 ;  /* 0x000000053a487c19 */ /* 0x000fe4000800123b */
[----:B------:R-:W-:Y:S02]  /*1260*/  LOP3.LUT R0, R0, UR4, RZ, 0x30, !PT ;  /* 0x0000000400007c12 */ /* 0x000fe4000f8e30ff */
[----:B------:R-:W-:Y:S02]  /*1270*/  LOP3.LUT R70, R70, UR4, RZ, 0x30, !PT ;  /* 0x0000000446467c12 */ /* 0x000fe4000f8e30ff */
[----:B0-----:R-:W-:Y:S01]  /*1280*/  LOP3.LUT R62, R60, UR4, RZ, 0x30, !PT ;  /* 0x000000043c3e7c12 */ /* 0x001fe2000f8e30ff */
[--C-:B------:R-:W-:Y:S01]  /*1290*/  IMAD R60, R0, 0x4, R65.reuse ;  /* 0x00000004003c7824 */ /* 0x100fe200078e0241 */
[C---:B------:R-:W-:Y:S01]  /*12a0*/  ISETP.GT.U32.AND P2, PT, R3.reuse, 0xff, PT ;  /* 0x000000ff0300780c */ /* 0x040fe20003f44070 */
[--C-:B------:R-:W-:Y:S01]  /*12b0*/  IMAD R61, R70, 0x4, R65.reuse ;  /* 0x00000004463d7824 */ /* 0x100fe200078e0241 */
[----:B------:R-:W-:Y:S01]  /*12c0*/  LOP3.LUT R72, R72, UR4, RZ, 0x30, !PT ;  /* 0x0000000448487c12 */ /* 0x000fe2000f8e30ff */
[----:B------:R-:W-:Y:S01]  /*12d0*/  IMAD R62, R62, 0x4, R65 ;  /* 0x000000043e3e7824 */ /* 0x000fe200078e0241 */
[----:B------:R0:W-:Y:S01]  /*12e0*/  ATOMS.POPC.INC.32 RZ, [R60+URZ] ;  /* 0x000000003cff7f8c */ /* 0x0001e2000d8000ff */
[----:B------:R-:W-:-:S02]  /*12f0*/  IMAD R70, R3, 0x4, R71 ;  /* 0x0000000403467824 */ /* 0x000fc400078e0247 */
[----:B------:R-:W-:Y:S01]  /*1300*/  IMAD R63, R72, 0x4, R65 ;  /* 0x00000004483f7824 */ /* 0x000fe200078e0241 */
[----:B------:R0:W-:Y:S01]  /*1310*/  ATOMS.POPC.INC.32 RZ, [R62+URZ] ;  /* 0x000000003eff7f8c */ /* 0x0001e2000d8000ff */
[----:B------:R-:W-:Y:S01]  /*1320*/  P2R R72, PR, RZ, 0x4 ;  /* 0x00000004ff487803 */ /* 0x000fe20000000000 */
[----:B------:R-:W-:Y:S02]  /*1330*/  IMAD.MOV.U32 R0, RZ, RZ, RZ ;  /* 0x000000ffff007224 */ /* 0x000fe400078e00ff */
[----:B------:R0:W-:Y:S04]  /*1340*/  ATOMS.POPC.INC.32 RZ, [R61+URZ] ;  /* 0x000000003dff7f8c */ /* 0x0001e8000d8000ff */
[----:B------:R0:W-:Y:S01]  /*1350*/  ATOMS.POPC.INC.32 RZ, [R63+URZ] ;  /* 0x000000003fff7f8c */ /* 0x0001e2000d8000ff */
[----:B------:R-:W-:Y:S06]  /*1360*/  BAR.SYNC.DEFER_BLOCKING 0x0 ;  /* 0x0000000000007b1d */ /* 0x000fec0000010000 */
[----:B------:R-:W-:Y:S05]  /*1370*/  @P2 BRA `(.L_x_102) ;  /* 0x00000000008c2947 */ /* 0x000fea0003800000 */
[----:B------:R-:W1:Y:S04]  /*1380*/  LDS R75, [R70] ;  /* 0x00000000464b7984 */ /* 0x000e680000000800 */
[----:B------:R-:W2:Y:S04]  /*1390*/  LDS R0, [R70+0x400] ;  /* 0x0004000046007984 */ /* 0x000ea80000000800 */
[----:B0-----:R-:W0:Y:S04]  /*13a0*/  LDS R60, [R70+0x800] ;  /* 0x00080000463c7984 */ /* 0x001e280000000800 */
[----:B------:R-:W3:Y:S04]  /*13b0*/  LDS R62, [R70+0xc00] ;  /* 0x000c0000463e7984 */ /* 0x000ee80000000800 */
[----:B------:R-:W4:Y:S04]  /*13c0*/  LDS R73, [R70+0x1000] ;  /* 0x0010000046497984 */ /* 0x000f280000000800 */
[----:B------:R-:W5:Y:S04]  /*13d0*/  LDS R76, [R70+0x1400] ;  /* 0x00140000464c7984 */ /* 0x000f680000000800 */
[----:B------:R-:W-:Y:S04]  /*13e0*/  LDS R63, [R70+0x1c00] ;  /* 0x001c0000463f7984 */ /* 0x000fe80000000800 */
[----:B------:R-:W-:Y:S04]  /*13f0*/  STS [R70], RZ ;  /* 0x000000ff46007388 */ /* 0x000fe80000000800 */
[----:B-1----:R3:W-:Y:S01]  /*1400*/  STS [R70+0x400], R75 ;  /* 0x0004004b46007388 */ /* 0x0027e20000000800 */
[----:B--2---:R-:W-:-:S03]  /*1410*/  IMAD.IADD R77, R75, 0x1, R0 ;  /* 0x000000014b4d7824 */ /* 0x004fc600078e0200 */
[----:B------:R-:W1:Y:S01]  /*1420*/  LDS R0, [R70+0x1800] ;  /* 0x0018000046007984 */ /* 0x000e620000000800 */
[----:B0-----:R-:W-:-:S03]  /*1430*/  IMAD.IADD R61, R77, 0x1, R60 ;  /* 0x000000014d3d7824 */ /* 0x001fc600078e023c */
[----:B------:R-:W-:Y:S01]  /*1440*/  LDS R60, [R70+0x2800] ;  /* 0x00280000463c7984 */ /* 0x000fe20000000800 */
[----:B---3--:R-:W-:-:S03]  /*1450*/  IMAD.IADD R75, R61, 0x1, R62 ;  /* 0x000000013d4b7824 */ /* 0x008fc600078e023e */
[----:B------:R-:W0:Y:S01]  /*1460*/  LDS R62, [R70+0x2000] ;  /* 0x00200000463e7984 */ /* 0x000e220000000800 */
[----:B----4-:R-:W-:-:S03]  /*1470*/  IMAD.IADD R73, R75, 0x1, R73 ;  /* 0x000000014b497824 */ /* 0x010fc600078e0249 */
[----:B------:R-:W-:Y:S04]  /*1480*/  STS [R70+0xc00], R61 ;  /* 0x000c003d46007388 */ /* 0x000fe80000000800 */
[----:B------:R-:W2:Y:S04]  /*1490*/  LDS R61, [R70+0x2400] ;  /* 0x00240000463d7984 */ /* 0x000ea80000000800 */
[----:B------:R5:W-:Y:S04]  /*14a0*/  STS [R70+0x800], R77 ;  /* 0x0008004d46007388 */ /* 0x000be80000000800 */
[----:B------:R-:W-:Y:S04]  /*14b0*/  STS [R70+0x1000], R75 ;  /* 0x0010004b46007388 */ /* 0x000fe80000000800 */
[----:B------:R-:W3:Y:S01]  /*14c0*/  LDS R75, [R70+0x2c00] ;  /* 0x002c0000464b7984 */ /* 0x000ee20000000800 */
[----:B-----5:R-:W-:-:S03]  /*14d0*/  IMAD.IADD R77, R73, 0x1, R76 ;  /* 0x00000001494d7824 */ /* 0x020fc600078e024c */
[----:B------:R4:W-:Y:S04]  /*14e0*/  STS [R70+0x1400], R73 ;  /* 0x0014004946007388 */ /* 0x0009e80000000800 */
[----:B------:R4:W-:Y:S01]  /*14f0*/  STS [R70+0x1800], R77 ;  /* 0x0018004d46007388 */ /* 0x0009e20000000800 */
[----:B-1----:R-:W-:-:S04]  /*1500*/  IMAD.IADD R76, R77, 0x1, R0 ;  /* 0x000000014d4c7824 */ /* 0x002fc800078e0200 */
[----:B------:R-:W-:Y:S01]  /*1510*/  IMAD.IADD R63, R76, 0x1, R63 ;  /* 0x000000014c3f7824 */ /* 0x000fe200078e023f */
[----:B------:R4:W-:Y:S03]  /*1520*/  STS [R70+0x1c00], R76 ;  /* 0x001c004c46007388 */ /* 0x0009e60000000800 */
[----:B0-----:R-:W-:Y:S01]  /*1530*/  IMAD.IADD R62, R63, 0x1, R62 ;  /* 0x000000013f3e7824 */ /* 0x001fe200078e023e */
[----:B------:R4:W-:Y:S04]  /*1540*/  STS [R70+0x2000], R63 ;  /* 0x0020003f46007388 */ /* 0x0009e80000000800 */
[----:B------:R4:W-:Y:S01]  /*1550*/  STS [R70+0x2400], R62 ;  /* 0x0024003e46007388 */ /* 0x0009e20000000800 */
[----:B--2---:R-:W-:-:S04]  /*1560*/  IMAD.IADD R61, R62, 0x1, R61 ;  /* 0x000000013e3d7824 */ /* 0x004fc800078e023d */
[----:B------:R-:W-:Y:S01]  /*1570*/  IMAD.IADD R60, R61, 0x1, R60 ;  /* 0x000000013d3c7824 */ /* 0x000fe200078e023c */
[----:B------:R4:W-:Y:S04]  /*1580*/  STS [R70+0x2800], R61 ;  /* 0x0028003d46007388 */ /* 0x0009e80000000800 */
[----:B------:R4:W-:Y:S01]  /*1590*/  STS [R70+0x2c00], R60 ;  /* 0x002c003c46007388 */ /* 0x0009e20000000800 */
[----:B---3--:R-:W-:-:S07]  /*15a0*/  IMAD.IADD R0, R60, 0x1, R75 ;  /* 0x000000013c007824 */ /* 0x008fce00078e024b */
.L_x_102:
[----:B------:R-:W-:Y:S05]  /*15b0*/  BSYNC.RECONVERGENT B0 ;  /* 0x0000000000007941 */ /* 0x000fea0003800200 */
.L_x_101:
[----:B0---4-:R-:W0:Y:S01]  /*15c0*/  LDC.64 R60, c[0x0][0x380] ;  /* 0x0000e000ff3c7b82 */ /* 0x011e220000000a00 */
[C---:B------:R-:W-:Y:S01]  /*15d0*/  ISETP.NE.AND P0, PT, R0.reuse, 0x1680, PT ;  /* 0x000016800000780c */ /* 0x040fe20003f05270 */
[----:B------:R-:W-:Y:S01]  /*15e0*/  IMAD R63, R69, 0x100, R3 ;  /* 0x00000100453f7824 */ /* 0x000fe200078e0203 */
[----:B------:R-:W-:Y:S01]  /*15f0*/  @!P2 LOP3.LUT R75, R0, 0x40000000, RZ, 0xfc, !PT ;  /* 0x40000000004ba812 */ /* 0x000fe200078efcff */
[----:B------:R-:W1:Y:S01]  /*1600*/  LDCU.64 UR8, c[0x0][0x3b8] ;  /* 0x00007700ff0877ac */ /* 0x000e620008000a00 */
[----:B------:R-:W-:Y:S01]  /*1610*/  ISETP.LT.U32.AND P0, PT, R3, 0x100, !P0 ;  /* 0x000001000300780c */ /* 0x000fe20004701070 */
[----:B------:R-:W-:Y:S02]  /*1620*/  IMAD R73, R69, 0x1680, RZ ;  /* 0x0000168045497824 */ /* 0x000fe400078e02ff */
[----:B0-----:R-:W-:-:S03]  /*1630*/  IMAD.WIDE R60, R63, 0x4, R60 ;  /* 0x000000043f3c7825 */ /* 0x001fc600078e023c */
[C---:B------:R-:W-:Y:S02]  /*1640*/  IADD3 R63, P1, PT, R73.reuse, R66, RZ ;  /* 0x00000042493f7210 */ /* 0x040fe40007f3e0ff */
[----:B------:R0:W-:Y:S02]  /*1650*/  @!P2 STG.E.STRONG.SYS desc[UR6][R60.64], R75 ;  /* 0x0000004b3c00a986 */ /* 0x0001e4000c115906 */
[----:B------:R-:W-:-:S03]  /*1660*/  LEA.HI.X.SX32 R76, R73, RZ, 0x1, P1 ;  /* 0x000000ff494c7211 */ /* 0x000fc600008f0eff */
[----:B------:R-:W-:Y:S06]  /*1670*/  BAR.RED.OR.DEFER_BLOCKING 0x0, P0 ;  /* 0x0000000000007b1d */ /* 0x000fec0000014800 */
[----:B------:R-:W2:Y:S01]  /*1680*/  B2R.RESULT RZ, P0 ;  /* 0x0000000000ff731c */ /* 0x000ea20000004000 */
[----:B-1----:R-:W-:-:S04]  /*1690*/  LEA R62, P1, R63, UR8, 0x2 ;  /* 0x000000083f3e7c11 */ /* 0x002fc8000f8210ff */
[----:B------:R-:W-:Y:S01]  /*16a0*/  LEA.HI.X R63, R63, UR9, R76, 0x2, P1 ;  /* 0x000000093f3f7c11 */ /* 0x000fe200088f144c */
[----:B0-2---:R-:W-:Y:S08]  /*16b0*/  @!P0 BRA `(.L_x_103) ;  /* 0x0000001000388947 */ /* 0x005ff00003800000 */
[----:B------:R-:W0:Y:S01]  /*16c0*/  LDC.64 R34, c[0x0][0x390] ;  /* 0x0000e400ff227b82 */ /* 0x000e220000000a00 */
[C---:B------:R-:W-:Y:S01]  /*16d0*/  ISETP.GT.U32.AND P0, PT, R3.reuse, R74, PT ;  /* 0x0000004a0300720c */ /* 0x040fe20003f04070 */
[----:B------:R-:W-:Y:S01]  /*16e0*/  BSSY B1, `(.L_x_104) ;  /* 0x000002f000017945 */ /* 0x000fe20003800000 */
[----:B------:R-:W-:Y:S02]  /*16f0*/  IMAD R43, R3, 0x8, R71 ;  /* 0x00000008032b7824 */ /* 0x000fe400078e0247 */
[----:B------:R-:W-:-:S03]  /*1700*/  SEL R37, RZ, 0x1680, !P0 ;  /* 0x00001680ff257807 */ /* 0x000fc60004000000 */
[----:B------:R-:W1:Y:S01]  /*1710*/  LDC.64 R38, c[0x0][0x398] ;  /* 0x0000e600ff267b82 */ /* 0x000e620000000a00 */
[----:B0-----:R-:W-:Y:S01]  /*1720*/  IMAD.WIDE.U32 R34, R3, 0x8, R34 ;  /* 0x0000000803227825 */ /* 0x001fe200078e0022 */
[----:B------:R-:W-:Y:S06]  /*1730*/  @P2 BRA `(.L_x_105) ;  /* 0x0000000000a42947 */ /* 0x000fec0003800000 */
[----:B-1----:R-:W-:-:S06]  /*1740*/  IMAD.WIDE.U32 R38, R3, 0x8, R38 ;  /* 0x0000000803267825 */ /* 0x002fcc00078e0026 */
[----:B------:R-:W2:Y:S01]  /*1750*/  LDG.E.64 R38, desc[UR6][R38.64] ;  /* 0x0000000626267981 */ /* 0x000ea2000c1e1b00 */
[----:B------:R-:W-:Y:S01]  /*1760*/  IMAD.MOV.U32 R45, RZ, RZ, R0 ;  /* 0x000000ffff2d7224 */ /* 0x000fe200078e0000 */
[----:B--2---:R-:W-:-:S04]  /*1770*/  IADD3 R40, P0, PT, -R37, R38, RZ ;  /* 0x0000002625287210 */ /* 0x004fc80007f1e1ff */
[----:B------:R-:W-:Y:S02]  /*1780*/  IADD3.X R41, PT, PT, R39, -0x1, RZ, P0, !PT ;  /* 0xffffffff27297810 */ /* 0x000fe400007fe4ff */
[----:B------:R-:W-:-:S03]  /*1790*/  ISETP.GE.AND P0, PT, R69, 0x1, PT ;  /* 0x000000014500780c */ /* 0x000fc60003f06270 */
[----:B------:R0:W-:Y:S10]  /*17a0*/  STS.64 [R43+0xb400], R40 ;  /* 0x00b400282b007388 */ /* 0x0001f40000000a00 */
[----:B------:R-:W-:Y:S05]  /*17b0*/  @!P0 BRA `(.L_x_106) ;  /* 0x00000000006c8947 */ /* 0x000fea0003800000 */
[----:B------:R-:W-:Y:S01]  /*17c0*/  BSSY B0, `(.L_x_107) ;  /* 0x0000019000007945 */ /* 0x000fe20003800000 */
[----:B------:R-:W-:Y:S02]  /*17d0*/  IMAD.MOV.U32 R36, RZ, RZ, -0x1 ;  /* 0xffffffffff247424 */ /* 0x000fe400078e00ff */
[----:B0-----:R-:W-:Y:S02]  /*17e0*/  IMAD.MOV.U32 R40, RZ, RZ, R69 ;  /* 0x000000ffff287224 */ /* 0x001fe400078e0045 */
[----:B------:R-:W-:-:S07]  /*17f0*/  IMAD.MOV.U32 R45, RZ, RZ, R0 ;  /* 0x000000ffff2d7224 */ /* 0x000fce00078e0000 */
.L_x_111:
[----:B------:R-:W0:Y:S01]  /*1800*/  LDC.64 R38, c[0x0][0x380] ;  /* 0x0000e000ff267b82 */ /* 0x000e220000000a00 */
[----:B------:R-:W-:Y:S01]  /*1810*/  VIADD R47, R40, 0xffffffff ;  /* 0xffffffff282f7836 */ /* 0x000fe20000000000 */
[----:B------:R-:W-:Y:S03]  /*1820*/  BSSY B2, `(.L_x_108) ;  /* 0x0000008000027945 */ /* 0x000fe60003800000 */
[----:B------:R-:W-:-:S04]  /*1830*/  IMAD R41, R47, 0x100, R3 ;  /* 0x000001002f297824 */ /* 0x000fc800078e0203 */
[----:B0-----:R-:W-:-:S07]  /*1840*/  IMAD.WIDE R38, R41, 0x4, R38 ;  /* 0x0000000429267825 */ /* 0x001fce00078e0226 */
.L_x_109:
[----:B------:R-:W-:Y:S05]  /*1850*/  YIELD ;  /* 0x0000000000007946 */ /* 0x000fea0003800000 */
[----:B------:R0:W-:Y:S06]  /*1860*/  MEMBAR.SC.CTA ;  /* 0x0000000000007992 */ /* 0x0001ec0000000000 */
[----:B0-----:R-:W2:Y:S02]  /*1870*/  LDG.E.STRONG.SYS R41, desc[UR6][R38.64] ;  /* 0x0000000626297981 */ /* 0x001ea4000c1f5900 */
[----:B--2---:R-:W-:-:S13]  /*1880*/  ISETP.NE.AND P0, PT, R41, RZ, PT ;  /* 0x000000ff2900720c */ /* 0x004fda0003f05270 */
[----:B------:R-:W-:Y:S05]  /*1890*/  @!P0 BRA `(.L_x_109) ;  /* 0xfffffffc00ec8947 */ /* 0x000fea000383ffff */
[----:B------:R-:W-:Y:S05]  /*18a0*/  BSYNC B2 ;  /* 0x0000000000027941 */ /* 0x000fea0003800000 */
.L_x_108:
[----:B------:R-:W-:Y:S01]  /*18b0*/  BSSY.RECONVERGENT B2, `(.L_x_110) ;  /* 0x0000006000027945 */ /* 0x000fe20003800200 */
[C---:B------:R-:W-:Y:S02]  /*18c0*/  ISETP.GT.AND P0, PT, R41.reuse, -0x1, PT ;  /* 0xffffffff2900780c */ /* 0x040fe40003f04270 */
[----:B------:R-:W-:Y:S01]  /*18d0*/  LOP3.LUT R38, R41, 0x3fffffff, RZ, 0xc0, !PT ;  /* 0x3fffffff29267812 */ /* 0x000fe200078ec0ff */
[----:B------:R-:W-:Y:S05]  /*18e0*/  WARPSYNC.EXCLUSIVE R36 ;  /* 0x0000000024007348 */ /* 0x000fea0003a00000 */
[----:B------:R-:W-:-:S05]  /*18f0*/  IMAD.IADD R45, R38, 0x1, R45 ;  /* 0x00000001262d7824 */ /* 0x000fca00078e022d */
[----:B------:R-:W-:-:S07]  /*1900*/  VOTE.ANY R36, PT, P0 ;  /* 0x0000000000247806 */ /* 0x000fce00000e0100 */
[----:B------:R-:W-:Y:S05]  /*1910*/  BSYNC.RECONVERGENT B2 ;  /* 0x0000000000027941 */ /* 0x000fea0003800200 */
.L_x_110:
[----:B------:R-:W-:Y:S01]  /*1920*/  ISETP.GT.U32.AND P1, PT, R40, 0x1, PT ;  /* 0x000000012800780c */ /* 0x000fe20003f24070 */
[----:B------:R-:W-:-:S12]  /*1930*/  IMAD.MOV.U32 R40, RZ, RZ, R47 ;  /* 0x000000ffff287224 */ /* 0x000fd800078e002f */
[----:B------:R-:W-:Y:S05]  /*1940*/  @P0 BRA P1, `(.L_x_111) ;  /* 0xfffffffc00ac0947 */ /* 0x000fea000083ffff */
[----:B------:R-:W-:Y:S05]  /*1950*/  BSYNC B0 ;  /* 0x0000000000007941 */ /* 0x000fea0003800000 */
.L_x_107:
[----:B------:R1:W2:Y:S02]  /*1960*/  LDS.64 R40, [R43+0xb400] ;  /* 0x00b400002b287984 */ /* 0x0002a40000000a00 */
.L_x_106:
[C---:B------:R-:W-:Y:S01]  /*1970*/  IMAD.IADD R39, R45.reuse, 0x1, -R0 ;  /* 0x000000012d277824 */ /* 0x040fe200078e0a00 */
[----:B------:R-:W-:-:S04]  /*1980*/  LOP3.LUT R45, R45, 0x80000000, RZ, 0xfc, !PT ;  /* 0x800000002d2d7812 */ /* 0x000fc800078efcff */
[C---:B--2---:R-:W-:Y:S01]  /*1990*/  IADD3 R38, P0, PT, R39.reuse, R40, RZ ;  /* 0x0000002827267210 */ /* 0x044fe20007f1e0ff */
[----:B------:R2:W-:Y:S03]  /*19a0*/  STG.E.STRONG.SYS desc[UR6][R60.64], R45 ;  /* 0x0000002d3c007986 */ /* 0x0005e6000c115906 */
[----:B------:R-:W-:-:S05]  /*19b0*/  LEA.HI.X.SX32 R39, R39, R41, 0x1, P0 ;  /* 0x0000002927277211 */ /* 0x000fca00000f0eff */
[----:B------:R2:W-:Y:S04]  /*19c0*/  STS.64 [R43+0xb400], R38 ;  /* 0x00b400262b007388 */ /* 0x0005e80000000a00 */
.L_x_105:
[----:B------:R-:W-:Y:S05]  /*19d0*/  BSYNC B1 ;  /* 0x0000000000017941 */ /* 0x000fea0003800000 */
.L_x_104:
[----:B-12---:R-:W1:Y:S01]  /*19e0*/  LDC.64 R38, c[0x0][0x390] ;  /* 0x0000e400ff267b82 */ /* 0x006e620000000a00 */
[----:B------:R-:W-:Y:S07]  /*19f0*/  WARPSYNC.ALL ;  /* 0x0000000000007948 */ /* 0x000fee0003800000 */
[----:B------:R-:W2:Y:S01]  /*1a00*/  LDC R2, c[0x0][0x3c0] ;  /* 0x0000f000ff027b82 */ /* 0x000ea20000000800 */
[----:B-1----:R-:W-:Y:S02]  /*1a10*/  ISETP.EQ.U32.AND P1, PT, R38, RZ, PT ;  /* 0x000000ff2600720c */ /* 0x002fe40003f22070 */
[----:B--2---:R-:W-:-:S04]  /*1a20*/  ISETP.GE.AND P0, PT, R67, R2, PT ;  /* 0x000000024300720c */ /* 0x004fc80003f06270 */
[----:B------:R-:W-:-:S04]  /*1a30*/  ISETP.EQ.OR.EX P0, PT, R39, RZ, !P0, P1 ;  /* 0x000000ff2700720c */ /* 0x000fc80004702710 */
[----:B------:R-:W-:-:S13]  /*1a40*/  ISETP.GT.U32.OR P0, PT, R3, 0xff, P0 ;  /* 0x000000ff0300780c */ /* 0x000fda0000704470 */
[----:B------:R-:W1:Y:S01]  /*1a50*/  @!P0 LDS.64 R38, [R43+0xb400] ;  /* 0x00b400002b268984 */ /* 0x000e620000000a00 */
[--C-:B------:R-:W-:Y:S02]  /*1a60*/  @!P0 SHF.R.S32.HI R3, RZ, 0x1f, R0.reuse ;  /* 0x0000001fff038819 */ /* 0x100fe40000011400 */
[----:B-1----:R-:W-:Y:S01]  /*1a70*/  @!P0 IADD3 R36, P1, P2, R38, R37, R0 ;  /* 0x0000002526248210 */ /* 0x002fe20007a3e000 */
[----:B------:R-:W-:-:S03]  /*1a80*/  IMAD R38, R74, 0x8, R71 ;  /* 0x000000084a267824 */ /* 0x000fc600078e0247 */
[----:B------:R-:W-:-:S05]  /*1a90*/  @!P0 IADD3.X R37, PT, PT, R39, RZ, R3, P1, P2 ;  /* 0x000000ff27258210 */ /* 0x000fca0000fe4403 */
[----:B------:R1:W-:Y:S01]  /*1aa0*/  @!P0 STG.E.64 desc[UR6][R34.64], R36 ;  /* 0x0000002422008986 */ /* 0x0003e2000c101b06 */
[----:B------:R-:W-:Y:S01]  /*1ab0*/  BAR.SYNC.DEFER_BLOCKING 0x0 ;  /* 0x0000000000007b1d */ /* 0x000fe20000010000 */
[----:B------:R-:W-:-:S05]  /*1ac0*/  ISETP.GT.AND P0, PT, R67, R2, PT ;  /* 0x000000024300720c */ /* 0x000fca0003f04270 */
[----:B------:R-:W2:Y:S08]  /*1ad0*/  LDS.64 R38, [R38+0xb400] ;  /* 0x00b4000026267984 */ /* 0x000eb00000000a00 */
[----:B-1----:R-:W-:Y:S05]  /*1ae0*/  @P0 BRA `(.L_x_112) ;  /* 0x0000000000540947 */ /* 0x002fea0003800000 */
[----:B------:R-:W1:Y:S01]  /*1af0*/  LDCU.64 UR4, c[0x0][0x3a0] ;  /* 0x00007400ff0477ac */ /* 0x000e620008000a00 */
[----:B--2---:R-:W-:-:S05]  /*1b00*/  IADD3 R0, P1, PT, R66, R38, RZ ;  /* 0x0000002642007210 */ /* 0x004fca0007f3e0ff */
[----:B------:R-:W-:Y:S01]  /*1b10*/  IMAD.X R3, RZ, RZ, R39, P1 ;  /* 0x000000ffff037224 */ /* 0x000fe200008e0627 */
[----:B-1----:R-:W-:-:S04]  /*1b20*/  LEA R34, P1, R0, UR4, 0x3 ;  /* 0x0000000400227c11 */ /* 0x002fc8000f8218ff */
[----:B------:R-:W-:-:S05]  /*1b30*/  LEA.HI.X R35, R0, UR5, R3, 0x3, P1 ;  /* 0x0000000500237c11 */ /* 0x000fca00088f1c03 */
[----:B------:R1:W-:Y:S04]  /*1b40*/  STG.E.64 desc[UR6][R34.64], R4 ;  /* 0x0000000422007986 */ /* 0x0003e8000c101b06 */
        /* <DEDUP_REMOVED lines=13> */
[----:B------:R1:W-:Y:S01]  /*1c20*/  STG.E.64 desc[UR6][R34.64+0xe00], R32 ;  /* 0x000e002022007986 */ /* 0x0003e2000c101b06 */
[----:B------:R-:W-:Y:S05]  /*1c30*/  BRA `(.L_x_113) ;  /* 0x0000000000c87947 */ /* 0x000fea0003800000 */
.L_x_112:
[----:B------:R-:W1:Y:S01]  /*1c40*/  LDCU.64 UR4, c[0x0][0x3a0] ;  /* 0x00007400ff0477ac */ /* 0x000e620008000a00 */
[----:B------:R-:W-:Y:S01]  /*1c50*/  IMAD R37, R69, -0x1680, R2 ;  /* 0xffffe98045257824 */ /* 0x000fe200078e0202 */
[C---:B--2---:R-:W-:Y:S01]  /*1c60*/  IADD3 R0, P1, PT, R66.reuse, R38, RZ ;  /* 0x0000002642007210 */ /* 0x044fe20007f3e0ff */
[C---:B------:R-:W-:Y:S02]  /*1c70*/  VIADD R36, R66.reuse, 0x40 ;  /* 0x0000004042247836 */ /* 0x040fe40000000000 */
[C---:B------:R-:W-:Y:S01]  /*1c80*/  VIADD R34, R66.reuse, 0x20 ;  /* 0x0000002042227836 */ /* 0x040fe20000000000 */
[-C--:B------:R-:W-:Y:S01]  /*1c90*/  ISETP.GE.AND P4, PT, R66, R37.reuse, PT ;  /* 0x000000254200720c */ /* 0x080fe20003f86270 */
[----:B------:R-:W-:Y:S01]  /*1ca0*/  IMAD.X R3, RZ, RZ, R39, P1 ;  /* 0x000000ffff037224 */ /* 0x000fe200008e0627 */
[-C--:B------:R-:W-:Y:S01]  /*1cb0*/  ISETP.GE.AND P2, PT, R36, R37.reuse, PT ;  /* 0x000000252400720c */ /* 0x080fe20003f46270 */
[----:B------:R-:W-:Y:S01]  /*1cc0*/  VIADD R36, R66, 0x60 ;  /* 0x0000006042247836 */ /* 0x000fe20000000000 */
[----:B------:R-:W-:Y:S01]  /*1cd0*/  ISETP.GE.AND P3, PT, R34, R37, PT ;  /* 0x000000252200720c */ /* 0x000fe20003f66270 */
[----:B------:R-:W-:-:S02]  /*1ce0*/  VIADD R38, R66, 0x80 ;  /* 0x0000008042267836 */ /* 0x000fc40000000000 */
[----:B0-----:R-:W-:Y:S01]  /*1cf0*/  VIADD R40, R66, 0xa0 ;  /* 0x000000a042287836 */ /* 0x001fe20000000000 */
[-C--:B------:R-:W-:Y:S01]  /*1d00*/  ISETP.GE.AND P1, PT, R36, R37.reuse, PT ;  /* 0x000000252400720c */ /* 0x080fe20003f26270 */
[----:B------:R-:W-:Y:S01]  /*1d10*/  VIADD R36, R66, 0xc0 ;  /* 0x000000c042247836 */ /* 0x000fe20000000000 */
[----:B------:R-:W-:Y:S01]  /*1d20*/  ISETP.GE.AND P6, PT, R38, R37, PT ;  /* 0x000000252600720c */ /* 0x000fe20003fc6270 */
[----:B------:R-:W-:Y:S01]  /*1d30*/  VIADD R38, R66, 0xe0 ;  /* 0x000000e042267836 */ /* 0x000fe20000000000 */
[----:B-1----:R-:W-:-:S04]  /*1d40*/  LEA R34, P5, R0, UR4, 0x3 ;  /* 0x0000000400227c11 */ /* 0x002fc8000f8a18ff */
[----:B------:R-:W-:Y:S02]  /*1d50*/  LEA.HI.X R35, R0, UR5, R3, 0x3, P5 ;  /* 0x0000000500237c11 */ /* 0x000fe4000a8f1c03 */
[----:B------:R-:W-:-:S03]  /*1d60*/  ISETP.GE.AND P5, PT, R40, R37, PT ;  /* 0x000000252800720c */ /* 0x000fc60003fa6270 */
[----:B------:R0:W-:Y:S01]  /*1d70*/  @!P4 STG.E.64 desc[UR6][R34.64], R4 ;  /* 0x000000042200c986 */ /* 0x0001e2000c101b06 */
[-C--:B------:R-:W-:Y:S01]  /*1d80*/  ISETP.GE.AND P4, PT, R36, R37.reuse, PT ;  /* 0x000000252400720c */ /* 0x080fe20003f86270 */
[----:B------:R-:W-:Y:S02]  /*1d90*/  VIADD R36, R66, 0x100 ;  /* 0x0000010042247836 */ /* 0x000fe40000000000 */
[----:B------:R1:W-:Y:S01]  /*1da0*/  @!P3 STG.E.64 desc[UR6][R34.64+0x100], R6 ;  /* 0x000100062200b986 */ /* 0x0003e2000c101b06 */
[-C--:B------:R-:W-:Y:S01]  /*1db0*/  ISETP.GE.AND P3, PT, R38, R37.reuse, PT ;  /* 0x000000252600720c */ /* 0x080fe20003f66270 */
[----:B------:R-:W-:Y:S02]  /*1dc0*/  VIADD R38, R66, 0x120 ;  /* 0x0000012042267836 */ /* 0x000fe40000000000 */
[----:B------:R2:W-:Y:S01]  /*1dd0*/  @!P2 STG.E.64 desc[UR6][R34.64+0x200], R8 ;  /* 0x000200082200a986 */ /* 0x0005e2000c101b06 */
[----:B------:R-:W-:-:S03]  /*1de0*/  ISETP.GE.AND P2, PT, R36, R37, PT ;  /* 0x000000252400720c */ /* 0x000fc60003f46270 */
[----:B------:R2:W-:Y:S01]  /*1df0*/  @!P6 STG.E.64 desc[UR6][R34.64+0x400], R12 ;  /* 0x0004000c2200e986 */ /* 0x0005e2000c101b06 */
[----:B0-----:R-:W-:-:S03]  /*1e00*/  VIADD R4, R66, 0x140 ;  /* 0x0000014042047836 */ /* 0x001fc60000000000 */
[----:B------:R2:W-:Y:S01]  /*1e10*/  @!P5 STG.E.64 desc[UR6][R34.64+0x500], R14 ;  /* 0x0005000e2200d986 */ /* 0x0005e2000c101b06 */
[----:B-1----:R-:W-:Y:S01]  /*1e20*/  VIADD R6, R66, 0x180 ;  /* 0x0000018042067836 */ /* 0x002fe20000000000 */
[-C--:B------:R-:W-:Y:S01]  /*1e30*/  ISETP.GE.AND P6, PT, R4, R37.reuse, PT ;  /* 0x000000250400720c */ /* 0x080fe20003fc6270 */
[----:B------:R-:W-:Y:S01]  /*1e40*/  VIADD R4, R66, 0x160 ;  /* 0x0000016042047836 */ /* 0x000fe20000000000 */
[----:B------:R2:W-:Y:S02]  /*1e50*/  @!P4 STG.E.64 desc[UR6][R34.64+0x600], R16 ;  /* 0x000600102200c986 */ /* 0x0005e4000c101b06 */
[-C--:B------:R-:W-:Y:S01]  /*1e60*/  ISETP.GE.AND P4, PT, R6, R37.reuse, PT ;  /* 0x000000250600720c */ /* 0x080fe20003f86270 */
[----:B------:R-:W-:Y:S01]  /*1e70*/  VIADD R6, R66, 0x1c0 ;  /* 0x000001c042067836 */ /* 0x000fe20000000000 */
[-C--:B------:R-:W-:Y:S01]  /*1e80*/  ISETP.GE.AND P5, PT, R4, R37.reuse, PT ;  /* 0x000000250400720c */ /* 0x080fe20003fa6270 */
[----:B------:R-:W-:Y:S01]  /*1e90*/  VIADD R4, R66, 0x1a0 ;  /* 0x000001a042047836 */ /* 0x000fe20000000000 */
[----:B------:R2:W-:Y:S01]  /*1ea0*/  @!P1 STG.E.64 desc[UR6][R34.64+0x300], R10 ;  /* 0x0003000a22009986 */ /* 0x0005e2000c101b06 */
[----:B------:R-:W-:-:S03]  /*1eb0*/  ISETP.GE.AND P1, PT, R38, R37, PT ;  /* 0x000000252600720c */ /* 0x000fc60003f26270 */
[----:B------:R2:W-:Y:S01]  /*1ec0*/  @!P3 STG.E.64 desc[UR6][R34.64+0x700], R18 ;  /* 0x000700122200b986 */ /* 0x0005e2000c101b06 */
[----:B------:R-:W-:-:S03]  /*1ed0*/  ISETP.GE.AND P3, PT, R4, R37, PT ;  /* 0x000000250400720c */ /* 0x000fc60003f66270 */
[----:B------:R2:W-:Y:S01]  /*1ee0*/  @!P2 STG.E.64 desc[UR6][R34.64+0x800], R20 ;  /* 0x000800142200a986 */ /* 0x0005e2000c101b06 */
[----:B------:R-:W-:-:S03]  /*1ef0*/  ISETP.GE.AND P2, PT, R6, R37, PT ;  /* 0x000000250600720c */ /* 0x000fc60003f46270 */
[----:B------:R2:W-:Y:S04]  /*1f00*/  @!P6 STG.E.64 desc[UR6][R34.64+0xa00], R24 ;  /* 0x000a00182200e986 */ /* 0x0005e8000c101b06 */
[----:B------:R2:W-:Y:S04]  /*1f10*/  @!P1 STG.E.64 desc[UR6][R34.64+0x900], R22 ;  /* 0x0009001622009986 */ /* 0x0005e8000c101b06 */
[----:B------:R2:W-:Y:S04]  /*1f20*/  @!P5 STG.E.64 desc[UR6][R34.64+0xb00], R26 ;  /* 0x000b001a2200d986 */ /* 0x0005e8000c101b06 */
[----:B------:R2:W-:Y:S04]  /*1f30*/  @!P4 STG.E.64 desc[UR6][R34.64+0xc00], R28 ;  /* 0x000c001c2200c986 */ /* 0x0005e8000c101b06 */
[----:B------:R2:W-:Y:S04]  /*1f40*/  @!P3 STG.E.64 desc[UR6][R34.64+0xd00], R30 ;  /* 0x000d001e2200b986 */ /* 0x0005e8000c101b06 */
[----:B------:R2:W-:Y:S02]  /*1f50*/  @!P2 STG.E.64 desc[UR6][R34.64+0xe00], R32 ;  /* 0x000e00202200a986 */ /* 0x0005e4000c101b06 */
.L_x_113:
[----:B------:R-:W-:Y:S05]  /*1f60*/  @P0 BRA `(.L_x_114) ;  /* 0x0000000000400947 */ /* 0x000fea0003800000 */
[----:B-1----:R1:W5:Y:S04]  /*1f70*/  LDG.E R5, desc[UR6][R62.64] ;  /* 0x000000063e057981 */ /* 0x002368000c1e1900 */
[----:B------:R1:W5:Y:S04]  /*1f80*/  LDG.E R7, desc[UR6][R62.64+0x80] ;  /* 0x000080063e077981 */ /* 0x000368000c1e1900 */
[----:B--2---:R1:W5:Y:S04]  /*1f90*/  LDG.E R9, desc[UR6][R62.64+0x100] ;  /* 0x000100063e097981 */ /* 0x004368000c1e1900 */
[----:B------:R1:W5:Y:S04]  /*1fa0*/  LDG.E R11, desc[UR6][R62.64+0x180] ;  /* 0x000180063e0b7981 */ /* 0x000368000c1e1900 */
        /* <DEDUP_REMOVED lines=10> */
[----:B------:R1:W5:Y:S01]  /*2050*/  LDG.E R33, desc[UR6][R62.64+0x700] ;  /* 0x000700063e217981 */ /* 0x000362000c1e1900 */
[----:B------:R-:W-:Y:S05]  /*2060*/  BRA `(.L_x_115) ;  /* 0x0000000000b47947 */ /* 0x000fea0003800000 */
.L_x_114:
[----:B------:R-:W-:Y:S02]  /*2070*/  IMAD.IADD R73, R2, 0x1, -R73 ;  /* 0x0000000102497824 */ /* 0x000fe400078e0a49 */
[C---:B-1----:R-:W-:Y:S02]  /*2080*/  VIADD R4, R66.reuse, 0x20 ;  /* 0x0000002042047836 */ /* 0x042fe40000000000 */
[C---:B------:R-:W-:Y:S01]  /*2090*/  VIADD R6, R66.reuse, 0x40 ;  /* 0x0000004042067836 */ /* 0x040fe20000000000 */
[CC--:B------:R-:W-:Y:S01]  /*20a0*/  ISETP.GE.AND P4, PT, R66.reuse, R73.reuse, PT ;  /* 0x000000494200720c */ /* 0x0c0fe20003f86270 */
[----:B--2---:R-:W-:Y:S01]  /*20b0*/  VIADD R8, R66, 0x80 ;  /* 0x0000008042087836 */ /* 0x004fe20000000000 */
[-C--:B------:R-:W-:Y:S01]  /*20c0*/  ISETP.GE.AND P3, PT, R4, R73.reuse, PT ;  /* 0x000000490400720c */ /* 0x080fe20003f66270 */
[----:B------:R-:W-:Y:S01]  /*20d0*/  VIADD R4, R66, 0x60 ;  /* 0x0000006042047836 */ /* 0x000fe20000000000 */
[-C--:B------:R-:W-:Y:S01]  /*20e0*/  ISETP.GE.AND P2, PT, R6, R73.reuse, PT ;  /* 0x000000490600720c */ /* 0x080fe20003f46270 */
[----:B------:R-:W-:Y:S01]  /*20f0*/  VIADD R6, R66, 0xa0 ;  /* 0x000000a042067836 */ /* 0x000fe20000000000 */
[----:B------:R-:W-:-:S02]  /*2100*/  ISETP.GE.AND P6, PT, R8, R73, PT ;  /* 0x000000490800720c */ /* 0x000fc40003fc6270 */
[-C--:B------:R-:W-:Y:S01]  /*2110*/  ISETP.GE.AND P1, PT, R4, R73.reuse, PT ;  /* 0x000000490400720c */ /* 0x080fe20003f26270 */
[----:B------:R-:W-:Y:S01]  /*2120*/  VIADD R4, R66, 0xc0 ;  /* 0x000000c042047836 */ /* 0x000fe20000000000 */
[-C--:B------:R-:W-:Y:S01]  /*2130*/  ISETP.GE.AND P5, PT, R6, R73.reuse, PT ;  /* 0x000000490600720c */ /* 0x080fe20003fa6270 */
[----:B------:R-:W-:Y:S02]  /*2140*/  VIADD R6, R66, 0xe0 ;  /* 0x000000e042067836 */ /* 0x000fe40000000000 */
[----:B------:R2:W5:Y:S01]  /*2150*/  @!P4 LDG.E R5, desc[UR6][R62.64] ;  /* 0x000000063e05c981 */ /* 0x000562000c1e1900 */
[-C--:B------:R-:W-:Y:S01]  /*2160*/  ISETP.GE.AND P4, PT, R4, R73.reuse, PT ;  /* 0x000000490400720c */ /* 0x080fe20003f86270 */
[----:B------:R-:W-:Y:S02]  /*2170*/  VIADD R4, R66, 0x100 ;  /* 0x0000010042047836 */ /* 0x000fe40000000000 */
[----:B------:R2:W5:Y:S01]  /*2180*/  @!P3 LDG.E R7, desc[UR6][R62.64+0x80] ;  /* 0x000080063e07b981 */ /* 0x000562000c1e1900 */
[----:B------:R-:W-:Y:S01]  /*2190*/  ISETP.GE.AND P3, PT, R6, R73, PT ;  /* 0x000000490600720c */ /* 0x000fe20003f66270 */
[----:B------:R-:W-:-:S02]  /*21a0*/  VIADD R6, R66, 0x120 ;  /* 0x0000012042067836 */ /* 0x000fc40000000000 */
[----:B------:R2:W5:Y:S01]  /*21b0*/  @!P2 LDG.E R9, desc[UR6][R62.64+0x100] ;  /* 0x000100063e09a981 */ /* 0x000562000c1e1900 */
        /* <DEDUP_REMOVED lines=15> */
[----:B------:R-:W-:-:S03]  /*22b0*/  ISETP.GE.AND P3, PT, R6, R73, PT ;  /* 0x000000490600720c */ /* 0x000fc60003f66270 */
[----:B------:R2:W5:Y:S01]  /*22c0*/  @!P2 LDG.E R21, desc[UR6][R62.64+0x400] ;  /* 0x000400063e15a981 */ /* 0x000562000c1e1900 */
[----:B------:R-:W-:-:S03]  /*22d0*/  ISETP.GE.AND P2, PT, R4, R73, PT ;  /* 0x000000490400720c */ /* 0x000fc60003f46270 */
[----:B------:R2:W5:Y:S04]  /*22e0*/  @!P1 LDG.E R23, desc[UR6][R62.64+0x480] ;  /* 0x000480063e179981 */ /* 0x000568000c1e1900 */
[----:B------:R2:W5:Y:S04]  /*22f0*/  @!P6 LDG.E R25, desc[UR6][R62.64+0x500] ;  /* 0x000500063e19e981 */ /* 0x000568000c1e1900 */
[----:B------:R2:W5:Y:S04]  /*2300*/  @!P5 LDG.E R27, desc[UR6][R62.64+0x580] ;  /* 0x000580063e1bd981 */ /* 0x000568000c1e1900 */
[----:B------:R2:W5:Y:S04]  /*2310*/  @!P4 LDG.E R29, desc[UR6][R62.64+0x600] ;  /* 0x000600063e1dc981 */ /* 0x000568000c1e1900 */
[----:B------:R2:W5:Y:S04]  /*2320*/  @!P3 LDG.E R31, desc[UR6][R62.64+0x680] ;  /* 0x000680063e1fb981 */ /* 0x000568000c1e1900 */
[----:B------:R2:W5:Y:S02]  /*2330*/  @!P2 LDG.E R33, desc[UR6][R62.64+0x700] ;  /* 0x000700063e21a981 */ /* 0x000564000c1e1900 */
.L_x_115:
[----:B------:R-:W-:Y:S05]  /*2340*/  @P0 BRA `(.L_x_116) ;  /* 0x00000000004c0947 */ /* 0x000fea0003800000 */
[----:B------:R-:W3:Y:S02]  /*2350*/  LDCU.64 UR4, c[0x0][0x3b0] ;  /* 0x00007600ff0477ac */ /* 0x000ee40008000a00 */
[----:B---3--:R-:W-:-:S04]  /*2360*/  LEA R2, P0, R0, UR4, 0x2 ;  /* 0x0000000400027c11 */ /* 0x008fc8000f8010ff */
[----:B------:R-:W-:-:S05]  /*2370*/  LEA.HI.X R3, R0, UR5, R3, 0x2, P0 ;  /* 0x0000000500037c11 */ /* 0x000fca00080f1403 */
[----:B-----5:R-:W-:Y:S04]  /*2380*/  STG.E desc[UR6][R2.64], R5 ;  /* 0x0000000502007986 */ /* 0x020fe8000c101906 */
[----:B------:R-:W-:Y:S04]  /*2390*/  STG.E desc[UR6][R2.64+0x80], R7 ;  /* 0x0000800702007986 */ /* 0x000fe8000c101906 */
        /* <DEDUP_REMOVED lines=12> */
[----:B------:R-:W-:Y:S01]  /*2460*/  STG.E desc[UR6][R2.64+0x700], R33 ;  /* 0x0007002102007986 */ /* 0x000fe2000c101906 */
[----:B------:R-:W-:Y:S05]  /*2470*/  EXIT ;  /* 0x000000000000794d */ /* 0x000fea0003800000 */
.L_x_116:
[----:B------:R-:W3:Y:S01]  /*2480*/  LDCU.64 UR4, c[0x0][0x3b0] ;  /* 0x00007600ff0477ac */ /* 0x000ee20008000a00 */
[----:B------:R-:W-:Y:S02]  /*2490*/  IMAD R69, R69, -0x1680, R2 ;  /* 0xffffe98045457824 */ /* 0x000fe400078e0202 */
[C---:B------:R-:W-:Y:S02]  /*24a0*/  VIADD R2, R66.reuse, 0x20 ;  /* 0x0000002042027836 */ /* 0x040fe40000000000 */
[C---:B------:R-:W-:Y:S01]  /*24b0*/  VIADD R4, R66.reuse, 0x40 ;  /* 0x0000004042047836 */ /* 0x040fe20000000000 */
[CC--:B------:R-:W-:Y:S01]  /*24c0*/  ISETP.GE.AND P1, PT, R66.reuse, R69.reuse, PT ;  /* 0x000000454200720c */ /* 0x0c0fe20003f26270 */
[----:B------:R-:W-:Y:S01]  /*24d0*/  VIADD R6, R66, 0x60 ;  /* 0x0000006042067836 */ /* 0x000fe20000000000 */
[-C--:B------:R-:W-:Y:S01]  /*24e0*/  ISETP.GE.AND P0, PT, R2, R69.reuse, PT ;  /* 0x000000450200720c */ /* 0x080fe20003f06270 */
[----:B------:R-:W-:Y:S01]  /*24f0*/  VIADD R8, R66, 0xc0 ;  /* 0x000000c042087836 */ /* 0x000fe20000000000 */
[-C--:B------:R-:W-:Y:S01]  /*2500*/  ISETP.GE.AND P4, PT, R4, R69.reuse, PT ;  /* 0x000000450400720c */ /* 0x080fe20003f86270 */
[----:B------:R-:W-:Y:S01]  /*2510*/  VIADD R4, R66, 0x80 ;  /* 0x0000008042047836 */ /* 0x000fe20000000000 */
[----:B------:R-:W-:Y:S01]  /*2520*/  ISETP.GE.AND P6, PT, R6, R69, PT ;  /* 0x000000450600720c */ /* 0x000fe20003fc6270 */
[----:B------:R-:W-:-:S03]  /*2530*/  VIADD R6, R66, 0xa0 ;  /* 0x000000a042067836 */ /* 0x000fc60000000000 */
[-C--:B------:R-:W-:Y:S01]  /*2540*/  ISETP.GE.AND P5, PT, R4, R69.reuse, PT ;  /* 0x000000450400720c */ /* 0x080fe20003fa6270 */
[----:B------:R-:W-:Y:S01]  /*2550*/  VIADD R4, R66, 0x100 ;  /* 0x0000010042047836 */ /* 0x000fe20000000000 */
[----:B---3--:R-:W-:Y:S02]  /*2560*/  LEA R2, P2, R0, UR4, 0x2 ;  /* 0x0000000400027c11 */ /* 0x008fe4000f8410ff */
[-C--:B------:R-:W-:Y:S02]  /*2570*/  ISETP.GE.AND P3, PT, R6, R69.reuse, PT ;  /* 0x000000450600720c */ /* 0x080fe40003f66270 */
[----:B------:R-:W-:Y:S01]  /*2580*/  LEA.HI.X R3, R0, UR5, R3, 0x2, P2 ;  /* 0x0000000500037c11 */ /* 0x000fe200090f1403 */
[----:B------:R-:W-:Y:S01]  /*2590*/  VIADD R0, R66, 0xe0 ;  /* 0x000000e042007836 */ /* 0x000fe20000000000 */
[----:B------:R-:W-:-:S03]  /*25a0*/  ISETP.GE.AND P2, PT, R8, R69, PT ;  /* 0x000000450800720c */ /* 0x000fc60003f46270 */
[----:B-----5:R3:W-:Y:S01]  /*25b0*/  @!P1 STG.E desc[UR6][R2.64], R5 ;  /* 0x0000000502009986 */ /* 0x0207e2000c101906 */
[-C--:B------:R-:W-:Y:S01]  /*25c0*/  ISETP.GE.AND P1, PT, R0, R69.reuse, PT ;  /* 0x000000450000720c */ /* 0x080fe20003f26270 */
[----:B------:R-:W-:Y:S02]  /*25d0*/  VIADD R0, R66, 0x120 ;  /* 0x0000012042007836 */ /* 0x000fe40000000000 */
[----:B------:R3:W-:Y:S01]  /*25e0*/  @!P0 STG.E desc[UR6][R2.64+0x80], R7 ;  /* 0x0000800702008986 */ /* 0x0007e2000c101906 */
[-C--:B------:R-:W-:Y:S01]  /*25f0*/  ISETP.GE.AND P0, PT, R4, R69.reuse, PT ;  /* 0x000000450400720c */ /* 0x080fe20003f06270 */
[----:B------:R-:W-:Y:S02]  /*2600*/  VIADD R4, R66, 0x140 ;  /* 0x0000014042047836 */ /* 0x000fe40000000000 */
[----:B------:R3:W-:Y:S01]  /*2610*/  @!P4 STG.E desc[UR6][R2.64+0x100], R9 ;  /* 0x000100090200c986 */ /* 0x0007e2000c101906 */
[----:B------:R-:W-:Y:S01]  /*2620*/  ISETP.GE.AND P4, PT, R0, R69, PT ;  /* 0x000000450000720c */ /* 0x000fe20003f86270 */
[----:B------:R-:W-:-:S02]  /*2630*/  VIADD R0, R66, 0x160 ;  /* 0x0000016042007836 */ /* 0x000fc40000000000 */
[----:B------:R3:W-:Y:S01]  /*2640*/  @!P6 STG.E desc[UR6][R2.64+0x180], R11 ;  /* 0x0001800b0200e986 */ /* 0x0007e2000c101906 */
[-C--:B------:R-:W-:Y:S01]  /*2650*/  ISETP.GE.AND P6, PT, R4, R69.reuse, PT ;  /* 0x000000450400720c */ /* 0x080fe20003fc6270 */
[----:B------:R-:W-:Y:S02]  /*2660*/  VIADD R4, R66, 0x180 ;  /* 0x0000018042047836 */ /* 0x000fe40000000000 */
[----:B------:R3:W-:Y:S01]  /*2670*/  @!P5 STG.E desc[UR6][R2.64+0x200], R13 ;  /* 0x0002000d0200d986 */ /* 0x0007e2000c101906 */
[-C--:B------:R-:W-:Y:S01]  /*2680*/  ISETP.GE.AND P5, PT, R0, R69.reuse, PT ;  /* 0x000000450000720c */ /* 0x080fe20003fa6270 */
[C---:B------:R-:W-:Y:S02]  /*2690*/  VIADD R0, R66.reuse, 0x1a0 ;  /* 0x000001a042007836 */ /* 0x040fe40000000000 */
[----:B------:R-:W-:Y:S01]  /*26a0*/  VIADD R66, R66, 0x1c0 ;  /* 0x000001c042427836 */ /* 0x000fe20000000000 */
[----:B------:R3:W-:Y:S01]  /*26b0*/  @!P3 STG.E desc[UR6][R2.64+0x280], R15 ;  /* 0x0002800f0200b986 */ /* 0x0007e2000c101906 */
[----:B------:R-:W-:-:S03]  /*26c0*/  ISETP.GE.AND P3, PT, R4, R69, PT ;  /* 0x000000450400720c */ /* 0x000fc60003f66270 */
[----:B------:R3:W-:Y:S01]  /*26d0*/  @!P2 STG.E desc[UR6][R2.64+0x300], R17 ;  /* 0x000300110200a986 */ /* 0x0007e2000c101906 */
[----:B------:R-:W-:-:S03]  /*26e0*/  ISETP.GE.AND P2, PT, R0, R69, PT ;  /* 0x000000450000720c */ /* 0x000fc60003f46270 */
[----:B------:R3:W-:Y:S01]  /*26f0*/  @!P1 STG.E desc[UR6][R2.64+0x380], R19 ;  /* 0x0003801302009986 */ /* 0x0007e2000c101906 */
[----:B------:R-:W-:-:S03]  /*2700*/  ISETP.GE.AND P1, PT, R66, R69, PT ;  /* 0x000000454200720c */ /* 0x000fc60003f26270 */
[----:B------:R3:W-:Y:S04]  /*2710*/  @!P0 STG.E desc[UR6][R2.64+0x400], R21 ;  /* 0x0004001502008986 */ /* 0x0007e8000c101906 */
[----:B------:R3:W-:Y:S04]  /*2720*/  @!P4 STG.E desc[UR6][R2.64+0x480], R23 ;  /* 0x000480170200c986 */ /* 0x0007e8000c101906 */
[----:B------:R3:W-:Y:S04]  /*2730*/  @!P6 STG.E desc[UR6][R2.64+0x500], R25 ;  /* 0x000500190200e986 */ /* 0x0007e8000c101906 */
[----:B------:R3:W-:Y:S04]  /*2740*/  @!P5 STG.E desc[UR6][R2.64+0x580], R27 ;  /* 0x0005801b0200d986 */ /* 0x0007e8000c101906 */
[----:B------:R3:W-:Y:S04]  /*2750*/  @!P3 STG.E desc[UR6][R2.64+0x600], R29 ;  /* 0x0006001d0200b986 */ /* 0x0007e8000c101906 */
[----:B------:R3:W-:Y:S01]  /*2760*/  @!P2 STG.E desc[UR6][R2.64+0x680], R31 ;  /* 0x0006801f0200a986 */ /* 0x0007e2000c101906 */
[----:B------:R-:W-:Y:S05]  /*2770*/  @P1 EXIT ;  /* 0x000000000000194d */ /* 0x000fea0003800000 */
[----:B------:R-:W-:Y:S01]  /*2780*/  STG.E desc[UR6][R2.64+0x700], R33 ;  /* 0x0007002102007986 */ /* 0x000fe2000c101906 */
[----:B------:R-:W-:Y:S05]  /*2790*/  EXIT ;  /* 0x000000000000794d */ /* 0x000fea0003800000 */
.L_x_103:
[----:B------:R-:W-:Y:S01]  /*27a0*/  IMAD.MOV.U32 R2, RZ, RZ, RZ ;  /* 0x000000ffff027224 */ /* 0x000fe200078e00ff */
[C---:B------:R-:W-:Y:S01]  /*27b0*/  ISETP.GT.U32.AND P0, PT, R3.reuse, 0x1f, PT ;  /* 0x0000001f0300780c */ /* 0x040fe20003f04070 */
[----:B------:R-:W-:Y:S05]  /*27c0*/  WARPSYNC.ALL ;  /* 0x0000000000007948 */ /* 0x000fea0003800000 */
[----:B------:R-:W-:-:S04]  /*27d0*/  IMAD.HI.U32 R10, R3, 0x15555556, R2 ;  /* 0x15555556030a7827 */ /* 0x000fc800078e0002 */
[----:B------:R-:W-:-:S05]  /*27e0*/  IMAD R11, R10, 0x4, R71 ;  /* 0x000000040a0b7824 */ /* 0x000fca00078e0247 */
[----:B------:R0:W-:Y:S01]  /*27f0*/  STS [R11+0x3410], R0 ;  /* 0x003410000b007388 */ /* 0x0001e20000000800 */
[----:B------:R-:W-:Y:S06]  /*2800*/  BAR.SYNC.DEFER_BLOCKING 0x0 ;  /* 0x0000000000007b1d */ /* 0x000fec0000010000 */
[----:B------:R-:W-:Y:S05]  /*2810*/  @P0 BRA `(.L_x_117) ;  /* 0x0000000000dc0947 */ /* 0x000fea0003800000 */
[----:B------:R-:W-:Y:S01]  /*2820*/  IMAD R12, R3, 0x34, R71 ;  /* 0x00000034030c7824 */ /* 0x000fe200078e0247 */
[----:B------:R-:W-:-:S04]  /*2830*/  UMOV UR8, 0xffffffff ;  /* 0xffffffff00087882 */ /* 0x000fc80000000000 */
[----:B------:R-:W-:Y:S04]  /*2840*/  LDS R22, [R12+0x3410] ;  /* 0x003410000c167984 */ /* 0x000fe80000000800 */
[----:B------:R-:W-:Y:S04]  /*2850*/  LDS R21, [R12+0x3414] ;  /* 0x003414000c157984 */ /* 0x000fe80000000800 */
[----:B------:R-:W1:Y:S04]  /*2860*/  LDS R20, [R12+0x3418] ;  /* 0x003418000c147984 */ /* 0x000e680000000800 */
[----:B------:R-:W-:Y:S04]  /*2870*/  LDS R18, [R12+0x341c] ;  /* 0x00341c000c127984 */ /* 0x000fe80000000800 */
[----:B------:R-:W2:Y:S04]  /*2880*/  LDS R13, [R12+0x3420] ;  /* 0x003420000c0d7984 */ /* 0x000ea80000000800 */
[----:B------:R-:W-:Y:S04]  /*2890*/  LDS R16, [R12+0x3424] ;  /* 0x003424000c107984 */ /* 0x000fe80000000800 */
[----:B------:R-:W3:Y:S04]  /*28a0*/  LDS R15, [R12+0x3428] ;  /* 0x003428000c0f7984 */ /* 0x000ee80000000800 */
[----:B------:R-:W-:Y:S04]  /*28b0*/  LDS R10, [R12+0x342c] ;  /* 0x00342c000c0a7984 */ /* 0x000fe80000000800 */
[----:B------:R-:W4:Y:S04]  /*28c0*/  LDS R19, [R12+0x3430] ;  /* 0x003430000c137984 */ /* 0x000f280000000800 */
[----:B------:R-:W-:Y:S04]  /*28d0*/  LDS R17, [R12+0x3434] ;  /* 0x003434000c117984 */ /* 0x000fe80000000800 */
[----:B------:R-:W5:Y:S04]  /*28e0*/  LDS R14, [R12+0x3438] ;  /* 0x003438000c0e7984 */ /* 0x000f680000000800 */
[----:B------:R-:W0:Y:S01]  /*28f0*/  LDS R23, [R12+0x343c] ;  /* 0x00343c000c177984 */ /* 0x000e220000000800 */
[----:B-1----:R-:W-:-:S04]  /*2900*/  IADD3 R24, PT, PT, R20, R21, R22 ;  /* 0x0000001514187210 */ /* 0x002fc80007ffe016 */
[----:B--2---:R-:W-:-:S04]  /*2910*/  IADD3 R24, PT, PT, R13, R24, R18 ;  /* 0x000000180d187210 */ /* 0x004fc80007ffe012 */
[----:B---3--:R-:W-:-:S04]  /*2920*/  IADD3 R24, PT, PT, R15, R24, R16 ;  /* 0x000000180f187210 */ /* 0x008fc80007ffe010 */
[----:B----4-:R-:W-:-:S04]  /*2930*/  IADD3 R24, PT, PT, R19, R24, R10 ;  /* 0x0000001813187210 */ /* 0x010fc80007ffe00a */
[----:B-----5:R-:W-:-:S05]  /*2940*/  IADD3 R24, PT, PT, R14, R24, R17 ;  /* 0x000000180e187210 */ /* 0x020fca0007ffe011 */
[----:B0-----:R-:W-:Y:S01]  /*2950*/  IMAD.IADD R23, R23, 0x1, R24 ;  /* 0x0000000117177824 */ /* 0x001fe200078e0218 */
[----:B------:R-:W-:Y:S06]  /*2960*/  BRA.DIV UR8, `(.L_x_118) ;  /* 0x0000006e08f07947 */ /* 0x000fec000b800000 */
[----:B------:R-:W0:Y:S02]  /*2970*/  SHFL.UP P0, R24, R23, 0x1, RZ ;  /* 0x0420000017187989 */ /* 0x000e2400000000ff */
[----:B0-----:R-:W-:-:S05]  /*2980*/  @P0 IMAD.IADD R24, R23, 0x1, R24 ;  /* 0x0000000117180824 */ /* 0x001fca00078e0218 */
[----:B------:R-:W0:Y:S02]  /*2990*/  SHFL.UP P0, R25, R24, 0x2, RZ ;  /* 0x0440000018197989 */ /* 0x000e2400000000ff */
[----:B0-----:R-:W-:-:S05]  /*29a0*/  @P0 IMAD.IADD R25, R24, 0x1, R25 ;  /* 0x0000000118190824 */ /* 0x001fca00078e0219 */
[----:B------:R-:W0:Y:S02]  /*29b0*/  SHFL.UP P0, R26, R25, 0x4, RZ ;  /* 0x04800000191a7989 */ /* 0x000e2400000000ff */
[----:B0-----:R-:W-:-:S05]  /*29c0*/  @P0 IMAD.IADD R26, R25, 0x1, R26 ;  /* 0x00000001191a0824 */ /* 0x001fca00078e021a */
[----:B------:R-:W0:Y:S02]  /*29d0*/  SHFL.UP P0, R27, R26, 0x8, RZ ;  /* 0x050000001a1b7989 */ /* 0x000e2400000000ff */
[----:B0-----:R-:W-:-:S05]  /*29e0*/  @P0 IMAD.IADD R27, R26, 0x1, R27 ;  /* 0x000000011a1b0824 */ /* 0x001fca00078e021b */
[----:B------:R0:W1:Y:S02]  /*29f0*/  SHFL.UP P0, R28, R27, 0x10, RZ ;  /* 0x060000001b1c7989 */ /* 0x00006400000000ff */
.L_x_227:
[----:B-1----:R-:W-:-:S04]  /*2a00*/  @P0 IMAD.IADD R28, R27, 0x1, R28 ;  /* 0x000000011b1c0824 */ /* 0x002fc800078e021c */
[----:B------:R-:W-:-:S04]  /*2a10*/  IMAD.IADD R23, R28, 0x1, -R23 ;  /* 0x000000011c177824 */ /* 0x000fc800078e0a17 */
[----:B------:R-:W-:Y:S01]  /*2a20*/  IMAD.IADD R22, R22, 0x1, R23 ;  /* 0x0000000116167824 */ /* 0x000fe200078e0217 */
[----:B------:R1:W-:Y:S03]  /*2a30*/  STS [R12+0x3410], R23 ;  /* 0x003410170c007388 */ /* 0x0003e60000000800 */
        /* <DEDUP_REMOVED lines=18> */
[----:B0-----:R-:W-:Y:S01]  /*2b60*/  IMAD.IADD R27, R14, 0x1, R17 ;  /* 0x000000010e1b7824 */ /* 0x001fe200078e0211 */
[----:B------:R1:W-:Y:S04]  /*2b70*/  STS [R12+0x3438], R17 ;  /* 0x003438110c007388 */ /* 0x0003e80000000800 */
[----:B------:R1:W-:Y:S02]  /*2b80*/  STS [R12+0x343c], R27 ;  /* 0x00343c1b0c007388 */ /* 0x0003e40000000800 */
.L_x_117:
[----:B------:R-:W-:Y:S05]  /*2b90*/  WARPSYNC.ALL ;  /* 0x0000000000007948 */ /* 0x000fea0003800000 */
[----:B------:R-:W-:Y:S01]  /*2ba0*/  BAR.SYNC.DEFER_BLOCKING 0x0 ;  /* 0x0000000000007b1d */ /* 0x000fe20000010000 */
[----:B------:R-:W-:Y:S02]  /*2bb0*/  ISETP.NE.AND P0, PT, R72, RZ, PT ;  /* 0x000000ff4800720c */ /* 0x000fe40003f05270 */
[----:B------:R-:W-:Y:S02]  /*2bc0*/  LOP3.LUT R5, R5, 0x7fffffff, RZ, 0x3c, !PT ;  /* 0x7fffffff05057812 */ /* 0x000fe400078e3cff */
[----:B------:R-:W-:Y:S01]  /*2bd0*/  LOP3.LUT R4, RZ, R4, RZ, 0x33, !PT ;  /* 0x00000004ff047212 */ /* 0x000fe200078e33ff */
[----:B------:R-:W-:Y:S03]  /*2be0*/  BSSY.RECONVERGENT B0, `(.L_x_119) ;  /* 0x0000029000007945 */ /* 0x000fe60003800200 */
[----:B-1----:R-:W-:-:S04]  /*2bf0*/  SHF.R.U64 R10, R4, UR5, R5 ;  /* 0x00000005040a7c19 */ /* 0x002fc80008001205 */
[----:B------:R-:W-:Y:S01]  /*2c00*/  LOP3.LUT R10, R10, UR4, RZ, 0x30, !PT ;  /* 0x000000040a0a7c12 */ /* 0x000fe2000f8e30ff */
[----:B0-----:R-:W0:Y:S01]  /*2c10*/  LDS R11, [R11+0x3410] ;  /* 0x003410000b0b7984 */ /* 0x001e220000000800 */
[----:B------:R-:W-:Y:S05]  /*2c20*/  @P0 BRA `(.L_x_120) ;  /* 0x0000000000900947 */ /* 0x000fea0003800000 */
[----:B------:R-:W0:Y:S04]  /*2c30*/  LDS R12, [R70] ;  /* 0x00000000460c7984 */ /* 0x000e280000000800 */
[----:B------:R-:W1:Y:S04]  /*2c40*/  LDS R14, [R70+0x400] ;  /* 0x00040000460e7984 */ /* 0x000e680000000800 */
[----:B------:R-:W2:Y:S04]  /*2c50*/  LDS R16, [R70+0x800] ;  /* 0x0008000046107984 */ /* 0x000ea80000000800 */
[----:B------:R-:W3:Y:S04]  /*2c60*/  LDS R18, [R70+0xc00] ;  /* 0x000c000046127984 */ /* 0x000ee80000000800 */
[----:B------:R-:W4:Y:S04]  /*2c70*/  LDS R20, [R70+0x1000] ;  /* 0x0010000046147984 */ /* 0x000f280000000800 */
[----:B------:R-:W5:Y:S04]  /*2c80*/  LDS R22, [R70+0x1400] ;  /* 0x0014000046167984 */ /* 0x000f680000000800 */
[----:B------:R-:W5:Y:S04]  /*2c90*/  LDS R24, [R70+0x1800] ;  /* 0x0018000046187984 */ /* 0x000f680000000800 */
[----:B------:R-:W5:Y:S04]  /*2ca0*/  LDS R26, [R70+0x1c00] ;  /* 0x001c0000461a7984 */ /* 0x000f680000000800 */
[----:B------:R-:W5:Y:S04]  /*2cb0*/  LDS R28, [R70+0x2000] ;  /* 0x00200000461c7984 */ /* 0x000f680000000800 */
[----:B------:R-:W5:Y:S04]  /*2cc0*/  LDS R30, [R70+0x2400] ;  /* 0x00240000461e7984 */ /* 0x000f680000000800 */
[----:B------:R-:W5:Y:S01]  /*2cd0*/  LDS R32, [R70+0x2800] ;  /* 0x0028000046207984 */ /* 0x000f620000000800 */
[----:B0-----:R-:W-:-:S03]  /*2ce0*/  IMAD.IADD R13, R11, 0x1, R12 ;  /* 0x000000010b0d7824 */ /* 0x001fc600078e020c */
[----:B------:R-:W0:Y:S01]  /*2cf0*/  LDS R74, [R70+0x2c00] ;  /* 0x002c0000464a7984 */ /* 0x000e220000000800 */
[----:B-1----:R-:W-:-:S03]  /*2d00*/  IMAD.IADD R15, R11, 0x1, R14 ;  /* 0x000000010b0f7824 */ /* 0x002fc600078e020e */
[----:B------:R1:W-:Y:S01]  /*2d10*/  STS [R70], R13 ;  /* 0x0000000d46007388 */ /* 0x0003e20000000800 */
[----:B--2---:R-:W-:-:S03]  /*2d20*/  IMAD.IADD R17, R11, 0x1, R16 ;  /* 0x000000010b117824 */ /* 0x004fc600078e0210 */
[----:B------:R2:W-:Y:S01]  /*2d30*/  STS [R70+0x400], R15 ;  /* 0x0004000f46007388 */ /* 0x0005e20000000800 */
[C---:B---3--:R-:W-:Y:S02]  /*2d40*/  IMAD.IADD R19, R11.reuse, 0x1, R18 ;  /* 0x000000010b137824 */ /* 0x048fe400078e0212 */
[C---:B----4-:R-:W-:Y:S01]  /*2d50*/  IMAD.IADD R21, R11.reuse, 0x1, R20 ;  /* 0x000000010b157824 */ /* 0x050fe200078e0214 */
[----:B------:R3:W-:Y:S01]  /*2d60*/  STS [R70+0x800], R17 ;  /* 0x0008001146007388 */ /* 0x0007e20000000800 */
[----:B-----5:R-:W-:-:S03]  /*2d70*/  IMAD.IADD R23, R11, 0x1, R22 ;  /* 0x000000010b177824 */ /* 0x020fc600078e0216 */
[----:B------:R3:W-:Y:S01]  /*2d80*/  STS [R70+0xc00], R19 ;  /* 0x000c001346007388 */ /* 0x0007e20000000800 */
[----:B------:R-:W-:-:S03]  /*2d90*/  IMAD.IADD R25, R11, 0x1, R24 ;  /* 0x000000010b197824 */ /* 0x000fc600078e0218 */
[----:B------:R3:W-:Y:S01]  /*2da0*/  STS [R70+0x1000], R21 ;  /* 0x0010001546007388 */ /* 0x0007e20000000800 */
[----:B-1----:R-:W-:-:S03]  /*2db0*/  IMAD.IADD R13, R11, 0x1, R26 ;  /* 0x000000010b0d7824 */ /* 0x002fc600078e021a */
[----:B------:R3:W-:Y:S01]  /*2dc0*/  STS [R70+0x1400], R23 ;  /* 0x0014001746007388 */ /* 0x0007e20000000800 */
[----:B--2---:R-:W-:-:S03]  /*2dd0*/  IMAD.IADD R15, R11, 0x1, R28 ;  /* 0x000000010b0f7824 */ /* 0x004fc600078e021c */
[----:B------:R3:W-:Y:S01]  /*2de0*/  STS [R70+0x1800], R25 ;  /* 0x0018001946007388 */ /* 0x0007e20000000800 */
[----:B------:R-:W-:-:S03]  /*2df0*/  IMAD.IADD R27, R11, 0x1, R30 ;  /* 0x000000010b1b7824 */ /* 0x000fc600078e021e */
[----:B------:R3:W-:Y:S01]  /*2e00*/  STS [R70+0x1c00], R13 ;  /* 0x001c000d46007388 */ /* 0x0007e20000000800 */
[----:B------:R-:W-:-:S03]  /*2e10*/  IMAD.IADD R29, R11, 0x1, R32 ;  /* 0x000000010b1d7824 */ /* 0x000fc600078e0220 */
[----:B------:R3:W-:Y:S01]  /*2e20*/  STS [R70+0x2000], R15 ;  /* 0x0020000f46007388 */ /* 0x0007e20000000800 */
[----:B0-----:R-:W-:-:S03]  /*2e30*/  IMAD.IADD R31, R11, 0x1, R74 ;  /* 0x000000010b1f7824 */ /* 0x001fc600078e024a */
[----:B------:R3:W-:Y:S04]  /*2e40*/  STS [R70+0x2400], R27 ;  /* 0x0024001b46007388 */ /* 0x0007e80000000800 */
[----:B------:R3:W-:Y:S04]  /*2e50*/  STS [R70+0x2800], R29 ;  /* 0x0028001d46007388 */ /* 0x0007e80000000800 */
[----:B------:R3:W-:Y:S02]  /*2e60*/  STS [R70+0x2c00], R31 ;  /* 0x002c001f46007388 */ /* 0x0007e40000000800 */
.L_x_120:
[----:B------:R-:W-:Y:S05]  /*2e70*/  BSYNC.RECONVERGENT B0 ;  /* 0x0000000000007941 */ /* 0x000fea0003800200 */
.L_x_119:
[----:B------:R-:W-:Y:S01]  /*2e80*/  BAR.SYNC.DEFER_BLOCKING 0x0 ;  /* 0x0000000000007b1d */ /* 0x000fe20000010000 */
[----:B------:R-:W-:Y:S01]  /*2e90*/  R2P PR, R10, 0x7f ;  /* 0x0000007f0a007804 */ /* 0x000fe20000000000 */
[----:B------:R-:W-:Y:S01]  /*2ea0*/  IMAD.MOV.U32 R18, RZ, RZ, RZ ;  /* 0x000000ffff127224 */ /* 0x000fe200078e00ff */
[----:B------:R-:W-:Y:S02]  /*2eb0*/  LOP3.LUT R6, RZ, R6, RZ, 0x33, !PT ;  /* 0x00000006ff067212 */ /* 0x000fe400078e33ff */
[----:B------:R-:W-:Y:S01]  /*2ec0*/  LOP3.LUT R7, R7, 0x7fffffff, RZ, 0x3c, !PT ;  /* 0x7fffffff07077812 */ /* 0x000fe200078e3cff */
[----:B------:R-:W-:Y:S01]  /*2ed0*/  BSSY.RECONVERGENT B0, `(.L_x_121) ;  /* 0x0000023000007945 */ /* 0x000fe20003800200 */
[----:B------:R-:W1:Y:S02]  /*2ee0*/  S2R R14, SR_LEMASK ;  /* 0x00000000000e7919 */ /* 0x000e640000003a00 */
[----:B------:R-:W-:-:S04]  /*2ef0*/  SHF.R.U64 R16, R6, UR5, R7 ;  /* 0x0000000506107c19 */ /* 0x000fc80008001207 */
[----:B------:R-:W-:Y:S02]  /*2f00*/  LOP3.LUT R16, R16, UR4, RZ, 0x30, !PT ;  /* 0x0000000410107c12 */ /* 0x000fe4000f8e30ff */
[----:B------:R-:W-:Y:S02]  /*2f10*/  VOTE.ANY R12, PT, P0 ;  /* 0x00000000000c7806 */ /* 0x000fe400000e0100 */
[----:B---3--:R-:W-:Y:S02]  /*2f20*/  VOTE.ANY R13, PT, P1 ;  /* 0x00000000000d7806 */ /* 0x008fe400008e0100 */
[----:B------:R-:W-:Y:S02]  /*2f30*/  @!P0 LOP3.LUT R12, RZ, R12, RZ, 0x33, !PT ;  /* 0x0000000cff0c8212 */ /* 0x000fe400078e33ff */
[----:B------:R-:W-:Y:S02]  /*2f40*/  VOTE.ANY R15, PT, P2 ;  /* 0x00000000000f7806 */ /* 0x000fe400010e0100 */
[----:B------:R-:W-:-:S02]  /*2f50*/  @!P1 LOP3.LUT R13, RZ, R13, RZ, 0x33, !PT ;  /* 0x0000000dff0d9212 */ /* 0x000fc400078e33ff */
[----:B------:R-:W-:Y:S02]  /*2f60*/  VOTE.ANY R17, PT, P3 ;  /* 0x0000000000117806 */ /* 0x000fe400018e0100 */
[----:B------:R-:W-:Y:S02]  /*2f70*/  @!P2 LOP3.LUT R15, RZ, R15, RZ, 0x33, !PT ;  /* 0x0000000fff0fa212 */ /* 0x000fe400078e33ff */
[----:B------:R-:W-:Y:S02]  /*2f80*/  LOP3.LUT R12, R13, R12, RZ, 0xc0, !PT ;  /* 0x0000000c0d0c7212 */ /* 0x000fe400078ec0ff */
[----:B------:R-:W-:Y:S02]  /*2f90*/  @!P3 LOP3.LUT R17, RZ, R17, RZ, 0x33, !PT ;  /* 0x00000011ff11b212 */ /* 0x000fe400078e33ff */
[----:B------:R-:W-:Y:S02]  /*2fa0*/  LOP3.LUT R12, R15, R12, RZ, 0xc0, !PT ;  /* 0x0000000c0f0c7212 */ /* 0x000fe400078ec0ff */
[----:B------:R-:W-:-:S02]  /*2fb0*/  VOTE.ANY R13, PT, P4 ;  /* 0x00000000000d7806 */ /* 0x000fc400020e0100 */
[----:B------:R-:W-:Y:S02]  /*2fc0*/  LOP3.LUT P0, RZ, R10, 0x80, RZ, 0xc0, !PT ;  /* 0x000000800aff7812 */ /* 0x000fe4000780c0ff */
[----:B------:R-:W-:Y:S02]  /*2fd0*/  LOP3.LUT R12, R17, R12, RZ, 0xc0, !PT ;  /* 0x0000000c110c7212 */ /* 0x000fe400078ec0ff */
[----:B------:R-:W-:Y:S02]  /*2fe0*/  VOTE.ANY R15, PT, P5 ;  /* 0x00000000000f7806 */ /* 0x000fe400028e0100 */
[----:B------:R-:W-:Y:S02]  /*2ff0*/  @!P4 LOP3.LUT R13, RZ, R13, RZ, 0x33, !PT ;  /* 0x0000000dff0dc212 */ /* 0x000fe400078e33ff */
[----:B------:R-:W-:Y:S02]  /*3000*/  @!P5 LOP3.LUT R15, RZ, R15, RZ, 0x33, !PT ;  /* 0x0000000fff0fd212 */ /* 0x000fe400078e33ff */
[----:B------:R-:W-:-:S02]  /*3010*/  LOP3.LUT R12, R13, R12, RZ, 0xc0, !PT ;  /* 0x0000000c0d0c7212 */ /* 0x000fc400078ec0ff */
[----:B------:R-:W-:Y:S02]  /*3020*/  VOTE.ANY R13, PT, P6 ;  /* 0x00000000000d7806 */ /* 0x000fe400030e0100 */
[----:B------:R-:W-:Y:S02]  /*3030*/  LOP3.LUT R12, R15, R12, RZ, 0xc0, !PT ;  /* 0x0000000c0f0c7212 */ /* 0x000fe400078ec0ff */
[----:B------:R-:W-:Y:S02]  /*3040*/  VOTE.ANY R15, PT, P0 ;  /* 0x00000000000f7806 */ /* 0x000fe400000e0100 */
[----:B------:R-:W-:Y:S02]  /*3050*/  @!P6 LOP3.LUT R13, RZ, R13, RZ, 0x33, !PT ;  /* 0x0000000dff0de212 */ /* 0x000fe400078e33ff */
[----:B------:R-:W-:Y:S02]  /*3060*/  @!P0 LOP3.LUT R15, RZ, R15, RZ, 0x33, !PT ;  /* 0x0000000fff0f8212 */ /* 0x000fe400078e33ff */
[----:B------:R-:W-:-:S04]  /*3070*/  LOP3.LUT R12, R13, R12, RZ, 0xc0, !PT ;  /* 0x0000000c0d0c7212 */ /* 0x000fc800078ec0ff */
[----:B------:R-:W-:-:S04]  /*3080*/  LOP3.LUT R13, R15, R12, RZ, 0xc0, !PT ;  /* 0x0000000c0f0d7212 */ /* 0x000fc800078ec0ff */
[----:B------:R-:W2:Y:S01]  /*3090*/  FLO.U32 R15, R13 ;  /* 0x0000000d000f7300 */ /* 0x000ea200000e0000 */
[----:B-1----:R-:W-:-:S07]  /*30a0*/  LOP3.LUT R12, R14, R13, RZ, 0xc0, !PT ;  /* 0x0000000d0e0c7212 */ /* 0x002fce00078ec0ff */
[----:B------:R-:W1:Y:S01]  /*30b0*/  POPC R12, R12 ;  /* 0x0000000c000c7309 */ /* 0x000e620000000000 */
[----:B--2---:R-:W-:-:S13]  /*30c0*/  ISETP.NE.AND P0, PT, R68, R15, PT ;  /* 0x0000000f4400720c */ /* 0x004fda0003f05270 */
[----:B-1----:R-:W-:Y:S05]  /*30d0*/  @P0 BRA `(.L_x_122) ;  /* 0x0000000000080947 */ /* 0x002fea0003800000 */
[----:B------:R-:W-:-:S05]  /*30e0*/  IMAD R13, R10, 0x4, R65 ;  /* 0x000000040a0d7824 */ /* 0x000fca00078e0241 */
[----:B------:R1:W2:Y:S02]  /*30f0*/  ATOMS.ADD R18, [R13], R12 ;  /* 0x0000000c0d12738c */ /* 0x0002a40000000000 */
.L_x_122:
[----:B------:R-:W-:Y:S05]  /*3100*/  BSYNC.RECONVERGENT B0 ;  /* 0x0000000000007941 */ /* 0x000fea0003800200 */
.L_x_121:
[----:B------:R-:W-:Y:S01]  /*3110*/  R2P PR, R16, 0x7f ;  /* 0x0000007f10007804 */ /* 0x000fe20000000000 */
[----:B--2---:R2:W3:Y:S01]  /*3120*/  SHFL.IDX PT, R15, R18, R15, 0x1f ;  /* 0x00001f0f120f7589 */ /* 0x0044e200000e0000 */
[----:B------:R-:W-:Y:S01]  /*3130*/  LOP3.LUT R35, R9, 0x7fffffff, RZ, 0x3c, !PT ;  /* 0x7fffffff09237812 */ /* 0x000fe200078e3cff */
[----:B------:R-:W-:Y:S01]  /*3140*/  BSSY.RECONVERGENT B0, `(.L_x_123) ;  /* 0x0000023000007945 */ /* 0x000fe20003800200 */
[----:B------:R-:W-:-:S09]  /*3150*/  IMAD.MOV.U32 R20, RZ, RZ, RZ ;  /* 0x000000ffff147224 */ /* 0x000fd200078e00ff */
[----:B------:R-:W-:Y:S02]  /*3160*/  VOTE.ANY R8, PT, P0 ;  /* 0x0000000000087806 */ /* 0x000fe400000e0100 */
[----:B-1----:R-:W-:Y:S02]  /*3170*/  VOTE.ANY R13, PT, P1 ;  /* 0x00000000000d7806 */ /* 0x002fe400008e0100 */
[----:B------:R-:W-:Y:S02]  /*3180*/  @!P0 LOP3.LUT R8, RZ, R8, RZ, 0x33, !PT ;  /* 0x00000008ff088212 */ /* 0x000fe400078e33ff */
[----:B------:R-:W-:Y:S02]  /*3190*/  VOTE.ANY R17, PT, P2 ;  /* 0x0000000000117806 */ /* 0x000fe400010e0100 */
[----:B------:R-:W-:Y:S02]  /*31a0*/  @!P1 LOP3.LUT R13, RZ, R13, RZ, 0x33, !PT ;  /* 0x0000000dff0d9212 */ /* 0x000fe400078e33ff */
[----:B------:R-:W-:-:S02]  /*31b0*/  @!P2 LOP3.LUT R17, RZ, R17, RZ, 0x33, !PT ;  /* 0x00000011ff11a212 */ /* 0x000fc400078e33ff */
[----:B------:R-:W-:Y:S02]  /*31c0*/  LOP3.LUT R8, R13, R8, RZ, 0xc0, !PT ;  /* 0x000000080d087212 */ /* 0x000fe400078ec0ff */
[----:B------:R-:W-:Y:S02]  /*31d0*/  VOTE.ANY R13, PT, P3 ;  /* 0x00000000000d7806 */ /* 0x000fe400018e0100 */
[----:B------:R-:W-:Y:S02]  /*31e0*/  LOP3.LUT R8, R17, R8, RZ, 0xc0, !PT ;  /* 0x0000000811087212 */ /* 0x000fe400078ec0ff */
[----:B------:R-:W-:Y:S02]  /*31f0*/  LOP3.LUT P0, RZ, R16, 0x80, RZ, 0xc0, !PT ;  /* 0x0000008010ff7812 */ /* 0x000fe4000780c0ff */
[----:B------:R-:W-:Y:S02]  /*3200*/  VOTE.ANY R17, PT, P4 ;  /* 0x0000000000117806 */ /* 0x000fe400020e0100 */
[----:B------:R-:W-:-:S02]  /*3210*/  @!P3 LOP3.LUT R13, RZ, R13, RZ, 0x33, !PT ;  /* 0x0000000dff0db212 */ /* 0x000fc400078e33ff */
[----:B------:R-:W-:Y:S02]  /*3220*/  @!P4 LOP3.LUT R17, RZ, R17, RZ, 0x33, !PT ;  /* 0x00000011ff11c212 */ /* 0x000fe400078e33ff */
[----:B------:R-:W-:Y:S02]  /*3230*/  LOP3.LUT R8, R13, R8, RZ, 0xc0, !PT ;  /* 0x000000080d087212 */ /* 0x000fe400078ec0ff */
[----:B------:R-:W-:Y:S02]  /*3240*/  VOTE.ANY R13, PT, P5 ;  /* 0x00000000000d7806 */ /* 0x000fe400028e0100 */
[----:B------:R-:W-:Y:S02]  /*3250*/  LOP3.LUT R8, R17, R8, RZ, 0xc0, !PT ;  /* 0x0000000811087212 */ /* 0x000fe400078ec0ff */
[----:B------:R-:W-:Y:S02]  /*3260*/  VOTE.ANY R17, PT, P6 ;  /* 0x0000000000117806 */ /* 0x000fe400030e0100 */
[----:B------:R-:W-:-:S02]  /*3270*/  @!P5 LOP3.LUT R13, RZ, R13, RZ, 0x33, !PT ;  /* 0x0000000dff0dd212 */ /* 0x000fc400078e33ff */
[----:B------:R-:W-:Y:S02]  /*3280*/  VOTE.ANY R19, PT, P0 ;  /* 0x0000000000137806 */ /* 0x000fe400000e0100 */
[----:B------:R-:W-:Y:S02]  /*3290*/  @!P6 LOP3.LUT R17, RZ, R17, RZ, 0x33, !PT ;  /* 0x00000011ff11e212 */ /* 0x000fe400078e33ff */
[----:B------:R-:W-:Y:S02]  /*32a0*/  LOP3.LUT R8, R13, R8, RZ, 0xc0, !PT ;  /* 0x000000080d087212 */ /* 0x000fe400078ec0ff */
[----:B------:R-:W-:Y:S02]  /*32b0*/  @!P0 LOP3.LUT R19, RZ, R19, RZ, 0x33, !PT ;  /* 0x00000013ff138212 */ /* 0x000fe400078e33ff */
[----:B------:R-:W-:-:S04]  /*32c0*/  LOP3.LUT R8, R17, R8, RZ, 0xc0, !PT ;  /* 0x0000000811087212 */ /* 0x000fc800078ec0ff */
[----:B------:R-:W-:Y:S02]  /*32d0*/  LOP3.LUT R19, R19, R8, RZ, 0xc0, !PT ;  /* 0x0000000813137212 */ /* 0x000fe400078ec0ff */
[----:B------:R-:W-:Y:S02]  /*32e0*/  SHF.R.U64 R8, R34, UR5, R35 ;  /* 0x0000000522087c19 */ /* 0x000fe40008001223 */
[----:B------:R-:W1:Y:S01]  /*32f0*/  FLO.U32 R75, R19 ;  /* 0x00000013004b7300 */ /* 0x000e6200000e0000 */
[----:B------:R-:W-:Y:S02]  /*3300*/  LOP3.LUT R10, R14, R19, RZ, 0xc0, !PT ;  /* 0x000000130e0a7212 */ /* 0x000fe400078ec0ff */
[----:B------:R-:W-:-:S05]  /*3310*/  LOP3.LUT R22, R8, UR4, RZ, 0x30, !PT ;  /* 0x0000000408167c12 */ /* 0x000fca000f8e30ff */
[----:B------:R-:W4:Y:S01]  /*3320*/  POPC R10, R10 ;  /* 0x0000000a000a7309 */ /* 0x000f220000000000 */
[----:B-1----:R-:W-:-:S13]  /*3330*/  ISETP.NE.AND P0, PT, R68, R75, PT ;  /* 0x0000004b4400720c */ /* 0x002fda0003f05270 */
[----:B--234-:R-:W-:Y:S05]  /*3340*/  @P0 BRA `(.L_x_124) ;  /* 0x0000000000080947 */ /* 0x01cfea0003800000 */
[----:B------:R-:W-:-:S05]  /*3350*/  IMAD R9, R16, 0x4, R65 ;  /* 0x0000000410097824 */ /* 0x000fca00078e0241 */
[----:B------:R1:W2:Y:S02]  /*3360*/  ATOMS.ADD R20, [R9], R10 ;  /* 0x0000000a0914738c */ /* 0x0002a40000000000 */
.L_x_124:
[----:B------:R-:W-:Y:S05]  /*3370*/  BSYNC.RECONVERGENT B0 ;  /* 0x0000000000007941 */ /* 0x000fea0003800200 */
.L_x_123:
[----:B------:R-:W-:Y:S01]  /*3380*/  R2P PR, R22, 0x7f ;  /* 0x0000007f16007804 */ /* 0x000fe20000000000 */
[----:B--2---:R2:W3:Y:S01]  /*3390*/  SHFL.IDX PT, R75, R20, R75, 0x1f ;  /* 0x00001f4b144b7589 */ /* 0x0044e200000e0000 */
[----:B------:R-:W-:Y:S01]  /*33a0*/  BSSY.RECONVERGENT B0, `(.L_x_125) ;  /* 0x0000021000007945 */ /* 0x000fe20003800200 */
[----:B------:R-:W-:-:S10]  /*33b0*/  IMAD.MOV.U32 R24, RZ, RZ, RZ ;  /* 0x000000ffff187224 */ /* 0x000fd400078e00ff */
        /* <DEDUP_REMOVED lines=23> */
[----:B------:R-:W-:-:S04]  /*3530*/  LOP3.LUT R17, R17, R8, RZ, 0xc0, !PT ;  /* 0x0000000811117212 */ /* 0x000fc800078ec0ff */
[----:B------:R-:W1:Y:S01]  /*3540*/  FLO.U32 R9, R17 ;  /* 0x0000001100097300 */ /* 0x000e6200000e0000 */
[----:B------:R-:W-:-:S07]  /*3550*/  LOP3.LUT R8, R14, R17, RZ, 0xc0, !PT ;  /* 0x000000110e087212 */ /* 0x000fce00078ec0ff */
[----:B------:R-:W4:Y:S01]  /*3560*/  POPC R8, R8 ;  /* 0x0000000800087309 */ /* 0x000f220000000000 */
[----:B-1----:R-:W-:-:S13]  /*3570*/  ISETP.NE.AND P0, PT, R68, R9, PT ;  /* 0x000000094400720c */ /* 0x002fda0003f05270 */
[----:B--234-:R-:W-:Y:S05]  /*3580*/  @P0 BRA `(.L_x_126) ;  /* 0x0000000000080947 */ /* 0x01cfea0003800000 */
[----:B------:R-:W-:-:S05]  /*3590*/  IMAD R13, R22, 0x4, R65 ;  /* 0x00000004160d7824 */ /* 0x000fca00078e0241 */
[----:B------:R1:W2:Y:S02]  /*35a0*/  ATOMS.ADD R24, [R13], R8 ;  /* 0x000000080d18738c */ /* 0x0002a40000000000 */
.L_x_126:
[----:B------:R-:W-:Y:S05]  /*35b0*/  BSYNC.RECONVERGENT B0 ;  /* 0x0000000000007941 */ /* 0x000fea0003800200 */
.L_x_125:
[----:B------:R-:W-:Y:S01]  /*35c0*/  R2P PR, R64, 0x7f ;  /* 0x0000007f40007804 */ /* 0x000fe20000000000 */
[----:B--2---:R2:W3:Y:S01]  /*35d0*/  SHFL.IDX PT, R9, R24, R9, 0x1f ;  /* 0x00001f0918097589 */ /* 0x0044e200000e0000 */
[----:B------:R-:W-:Y:S01]  /*35e0*/  BSSY.RECONVERGENT B0, `(.L_x_127) ;  /* 0x0000023000007945 */ /* 0x000fe20003800200 */
[----:B------:R-:W-:-:S10]  /*35f0*/  IMAD.MOV.U32 R22, RZ, RZ, RZ ;  /* 0x000000ffff167224 */ /* 0x000fd400078e00ff */
[----:B-1----:R-:W-:Y:S02]  /*3600*/  VOTE.ANY R13, PT, P0 ;  /* 0x00000000000d7806 */ /* 0x002fe400000e0100 */
[----:B------:R-:W-:Y:S02]  /*3610*/  VOTE.ANY R16, PT, P1 ;  /* 0x0000000000107806 */ /* 0x000fe400008e0100 */
        /* <DEDUP_REMOVED lines=20> */
[----:B------:R-:W-:Y:S02]  /*3760*/  LOP3.LUT R13, R18, R13, RZ, 0xc0, !PT ;  /* 0x0000000d120d7212 */ /* 0x000fe400078ec0ff */
[----:B------:R-:W-:-:S02]  /*3770*/  SHF.R.U64 R18, R38, UR5, R39 ;  /* 0x0000000526127c19 */ /* 0x000fc40008001227 */
[----:B------:R-:W-:Y:S02]  /*3780*/  LOP3.LUT R13, R20, R13, RZ, 0xc0, !PT ;  /* 0x0000000d140d7212 */ /* 0x000fe400078ec0ff */
[----:B------:R-:W-:Y:S02]  /*3790*/  LOP3.LUT R18, R18, UR4, RZ, 0x30, !PT ;  /* 0x0000000412127c12 */ /* 0x000fe4000f8e30ff */
[----:B------:R-:W1:Y:S01]  /*37a0*/  FLO.U32 R33, R13 ;  /* 0x0000000d00217300 */ /* 0x000e6200000e0000 */
[----:B------:R-:W-:-:S07]  /*37b0*/  LOP3.LUT R16, R14, R13, RZ, 0xc0, !PT ;  /* 0x0000000d0e107212 */ /* 0x000fce00078ec0ff */
[----:B------:R-:W4:Y:S01]  /*37c0*/  POPC R16, R16 ;  /* 0x0000001000107309 */ /* 0x000f220000000000 */
[----:B-1----:R-:W-:-:S13]  /*37d0*/  ISETP.NE.AND P0, PT, R68, R33, PT ;  /* 0x000000214400720c */ /* 0x002fda0003f05270 */
[----:B--234-:R-:W-:Y:S05]  /*37e0*/  @P0 BRA `(.L_x_128) ;  /* 0x0000000000080947 */ /* 0x01cfea0003800000 */
[----:B------:R-:W-:-:S05]  /*37f0*/  IMAD R13, R64, 0x4, R65 ;  /* 0x00000004400d7824 */ /* 0x000fca00078e0241 */
[----:B------:R1:W2:Y:S02]  /*3800*/  ATOMS.ADD R22, [R13], R16 ;  /* 0x000000100d16738c */ /* 0x0002a40000000000 */
.L_x_128:
[----:B------:R-:W-:Y:S05]  /*3810*/  BSYNC.RECONVERGENT B0 ;  /* 0x0000000000007941 */ /* 0x000fea0003800200 */
.L_x_127:
        /* <DEDUP_REMOVED lines=37> */
.L_x_130:
[----:B------:R-:W-:Y:S05]  /*3a70*/  BSYNC.RECONVERGENT B0 ;  /* 0x0000000000007941 */ /* 0x000fea0003800200 */
.L_x_129:
[----:B------:R-:W-:Y:S01]  /*3a80*/  R2P PR, R20, 0x7f ;  /* 0x0000007f14007804 */ /* 0x000fe20000000000 */
[----:B--2---:R2:W3:Y:S01]  /*3a90*/  SHFL.IDX PT, R74, R74, R13, 0x1f ;  /* 0x00001f0d4a4a7589 */ /* 0x0044e200000e0000 */
[----:B------:R-:W-:Y:S11]  /*3aa0*/  BSSY.RECONVERGENT B0, `(.L_x_131) ;  /* 0x0000023000007945 */ /* 0x000ff60003800200 */
[----:B------:R-:W-:-:S02]  /*3ab0*/  VOTE.ANY R17, PT, P0 ;  /* 0x0000000000117806 */ /* 0x000fc400000e0100 */
[----:B-1----:R-:W-:Y:S02]  /*3ac0*/  VOTE.ANY R18, PT, P1 ;  /* 0x0000000000127806 */ /* 0x002fe400008e0100 */
[----:B------:R-:W-:Y:S02]  /*3ad0*/  @!P0 LOP3.LUT R17, RZ, R17, RZ, 0x33, !PT ;  /* 0x00000011ff118212 */ /* 0x000fe400078e33ff */
[----:B------:R-:W-:Y:S02]  /*3ae0*/  VOTE.ANY R22, PT, P2 ;  /* 0x0000000000167806 */ /* 0x000fe400010e0100 */
[----:B------:R-:W-:Y:S02]  /*3af0*/  @!P1 LOP3.LUT R18, RZ, R18, RZ, 0x33, !PT ;  /* 0x00000012ff129212 */ /* 0x000fe400078e33ff */
[----:B------:R-:W-:Y:S02]  /*3b00*/  @!P2 LOP3.LUT R22, RZ, R22, RZ, 0x33, !PT ;  /* 0x00000016ff16a212 */ /* 0x000fe400078e33ff */
[----:B------:R-:W-:-:S02]  /*3b10*/  LOP3.LUT R17, R18, R17, RZ, 0xc0, !PT ;  /* 0x0000001112117212 */ /* 0x000fc400078ec0ff */
[----:B------:R-:W-:Y:S02]  /*3b20*/  VOTE.ANY R18, PT, P3 ;  /* 0x0000000000127806 */ /* 0x000fe400018e0100 */
[----:B------:R-:W-:Y:S02]  /*3b30*/  LOP3.LUT R17, R22, R17, RZ, 0xc0, !PT ;  /* 0x0000001116117212 */ /* 0x000fe400078ec0ff */
[----:B------:R-:W-:Y:S02]  /*3b40*/  LOP3.LUT P0, RZ, R20, 0x80, RZ, 0xc0, !PT ;  /* 0x0000008014ff7812 */ /* 0x000fe4000780c0ff */
[----:B------:R-:W-:Y:S02]  /*3b50*/  VOTE.ANY R22, PT, P4 ;  /* 0x0000000000167806 */ /* 0x000fe400020e0100 */
[----:B------:R-:W-:Y:S02]  /*3b60*/  @!P3 LOP3.LUT R18, RZ, R18, RZ, 0x33, !PT ;  /* 0x00000012ff12b212 */ /* 0x000fe400078e33ff */
[----:B------:R-:W-:-:S02]  /*3b70*/  @!P4 LOP3.LUT R22, RZ, R22, RZ, 0x33, !PT ;  /* 0x00000016ff16c212 */ /* 0x000fc400078e33ff */
[----:B------:R-:W-:Y:S02]  /*3b80*/  LOP3.LUT R17, R18, R17, RZ, 0xc0, !PT ;  /* 0x0000001112117212 */ /* 0x000fe400078ec0ff */
[----:B------:R-:W-:Y:S02]  /*3b90*/  VOTE.ANY R18, PT, P5 ;  /* 0x0000000000127806 */ /* 0x000fe400028e0100 */
[----:B------:R-:W-:Y:S02]  /*3ba0*/  LOP3.LUT R17, R22, R17, RZ, 0xc0, !PT ;  /* 0x0000001116117212 */ /* 0x000fe400078ec0ff */
[----:B------:R-:W-:Y:S02]  /*3bb0*/  VOTE.ANY R22, PT, P6 ;  /* 0x0000000000167806 */ /* 0x000fe400030e0100 */
[----:B------:R-:W-:Y:S02]  /*3bc0*/  @!P5 LOP3.LUT R18, RZ, R18, RZ, 0x33, !PT ;  /* 0x00000012ff12d212 */ /* 0x000fe400078e33ff */
[----:B------:R-:W-:-:S02]  /*3bd0*/  VOTE.ANY R24, PT, P0 ;  /* 0x0000000000187806 */ /* 0x000fc400000e0100 */
[----:B------:R-:W-:Y:S02]  /*3be0*/  @!P6 LOP3.LUT R22, RZ, R22, RZ, 0x33, !PT ;  /* 0x00000016ff16e212 */ /* 0x000fe400078e33ff */
[----:B------:R-:W-:Y:S02]  /*3bf0*/  LOP3.LUT R17, R18, R17, RZ, 0xc0, !PT ;  /* 0x0000001112117212 */ /* 0x000fe400078ec0ff */
[----:B------:R-:W-:Y:S02]  /*3c00*/  @!P0 LOP3.LUT R24, RZ, R24, RZ, 0x33, !PT ;  /* 0x00000018ff188212 */ /* 0x000fe400078e33ff */
[----:B------:R-:W-:Y:S02]  /*3c10*/  LOP3.LUT R17, R22, R17, RZ, 0xc0, !PT ;  /* 0x0000001116117212 */ /* 0x000fe400078ec0ff */
[----:B------:R-:W-:Y:S02]  /*3c20*/  SHF.R.U64 R22, R42, UR5, R43 ;  /* 0x000000052a167c19 */ /* 0x000fe4000800122b */
[----:B------:R-:W-:Y:S01]  /*3c30*/  LOP3.LUT R17, R24, R17, RZ, 0xc0, !PT ;  /* 0x0000001118117212 */ /* 0x000fe200078ec0ff */
[----:B------:R-:W-:Y:S01]  /*3c40*/  IMAD.MOV.U32 R24, RZ, RZ, RZ ;  /* 0x000000ffff187224 */ /* 0x000fe200078e00ff */
[----:B------:R-:W-:-:S02]  /*3c50*/  LOP3.LUT R22, R22, UR4, RZ, 0x30, !PT ;  /* 0x0000000416167c12 */ /* 0x000fc4000f8e30ff */
[----:B------:R-:W1:Y:S01]  /*3c60*/  FLO.U32 R29, R17 ;  /* 0x00000011001d7300 */ /* 0x000e6200000e0000 */
[----:B------:R-:W-:-:S07]  /*3c70*/  LOP3.LUT R18, R14, R17, RZ, 0xc0, !PT ;  /* 0x000000110e127212 */ /* 0x000fce00078ec0ff */
[----:B------:R-:W4:Y:S01]  /*3c80*/  POPC R18, R18 ;  /* 0x0000001200127309 */ /* 0x000f220000000000 */
[----:B-1----:R-:W-:-:S13]  /*3c90*/  ISETP.NE.AND P0, PT, R68, R29, PT ;  /* 0x0000001d4400720c */ /* 0x002fda0003f05270 */
[----:B--234-:R-:W-:Y:S05]  /*3ca0*/  @P0 BRA `(.L_x_132) ;  /* 0x0000000000080947 */ /* 0x01cfea0003800000 */
[----:B------:R-:W-:-:S05]  /*3cb0*/  IMAD R13, R20, 0x4, R65 ;  /* 0x00000004140d7824 */ /* 0x000fca00078e0241 */
[----:B------:R1:W2:Y:S02]  /*3cc0*/  ATOMS.ADD R24, [R13], R18 ;  /* 0x000000120d18738c */ /* 0x0002a40000000000 */
.L_x_132:
[----:B------:R-:W-:Y:S05]  /*3cd0*/  BSYNC.RECONVERGENT B0 ;  /* 0x0000000000007941 */ /* 0x000fea0003800200 */
.L_x_131:
[----:B------:R-:W-:Y:S01]  /*3ce0*/  R2P PR, R22, 0x7f ;  /* 0x0000007f16007804 */ /* 0x000fe20000000000 */
[----:B--2---:R2:W3:Y:S01]  /*3cf0*/  SHFL.IDX PT, R29, R24, R29, 0x1f ;  /* 0x00001f1d181d7589 */ /* 0x0044e200000e0000 */
[----:B------:R-:W-:Y:S11]  /*3d00*/  BSSY.RECONVERGENT B0, `(.L_x_133) ;  /* 0x0000023000007945 */ /* 0x000ff60003800200 */
[----:B-1----:R-:W-:-:S02]  /*3d10*/  VOTE.ANY R13, PT, P0 ;  /* 0x00000000000d7806 */ /* 0x002fc400000e0100 */
[----:B------:R-:W-:Y:S02]  /*3d20*/  VOTE.ANY R20, PT, P1 ;  /* 0x0000000000147806 */ /* 0x000fe400008e0100 */
        /* <DEDUP_REMOVED lines=18> */
[----:B------:R-:W-:Y:S01]  /*3e50*/  LOP3.LUT R13, R20, R13, RZ, 0xc0, !PT ;  /* 0x0000000d140d7212 */ /* 0x000fe200078ec0ff */
[----:B------:R-:W-:Y:S01]  /*3e60*/  IMAD.MOV.U32 R20, RZ, RZ, RZ ;  /* 0x000000ffff147224 */ /* 0x000fe200078e00ff */
[----:B------:R-:W-:Y:S02]  /*3e70*/  @!P0 LOP3.LUT R28, RZ, R28, RZ, 0x33, !PT ;  /* 0x0000001cff1c8212 */ /* 0x000fe400078e33ff */
[----:B------:R-:W-:Y:S02]  /*3e80*/  LOP3.LUT R13, R26, R13, RZ, 0xc0, !PT ;  /* 0x0000000d1a0d7212 */ /* 0x000fe400078ec0ff */
[----:B------:R-:W-:Y:S02]  /*3e90*/  SHF.R.U64 R26, R44, UR5, R45 ;  /* 0x000000052c1a7c19 */ /* 0x000fe4000800122d */
[----:B------:R-:W-:-:S02]  /*3ea0*/  LOP3.LUT R17, R28, R13, RZ, 0xc0, !PT ;  /* 0x0000000d1c117212 */ /* 0x000fc400078ec0ff */
[----:B------:R-:W-:Y:S02]  /*3eb0*/  LOP3.LUT R26, R26, UR4, RZ, 0x30, !PT ;  /* 0x000000041a1a7c12 */ /* 0x000fe4000f8e30ff */
[----:B------:R-:W1:Y:S01]  /*3ec0*/  FLO.U32 R13, R17 ;  /* 0x00000011000d7300 */ /* 0x000e6200000e0000 */
[----:B------:R-:W-:-:S07]  /*3ed0*/  LOP3.LUT R27, R14, R17, RZ, 0xc0, !PT ;  /* 0x000000110e1b7212 */ /* 0x000fce00078ec0ff */
[----:B------:R-:W4:Y:S01]  /*3ee0*/  POPC R27, R27 ;  /* 0x0000001b001b7309 */ /* 0x000f220000000000 */
[----:B-1----:R-:W-:-:S13]  /*3ef0*/  ISETP.NE.AND P0, PT, R68, R13, PT ;  /* 0x0000000d4400720c */ /* 0x002fda0003f05270 */
[----:B--234-:R-:W-:Y:S05]  /*3f00*/  @P0 BRA `(.L_x_134) ;  /* 0x0000000000080947 */ /* 0x01cfea0003800000 */
[----:B------:R-:W-:-:S06]  /*3f10*/  IMAD R20, R22, 0x4, R65 ;  /* 0x0000000416147824 */ /* 0x000fcc00078e0241 */
[----:B------:R1:W2:Y:S02]  /*3f20*/  ATOMS.ADD R20, [R20], R27 ;  /* 0x0000001b1414738c */ /* 0x0002a40000000000 */
.L_x_134:
[----:B------:R-:W-:Y:S05]  /*3f30*/  BSYNC.RECONVERGENT B0 ;  /* 0x0000000000007941 */ /* 0x000fea0003800200 */
.L_x_133:
[----:B------:R-:W-:Y:S01]  /*3f40*/  R2P PR, R26, 0x7f ;  /* 0x0000007f1a007804 */ /* 0x000fe20000000000 */
[----:B--2---:R2:W3:Y:S01]  /*3f50*/  SHFL.IDX PT, R20, R20, R13, 0x1f ;  /* 0x00001f0d14147589 */ /* 0x0044e200000e0000 */
[----:B------:R-:W-:Y:S11]  /*3f60*/  BSSY.RECONVERGENT B0, `(.L_x_135) ;  /* 0x0000023000007945 */ /* 0x000ff60003800200 */
[----:B------:R-:W-:-:S02]  /*3f70*/  VOTE.ANY R17, PT, P0 ;  /* 0x0000000000117806 */ /* 0x000fc400000e0100 */
        /* <DEDUP_REMOVED lines=26> */
[----:B------:R-:W4:Y:S01]  /*4120*/  FLO.U32 R25, R17 ;  /* 0x0000001100197300 */ /* 0x000f2200000e0000 */
[----:B------:R-:W-:-:S07]  /*4130*/  LOP3.LUT R22, R14, R17, RZ, 0xc0, !PT ;  /* 0x000000110e167212 */ /* 0x000fce00078ec0ff */
[----:B------:R-:W0:Y:S01]  /*4140*/  POPC R22, R22 ;  /* 0x0000001600167309 */ /* 0x000e220000000000 */
[----:B----4-:R-:W-:-:S13]  /*4150*/  ISETP.NE.AND P0, PT, R68, R25, PT ;  /* 0x000000194400720c */ /* 0x010fda0003f05270 */
[----:B0-23--:R-:W-:Y:S05]  /*4160*/  @P0 BRA `(.L_x_136) ;  /* 0x0000000000080947 */ /* 0x00dfea0003800000 */
[----:B------:R-:W-:-:S05]  /*4170*/  IMAD R13, R26, 0x4, R65 ;  /* 0x000000041a0d7824 */ /* 0x000fca00078e0241 */
[----:B------:R0:W2:Y:S02]  /*4180*/  ATOMS.ADD R28, [R13], R22 ;  /* 0x000000160d1c738c */ /* 0x0000a40000000000 */
.L_x_136:
[----:B------:R-:W-:Y:S05]  /*4190*/  BSYNC.RECONVERGENT B0 ;  /* 0x0000000000007941 */ /* 0x000fea0003800200 */
.L_x_135:
[----:B------:R-:W-:Y:S01]  /*41a0*/  R2P PR, R24, 0x7f ;  /* 0x0000007f18007804 */ /* 0x000fe20000000000 */
[----:B--2---:R2:W3:Y:S01]  /*41b0*/  SHFL.IDX PT, R25, R28, R25, 0x1f ;  /* 0x00001f191c197589 */ /* 0x0044e200000e0000 */
[----:B------:R-:W-:Y:S01]  /*41c0*/  BSSY.RECONVERGENT B0, `(.L_x_137) ;  /* 0x0000023000007945 */ /* 0x000fe20003800200 */
[----:B------:R-:W-:-:S10]  /*41d0*/  IMAD.MOV.U32 R70, RZ, RZ, RZ ;  /* 0x000000ffff467224 */ /* 0x000fd400078e00ff */
[----:B0-----:R-:W-:Y:S02]  /*41e0*/  VOTE.ANY R13, PT, P0 ;  /* 0x00000000000d7806 */ /* 0x001fe400000e0100 */
        /* <DEDUP_REMOVED lines=25> */
[----:B------:R-:W0:Y:S01]  /*4380*/  FLO.U32 R13, R17 ;  /* 0x00000011000d7300 */ /* 0x000e2200000e0000 */
[----:B------:R-:W-:-:S07]  /*4390*/  LOP3.LUT R23, R14, R17, RZ, 0xc0, !PT ;  /* 0x000000110e177212 */ /* 0x000fce00078ec0ff */
[----:B------:R-:W4:Y:S01]  /*43a0*/  POPC R23, R23 ;  /* 0x0000001700177309 */ /* 0x000f220000000000 */
[----:B0-----:R-:W-:-:S13]  /*43b0*/  ISETP.NE.AND P0, PT, R68, R13, PT ;  /* 0x0000000d4400720c */ /* 0x001fda0003f05270 */
[----:B--234-:R-:W-:Y:S05]  /*43c0*/  @P0 BRA `(.L_x_138) ;  /* 0x0000000000080947 */ /* 0x01cfea0003800000 */
[----:B------:R-:W-:-:S05]  /*43d0*/  IMAD R24, R24, 0x4, R65 ;  /* 0x0000000418187824 */ /* 0x000fca00078e0241 */
[----:B------:R0:W2:Y:S02]  /*43e0*/  ATOMS.ADD R70, [R24], R23 ;  /* 0x000000171846738c */ /* 0x0000a40000000000 */
.L_x_138:
[----:B------:R-:W-:Y:S05]  /*43f0*/  BSYNC.RECONVERGENT B0 ;  /* 0x0000000000007941 */ /* 0x000fea0003800200 */
.L_x_137:
[----:B------:R-:W-:Y:S01]  /*4400*/  R2P PR, R26, 0x7f ;  /* 0x0000007f1a007804 */ /* 0x000fe20000000000 */
[----:B--2---:R2:W3:Y:S01]  /*4410*/  SHFL.IDX PT, R70, R70, R13, 0x1f ;  /* 0x00001f0d46467589 */ /* 0x0044e200000e0000 */
[----:B------:R-:W-:Y:S01]  /*4420*/  BSSY.RECONVERGENT B0, `(.L_x_139) ;  /* 0x0000023000007945 */ /* 0x000fe20003800200 */
[----:B------:R-:W-:-:S10]  /*4430*/  IMAD.MOV.U32 R32, RZ, RZ, RZ ;  /* 0x000000ffff207224 */ /* 0x000fd400078e00ff */
[----:B------:R-:W-:Y:S02]  /*4440*/  VOTE.ANY R17, PT, P0 ;  /* 0x0000000000117806 */ /* 0x000fe400000e0100 */
[----:B0-----:R-:W-:Y:S02]  /*4450*/  VOTE.ANY R24, PT, P1 ;  /* 0x0000000000187806 */ /* 0x001fe400008e0100 */
[----:B------:R-:W-:Y:S02]  /*4460*/  @!P0 LOP3.LUT R17, RZ, R17, RZ, 0x33, !PT ;  /* 0x00000011ff118212 */ /* 0x000fe400078e33ff */
[----:B------:R-:W-:Y:S02]  /*4470*/  @!P1 LOP3.LUT R24, RZ, R24, RZ, 0x33, !PT ;  /* 0x00000018ff189212 */ /* 0x000fe400078e33ff */
[----:B------:R-:W-:Y:S02]  /*4480*/  VOTE.ANY R28, PT, P2 ;  /* 0x00000000001c7806 */ /* 0x000fe400010e0100 */
[----:B------:R-:W-:-:S02]  /*4490*/  LOP3.LUT R17, R24, R17, RZ, 0xc0, !PT ;  /* 0x0000001118117212 */ /* 0x000fc400078ec0ff */
[----:B------:R-:W-:Y:S02]  /*44a0*/  VOTE.ANY R24, PT, P3 ;  /* 0x0000000000187806 */ /* 0x000fe400018e0100 */
[----:B------:R-:W-:Y:S02]  /*44b0*/  @!P2 LOP3.LUT R28, RZ, R28, RZ, 0x33, !PT ;  /* 0x0000001cff1ca212 */ /* 0x000fe400078e33ff */
[----:B------:R-:W-:Y:S02]  /*44c0*/  @!P3 LOP3.LUT R24, RZ, R24, RZ, 0x33, !PT ;  /* 0x00000018ff18b212 */ /* 0x000fe400078e33ff */
[----:B------:R-:W-:Y:S02]  /*44d0*/  LOP3.LUT R17, R28, R17, RZ, 0xc0, !PT ;  /* 0x000000111c117212 */ /* 0x000fe400078ec0ff */
[----:B------:R-:W-:Y:S02]  /*44e0*/  LOP3.LUT P0, RZ, R26, 0x80, RZ, 0xc0, !PT ;  /* 0x000000801aff7812 */ /* 0x000fe4000780c0ff */
[----:B------:R-:W-:-:S02]  /*44f0*/  VOTE.ANY R28, PT, P4 ;  /* 0x00000000001c7806 */ /* 0x000fc400020e0100 */
[----:B------:R-:W-:Y:S02]  /*4500*/  LOP3.LUT R17, R24, R17, RZ, 0xc0, !PT ;  /* 0x0000001118117212 */ /* 0x000fe400078ec0ff */
[----:B------:R-:W-:Y:S02]  /*4510*/  VOTE.ANY R24, PT, P5 ;  /* 0x0000000000187806 */ /* 0x000fe400028e0100 */
[----:B------:R-:W-:Y:S02]  /*4520*/  @!P4 LOP3.LUT R28, RZ, R28, RZ, 0x33, !PT ;  /* 0x0000001cff1cc212 */ /* 0x000fe400078e33ff */
[----:B------:R-:W-:Y:S02]  /*4530*/  @!P5 LOP3.LUT R24, RZ, R24, RZ, 0x33, !PT ;  /* 0x00000018ff18d212 */ /* 0x000fe400078e33ff */
[----:B------:R-:W-:Y:S02]  /*4540*/  LOP3.LUT R17, R28, R17, RZ, 0xc0, !PT ;  /* 0x000000111c117212 */ /* 0x000fe400078ec0ff */
[----:B------:R-:W-:-:S02]  /*4550*/  VOTE.ANY R28, PT, P6 ;  /* 0x00000000001c7806 */ /* 0x000fc400030e0100 */
[----:B------:R-:W-:Y:S02]  /*4560*/  LOP3.LUT R17, R24, R17, RZ, 0xc0, !PT ;  /* 0x0000001118117212 */ /* 0x000fe400078ec0ff */
[----:B------:R-:W-:Y:S02]  /*4570*/  VOTE.ANY R24, PT, P0 ;  /* 0x0000000000187806 */ /* 0x000fe400000e0100 */
[----:B------:R-:W-:Y:S02]  /*4580*/  @!P6 LOP3.LUT R28, RZ, R28, RZ, 0x33, !PT ;  /* 0x0000001cff1ce212 */ /* 0x000fe400078e33ff */
[----:B------:R-:W-:Y:S02]  /*4590*/  @!P0 LOP3.LUT R24, RZ, R24, RZ, 0x33, !PT ;  /* 0x00000018ff188212 */ /* 0x000fe400078e33ff */
[----:B------:R-:W-:-:S04]  /*45a0*/  LOP3.LUT R17, R28, R17, RZ, 0xc0, !PT ;  /* 0x000000111c117212 */ /* 0x000fc800078ec0ff */
[----:B------:R-:W-:Y:S02]  /*45b0*/  LOP3.LUT R19, R24, R17, RZ, 0xc0, !PT ;  /* 0x0000001118137212 */ /* 0x000fe400078ec0ff */
[----:B------:R-:W-:Y:S02]  /*45c0*/  SHF.R.U64 R24, R50, UR5, R51 ;  /* 0x0000000532187c19 */ /* 0x000fe40008001233 */
[----:B------:R-:W0:Y:S01]  /*45d0*/  FLO.U32 R17, R19 ;  /* 0x0000001300117300 */ /* 0x000e2200000e0000 */
[----:B------:R-:W-:Y:S02]  /*45e0*/  LOP3.LUT R21, R14, R19, RZ, 0xc0, !PT ;  /* 0x000000130e157212 */ /* 0x000fe400078ec0ff */
[----:B------:R-:W-:-:S05]  /*45f0*/  LOP3.LUT R24, R24, UR4, RZ, 0x30, !PT ;  /* 0x0000000418187c12 */ /* 0x000fca000f8e30ff */
[----:B------:R-:W4:Y:S01]  /*4600*/  POPC R21, R21 ;  /* 0x0000001500157309 */ /* 0x000f220000000000 */
[----:B0-----:R-:W-:-:S13]  /*4610*/  ISETP.NE.AND P0, PT, R68, R17, PT ;  /* 0x000000114400720c */ /* 0x001fda0003f05270 */
[----:B--234-:R-:W-:Y:S05]  /*4620*/  @P0 BRA `(.L_x_140) ;  /* 0x0000000000080947 */ /* 0x01cfea0003800000 */
[----:B------:R-:W-:-:S05]  /*4630*/  IMAD R26, R26, 0x4, R65 ;  /* 0x000000041a1a7824 */ /* 0x000fca00078e0241 */
[----:B------:R0:W2:Y:S02]  /*4640*/  ATOMS.ADD R32, [R26], R21 ;  /* 0x000000151a20738c */ /* 0x0000a40000000000 */
.L_x_140:
[----:B------:R-:W-:Y:S05]  /*4650*/  BSYNC.RECONVERGENT B0 ;  /* 0x0000000000007941 */ /* 0x000fea0003800200 */
.L_x_139:
[----:B------:R-:W-:Y:S01]  /*4660*/  R2P PR, R24, 0x7f ;  /* 0x0000007f18007804 */ /* 0x000fe20000000000 */
[----:B--2---:R2:W3:Y:S01]  /*4670*/  SHFL.IDX PT, R32, R32, R17, 0x1f ;  /* 0x00001f1120207589 */ /* 0x0044e200000e0000 */
[----:B------:R-:W-:Y:S01]  /*4680*/  SHF.R.U64 R28, R52, UR5, R53 ;  /* 0x00000005341c7c19 */ /* 0x000fe20008001235 */
[----:B------:R-:W-:Y:S01]  /*4690*/  BSSY.RECONVERGENT B0, `(.L_x_141) ;  /* 0x0000022000007945 */ /* 0x000fe20003800200 */
[----:B------:R-:W-:Y:S02]  /*46a0*/  IMAD.MOV.U32 R64, RZ, RZ, RZ ;  /* 0x000000ffff407224 */ /* 0x000fe400078e00ff */
[----:B------:R-:W-:-:S07]  /*46b0*/  LOP3.LUT R28, R28, UR4, RZ, 0x30, !PT ;  /* 0x000000041c1c7c12 */ /* 0x000fce000f8e30ff */
[----:B------:R-:W-:Y:S02]  /*46c0*/  VOTE.ANY R13, PT, P0 ;  /* 0x00000000000d7806 */ /* 0x000fe400000e0100 */
[----:B0-----:R-:W-:Y:S02]  /*46d0*/  VOTE.ANY R26, PT, P1 ;  /* 0x00000000001a7806 */ /* 0x001fe400008e0100 */
[----:B------:R-:W-:Y:S02]  /*46e0*/  @!P0 LOP3.LUT R13, RZ, R13, RZ, 0x33, !PT ;  /* 0x0000000dff0d8212 */ /* 0x000fe400078e33ff */
[----:B------:R-:W-:Y:S02]  /*46f0*/  @!P1 LOP3.LUT R26, RZ, R26, RZ, 0x33, !PT ;  /* 0x0000001aff1a9212 */ /* 0x000fe400078e33ff */
[----:B------:R-:W-:Y:S02]  /*4700*/  LOP3.LUT P0, RZ, R24, 0x80, RZ, 0xc0, !PT ;  /* 0x0000008018ff7812 */ /* 0x000fe4000780c0ff */
[----:B------:R-:W-:-:S02]  /*4710*/  LOP3.LUT R13, R26, R13, RZ, 0xc0, !PT ;  /* 0x0000000d1a0d7212 */ /* 0x000fc400078ec0ff */
[----:B------:R-:W-:-:S04]  /*4720*/  VOTE.ANY R26, PT, P2 ;  /* 0x00000000001a7806 */ /* 0x000fc800010e0100 */
[----:B------:R-:W-:-:S04]  /*4730*/  @!P2 LOP3.LUT R26, RZ, R26, RZ, 0x33, !PT ;  /* 0x0000001aff1aa212 */ /* 0x000fc800078e33ff */
[----:B------:R-:W-:Y:S02]  /*4740*/  LOP3.LUT R13, R26, R13, RZ, 0xc0, !PT ;  /* 0x0000000d1a0d7212 */ /* 0x000fe400078ec0ff */
        /* <DEDUP_REMOVED lines=14> */
[----:B------:R-:W-:-:S04]  /*4830*/  LOP3.LUT R13, R26, R13, RZ, 0xc0, !PT ;  /* 0x0000000d1a0d7212 */ /* 0x000fc800078ec0ff */
[----:B------:R-:W0:Y:S01]  /*4840*/  FLO.U32 R30, R13 ;  /* 0x0000000d001e7300 */ /* 0x000e2200000e0000 */
[----:B------:R-:W-:-:S07]  /*4850*/  LOP3.LUT R19, R14, R13, RZ, 0xc0, !PT ;  /* 0x0000000d0e137212 */ /* 0x000fce00078ec0ff */
[----:B------:R-:W4:Y:S01]  /*4860*/  POPC R19, R19 ;  /* 0x0000001300137309 */ /* 0x000f220000000000 */
[----:B0-----:R-:W-:-:S13]  /*4870*/  ISETP.NE.AND P0, PT, R68, R30, PT ;  /* 0x0000001e4400720c */ /* 0x001fda0003f05270 */
[----:B--234-:R-:W-:Y:S05]  /*4880*/  @P0 BRA `(.L_x_142) ;  /* 0x0000000000080947 */ /* 0x01cfea0003800000 */
[----:B------:R-:W-:-:S05]  /*4890*/  IMAD R24, R24, 0x4, R65 ;  /* 0x0000000418187824 */ /* 0x000fca00078e0241 */
[----:B------:R0:W2:Y:S02]  /*48a0*/  ATOMS.ADD R64, [R24], R19 ;  /* 0x000000131840738c */ /* 0x0000a40000000000 */
.L_x_142:
[----:B------:R-:W-:Y:S05]  /*48b0*/  BSYNC.RECONVERGENT B0 ;  /* 0x0000000000007941 */ /* 0x000fea0003800200 */
.L_x_141:
[----:B------:R-:W-:Y:S01]  /*48c0*/  R2P PR, R28, 0x7f ;  /* 0x0000007f1c007804 */ /* 0x000fe20000000000 */
[----:B--2---:R2:W3:Y:S01]  /*48d0*/  SHFL.IDX PT, R30, R64, R30, 0x1f ;  /* 0x00001f1e401e7589 */ /* 0x0044e200000e0000 */
[----:B------:R-:W-:Y:S01]  /*48e0*/  SHF.R.U64 R26, R54, UR5, R55 ;  /* 0x00000005361a7c19 */ /* 0x000fe20008001237 */
[----:B------:R-:W-:Y:S03]  /*48f0*/  BSSY.RECONVERGENT B0, `(.L_x_143) ;  /* 0x0000022000007945 */ /* 0x000fe60003800200 */
        /* <DEDUP_REMOVED lines=24> */
[----:B------:R-:W-:Y:S01]  /*4a80*/  LOP3.LUT R17, R24, R13, RZ, 0xc0, !PT ;  /* 0x0000000d18117212 */ /* 0x000fe200078ec0ff */
[----:B------:R-:W-:-:S03]  /*4a90*/  IMAD.MOV.U32 R24, RZ, RZ, RZ ;  /* 0x000000ffff187224 */ /* 0x000fc600078e00ff */
[----:B------:R-:W0:Y:S01]  /*4aa0*/  FLO.U32 R77, R17 ;  /* 0x00000011004d7300 */ /* 0x000e2200000e0000 */
[----:B------:R-:W-:-:S07]  /*4ab0*/  LOP3.LUT R13, R14, R17, RZ, 0xc0, !PT ;  /* 0x000000110e0d7212 */ /* 0x000fce00078ec0ff */
[----:B------:R-:W4:Y:S01]  /*4ac0*/  POPC R13, R13 ;  /* 0x0000000d000d7309 */ /* 0x000f220000000000 */
[----:B0-----:R-:W-:-:S13]  /*4ad0*/  ISETP.NE.AND P0, PT, R68, R77, PT ;  /* 0x0000004d4400720c */ /* 0x001fda0003f05270 */
[----:B--234-:R-:W-:Y:S05]  /*4ae0*/  @P0 BRA `(.L_x_144) ;  /* 0x0000000000080947 */ /* 0x01cfea0003800000 */
[----:B------:R-:W-:-:S06]  /*4af0*/  IMAD R24, R28, 0x4, R65 ;  /* 0x000000041c187824 */ /* 0x000fcc00078e0241 */
[----:B------:R0:W2:Y:S02]  /*4b00*/  ATOMS.ADD R24, [R24], R13 ;  /* 0x0000000d1818738c */ /* 0x0000a40000000000 */
.L_x_144:
[----:B------:R-:W-:Y:S05]  /*4b10*/  BSYNC.RECONVERGENT B0 ;  /* 0x0000000000007941 */ /* 0x000fea0003800200 */
.L_x_143:
[----:B------:R-:W-:Y:S01]  /*4b20*/  R2P PR, R26, 0x7f ;  /* 0x0000007f1a007804 */ /* 0x000fe20000000000 */
[----:B------:R-:W-:Y:S01]  /*4b30*/  IMAD.IADD R12, R12, 0x1, R15 ;  /* 0x000000010c0c7824 */ /* 0x000fe200078e020f */
[----:B------:R-:W-:Y:S01]  /*4b40*/  SHF.R.U64 R64, R56, UR5, R57 ;  /* 0x0000000538407c19 */ /* 0x000fe20008001239 */
[----:B--2---:R2:W3:Y:S01]  /*4b50*/  SHFL.IDX PT, R24, R24, R77, 0x1f ;  /* 0x00001f4d18187589 */ /* 0x0044e200000e0000 */
[----:B------:R-:W-:Y:S02]  /*4b60*/  BSSY.RECONVERGENT B0, `(.L_x_145) ;  /* 0x0000022000007945 */ /* 0x000fe40003800200 */
[----:B------:R-:W-:-:S07]  /*4b70*/  LOP3.LUT R64, R64, UR4, RZ, 0x30, !PT ;  /* 0x0000000440407c12 */ /* 0x000fce000f8e30ff */
[----:B------:R-:W-:Y:S02]  /*4b80*/  VOTE.ANY R17, PT, P0 ;  /* 0x0000000000117806 */ /* 0x000fe400000e0100 */
[----:B------:R-:W-:Y:S02]  /*4b90*/  VOTE.ANY R28, PT, P1 ;  /* 0x00000000001c7806 */ /* 0x000fe400008e0100 */
        /* <DEDUP_REMOVED lines=23> */
[----:B------:R-:W4:Y:S01]  /*4d10*/  FLO.U32 R17, R76 ;  /* 0x0000004c00117300 */ /* 0x000f2200000e0000 */
[----:B------:R-:W-:-:S07]  /*4d20*/  LOP3.LUT R15, R14, R76, RZ, 0xc0, !PT ;  /* 0x0000004c0e0f7212 */ /* 0x000fce00078ec0ff */
[----:B------:R-:W0:Y:S01]  /*4d30*/  POPC R15, R15 ;  /* 0x0000000f000f7309 */ /* 0x000e220000000000 */
[----:B----4-:R-:W-:-:S13]  /*4d40*/  ISETP.NE.AND P0, PT, R68, R17, PT ;  /* 0x000000114400720c */ /* 0x010fda0003f05270 */
[----:B0-23--:R-:W-:Y:S05]  /*4d50*/  @P0 BRA `(.L_x_146) ;  /* 0x0000000000080947 */ /* 0x00dfea0003800000 */
[----:B------:R-:W-:-:S05]  /*4d60*/  IMAD R26, R26, 0x4, R65 ;  /* 0x000000041a1a7824 */ /* 0x000fca00078e0241 */
[----:B------:R0:W2:Y:S02]  /*4d70*/  ATOMS.ADD R28, [R26], R15 ;  /* 0x0000000f1a1c738c */ /* 0x0000a40000000000 */
.L_x_146:
[----:B------:R-:W-:Y:S05]  /*4d80*/  BSYNC.RECONVERGENT B0 ;  /* 0x0000000000007941 */ /* 0x000fea0003800200 */
.L_x_145:
[----:B------:R-:W-:Y:S01]  /*4d90*/  R2P PR, R64, 0x7f ;  /* 0x0000007f40007804 */ /* 0x000fe20000000000 */
[----:B------:R-:W-:Y:S01]  /*4da0*/  IMAD.IADD R10, R10, 0x1, R75 ;  /* 0x000000010a0a7824 */ /* 0x000fe200078e024b */
[----:B------:R-:W-:Y:S01]  /*4db0*/  SHF.R.U64 R76, R58, UR5, R59 ;  /* 0x000000053a4c7c19 */ /* 0x000fe2000800123b */
[----:B--2---:R2:W3:Y:S01]  /*4dc0*/  SHFL.IDX PT, R28, R28, R17, 0x1f ;  /* 0x00001f111c1c7589 */ /* 0x0044e200000e0000 */
[----:B------:R-:W-:Y:S01]  /*4dd0*/  BSSY.RECONVERGENT B0, `(.L_x_147) ;  /* 0x0000023000007945 */ /* 0x000fe20003800200 */
[----:B------:R-:W-:Y:S01]  /*4de0*/  IMAD.IADD R8, R8, 0x1, R9 ;  /* 0x0000000108087824 */ /* 0x000fe200078e0209 */
[----:B------:R-:W-:Y:S01]  /*4df0*/  LOP3.LUT R76, R76, UR4, RZ, 0x30, !PT ;  /* 0x000000044c4c7c12 */ /* 0x000fe2000f8e30ff */
[----:B------:R-:W-:-:S06]  /*4e00*/  IMAD.MOV.U32 R9, RZ, RZ, RZ ;  /* 0x000000ffff097224 */ /* 0x000fcc00078e00ff */
[----:B0-----:R-:W-:Y:S02]  /*4e10*/  VOTE.ANY R26, PT, P0 ;  /* 0x00000000001a7806 */ /* 0x001fe400000e0100 */
        /* <DEDUP_REMOVED lines=28> */
[----:B------:R-:W-:-:S06]  /*4fe0*/  IMAD R9, R64, 0x4, R65 ;  /* 0x0000000440097824 */ /* 0x000fcc00078e0241 */
[----:B------:R0:W2:Y:S02]  /*4ff0*/  ATOMS.ADD R9, [R9], R26 ;  /* 0x0000001a0909738c */ /* 0x0000a40000000000 */
.L_x_148:
[----:B------:R-:W-:Y:S05]  /*5000*/  BSYNC.RECONVERGENT B0 ;  /* 0x0000000000007941 */ /* 0x000fea0003800200 */
.L_x_147:
[----:B------:R-:W-:Y:S01]  /*5010*/  R2P PR, R76, 0x7f ;  /* 0x0000007f4c007804 */ /* 0x000fe20000000000 */
[----:B--2---:R2:W3:Y:S01]  /*5020*/  SHFL.IDX PT, R9, R9, R75, 0x1f ;  /* 0x00001f4b09097589 */ /* 0x0044e200000e0000 */
[----:B------:R-:W-:Y:S11]  /*5030*/  BSSY.RECONVERGENT B0, `(.L_x_149) ;  /* 0x0000021000007945 */ /* 0x000ff60003800200 */
[----:B------:R-:W-:-:S02]  /*5040*/  VOTE.ANY R17, PT, P0 ;  /* 0x0000000000117806 */ /* 0x000fc400000e0100 */
[----:B------:R-:W-:Y:S02]  /*5050*/  VOTE.ANY R64, PT, P1 ;  /* 0x0000000000407806 */ /* 0x000fe400008e0100 */
[----:B------:R-:W-:Y:S02]  /*5060*/  @!P0 LOP3.LUT R17, RZ, R17, RZ, 0x33, !PT ;  /* 0x00000011ff118212 */ /* 0x000fe400078e33ff */
[----:B------:R-:W-:Y:S02]  /*5070*/  @!P1 LOP3.LUT R64, RZ, R64, RZ, 0x33, !PT ;  /* 0x00000040ff409212 */ /* 0x000fe400078e33ff */
[----:B------:R-:W-:Y:S02]  /*5080*/  LOP3.LUT P0, RZ, R76, 0x80, RZ, 0xc0, !PT ;  /* 0x000000804cff7812 */ /* 0x000fe4000780c0ff */
        /* <DEDUP_REMOVED lines=20> */
[----:B--2---:R-:W2:Y:S01]  /*51d0*/  FLO.U32 R75, R77 ;  /* 0x0000004d004b7300 */ /* 0x004ea200000e0000 */
[----:B------:R-:W-:-:S07]  /*51e0*/  LOP3.LUT R14, R14, R77, RZ, 0xc0, !PT ;  /* 0x0000004d0e0e7212 */ /* 0x000fce00078ec0ff */
[----:B------:R4:W0:Y:S01]  /*51f0*/  POPC R17, R14 ;  /* 0x0000000e00117309 */ /* 0x0008220000000000 */
[----:B--2---:R-:W-:-:S13]  /*5200*/  ISETP.NE.AND P0, PT, R68, R75, PT ;  /* 0x0000004b4400720c */ /* 0x004fda0003f05270 */
[----:B0--34-:R-:W-:Y:S05]  /*5210*/  @P0 BRA `(.L_x_150) ;  /* 0x0000000000080947 */ /* 0x019fea0003800000 */
[----:B------:R-:W-:-:S06]  /*5220*/  IMAD R64, R76, 0x4, R65 ;  /* 0x000000044c407824 */ /* 0x000fcc00078e0241 */
[----:B------:R0:W2:Y:S02]  /*5230*/  ATOMS.ADD R64, [R64], R17 ;  /* 0x000000114040738c */ /* 0x0000a40000000000 */
.L_x_150:
[----:B------:R-:W-:Y:S05]  /*5240*/  BSYNC.RECONVERGENT B0 ;  /* 0x0000000000007941 */ /* 0x000fea0003800200 */
.L_x_149:
[----:B------:R-:W-:Y:S01]  /*5250*/  BAR.SYNC.DEFER_BLOCKING 0x0 ;  /* 0x0000000000007b1d */ /* 0x000fe20000010000 */
[----:B------:R-:W-:Y:S01]  /*5260*/  IMAD.IADD R16, R16, 0x1, R33 ;  /* 0x0000000110107824 */ /* 0x000fe200078e0221 */
[----:B------:R-:W-:Y:S01]  /*5270*/  ISETP.NE.AND P0, PT, R72, RZ, PT ;  /* 0x000000ff4800720c */ /* 0x000fe20003f05270 */
[----:B------:R-:W-:Y:S02]  /*5280*/  IMAD.IADD R68, R13, 0x1, R24 ;  /* 0x000000010d447824 */ /* 0x000fe400078e0218 */
[----:B------:R-:W-:Y:S01]  /*5290*/  IMAD.IADD R14, R31, 0x1, R74 ;  /* 0x000000011f0e7824 */ /* 0x000fe200078e024a */
[----:B------:R-:W-:Y:S01]  /*52a0*/  BSSY B1, `(.L_x_151) ;  /* 0x0000057000017945 */ /* 0x000fe20003800000 */
[----:B------:R-:W-:Y:S01]  /*52b0*/  IMAD R13, R12, 0x8, R71 ;  /* 0x000000080c0d7824 */ /* 0x000fe200078e0247 */
[----:B--2---:R-:W2:Y:S01]  /*52c0*/  SHFL.IDX PT, R64, R64, R75, 0x1f ;  /* 0x00001f4b40407589 */ /* 0x004ea200000e0000 */
[----:B------:R-:W-:Y:S02]  /*52d0*/  IMAD.IADD R26, R26, 0x1, R9 ;  /* 0x000000011a1a7824 */ /* 0x000fe400078e0209 */
[----:B------:R-:W-:-:S02]  /*52e0*/  IMAD.IADD R18, R18, 0x1, R29 ;  /* 0x0000000112127824 */ /* 0x000fc400078e021d */
[----:B------:R-:W-:Y:S02]  /*52f0*/  IMAD.IADD R24, R15, 0x1, R28 ;  /* 0x000000010f187824 */ /* 0x000fe400078e021c */
[--C-:B------:R-:W-:Y:S02]  /*5300*/  IMAD R9, R10, 0x8, R71.reuse ;  /* 0x000000080a097824 */ /* 0x100fe400078e0247 */
[----:B------:R-:W-:Y:S02]  /*5310*/  IMAD.IADD R20, R27, 0x1, R20 ;  /* 0x000000011b147824 */ /* 0x000fe400078e0214 */
[----:B------:R-:W-:Y:S02]  /*5320*/  IMAD.IADD R32, R21, 0x1, R32 ;  /* 0x0000000115207824 */ /* 0x000fe400078e0220 */
[----:B------:R-:W-:Y:S02]  /*5330*/  IMAD R15, R8, 0x8, R71 ;  /* 0x00000008080f7824 */ /* 0x000fe400078e0247 */
[----:B------:R-:W-:Y:S01]  /*5340*/  IMAD.IADD R22, R22, 0x1, R25 ;  /* 0x0000000116167824 */ /* 0x000fe200078e0219 */
[----:B------:R3:W-:Y:S01]  /*5350*/  STS.64 [R13+-0x8], R4 ;  /* 0xfffff8040d007388 */ /* 0x0007e20000000a00 */
[----:B------:R-:W-:-:S02]  /*5360*/  IMAD.IADD R70, R23, 0x1, R70 ;  /* 0x0000000117467824 */ /* 0x000fc400078e0246 */
[--C-:B------:R-:W-:Y:S01]  /*5370*/  IMAD R21, R16, 0x8, R71.reuse ;  /* 0x0000000810157824 */ /* 0x100fe200078e0247 */
[----:B------:R4:W-:Y:S01]  /*5380*/  STS.64 [R9+-0x8], R6 ;  /* 0xfffff80609007388 */ /* 0x0009e20000000a00 */
[--C-:B------:R-:W-:Y:S02]  /*5390*/  IMAD R23, R14, 0x8, R71.reuse ;  /* 0x000000080e177824 */ /* 0x100fe400078e0247 */
[--C-:B-1----:R-:W-:Y:S01]  /*53a0*/  IMAD R27, R18, 0x8, R71.reuse ;  /* 0x00000008121b7824 */ /* 0x102fe200078e0247 */
[----:B------:R-:W-:Y:S01]  /*53b0*/  STS.64 [R15+-0x8], R34 ;  /* 0xfffff8220f007388 */ /* 0x000fe20000000a00 */
[----:B------:R-:W-:Y:S02]  /*53c0*/  IMAD.IADD R30, R19, 0x1, R30 ;  /* 0x00000001131e7824 */ /* 0x000fe400078e021e */
[----:B------:R-:W-:Y:S01]  /*53d0*/  IMAD R29, R20, 0x8, R71 ;  /* 0x00000008141d7824 */ /* 0x000fe200078e0247 */
[----:B------:R1:W-:Y:S01]  /*53e0*/  STS.64 [R21+-0x8], R36 ;  /* 0xfffff82415007388 */ /* 0x0003e20000000a00 */
[----:B--2---:R-:W-:-:S02]  /*53f0*/  IMAD.IADD R28, R17, 0x1, R64 ;  /* 0x00000001111c7824 */ /* 0x004fc400078e0240 */
[--C-:B---3--:R-:W-:Y:S01]  /*5400*/  IMAD R5, R22, 0x8, R71.reuse ;  /* 0x0000000816057824 */ /* 0x108fe200078e0247 */
[----:B------:R2:W-:Y:S01]  /*5410*/  STS.64 [R23+-0x8], R38 ;  /* 0xfffff82617007388 */ /* 0x0005e20000000a00 */
[--C-:B0-----:R-:W-:Y:S02]  /*5420*/  IMAD R17, R70, 0x8, R71.reuse ;  /* 0x0000000846117824 */ /* 0x101fe400078e0247 */
[--C-:B------:R-:W-:Y:S01]  /*5430*/  IMAD R19, R32, 0x8, R71.reuse ;  /* 0x0000000820137824 */ /* 0x100fe200078e0247 */
[----:B------:R0:W-:Y:S01]  /*5440*/  STS.64 [R27+-0x8], R40 ;  /* 0xfffff8281b007388 */ /* 0x0001e20000000a00 */
[--C-:B------:R-:W-:Y:S02]  /*5450*/  IMAD R25, R68, 0x8, R71.reuse ;  /* 0x0000000844197824 */ /* 0x100fe400078e0247 */
[--C-:B----4-:R-:W-:Y:S01]  /*5460*/  IMAD R9, R24, 0x8, R71.reuse ;  /* 0x0000000818097824 */ /* 0x110fe200078e0247 */
[----:B------:R0:W-:Y:S01]  /*5470*/  STS.64 [R29+-0x8], R42 ;  /* 0xfffff82a1d007388 */ /* 0x0001e20000000a00 */
[----:B-1----:R-:W-:-:S02]  /*5480*/  IMAD R21, R30, 0x8, R71 ;  /* 0x000000081e157824 */ /* 0x002fc400078e0247 */
[--C-:B------:R-:W-:Y:S01]  /*5490*/  IMAD R13, R28, 0x8, R71.reuse ;  /* 0x000000081c0d7824 */ /* 0x100fe200078e0247 */
[----:B------:R0:W-:Y:S01]  /*54a0*/  STS.64 [R5+-0x8], R44 ;  /* 0xfffff82c05007388 */ /* 0x0001e20000000a00 */
[--C-:B--2---:R-:W-:Y:S02]  /*54b0*/  IMAD R23, R26, 0x8, R71.reuse ;  /* 0x000000081a177824 */ /* 0x104fe400078e0247 */
[----:B------:R-:W-:Y:S01]  /*54c0*/  IMAD R15, R3, 0x8, R71 ;  /* 0x00000008030f7824 */ /* 0x000fe200078e0247 */
[----:B------:R0:W-:Y:S04]  /*54d0*/  STS.64 [R17+-0x8], R46 ;  /* 0xfffff82e11007388 */ /* 0x0001e80000000a00 */
[----:B------:R0:W-:Y:S04]  /*54e0*/  STS.64 [R19+-0x8], R48 ;  /* 0xfffff83013007388 */ /* 0x0001e80000000a00 */
[----:B------:R0:W-:Y:S04]  /*54f0*/  STS.64 [R21+-0x8], R50 ;  /* 0xfffff83215007388 */ /* 0x0001e80000000a00 */
[----:B------:R0:W-:Y:S04]  /*5500*/  STS.64 [R25+-0x8], R52 ;  /* 0xfffff83419007388 */ /* 0x0001e80000000a00 */
[----:B------:R0:W-:Y:S04]  /*5510*/  STS.64 [R9+-0x8], R54 ;  /* 0xfffff83609007388 */ /* 0x0001e80000000a00 */
[----:B------:R0:W-:Y:S04]  /*5520*/  STS.64 [R23+-0x8], R56 ;  /* 0xfffff83817007388 */ /* 0x0001e80000000a00 */
[----:B------:R0:W-:Y:S01]  /*5530*/  STS.64 [R13+-0x8], R58 ;  /* 0xfffff83a0d007388 */ /* 0x0001e20000000a00 */
[----:B------:R-:W-:Y:S05]  /*5540*/  @P0 BRA `(.L_x_152) ;  /* 0x0000000000b00947 */ /* 0x000fea0003800000 */
[----:B------:R-:W1:Y:S02]  /*5550*/  LDCU.64 UR8, c[0x0][0x398] ;  /* 0x00007300ff0877ac */ /* 0x000e640008000a00 */
[----:B-1----:R-:W-:-:S04]  /*5560*/  LEA R6, P0, R3, UR8, 0x3 ;  /* 0x0000000803067c11 */ /* 0x002fc8000f8018ff */
[----:B------:R-:W-:-:S05]  /*5570*/  LEA.HI.X R7, R3, UR9, RZ, 0x3, P0 ;  /* 0x0000000903077c11 */ /* 0x000fca00080f1cff */
[----:B0-----:R-:W2:Y:S01]  /*5580*/  LDG.E.64 R4, desc[UR6][R6.64] ;  /* 0x0000000606047981 */ /* 0x001ea2000c1e1b00 */
[----:B------:R-:W-:Y:S02]  /*5590*/  SHF.R.S32.HI R27, RZ, 0x1f, R11 ;  /* 0x0000001fff1b7819 */ /* 0x000fe4000001140b */
[----:B--2---:R-:W-:-:S05]  /*55a0*/  IADD3 R4, P0, PT, -R11, R4, RZ ;  /* 0x000000040b047210 */ /* 0x004fca0007f1e1ff */
[----:B------:R-:W-:Y:S01]  /*55b0*/  IMAD.X R5, R5, 0x1, ~R27, P0 ;  /* 0x0000000105057824 */ /* 0x000fe200000e0e1b */
[----:B------:R-:W-:Y:S01]  /*55c0*/  ISETP.GE.AND P0, PT, R69, 0x1, PT ;  /* 0x000000014500780c */ /* 0x000fe20003f06270 */
[----:B------:R-:W-:-:S03]  /*55d0*/  IMAD.MOV.U32 R27, RZ, RZ, R0 ;  /* 0x000000ffff1b7224 */ /* 0x000fc600078e0000 */
[----:B------:R0:W-:Y:S09]  /*55e0*/  STS.64 [R15+0xb400], R4 ;  /* 0x00b400040f007388 */ /* 0x0001f20000000a00 */
[----:B------:R-:W-:Y:S05]  /*55f0*/  @!P0 BRA `(.L_x_153) ;  /* 0x00000000006c8947 */ /* 0x000fea0003800000 */
[----:B------:R-:W-:Y:S01]  /*5600*/  BSSY B0, `(.L_x_154) ;  /* 0x0000019000007945 */ /* 0x000fe20003800000 */
[----:B------:R-:W-:Y:S02]  /*5610*/  IMAD.MOV.U32 R6, RZ, RZ, -0x1 ;  /* 0xffffffffff067424 */ /* 0x000fe400078e00ff */
[----:B------:R-:W-:Y:S02]  /*5620*/  IMAD.MOV.U32 R7, RZ, RZ, R69 ;  /* 0x000000ffff077224 */ /* 0x000fe400078e0045 */
[----:B------:R-:W-:-:S07]  /*5630*/  IMAD.MOV.U32 R27, RZ, RZ, R0 ;  /* 0x000000ffff1b7224 */ /* 0x000fce00078e0000 */
.L_x_158:
[----:B0-----:R-:W0:Y:S01]  /*5640*/  LDC.64 R4, c[0x0][0x380] ;  /* 0x0000e000ff047b82 */ /* 0x001e220000000a00 */
[----:B------:R-:W-:Y:S01]  /*5650*/  VIADD R31, R7, 0xffffffff ;  /* 0xffffffff071f7836 */ /* 0x000fe20000000000 */
[----:B------:R-:W-:Y:S03]  /*5660*/  BSSY B2, `(.L_x_155) ;  /* 0x0000008000027945 */ /* 0x000fe60003800000 */
[----:B------:R-:W-:-:S04]  /*5670*/  IMAD R29, R31, 0x100, R3 ;  /* 0x000001001f1d7824 */ /* 0x000fc800078e0203 */
[----:B0-----:R-:W-:-:S07]  /*5680*/  IMAD.WIDE R4, R29, 0x4, R4 ;  /* 0x000000041d047825 */ /* 0x001fce00078e0204 */
.L_x_156:
[----:B------:R-:W-:Y:S05]  /*5690*/  YIELD ;  /* 0x0000000000007946 */ /* 0x000fea0003800000 */
[----:B------:R0:W-:Y:S06]  /*56a0*/  MEMBAR.SC.CTA ;  /* 0x0000000000007992 */ /* 0x0001ec0000000000 */
[----:B0-----:R-:W2:Y:S02]  /*56b0*/  LDG.E.STRONG.SYS R29, desc[UR6][R4.64] ;  /* 0x00000006041d7981 */ /* 0x001ea4000c1f5900 */
[----:B--2---:R-:W-:-:S13]  /*56c0*/  ISETP.NE.AND P0, PT, R29, RZ, PT ;  /* 0x000000ff1d00720c */ /* 0x004fda0003f05270 */
[----:B------:R-:W-:Y:S05]  /*56d0*/  @!P0 BRA `(.L_x_156) ;  /* 0xfffffffc00ec8947 */ /* 0x000fea000383ffff */
[----:B------:R-:W-:Y:S05]  /*56e0*/  BSYNC B2 ;  /* 0x0000000000027941 */ /* 0x000fea0003800000 */
.L_x_155:
[----:B------:R-:W-:Y:S01]  /*56f0*/  BSSY.RECONVERGENT B2, `(.L_x_157) ;  /* 0x0000006000027945 */ /* 0x000fe20003800200 */
[C---:B------:R-:W-:Y:S02]  /*5700*/  ISETP.GT.AND P0, PT, R29.reuse, -0x1, PT ;  /* 0xffffffff1d00780c */ /* 0x040fe40003f04270 */
[----:B------:R-:W-:Y:S01]  /*5710*/  LOP3.LUT R4, R29, 0x3fffffff, RZ, 0xc0, !PT ;  /* 0x3fffffff1d047812 */ /* 0x000fe200078ec0ff */
[----:B------:R-:W-:Y:S05]  /*5720*/  WARPSYNC.EXCLUSIVE R6 ;  /* 0x0000000006007348 */ /* 0x000fea0003a00000 */
[----:B------:R-:W-:-:S05]  /*5730*/  IMAD.IADD R27, R4, 0x1, R27 ;  /* 0x00000001041b7824 */ /* 0x000fca00078e021b */
[----:B------:R-:W-:-:S07]  /*5740*/  VOTE.ANY R6, PT, P0 ;  /* 0x0000000000067806 */ /* 0x000fce00000e0100 */
[----:B------:R-:W-:Y:S05]  /*5750*/  BSYNC.RECONVERGENT B2 ;  /* 0x0000000000027941 */ /* 0x000fea0003800200 */
.L_x_157:
[----:B------:R-:W-:Y:S01]  /*5760*/  ISETP.GT.U32.AND P1, PT, R7, 0x1, PT ;  /* 0x000000010700780c */ /* 0x000fe20003f24070 */
[----:B------:R-:W-:-:S12]  /*5770*/  IMAD.MOV.U32 R7, RZ, RZ, R31 ;  /* 0x000000ffff077224 */ /* 0x000fd800078e001f */
[----:B------:R-:W-:Y:S05]  /*5780*/  @P0 BRA P1, `(.L_x_158) ;  /* 0xfffffffc00ac0947 */ /* 0x000fea000083ffff */
[----:B------:R-:W-:Y:S05]  /*5790*/  BSYNC B0 ;  /* 0x0000000000007941 */ /* 0x000fea0003800000 */
.L_x_154:
[----:B------:R1:W2:Y:S02]  /*57a0*/  LDS.64 R4, [R15+0xb400] ;  /* 0x00b400000f047984 */ /* 0x0002a40000000a00 */
.L_x_153:
[C---:B------:R-:W-:Y:S01]  /*57b0*/  IMAD.IADD R29, R27.reuse, 0x1, -R0 ;  /* 0x000000011b1d7824 */ /* 0x040fe200078e0a00 */
[----:B------:R-:W-:-:S04]  /*57c0*/  LOP3.LUT R7, R27, 0x80000000, RZ, 0xfc, !PT ;  /* 0x800000001b077812 */ /* 0x000fc800078efcff */
[C---:B0-2---:R-:W-:Y:S01]  /*57d0*/  IADD3 R4, P0, PT, R29.reuse, R4, RZ ;  /* 0x000000041d047210 */ /* 0x045fe20007f1e0ff */
[----:B------:R2:W-:Y:S03]  /*57e0*/  STG.E.STRONG.SYS desc[UR6][R60.64], R7 ;  /* 0x000000073c007986 */ /* 0x0005e6000c115906 */
[----:B------:R-:W-:-:S05]  /*57f0*/  LEA.HI.X.SX32 R5, R29, R5, 0x1, P0 ;  /* 0x000000051d057211 */ /* 0x000fca00000f0eff */
[----:B------:R2:W-:Y:S04]  /*5800*/  STS.64 [R15+0xb400], R4 ;  /* 0x00b400040f007388 */ /* 0x0005e80000000a00 */
.L_x_152:
[----:B------:R-:W-:Y:S05]  /*5810*/  BSYNC B1 ;  /* 0x0000000000017941 */ /* 0x000fea0003800000 */
.L_x_151:
[----:B0-----:R-:W0:Y:S08]  /*5820*/  LDC R50, c[0x0][0x3c0] ;  /* 0x0000f000ff327b82 */ /* 0x001e300000000800 */
[----:B--2---:R-:W2:Y:S01]  /*5830*/  LDC.64 R4, c[0x0][0x390] ;  /* 0x0000e400ff047b82 */ /* 0x004ea20000000a00 */
[----:B0-----:R-:W-:Y:S02]  /*5840*/  ISETP.GE.AND P0, PT, R67, R50, PT ;  /* 0x000000324300720c */ /* 0x001fe40003f06270 */
[----:B--2---:R-:W-:-:S04]  /*5850*/  ISETP.EQ.U32.AND P1, PT, R4, RZ, PT ;  /* 0x000000ff0400720c */ /* 0x004fc80003f22070 */
[----:B------:R-:W-:-:S04]  /*5860*/  ISETP.EQ.OR.EX P0, PT, R5, RZ, !P0, P1 ;  /* 0x000000ff0500720c */ /* 0x000fc80004702710 */
[----:B------:R-:W-:-:S13]  /*5870*/  ISETP.GT.U32.OR P0, PT, R3, 0xff, P0 ;  /* 0x000000ff0300780c */ /* 0x000fda0000704470 */
[----:B------:R-:W-:Y:S05]  /*5880*/  @P0 BRA `(.L_x_159) ;  /* 0x0000000000200947 */ /* 0x000fea0003800000 */
[----:B------:R-:W0:Y:S01]  /*5890*/  LDS.64 R6, [R15+0xb400] ;  /* 0x00b400000f067984 */ /* 0x000e220000000a00 */
[C---:B------:R-:W-:Y:S02]  /*58a0*/  LEA R4, P2, R3.reuse, R4, 0x3 ;  /* 0x0000000403047211 */ /* 0x040fe400078418ff */
[--C-:B------:R-:W-:Y:S02]  /*58b0*/  SHF.R.S32.HI R27, RZ, 0x1f, R0.reuse ;  /* 0x0000001fff1b7819 */ /* 0x100fe40000011400 */
[----:B------:R-:W-:Y:S02]  /*58c0*/  LEA.HI.X R5, R3, R5, RZ, 0x3, P2 ;  /* 0x0000000503057211 */ /* 0x000fe400010f1cff */
[----:B0-----:R-:W-:Y:S02]  /*58d0*/  IADD3 R6, P0, P1, R6, R11, R0 ;  /* 0x0000000b06067210 */ /* 0x001fe4000791e000 */
[----:B------:R-:W-:-:S04]  /*58e0*/  SHF.R.S32.HI R11, RZ, 0x1f, R11 ;  /* 0x0000001fff0b7819 */ /* 0x000fc8000001140b */
[----:B------:R-:W-:-:S05]  /*58f0*/  IADD3.X R7, PT, PT, R7, R11, R27, P0, P1 ;  /* 0x0000000b07077210 */ /* 0x000fca00007e241b */
[----:B------:R0:W-:Y:S02]  /*5900*/  STG.E.64 desc[UR6][R4.64], R6 ;  /* 0x0000000604007986 */ /* 0x0001e4000c101b06 */
.L_x_159:
[----:B------:R-:W-:Y:S01]  /*5910*/  ISETP.GT.AND P0, PT, R67, R50, PT ;  /* 0x000000324300720c */ /* 0x000fe20003f04270 */
[----:B------:R-:W-:Y:S05]  /*5920*/  WARPSYNC.ALL ;  /* 0x0000000000007948 */ /* 0x000fea0003800000 */
[----:B------:R-:W-:Y:S07]  /*5930*/  BAR.SYNC.DEFER_BLOCKING 0x0 ;  /* 0x0000000000007b1d */ /* 0x000fee0000010000 */
[----:B------:R-:W-:Y:S05]  /*5940*/  @P0 BRA `(.L_x_160) ;  /* 0x0000000c00180947 */ /* 0x000fea0003800000 */
[----:B0-----:R-:W0:Y:S01]  /*5950*/  LDS.64 R6, [R15] ;  /* 0x000000000f067984 */ /* 0x001e220000000a00 */
[----:B------:R-:W0:Y:S01]  /*5960*/  LDCU UR5, c[0x0][0x3c4] ;  /* 0x00007880ff0577ac */ /* 0x000e220008000800 */
[----:B------:R-:W2:Y:S01]  /*5970*/  LDCU.64 UR8, c[0x0][0x3a0] ;  /* 0x00007400ff0877ac */ /* 0x000ea20008000a00 */
[----:B0-----:R-:W-:Y:S02]  /*5980*/  SHF.R.U64 R0, R6, UR5, R7 ;  /* 0x0000000506007c19 */ /* 0x001fe40008001207 */
[----:B------:R-:W-:Y:S02]  /*5990*/  LOP3.LUT R35, R7, 0x7fffffff, RZ, 0x3c, !PT ;  /* 0x7fffffff07237812 */ /* 0x000fe400078e3cff */
[----:B------:R-:W-:Y:S02]  /*59a0*/  LOP3.LUT R0, R0, UR4, RZ, 0x30, !PT ;  /* 0x0000000400007c12 */ /* 0x000fe4000f8e30ff */
[----:B------:R-:W-:-:S03]  /*59b0*/  LOP3.LUT R34, RZ, R6, RZ, 0x33, !PT ;  /* 0x00000006ff227212 */ /* 0x000fc600078e33ff */
[----:B------:R-:W-:-:S05]  /*59c0*/  IMAD R0, R0, 0x8, R71 ;  /* 0x0000000800007824 */ /* 0x000fca00078e0247 */
[----:B------:R-:W0:Y:S02]  /*59d0*/  LDS.64 R4, [R0+0xb400] ;  /* 0x00b4000000047984 */ /* 0x000e240000000a00 */
[----:B0-----:R-:W-:-:S05]  /*59e0*/  IADD3 R4, P1, PT, R4, R3, RZ ;  /* 0x0000000304047210 */ /* 0x001fca0007f3e0ff */
[----:B------:R-:W-:Y:S01]  /*59f0*/  IMAD.X R5, RZ, RZ, R5, P1 ;  /* 0x000000ffff057224 */ /* 0x000fe200008e0605 */
[----:B--2---:R-:W-:-:S04]  /*5a00*/  LEA R36, P1, R4, UR8, 0x3 ;  /* 0x0000000804247c11 */ /* 0x004fc8000f8218ff */
[----:B------:R-:W-:-:S05]  /*5a10*/  LEA.HI.X R37, R4, UR9, R5, 0x3, P1 ;  /* 0x0000000904257c11 */ /* 0x000fca00088f1c05 */
[----:B------:R-:W-:Y:S01]  /*5a20*/  STG.E.64 desc[UR6][R36.64], R34 ;  /* 0x0000002224007986 */ /* 0x000fe2000c101b06 */
[----:B------:R-:W-:-:S03]  /*5a30*/  NOP ;  /* 0x0000000000007918 */ /* 0x000fc60000000000 */
[----:B------:R-:W0:Y:S02]  /*5a40*/  LDS.64 R4, [R15+0xc00] ;  /* 0x000c00000f047984 */ /* 0x000e240000000a00 */
        /* <DEDUP_REMOVED lines=8> */
[----:B------:R-:W-:-:S04]  /*5ad0*/  LEA R40, P1, R6, UR8, 0x3 ;  /* 0x0000000806287c11 */ /* 0x000fc8000f8218ff */
        /* <DEDUP_REMOVED lines=170> */
[----:B------:R0:W-:Y:S01]  /*6580*/  STG.E.64 desc[UR6][R6.64+0xa800], R4 ;  /* 0x00a8000406007986 */ /* 0x0001e2000c101b06 */
[----:B------:R-:W-:Y:S01]  /*6590*/  NOP ;  /* 0x0000000000007918 */ /* 0x000fe20000000000 */
[----:B------:R-:W-:Y:S05]  /*65a0*/  BRA `(.L_x_161) ;  /* 0x0000001000b07947 */ /* 0x000fea0003800000 */
.L_x_160:
[----:B0-----:R-:W-:Y:S01]  /*65b0*/  IMAD R5, R69, -0x1680, R50 ;  /* 0xffffe98045057824 */ /* 0x001fe200078e0232 */
[----:B------:R-:W-:Y:S01]  /*65c0*/  BSSY.RECONVERGENT B0, `(.L_x_162) ;  /* 0x000001c000007945 */ /* 0x000fe20003800200 */
[C---:B------:R-:W-:Y:S02]  /*65d0*/  VIADD R4, R3.reuse, 0x300 ;  /* 0x0000030003047836 */ /* 0x040fe40000000000 */
[C---:B------:R-:W-:Y:S01]  /*65e0*/  VIADD R0, R3.reuse, 0x180 ;  /* 0x0000018003007836 */ /* 0x040fe20000000000 */
[CC--:B------:R-:W-:Y:S01]  /*65f0*/  ISETP.GE.AND P2, PT, R3.reuse, R5.reuse, PT ;  /* 0x000000050300720c */ /* 0x0c0fe20003f46270 */
[C---:B------:R-:W-:Y:S01]  /*6600*/  VIADD R6, R3.reuse, 0x480 ;  /* 0x0000048003067836 */ /* 0x040fe20000000000 */
[-C--:B------:R-:W-:Y:S01]  /*6610*/  ISETP.GE.AND P4, PT, R4, R5.reuse, PT ;  /* 0x000000050400720c */ /* 0x080fe20003f86270 */
[C---:B------:R-:W-:Y:S01]  /*6620*/  VIADD R4, R3.reuse, 0x780 ;  /* 0x0000078003047836 */ /* 0x040fe20000000000 */
[-C--:B------:R-:W-:Y:S01]  /*6630*/  ISETP.GE.AND P3, PT, R0, R5.reuse, PT ;  /* 0x000000050000720c */ /* 0x080fe20003f66270 */
[----:B------:R-:W-:Y:S01]  /*6640*/  VIADD R0, R3, 0x600 ;  /* 0x0000060003007836 */ /* 0x000fe20000000000 */
[----:B------:R-:W-:-:S02]  /*6650*/  ISETP.GE.AND P5, PT, R6, R5, PT ;  /* 0x000000050600720c */ /* 0x000fc40003fa6270 */
[-C--:B------:R-:W-:Y:S01]  /*6660*/  ISETP.GE.AND P1, PT, R4, R5.reuse, PT ;  /* 0x000000050400720c */ /* 0x080fe20003f26270 */
[----:B------:R-:W-:Y:S01]  /*6670*/  VIADD R4, R3, 0x900 ;  /* 0x0000090003047836 */ /* 0x000fe20000000000 */
[----:B------:R-:W-:-:S03]  /*6680*/  ISETP.GE.AND P6, PT, R0, R5, PT ;  /* 0x000000050000720c */ /* 0x000fc60003fc6270 */
[----:B------:R-:W-:Y:S10]  /*6690*/  @P2 BRA `(.L_x_163) ;  /* 0x0000000000382947 */ /* 0x000ff40003800000 */
[----:B------:R-:W0:Y:S01]  /*66a0*/  LDS.64 R36, [R15] ;  /* 0x000000000f247984 */ /* 0x000e220000000a00 */
[----:B------:R-:W0:Y:S01]  /*66b0*/  LDCU UR5, c[0x0][0x3c4] ;  /* 0x00007880ff0577ac */ /* 0x000e220008000800 */
[----:B------:R-:W2:Y:S01]  /*66c0*/  LDCU.64 UR8, c[0x0][0x3a0] ;  /* 0x00007400ff0877ac */ /* 0x000ea20008000a00 */
[----:B0-----:R-:W-:-:S04]  /*66d0*/  SHF.R.U64 R0, R36, UR5, R37 ;  /* 0x0000000524007c19 */ /* 0x001fc80008001225 */
[----:B------:R-:W-:-:S05]  /*66e0*/  LOP3.LUT R0, R0, UR4, RZ, 0x30, !PT ;  /* 0x0000000400007c12 */ /* 0x000fca000f8e30ff */
[----:B------:R-:W-:-:S05]  /*66f0*/  IMAD R0, R0, 0x8, R71 ;  /* 0x0000000800007824 */ /* 0x000fca00078e0247 */
[----:B------:R-:W0:Y:S02]  /*6700*/  LDS.64 R6, [R0+0xb400] ;  /* 0x00b4000000067984 */ /* 0x000e240000000a00 */
[----:B0-----:R-:W-:Y:S02]  /*6710*/  IADD3 R11, P2, PT, R6, R3, RZ ;  /* 0x00000003060b7210 */ /* 0x001fe40007f5e0ff */
[----:B------:R-:W-:-:S03]  /*6720*/  LOP3.LUT R6, RZ, R36, RZ, 0x33, !PT ;  /* 0x00000024ff067212 */ /* 0x000fc600078e33ff */
[----:B------:R-:W-:Y:S01]  /*6730*/  IMAD.X R38, RZ, RZ, R7, P2 ;  /* 0x000000ffff267224 */ /* 0x000fe200010e0607 */
[----:B--2---:R-:W-:Y:S02]  /*6740*/  LEA R34, P2, R11, UR8, 0x3 ;  /* 0x000000080b227c11 */ /* 0x004fe4000f8418ff */
[----:B------:R-:W-:Y:S02]  /*6750*/  LOP3.LUT R7, R37, 0x7fffffff, RZ, 0x3c, !PT ;  /* 0x7fffffff25077812 */ /* 0x000fe400078e3cff */
[----:B------:R-:W-:-:S05]  /*6760*/  LEA.HI.X R35, R11, UR9, R38, 0x3, P2 ;  /* 0x000000090b237c11 */ /* 0x000fca00090f1c26 */
[----:B------:R0:W-:Y:S04]  /*6770*/  STG.E.64 desc[UR6][R34.64], R6 ;  /* 0x0000000622007986 */ /* 0x0001e8000c101b06 */
.L_x_163:
[----:B------:R-:W-:Y:S05]  /*6780*/  BSYNC.RECONVERGENT B0 ;  /* 0x0000000000007941 */ /* 0x000fea0003800200 */
.L_x_162:
[----:B------:R-:W-:Y:S01]  /*6790*/  NOP ;  /* 0x0000000000007918 */ /* 0x000fe20000000000 */
[----:B------:R-:W-:Y:S01]  /*67a0*/  BSSY.RECONVERGENT B0, `(.L_x_164) ;  /* 0x0000012000007945 */ /* 0x000fe20003800200 */
[----:B------:R-:W-:Y:S01]  /*67b0*/  ISETP.GE.AND P2, PT, R4, R5, PT ;  /* 0x000000050400720c */ /* 0x000fe20003f46270 */
[----:B------:R-:W-:Y:S02]  /*67c0*/  VIADD R4, R3, 0xa80 ;  /* 0x00000a8003047836 */ /* 0x000fe40000000000 */
[----:B------:R-:W-:Y:S10]  /*67d0*/  @P3 BRA `(.L_x_165) ;  /* 0x0000000000383947 */ /* 0x000ff40003800000 */
[----:B------:R-:W2:Y:S01]  /*67e0*/  LDS.64 R36, [R15+0xc00] ;  /* 0x000c00000f247984 */ /* 0x000ea20000000a00 */
[----:B------:R-:W2:Y:S01]  /*67f0*/  LDCU UR5, c[0x0][0x3c4] ;  /* 0x00007880ff0577ac */ /* 0x000ea20008000800 */
[----:B------:R-:W3:Y:S01]  /*6800*/  LDCU.64 UR8, c[0x0][0x3a0] ;  /* 0x00007400ff0877ac */ /* 0x000ee20008000a00 */
[----:B--2---:R-:W-:-:S04]  /*6810*/  SHF.R.U64 R0, R36, UR5, R37 ;  /* 0x0000000524007c19 */ /* 0x004fc80008001225 */
[----:B------:R-:W-:-:S05]  /*6820*/  LOP3.LUT R0, R0, UR4, RZ, 0x30, !PT ;  /* 0x0000000400007c12 */ /* 0x000fca000f8e30ff */
[----:B------:R-:W-:-:S05]  /*6830*/  IMAD R0, R0, 0x8, R71 ;  /* 0x0000000800007824 */ /* 0x000fca00078e0247 */
[----:B0-----:R-:W0:Y:S02]  /*6840*/  LDS.64 R6, [R0+0xb400] ;  /* 0x00b4000000067984 */ /* 0x001e240000000a00 */
[----:B0-----:R-:W-:Y:S02]  /*6850*/  IADD3 R11, P3, PT, R6, R3, RZ ;  /* 0x00000003060b7210 */ /* 0x001fe40007f7e0ff */
[----:B------:R-:W-:-:S03]  /*6860*/  LOP3.LUT R6, RZ, R36, RZ, 0x33, !PT ;  /* 0x00000024ff067212 */ /* 0x000fc600078e33ff */
[----:B------:R-:W-:Y:S01]  /*6870*/  IMAD.X R38, RZ, RZ, R7, P3 ;  /* 0x000000ffff267224 */ /* 0x000fe200018e0607 */
[----:B---3--:R-:W-:Y:S02]  /*6880*/  LEA R34, P3, R11, UR8, 0x3 ;  /* 0x000000080b227c11 */ /* 0x008fe4000f8618ff */
[----:B------:R-:W-:Y:S02]  /*6890*/  LOP3.LUT R7, R37, 0x7fffffff, RZ, 0x3c, !PT ;  /* 0x7fffffff25077812 */ /* 0x000fe400078e3cff */
[----:B------:R-:W-:-:S05]  /*68a0*/  LEA.HI.X R35, R11, UR9, R38, 0x3, P3 ;  /* 0x000000090b237c11 */ /* 0x000fca00098f1c26 */
[----:B------:R2:W-:Y:S04]  /*68b0*/  STG.E.64 desc[UR6][R34.64+0xc00], R6 ;  /* 0x000c000622007986 */ /* 0x0005e8000c101b06 */
.L_x_165:
[----:B------:R-:W-:Y:S05]  /*68c0*/  BSYNC.RECONVERGENT B0 ;  /* 0x0000000000007941 */ /* 0x000fea0003800200 */
.L_x_164:
[----:B------:R-:W-:Y:S01]  /*68d0*/  NOP ;  /* 0x0000000000007918 */ /* 0x000fe20000000000 */
[----:B------:R-:W-:Y:S01]  /*68e0*/  BSSY.RECONVERGENT B0, `(.L_x_166) ;  /* 0x0000012000007945 */ /* 0x000fe20003800200 */
[----:B------:R-:W-:Y:S02]  /*68f0*/  ISETP.GE.AND P3, PT, R4, R5, PT ;  /* 0x000000050400720c */ /* 0x000fe40003f66270 */
[----:B------:R-:W-:Y:S01]  /*6900*/  LOP3.LUT R4, R3, 0xc00, RZ, 0xfc, !PT ;  /* 0x00000c0003047812 */ /* 0x000fe200078efcff */
[----:B------:R-:W-:Y:S10]  /*6910*/  @P4 BRA `(.L_x_167) ;  /* 0x0000000000384947 */ /* 0x000ff40003800000 */
[----:B------:R-:W3:Y:S01]  /*6920*/  LDS.64 R36, [R15+0x1800] ;  /* 0x001800000f247984 */ /* 0x000ee20000000a00 */
[----:B------:R-:W3:Y:S01]  /*6930*/  LDCU UR5, c[0x0][0x3c4] ;  /* 0x00007880ff0577ac */ /* 0x000ee20008000800 */
[----:B------:R-:W4:Y:S01]  /*6940*/  LDCU.64 UR8, c[0x0][0x3a0] ;  /* 0x00007400ff0877ac */ /* 0x000f220008000a00 */
[----:B---3--:R-:W-:-:S04]  /*6950*/  SHF.R.U64 R0, R36, UR5, R37 ;  /* 0x0000000524007c19 */ /* 0x008fc80008001225 */
[----:B------:R-:W-:-:S05]  /*6960*/  LOP3.LUT R0, R0, UR4, RZ, 0x30, !PT ;  /* 0x0000000400007c12 */ /* 0x000fca000f8e30ff */
[----:B------:R-:W-:-:S05]  /*6970*/  IMAD R0, R0, 0x8, R71 ;  /* 0x0000000800007824 */ /* 0x000fca00078e0247 */
[----:B0-2---:R-:W0:Y:S02]  /*6980*/  LDS.64 R6, [R0+0xb400] ;  /* 0x00b4000000067984 */ /* 0x005e240000000a00 */
[----:B0-----:R-:W-:Y:S02]  /*6990*/  IADD3 R11, P4, PT, R6, R3, RZ ;  /* 0x00000003060b7210 */ /* 0x001fe40007f9e0ff */
[----:B------:R-:W-:-:S03]  /*69a0*/  LOP3.LUT R6, RZ, R36, RZ, 0x33, !PT ;  /* 0x00000024ff067212 */ /* 0x000fc600078e33ff */
[----:B------:R-:W-:Y:S01]  /*69b0*/  IMAD.X R38, RZ, RZ, R7, P4 ;  /* 0x000000ffff267224 */ /* 0x000fe200020e0607 */
[----:B----4-:R-:W-:Y:S02]  /*69c0*/  LEA R34, P4, R11, UR8, 0x3 ;  /* 0x000000080b227c11 */ /* 0x010fe4000f8818ff */
[----:B------:R-:W-:Y:S02]  /*69d0*/  LOP3.LUT R7, R37, 0x7fffffff, RZ, 0x3c, !PT ;  /* 0x7fffffff25077812 */ /* 0x000fe400078e3cff */
[----:B------:R-:W-:-:S05]  /*69e0*/  LEA.HI.X R35, R11, UR9, R38, 0x3, P4 ;  /* 0x000000090b237c11 */ /* 0x000fca000a0f1c26 */
[----:B------:R3:W-:Y:S04]  /*69f0*/  STG.E.64 desc[UR6][R34.64+0x1800], R6 ;  /* 0x0018000622007986 */ /* 0x0007e8000c101b06 */
.L_x_167:
[----:B------:R-:W-:Y:S05]  /*6a00*/  BSYNC.RECONVERGENT B0 ;  /* 0x0000000000007941 */ /* 0x000fea0003800200 */
.L_x_166:
[----:B------:R-:W-:Y:S01]  /*6a10*/  NOP ;  /* 0x0000000000007918 */ /* 0x000fe20000000000 */
[----:B------:R-:W-:Y:S01]  /*6a20*/  BSSY.RECONVERGENT B0, `(.L_x_168) ;  /* 0x0000012000007945 */ /* 0x000fe20003800200 */
[----:B------:R-:W-:Y:S01]  /*6a30*/  ISETP.GE.AND P4, PT, R4, R5, PT ;  /* 0x000000050400720c */ /* 0x000fe20003f86270 */
[----:B------:R-:W-:Y:S02]  /*6a40*/  VIADD R4, R3, 0xd80 ;  /* 0x00000d8003047836 */ /* 0x000fe40000000000 */
[----:B------:R-:W-:Y:S10]  /*6a50*/  @P5 BRA `(.L_x_169) ;  /* 0x0000000000385947 */ /* 0x000ff40003800000 */
[----:B------:R-:W4:Y:S01]  /*6a60*/  LDS.64 R36, [R15+0x2400] ;  /* 0x002400000f247984 */ /* 0x000f220000000a00 */
[----:B------:R-:W4:Y:S01]  /*6a70*/  LDCU UR5, c[0x0][0x3c4] ;  /* 0x00007880ff0577ac */ /* 0x000f220008000800 */
[----:B------:R-:W5:Y:S01]  /*6a80*/  LDCU.64 UR8, c[0x0][0x3a0] ;  /* 0x00007400ff0877ac */ /* 0x000f620008000a00 */
[----:B----4-:R-:W-:-:S04]  /*6a90*/  SHF.R.U64 R0, R36, UR5, R37 ;  /* 0x0000000524007c19 */ /* 0x010fc80008001225 */
[----:B------:R-:W-:-:S05]  /*6aa0*/  LOP3.LUT R0, R0, UR4, RZ, 0x30, !PT ;  /* 0x0000000400007c12 */ /* 0x000fca000f8e30ff */
[----:B------:R-:W-:-:S05]  /*6ab0*/  IMAD R0, R0, 0x8, R71 ;  /* 0x0000000800007824 */ /* 0x000fca00078e0247 */
[----:B0-23--:R-:W0:Y:S02]  /*6ac0*/  LDS.64 R6, [R0+0xb400] ;  /* 0x00b4000000067984 */ /* 0x00de240000000a00 */
[----:B0-----:R-:W-:Y:S02]  /*6ad0*/  IADD3 R11, P5, PT, R6, R3, RZ ;  /* 0x00000003060b7210 */ /* 0x001fe40007fbe0ff */
[----:B------:R-:W-:-:S03]  /*6ae0*/  LOP3.LUT R6, RZ, R36, RZ, 0x33, !PT ;  /* 0x00000024ff067212 */ /* 0x000fc600078e33ff */
[----:B------:R-:W-:Y:S01]  /*6af0*/  IMAD.X R38, RZ, RZ, R7, P5 ;  /* 0x000000ffff267224 */ /* 0x000fe200028e0607 */
[----:B-----5:R-:W-:Y:S02]  /*6b00*/  LEA R34, P5, R11, UR8, 0x3 ;  /* 0x000000080b227c11 */ /* 0x020fe4000f8a18ff */
[----:B------:R-:W-:Y:S02]  /*6b10*/  LOP3.LUT R7, R37, 0x7fffffff, RZ, 0x3c, !PT ;  /* 0x7fffffff25077812 */ /* 0x000fe400078e3cff */
[----:B------:R-:W-:-:S05]  /*6b20*/  LEA.HI.X R35, R11, UR9, R38, 0x3, P5 ;  /* 0x000000090b237c11 */ /* 0x000fca000a8f1c26 */
[----:B------:R4:W-:Y:S04]  /*6b30*/  STG.E.64 desc[UR6][R34.64+0x2400], R6 ;  /* 0x0024000622007986 */ /* 0x0009e8000c101b06 */
.L_x_169:
[----:B------:R-:W-:Y:S05]  /*6b40*/  BSYNC.RECONVERGENT B0 ;  /* 0x0000000000007941 */ /* 0x000fea0003800200 */
.L_x_168:
[----:B------:R-:W-:Y:S01]  /*6b50*/  NOP ;  /* 0x0000000000007918 */ /* 0x000fe20000000000 */
[----:B------:R-:W-:Y:S01]  /*6b60*/  BSSY.RECONVERGENT B0, `(.L_x_170) ;  /* 0x0000012000007945 */ /* 0x000fe20003800200 */
[----:B------:R-:W-:Y:S01]  /*6b70*/  ISETP.GE.AND P5, PT, R4, R5, PT ;  /* 0x000000050400720c */ /* 0x000fe20003fa6270 */
[----:B------:R-:W-:Y:S02]  /*6b80*/  VIADD R4, R3, 0xf00 ;  /* 0x00000f0003047836 */ /* 0x000fe40000000000 */
[----:B------:R-:W-:Y:S10]  /*6b90*/  @P6 BRA `(.L_x_171) ;  /* 0x0000000000386947 */ /* 0x000ff40003800000 */
[----:B------:R-:W5:Y:S01]  /*6ba0*/  LDS.64 R36, [R15+0x3000] ;  /* 0x003000000f247984 */ /* 0x000f620000000a00 */
[----:B------:R-:W5:Y:S01]  /*6bb0*/  LDCU UR5, c[0x0][0x3c4] ;  /* 0x00007880ff0577ac */ /* 0x000f620008000800 */
[----:B------:R-:W1:Y:S01]  /*6bc0*/  LDCU.64 UR8, c[0x0][0x3a0] ;  /* 0x00007400ff0877ac */ /* 0x000e620008000a00 */
[----:B-----5:R-:W-:-:S04]  /*6bd0*/  SHF.R.U64 R0, R36, UR5, R37 ;  /* 0x0000000524007c19 */ /* 0x020fc80008001225 */
[----:B------:R-:W-:-:S05]  /*6be0*/  LOP3.LUT R0, R0, UR4, RZ, 0x30, !PT ;  /* 0x0000000400007c12 */ /* 0x000fca000f8e30ff */
[----:B------:R-:W-:-:S05]  /*6bf0*/  IMAD R0, R0, 0x8, R71 ;  /* 0x0000000800007824 */ /* 0x000fca00078e0247 */
[----:B0-234-:R-:W0:Y:S02]  /*6c00*/  LDS.64 R6, [R0+0xb400] ;  /* 0x00b4000000067984 */ /* 0x01de240000000a00 */
[----:B0-----:R-:W-:Y:S02]  /*6c10*/  IADD3 R11, P6, PT, R6, R3, RZ ;  /* 0x00000003060b7210 */ /* 0x001fe40007fde0ff */
[----:B------:R-:W-:-:S03]  /*6c20*/  LOP3.LUT R6, RZ, R36, RZ, 0x33, !PT ;  /* 0x00000024ff067212 */ /* 0x000fc600078e33ff */
[----:B------:R-:W-:Y:S01]  /*6c30*/  IMAD.X R38, RZ, RZ, R7, P6 ;  /* 0x000000ffff267224 */ /* 0x000fe200030e0607 */
[----:B-1----:R-:W-:Y:S02]  /*6c40*/  LEA R34, P6, R11, UR8, 0x3 ;  /* 0x000000080b227c11 */ /* 0x002fe4000f8c18ff */
[----:B------:R-:W-:Y:S02]  /*6c50*/  LOP3.LUT R7, R37, 0x7fffffff, RZ, 0x3c, !PT ;  /* 0x7fffffff25077812 */ /* 0x000fe400078e3cff */
[----:B------:R-:W-:-:S05]  /*6c60*/  LEA.HI.X R35, R11, UR9, R38, 0x3, P6 ;  /* 0x000000090b237c11 */ /* 0x000fca000b0f1c26 */
[----:B------:R0:W-:Y:S04]  /*6c70*/  STG.E.64 desc[UR6][R34.64+0x3000], R6 ;  /* 0x0030000622007986 */ /* 0x0001e8000c101b06 */
.L_x_171:
[----:B------:R-:W-:Y:S05]  /*6c80*/  BSYNC.RECONVERGENT B0 ;  /* 0x0000000000007941 */ /* 0x000fea0003800200 */
.L_x_170:
        /* <DEDUP_REMOVED lines=19> */
.L_x_173:
[----:B------:R-:W-:Y:S05]  /*6dc0*/  BSYNC.RECONVERGENT B0 ;  /* 0x0000000000007941 */ /* 0x000fea0003800200 */
.L_x_172:
        /* <DEDUP_REMOVED lines=19> */
.L_x_175:
[----:B------:R-:W-:Y:S05]  /*6f00*/  BSYNC.RECONVERGENT B0 ;  /* 0x0000000000007941 */ /* 0x000fea0003800200 */
.L_x_174:
        /* <DEDUP_REMOVED lines=19> */
.L_x_177:
[----:B------:R-:W-:Y:S05]  /*7040*/  BSYNC.RECONVERGENT B0 ;  /* 0x0000000000007941 */ /* 0x000fea0003800200 */
.L_x_176:
        /* <DEDUP_REMOVED lines=19> */
.L_x_179:
[----:B------:R-:W-:Y:S05]  /*7180*/  BSYNC.RECONVERGENT B0 ;  /* 0x0000000000007941 */ /* 0x000fea0003800200 */
.L_x_178:
[----:B------:R-:W-:Y:S01]  /*7190*/  NOP ;  /* 0x0000000000007918 */ /* 0x000fe20000000000 */
[----:B------:R-:W-:Y:S01]  /*71a0*/  BSSY.RECONVERGENT B0, `(.L_x_180) ;  /* 0x0000011000007945 */ /* 0x000fe20003800200 */
[----:B------:R-:W-:-:S03]  /*71b0*/  ISETP.GE.AND P4, PT, R4, R5, PT ;  /* 0x000000050400720c */ /* 0x000fc60003f86270 */
[----:B------:R-:W-:Y:S10]  /*71c0*/  @P5 BRA `(.L_x_181) ;  /* 0x0000000000385947 */ /* 0x000ff40003800000 */
[----:B------:R-:W5:Y:S01]  /*71d0*/  LDS.64 R36, [R15+0x6c00] ;  /* 0x006c00000f247984 */ /* 0x000f620000000a00 */
[----:B------:R-:W5:Y:S01]  /*71e0*/  LDCU UR5, c[0x0][0x3c4] ;  /* 0x00007880ff0577ac */ /* 0x000f620008000800 */
[----:B------:R-:W1:Y:S01]  /*71f0*/  LDCU.64 UR8, c[0x0][0x3a0] ;  /* 0x00007400ff0877ac */ /* 0x000e620008000a00 */
[----:B-----5:R-:W-:-:S04]  /*7200*/  SHF.R.U64 R0, R36, UR5, R37 ;  /* 0x0000000524007c19 */ /* 0x020fc80008001225 */
[----:B------:R-:W-:-:S05]  /*7210*/  LOP3.LUT R0, R0, UR4, RZ, 0x30, !PT ;  /* 0x0000000400007c12 */ /* 0x000fca000f8e30ff */
[----:B------:R-:W-:-:S05]  /*7220*/  IMAD R0, R0, 0x8, R71 ;  /* 0x0000000800007824 */ /* 0x000fca00078e0247 */
[----:B------:R-:W0:Y:S02]  /*7230*/  LDS.64 R4, [R0+0xb400] ;  /* 0x00b4000000047984 */ /* 0x000e240000000a00 */
[----:B0-234-:R-:W-:Y:S02]  /*7240*/  IADD3 R7, P5, PT, R4, R3, RZ ;  /* 0x0000000304077210 */ /* 0x01dfe40007fbe0ff */
[----:B------:R-:W-:-:S03]  /*7250*/  LOP3.LUT R4, RZ, R36, RZ, 0x33, !PT ;  /* 0x00000024ff047212 */ /* 0x000fc600078e33ff */
[----:B------:R-:W-:Y:S01]  /*7260*/  IMAD.X R34, RZ, RZ, R5, P5 ;  /* 0x000000ffff227224 */ /* 0x000fe200028e0605 */
[----:B-1----:R-:W-:Y:S02]  /*7270*/  LEA R6, P5, R7, UR8, 0x3 ;  /* 0x0000000807067c11 */ /* 0x002fe4000f8a18ff */
[----:B------:R-:W-:Y:S02]  /*7280*/  LOP3.LUT R5, R37, 0x7fffffff, RZ, 0x3c, !PT ;  /* 0x7fffffff25057812 */ /* 0x000fe400078e3cff */
[----:B------:R-:W-:-:S05]  /*7290*/  LEA.HI.X R7, R7, UR9, R34, 0x3, P5 ;  /* 0x0000000907077c11 */ /* 0x000fca000a8f1c22 */
[----:B------:R0:W-:Y:S04]  /*72a0*/  STG.E.64 desc[UR6][R6.64+0x6c00], R4 ;  /* 0x006c000406007986 */ /* 0x0001e8000c101b06 */
.L_x_181:
[----:B------:R-:W-:Y:S05]  /*72b0*/  BSYNC.RECONVERGENT B0 ;  /* 0x0000000000007941 */ /* 0x000fea0003800200 */
.L_x_180:
[----:B------:R-:W-:Y:S01]  /*72c0*/  NOP ;  /* 0x0000000000007918 */ /* 0x000fe20000000000 */
[----:B------:R-:W-:Y:S04]  /*72d0*/  BSSY.RECONVERGENT B0, `(.L_x_182) ;  /* 0x0000010000007945 */ /* 0x000fe80003800200 */
[----:B------:R-:W-:Y:S05]  /*72e0*/  @P6 BRA `(.L_x_183) ;  /* 0x0000000000386947 */ /* 0x000fea0003800000 */
[----:B------:R-:W5:Y:S01]  /*72f0*/  LDS.64 R36, [R15+0x7800] ;  /* 0x007800000f247984 */ /* 0x000f620000000a00 */
[----:B------:R-:W5:Y:S01]  /*7300*/  LDCU UR5, c[0x0][0x3c4] ;  /* 0x00007880ff0577ac */ /* 0x000f620008000800 */
[----:B------:R-:W1:Y:S01]  /*7310*/  LDCU.64 UR8, c[0x0][0x3a0] ;  /* 0x00007400ff0877ac */ /* 0x000e620008000a00 */
[----:B-----5:R-:W-:-:S04]  /*7320*/  SHF.R.U64 R0, R36, UR5, R37 ;  /* 0x0000000524007c19 */ /* 0x020fc80008001225 */
[----:B------:R-:W-:-:S05]  /*7330*/  LOP3.LUT R0, R0, UR4, RZ, 0x30, !PT ;  /* 0x0000000400007c12 */ /* 0x000fca000f8e30ff */
[----:B------:R-:W-:-:S05]  /*7340*/  IMAD R0, R0, 0x8, R71 ;  /* 0x0000000800007824 */ /* 0x000fca00078e0247 */
[----:B0-----:R-:W2:Y:S02]  /*7350*/  LDS.64 R4, [R0+0xb400] ;  /* 0x00b4000000047984 */ /* 0x001ea40000000a00 */
[----:B--234-:R-:W-:Y:S02]  /*7360*/  IADD3 R7, P5, PT, R4, R3, RZ ;  /* 0x0000000304077210 */ /* 0x01cfe40007fbe0ff */
[----:B------:R-:W-:-:S03]  /*7370*/  LOP3.LUT R4, RZ, R36, RZ, 0x33, !PT ;  /* 0x00000024ff047212 */ /* 0x000fc600078e33ff */
[----:B------:R-:W-:Y:S01]  /*7380*/  IMAD.X R34, RZ, RZ, R5, P5 ;  /* 0x000000ffff227224 */ /* 0x000fe200028e0605 */
[----:B-1----:R-:W-:Y:S02]  /*7390*/  LEA R6, P5, R7, UR8, 0x3 ;  /* 0x0000000807067c11 */ /* 0x002fe4000f8a18ff */
[----:B------:R-:W-:Y:S02]  /*73a0*/  LOP3.LUT R5, R37, 0x7fffffff, RZ, 0x3c, !PT ;  /* 0x7fffffff25057812 */ /* 0x000fe400078e3cff */
[----:B------:R-:W-:-:S05]  /*73b0*/  LEA.HI.X R7, R7, UR9, R34, 0x3, P5 ;  /* 0x0000000907077c11 */ /* 0x000fca000a8f1c22 */
[----:B------:R0:W-:Y:S04]  /*73c0*/  STG.E.64 desc[UR6][R6.64+0x7800], R4 ;  /* 0x0078000406007986 */ /* 0x0001e8000c101b06 */
.L_x_183:
[----:B------:R-:W-:Y:S05]  /*73d0*/  BSYNC.RECONVERGENT B0 ;  /* 0x0000000000007941 */ /* 0x000fea0003800200 */
.L_x_182:
        /* <DEDUP_REMOVED lines=17> */
.L_x_185:
[----:B------:R-:W-:Y:S05]  /*74f0*/  BSYNC.RECONVERGENT B0 ;  /* 0x0000000000007941 */ /* 0x000fea0003800200 */
.L_x_184:
        /* <DEDUP_REMOVED lines=17> */
.L_x_187:
[----:B------:R-:W-:Y:S05]  /*7610*/  BSYNC.RECONVERGENT B0 ;  /* 0x0000000000007941 */ /* 0x000fea0003800200 */
.L_x_186:
        /* <DEDUP_REMOVED lines=17> */
.L_x_189:
[----:B------:R-:W-:Y:S05]  /*7730*/  BSYNC.RECONVERGENT B0 ;  /* 0x0000000000007941 */ /* 0x000fea0003800200 */
.L_x_188:
        /* <DEDUP_REMOVED lines=17> */
.L_x_191:
[----:B------:R-:W-:Y:S05]  /*7850*/  BSYNC.RECONVERGENT B0 ;  /* 0x0000000000007941 */ /* 0x000fea0003800200 */
.L_x_190:
[----:B------:R-:W-:Y:S01]  /*7860*/  NOP ;  /* 0x0000000000007918 */ /* 0x000fe20000000000 */
.L_x_161:
[--C-:B------:R-:W-:Y:S01]  /*7870*/  IMAD R55, R12, 0x8, R71.reuse ;  /* 0x000000080c377824 */ /* 0x100fe200078e0247 */
[----:B------:R0:W5:Y:S01]  /*7880*/  @!P0 LDG.E R53, desc[UR6][R62.64] ;  /* 0x000000063e358981 */ /* 0x000162000c1e1900 */
[----:B------:R-:W-:Y:S01]  /*7890*/  IMAD R57, R10, 0x8, R71 ;  /* 0x000000080a397824 */ /* 0x000fe200078e0247 */
[----:B------:R-:W1:Y:S01]  /*78a0*/  LDCU UR5, c[0x0][0x3c4] ;  /* 0x00007880ff0577ac */ /* 0x000e620008000800 */
[----:B------:R-:W-:Y:S01]  /*78b0*/  IMAD R12, R12, -0x4, R55 ;  /* 0xfffffffc0c0c7824 */ /* 0x000fe200078e0237 */
[----:B------:R0:W5:Y:S01]  /*78c0*/  @!P0 LDG.E R51, desc[UR6][R62.64+0x80] ;  /* 0x000080063e338981 */ /* 0x000162000c1e1900 */
[----:B------:R-:W-:Y:S02]  /*78d0*/  IMAD R52, R10, -0x4, R57 ;  /* 0xfffffffc0a347824 */ /* 0x000fe400078e0239 */
[--C-:B------:R-:W-:Y:S01]  /*78e0*/  IMAD R55, R8, 0x8, R71.reuse ;  /* 0x0000000808377824 */ /* 0x100fe200078e0247 */
[----:B------:R0:W5:Y:S01]  /*78f0*/  @!P0 LDG.E R29, desc[UR6][R62.64+0x400] ;  /* 0x000400063e1d8981 */ /* 0x000162000c1e1900 */
[----:B------:R-:W-:-:S02]  /*7900*/  IMAD R57, R16, 0x8, R71 ;  /* 0x0000000810397824 */ /* 0x000fc400078e0247 */
[--C-:B------:R-:W-:Y:S01]  /*7910*/  IMAD R59, R14, 0x8, R71.reuse ;  /* 0x000000080e3b7824 */ /* 0x100fe200078e0247 */
[----:B------:R1:W5:Y:S01]  /*7920*/  @!P0 LDG.E R27, desc[UR6][R62.64+0x480] ;  /* 0x000480063e1b8981 */ /* 0x000362000c1e1900 */
[--C-:B------:R-:W-:Y:S02]  /*7930*/  IMAD R61, R18, 0x8, R71.reuse ;  /* 0x00000008123d7824 */ /* 0x100fe400078e0247 */
[--C-:B------:R-:W-:Y:S01]  /*7940*/  IMAD R65, R20, 0x8, R71.reuse ;  /* 0x0000000814417824 */ /* 0x100fe200078e0247 */
[----:B------:R1:W5:Y:S01]  /*7950*/  @!P0 LDG.E R10, desc[UR6][R62.64+0x680] ;  /* 0x000680063e0a8981 */ /* 0x000362000c1e1900 */
[----:B------:R-:W-:Y:S02]  /*7960*/  IMAD R67, R22, 0x8, R71 ;  /* 0x0000000816437824 */ /* 0x000fe400078e0247 */
[----:B------:R-:W-:Y:S01]  /*7970*/  IMAD R68, R68, -0x4, R25 ;  /* 0xfffffffc44447824 */ /* 0x000fe200078e0219 */
[----:B0-234-:R-:W1:Y:S01]  /*7980*/  LDS.64 R34, [R15] ;  /* 0x000000000f227984 */ /* 0x01de620000000a00 */
[----:B------:R-:W-:-:S02]  /*7990*/  IMAD R9, R24, -0x4, R9 ;  /* 0xfffffffc18097824 */ /* 0x000fc400078e0209 */
[----:B------:R-:W-:Y:S01]  /*79a0*/  IMAD R23, R26, -0x4, R23 ;  /* 0xfffffffc1a177824 */ /* 0x000fe200078e0217 */
[----:B------:R0:W5:Y:S01]  /*79b0*/  @!P0 LDG.E R24, desc[UR6][R62.64+0x200] ;  /* 0x000200063e188981 */ /* 0x000162000c1e1900 */
[----:B------:R-:W-:Y:S02]  /*79c0*/  IMAD R13, R28, -0x4, R13 ;  /* 0xfffffffc1c0d7824 */ /* 0x000fe400078e020d */
[----:B------:R-:W-:Y:S01]  /*79d0*/  IMAD R55, R8, -0x4, R55 ;  /* 0xfffffffc08377824 */ /* 0x000fe200078e0237 */
[----:B------:R0:W5:Y:S01]  /*79e0*/  @!P0 LDG.E R28, desc[UR6][R62.64+0x100] ;  /* 0x000100063e1c8981 */ /* 0x000162000c1e1900 */
[----:B------:R-:W-:Y:S02]  /*79f0*/  IMAD R57, R16, -0x4, R57 ;  /* 0xfffffffc10397824 */ /* 0x000fe400078e0239 */
[----:B------:R-:W-:Y:S01]  /*7a00*/  IMAD R59, R14, -0x4, R59 ;  /* 0xfffffffc0e3b7824 */ /* 0x000fe200078e023b */
[----:B------:R0:W5:Y:S01]  /*7a10*/  @!P0 LDG.E R26, desc[UR6][R62.64+0x180] ;  /* 0x000180063e1a8981 */ /* 0x000162000c1e1900 */
        /* <DEDUP_REMOVED lines=8> */
[----:B------:R0:W5:Y:S04]  /*7aa0*/  @!P0 LDG.E R20, desc[UR6][R62.64+0x300] ;  /* 0x000300063e148981 */ /* 0x000168000c1e1900 */
[----:B------:R0:W5:Y:S04]  /*7ab0*/  @!P0 LDG.E R16, desc[UR6][R62.64+0x500] ;  /* 0x000500063e108981 */ /* 0x000168000c1e1900 */
[----:B------:R0:W5:Y:S04]  /*7ac0*/  @!P0 LDG.E R25, desc[UR6][R62.64+0x580] ;  /* 0x000580063e198981 */ /* 0x000168000c1e1900 */
[----:B------:R0:W5:Y:S04]  /*7ad0*/  @!P0 LDG.E R14, desc[UR6][R62.64+0x600] ;  /* 0x000600063e0e8981 */ /* 0x000168000c1e1900 */
[----:B------:R0:W5:Y:S01]  /*7ae0*/  @!P0 LDG.E R8, desc[UR6][R62.64+0x700] ;  /* 0x000700063e088981 */ /* 0x000162000c1e1900 */
[----:B-1----:R-:W-:-:S03]  /*7af0*/  SHF.R.U64 R17, R34, UR5, R35 ;  /* 0x0000000522117c19 */ /* 0x002fc60008001223 */
[----:B------:R-:W1:Y:S04]  /*7b00*/  LDS.64 R6, [R15+0xc00] ;  /* 0x000c00000f067984 */ /* 0x000e680000000a00 */
[----:B------:R-:W2:Y:S04]  /*7b10*/  LDS.64 R4, [R15+0x1800] ;  /* 0x001800000f047984 */ /* 0x000ea80000000a00 */
[----:B------:R-:W3:Y:S04]  /*7b20*/  LDS.64 R30, [R15+0x3c00] ;  /* 0x003c00000f1e7984 */ /* 0x000ee80000000a00 */
[----:B------:R-:W4:Y:S04]  /*7b30*/  LDS.64 R32, [R15+0x4800] ;  /* 0x004800000f207984 */ /* 0x000f280000000a00 */
[----:B------:R-:W0:Y:S04]  /*7b40*/  LDS.64 R34, [R15+0x5400] ;  /* 0x005400000f227984 */ /* 0x000e280000000a00 */
[----:B------:R-:W0:Y:S04]  /*7b50*/  LDS.64 R36, [R15+0x6000] ;  /* 0x006000000f247984 */ /* 0x000e280000000a00 */
[----:B------:R-:W0:Y:S04]  /*7b60*/  LDS.64 R38, [R15+0x6c00] ;  /* 0x006c00000f267984 */ /* 0x000e280000000a00 */
[----:B------:R-:W0:Y:S04]  /*7b70*/  LDS.64 R40, [R15+0x7800] ;  /* 0x007800000f287984 */ /* 0x000e280000000a00 */
[----:B------:R-:W0:Y:S04]  /*7b80*/  LDS.64 R42, [R15+0x8400] ;  /* 0x008400000f2a7984 */ /* 0x000e280000000a00 */
[----:B------:R-:W0:Y:S01]  /*7b90*/  LDS.64 R44, [R15+0x9000] ;  /* 0x009000000f2c7984 */ /* 0x000e220000000a00 */
[----:B-1----:R-:W-:-:S03]  /*7ba0*/  SHF.R.U64 R19, R6, UR5, R7 ;  /* 0x0000000506137c19 */ /* 0x002fc60008001207 */
[----:B------:R-:W1:Y:S01]  /*7bb0*/  LDS.64 R46, [R15+0x9c00] ;  /* 0x009c00000f2e7984 */ /* 0x000e620000000a00 */
[----:B--2---:R-:W-:-:S03]  /*7bc0*/  SHF.R.U64 R21, R4, UR5, R5 ;  /* 0x0000000504157c19 */ /* 0x004fc60008001205 */
[----:B------:R-:W2:Y:S01]  /*7bd0*/  LDS.64 R6, [R15+0x3000] ;  /* 0x003000000f067984 */ /* 0x000ea20000000a00 */
[----:B---3--:R-:W-:-:S03]  /*7be0*/  SHF.R.U64 R30, R30, UR5, R31 ;  /* 0x000000051e1e7c19 */ /* 0x008fc6000800121f */
[----:B------:R-:W3:Y:S01]  /*7bf0*/  LDS.64 R4, [R15+0x2400] ;  /* 0x002400000f047984 */ /* 0x000ee20000000a00 */
[----:B----4-:R-:W-:-:S03]  /*7c00*/  SHF.R.U64 R33, R32, UR5, R33 ;  /* 0x0000000520217c19 */ /* 0x010fc60008001221 */
[----:B------:R-:W4:Y:S01]  /*7c10*/  LDS.64 R48, [R15+0xa800] ;  /* 0x00a800000f307984 */ /* 0x000f220000000a00 */
[----:B0-----:R-:W-:Y:S02]  /*7c20*/  SHF.R.U64 R35, R34, UR5, R35 ;  /* 0x0000000522237c19 */ /* 0x001fe40008001223 */
[----:B------:R-:W-:Y:S02]  /*7c30*/  SHF.R.U64 R37, R36, UR5, R37 ;  /* 0x0000000524257c19 */ /* 0x000fe40008001225 */
[----:B------:R-:W-:Y:S02]  /*7c40*/  SHF.R.U64 R36, R38, UR5, R39 ;  /* 0x0000000526247c19 */ /* 0x000fe40008001227 */
[----:B------:R-:W-:Y:S02]  /*7c50*/  SHF.R.U64 R34, R40, UR5, R41 ;  /* 0x0000000528227c19 */ /* 0x000fe40008001229 */
[----:B------:R-:W-:Y:S02]  /*7c60*/  SHF.R.U64 R32, R42, UR5, R43 ;  /* 0x000000052a207c19 */ /* 0x000fe4000800122b */
[----:B------:R-:W-:-:S02]  /*7c70*/  SHF.R.U64 R45, R44, UR5, R45 ;  /* 0x000000052c2d7c19 */ /* 0x000fc4000800122d */
[----:B------:R-:W-:Y:S02]  /*7c80*/  LOP3.LUT R44, R30, UR4, RZ, 0x30, !PT ;  /* 0x000000041e2c7c12 */ /* 0x000fe4000f8e30ff */
[----:B-1----:R-:W-:Y:S02]  /*7c90*/  SHF.R.U64 R47, R46, UR5, R47 ;  /* 0x000000052e2f7c19 */ /* 0x002fe4000800122f */
[----:B--2---:R-:W-:Y:S02]  /*7ca0*/  SHF.R.U64 R6, R6, UR5, R7 ;  /* 0x0000000506067c19 */ /* 0x004fe40008001207 */
[----:B---3--:R-:W-:Y:S02]  /*7cb0*/  SHF.R.U64 R4, R4, UR5, R5 ;  /* 0x0000000504047c19 */ /* 0x008fe40008001205 */
[----:B----4-:R-:W-:Y:S02]  /*7cc0*/  SHF.R.U64 R49, R48, UR5, R49 ;  /* 0x0000000530317c19 */ /* 0x010fe40008001231 */
[----:B------:R-:W-:-:S02]  /*7cd0*/  LOP3.LUT R48, R4, UR4, RZ, 0x30, !PT ;  /* 0x0000000404307c12 */ /* 0x000fc4000f8e30ff */
[----:B------:R-:W-:Y:S02]  /*7ce0*/  LOP3.LUT R46, R6, UR4, RZ, 0x30, !PT ;  /* 0x00000004062e7c12 */ /* 0x000fe4000f8e30ff */
[----:B------:R-:W-:Y:S02]  /*7cf0*/  LOP3.LUT R58, R17, UR4, RZ, 0x30, !PT ;  /* 0x00000004113a7c12 */ /* 0x000fe4000f8e30ff */
[----:B------:R-:W-:Y:S02]  /*7d00*/  LOP3.LUT R56, R19, UR4, RZ, 0x30, !PT ;  /* 0x0000000413387c12 */ /* 0x000fe4000f8e30ff */
[----:B------:R-:W-:Y:S02]  /*7d10*/  LOP3.LUT R54, R21, UR4, RZ, 0x30, !PT ;  /* 0x0000000415367c12 */ /* 0x000fe4000f8e30ff */
[----:B------:R-:W-:Y:S02]  /*7d20*/  LOP3.LUT R42, R33, UR4, RZ, 0x30, !PT ;  /* 0x00000004212a7c12 */ /* 0x000fe4000f8e30ff */
[----:B------:R-:W-:-:S02]  /*7d30*/  LOP3.LUT R40, R35, UR4, RZ, 0x30, !PT ;  /* 0x0000000423287c12 */ /* 0x000fc4000f8e30ff */
[----:B------:R-:W-:Y:S02]  /*7d40*/  LOP3.LUT R38, R37, UR4, RZ, 0x30, !PT ;  /* 0x0000000425267c12 */ /* 0x000fe4000f8e30ff */
[----:B------:R-:W-:Y:S02]  /*7d50*/  LOP3.LUT R36, R36, UR4, RZ, 0x30, !PT ;  /* 0x0000000424247c12 */ /* 0x000fe4000f8e30ff */
[----:B------:R-:W-:Y:S02]  /*7d60*/  LOP3.LUT R34, R34, UR4, RZ, 0x30, !PT ;  /* 0x0000000422227c12 */ /* 0x000fe4000f8e30ff */
[----:B------:R-:W-:Y:S02]  /*7d70*/  LOP3.LUT R32, R32, UR4, RZ, 0x30, !PT ;  /* 0x0000000420207c12 */ /* 0x000fe4000f8e30ff */
[----:B------:R-:W-:Y:S02]  /*7d80*/  LOP3.LUT R30, R45, UR4, RZ, 0x30, !PT ;  /* 0x000000042d1e7c12 */ /* 0x000fe4000f8e30ff */
[----:B------:R-:W-:-:S02]  /*7d90*/  LOP3.LUT R6, R47, UR4, RZ, 0x30, !PT ;  /* 0x000000042f067c12 */ /* 0x000fc4000f8e30ff */
[----:B------:R-:W-:Y:S01]  /*7da0*/  LOP3.LUT R4, R49, UR4, RZ, 0x30, !PT ;  /* 0x0000000431047c12 */ /* 0x000fe2000f8e30ff */
[----:B------:R-:W-:Y:S06]  /*7db0*/  @!P0 BRA `(.L_x_192) ;  /* 0x0000000000b48947 */ /* 0x000fec0003800000 */
[----:B------:R-:W-:Y:S02]  /*7dc0*/  IMAD.IADD R73, R50, 0x1, -R73 ;  /* 0x0000000132497824 */ /* 0x000fe400078e0a49 */
        /* <DEDUP_REMOVED lines=13> */
[----:B-----5:R0:W5:Y:S01]  /*7ea0*/  @!P4 LDG.E R53, desc[UR6][R62.64] ;  /* 0x000000063e35c981 */ /* 0x020162000c1e1900 */
        /* <DEDUP_REMOVED lines=16> */
[C---:B------:R-:W-:Y:S02]  /*7fb0*/  VIADD R64, R66.reuse, 0x1a0 ;  /* 0x000001a042407836 */ /* 0x040fe40000000000 */
[----:B------:R-:W-:Y:S01]  /*7fc0*/  VIADD R66, R66, 0x1c0 ;  /* 0x000001c042427836 */ /* 0x000fe20000000000 */
[----:B------:R0:W5:Y:S01]  /*7fd0*/  @!P4 LDG.E R20, desc[UR6][R62.64+0x300] ;  /* 0x000300063e14c981 */ /* 0x000162000c1e1900 */
[----:B------:R-:W-:-:S03]  /*7fe0*/  ISETP.GE.AND P4, PT, R60, R73, PT ;  /* 0x000000493c00720c */ /* 0x000fc60003f86270 */
        /* <DEDUP_REMOVED lines=10> */
.L_x_192:
[----:B------:R-:W-:Y:S06]  /*8090*/  BAR.SYNC.DEFER_BLOCKING 0x0 ;  /* 0x0000000000007b1d */ /* 0x000fec0000010000 */
[----:B-----5:R1:W-:Y:S04]  /*80a0*/  STS [R12+-0x4], R53 ;  /* 0xfffffc350c007388 */ /* 0x0203e80000000800 */
[----:B------:R1:W-:Y:S04]  /*80b0*/  STS [R52+-0x4], R51 ;  /* 0xfffffc3334007388 */ /* 0x0003e80000000800 */
        /* <DEDUP_REMOVED lines=12> */
[----:B------:R1:W-:Y:S01]  /*8180*/  STS [R13+-0x4], R8 ;  /* 0xfffffc080d007388 */ /* 0x0003e20000000800 */
[----:B------:R-:W-:Y:S06]  /*8190*/  BAR.SYNC.DEFER_BLOCKING 0x0 ;  /* 0x0000000000007b1d */ /* 0x000fec0000010000 */
[----:B------:R-:W-:Y:S05]  /*81a0*/  @P0 BRA `(.L_x_193) ;  /* 0x0000000800280947 */ /* 0x000fea0003800000 */
[----:B-1----:R-:W-:Y:S01]  /*81b0*/  IMAD R8, R58, 0x8, R71 ;  /* 0x000000083a087824 */ /* 0x002fe200078e0247 */
[----:B------:R-:W1:Y:S01]  /*81c0*/  LDCU.64 UR4, c[0x0][0x3b0] ;  /* 0x00007600ff0477ac */ /* 0x000e620008000a00 */
[----:B------:R-:W-:Y:S02]  /*81d0*/  IMAD R15, R3, -0x4, R15 ;  /* 0xfffffffc030f7824 */ /* 0x000fe400078e020f */
[--C-:B------:R-:W-:Y:S02]  /*81e0*/  IMAD R56, R56, 0x8, R71.reuse ;  /* 0x0000000838387824 */ /* 0x100fe400078e0247 */
[----:B------:R-:W2:Y:S01]  /*81f0*/  LDS.64 R8, [R8+0xb400] ;  /* 0x00b4000008087984 */ /* 0x000ea20000000a00 */
[--C-:B------:R-:W-:Y:S02]  /*8200*/  IMAD R54, R54, 0x8, R71.reuse ;  /* 0x0000000836367824 */ /* 0x100fe400078e0247 */
[--C-:B------:R-:W-:Y:S01]  /*8210*/  IMAD R48, R48, 0x8, R71.reuse ;  /* 0x0000000830307824 */ /* 0x100fe200078e0247 */
[----:B------:R-:W3:Y:S01]  /*8220*/  LDS R5, [R15] ;  /* 0x000000000f057984 */ /* 0x000ee20000000800 */
[----:B------:R-:W-:-:S02]  /*8230*/  IMAD R46, R46, 0x8, R71 ;  /* 0x000000082e2e7824 */ /* 0x000fc400078e0247 */
[--C-:B------:R-:W-:Y:S02]  /*8240*/  IMAD R44, R44, 0x8, R71.reuse ;  /* 0x000000082c2c7824 */ /* 0x100fe400078e0247 */
[--C-:B------:R-:W-:Y:S02]  /*8250*/  IMAD R42, R42, 0x8, R71.reuse ;  /* 0x000000082a2a7824 */ /* 0x100fe400078e0247 */
[--C-:B------:R-:W-:Y:S02]  /*8260*/  IMAD R40, R40, 0x8, R71.reuse ;  /* 0x0000000828287824 */ /* 0x100fe400078e0247 */
[--C-:B------:R-:W-:Y:S02]  /*8270*/  IMAD R38, R38, 0x8, R71.reuse ;  /* 0x0000000826267824 */ /* 0x100fe400078e0247 */
[--C-:B------:R-:W-:Y:S02]  /*8280*/  IMAD R36, R36, 0x8, R71.reuse ;  /* 0x0000000824247824 */ /* 0x100fe400078e0247 */
[----:B------:R-:W-:-:S02]  /*8290*/  IMAD R34, R34, 0x8, R71 ;  /* 0x0000000822227824 */ /* 0x000fc400078e0247 */
[--C-:B------:R-:W-:Y:S02]  /*82a0*/  IMAD R32, R32, 0x8, R71.reuse ;  /* 0x0000000820207824 */ /* 0x100fe400078e0247 */
[--C-:B------:R-:W-:Y:S02]  /*82b0*/  IMAD R30, R30, 0x8, R71.reuse ;  /* 0x000000081e1e7824 */ /* 0x100fe400078e0247 */
[----:B------:R-:W-:Y:S01]  /*82c0*/  IMAD R4, R4, 0x8, R71 ;  /* 0x0000000804047824 */ /* 0x000fe200078e0247 */
[----:B--2---:R-:W-:-:S05]  /*82d0*/  IADD3 R0, P0, PT, R8, R3, RZ ;  /* 0x0000000308007210 */ /* 0x004fca0007f1e0ff */
[----:B------:R-:W-:Y:S01]  /*82e0*/  IMAD.X R9, RZ, RZ, R9, P0 ;  /* 0x000000ffff097224 */ /* 0x000fe200000e0609 */
[----:B-1----:R-:W-:-:S04]  /*82f0*/  LEA R10, P0, R0, UR4, 0x2 ;  /* 0x00000004000a7c11 */ /* 0x002fc8000f8010ff */
[----:B------:R-:W-:-:S05]  /*8300*/  LEA.HI.X R11, R0, UR5, R9, 0x2, P0 ;  /* 0x00000005000b7c11 */ /* 0x000fca00080f1409 */
[----:B---3--:R-:W-:Y:S01]  /*8310*/  STG.E desc[UR6][R10.64], R5 ;  /* 0x000000050a007986 */ /* 0x008fe2000c101906 */
[----:B------:R-:W-:-:S03]  /*8320*/  NOP ;  /* 0x0000000000007918 */ /* 0x000fc60000000000 */
[----:B------:R-:W1:Y:S04]  /*8330*/  LDS.64 R8, [R56+0xb400] ;  /* 0x00b4000038087984 */ /* 0x000e680000000a00 */
[----:B------:R-:W2:Y:S01]  /*8340*/  LDS R7, [R15+0x600] ;  /* 0x000600000f077984 */ /* 0x000ea20000000800 */
[----:B-1----:R-:W-:-:S05]  /*8350*/  IADD3 R0, P0, PT, R8, R3, RZ ;  /* 0x0000000308007210 */ /* 0x002fca0007f1e0ff */
[----:B------:R-:W-:Y:S01]  /*8360*/  IMAD.X R9, RZ, RZ, R9, P0 ;  /* 0x000000ffff097224 */ /* 0x000fe200000e0609 */
[----:B------:R-:W-:-:S04]  /*8370*/  LEA R12, P0, R0, UR4, 0x2 ;  /* 0x00000004000c7c11 */ /* 0x000fc8000f8010ff */
[----:B------:R-:W-:-:S05]  /*8380*/  LEA.HI.X R13, R0, UR5, R9, 0x2, P0 ;  /* 0x00000005000d7c11 */ /* 0x000fca00080f1409 */
[----:B--2---:R-:W-:Y:S01]  /*8390*/  STG.E desc[UR6][R12.64+0x600], R7 ;  /* 0x000600070c007986 */ /* 0x004fe2000c101906 */
        /* <DEDUP_REMOVED lines=86> */
[----:B------:R-:W-:Y:S01]  /*8900*/  LEA.HI.X R9, R0, UR5, R9, 0x2, P0 ;  /* 0x0000000500097c11 */ /* 0x000fe200080f1409 */
[----:B------:R-:W-:-:S04]  /*8910*/  IMAD R0, R6, 0x8, R71 ;  /* 0x0000000806007824 */ /* 0x000fc800078e0247 */
        /* <DEDUP_REMOVED lines=17> */
[----:B------:R-:W-:Y:S01]  /*8a30*/  NOP ;  /* 0x0000000000007918 */ /* 0x000fe20000000000 */
[----:B------:R-:W-:Y:S05]  /*8a40*/  EXIT ;  /* 0x000000000000794d */ /* 0x000fea0003800000 */
.L_x_193:
[----:B------:R-:W-:Y:S01]  /*8a50*/  IMAD R69, R69, -0x1680, R50 ;  /* 0xffffe98045457824 */ /* 0x000fe200078e0232 */
[----:B------:R-:W-:Y:S01]  /*8a60*/  BSSY.RECONVERGENT B0, `(.L_x_194) ;  /* 0x000001a000007945 */ /* 0x000fe20003800200 */
[C---:B-1----:R-:W-:Y:S02]  /*8a70*/  VIADD R10, R3.reuse, 0x480 ;  /* 0x00000480030a7836 */ /* 0x042fe40000000000 */
[C---:B------:R-:W-:Y:S01]  /*8a80*/  VIADD R0, R3.reuse, 0x180 ;  /* 0x0000018003007836 */ /* 0x040fe20000000000 */
[CC--:B------:R-:W-:Y:S01]  /*8a90*/  ISETP.GE.AND P3, PT, R3.reuse, R69.reuse, PT ;  /* 0x000000450300720c */ /* 0x0c0fe20003f66270 */
[C---:B------:R-:W-:Y:S01]  /*8aa0*/  VIADD R8, R3.reuse, 0x300 ;  /* 0x0000030003087836 */ /* 0x040fe20000000000 */
[-C--:B------:R-:W-:Y:S01]  /*8ab0*/  ISETP.GE.AND P0, PT, R10, R69.reuse, PT ;  /* 0x000000450a00720c */ /* 0x080fe20003f06270 */
[C---:B------:R-:W-:Y:S01]  /*8ac0*/  VIADD R10, R3.reuse, 0x900 ;  /* 0x00000900030a7836 */ /* 0x040fe20000000000 */
[-C--:B------:R-:W-:Y:S01]  /*8ad0*/  ISETP.GE.AND P2, PT, R0, R69.reuse, PT ;  /* 0x000000450000720c */ /* 0x080fe20003f46270 */
[C---:B------:R-:W-:Y:S01]  /*8ae0*/  VIADD R0, R3.reuse, 0x600 ;  /* 0x0000060003007836 */ /* 0x040fe20000000000 */
[-C--:B------:R-:W-:Y:S01]  /*8af0*/  ISETP.GE.AND P1, PT, R8, R69.reuse, PT ;  /* 0x000000450800720c */ /* 0x080fe20003f26270 */
[C---:B------:R-:W-:Y:S01]  /*8b00*/  VIADD R8, R3.reuse, 0x780 ;  /* 0x0000078003087836 */ /* 0x040fe20000000000 */
[-C--:B------:R-:W-:Y:S01]  /*8b10*/  ISETP.GE.AND P4, PT, R10, R69.reuse, PT ;  /* 0x000000450a00720c */ /* 0x080fe20003f86270 */
[----:B------:R-:W-:Y:S01]  /*8b20*/  VIADD R10, R3, 0xa80 ;  /* 0x00000a80030a7836 */ /* 0x000fe20000000000 */
[-C--:B------:R-:W-:Y:S01]  /*8b30*/  ISETP.GE.AND P6, PT, R0, R69.reuse, PT ;  /* 0x000000450000720c */ /* 0x080fe20003fc6270 */
[----:B------:R-:W-:Y:S01]  /*8b40*/  IMAD R58, R58, 0x8, R71 ;  /* 0x000000083a3a7824 */ /* 0x000fe200078e0247 */
[----:B------:R-:W-:Y:S01]  /*8b50*/  ISETP.GE.AND P5, PT, R8, R69, PT ;  /* 0x000000450800720c */ /* 0x000fe20003fa6270 */
[----:B------:R-:W-:-:S12]  /*8b60*/  @P3 BRA `(.L_x_195) ;  /* 0x0000000000243947 */ /* 0x000fd80003800000 */
[----:B------:R-:W1:Y:S01]  /*8b70*/  LDS.64 R8, [R58+0xb400] ;  /* 0x00b400003a087984 */ /* 0x000e620000000a00 */
[----:B------:R-:W-:Y:S01]  /*8b80*/  IMAD R5, R3, -0x4, R15 ;  /* 0xfffffffc03057824 */ /* 0x000fe200078e020f */
[----:B------:R-:W2:Y:S05]  /*8b90*/  LDCU.64 UR4, c[0x0][0x3b0] ;  /* 0x00007600ff0477ac */ /* 0x000eaa0008000a00 */
[----:B------:R-:W3:Y:S01]  /*8ba0*/  LDS R5, [R5] ;  /* 0x0000000005057984 */ /* 0x000ee20000000800 */
[----:B-1----:R-:W-:-:S05]  /*8bb0*/  IADD3 R0, P3, PT, R8, R3, RZ ;  /* 0x0000000308007210 */ /* 0x002fca0007f7e0ff */
[----:B------:R-:W-:Y:S01]  /*8bc0*/  IMAD.X R9, RZ, RZ, R9, P3 ;  /* 0x000000ffff097224 */ /* 0x000fe200018e0609 */
[----:B--2---:R-:W-:-:S04]  /*8bd0*/  LEA R8, P3, R0, UR4, 0x2 ;  /* 0x0000000400087c11 */ /* 0x004fc8000f8610ff */
[----:B------:R-:W-:-:S05]  /*8be0*/  LEA.HI.X R9, R0, UR5, R9, 0x2, P3 ;  /* 0x0000000500097c11 */ /* 0x000fca00098f1409 */
[----:B---3--:R1:W-:Y:S04]  /*8bf0*/  STG.E desc[UR6][R8.64], R5 ;  /* 0x0000000508007986 */ /* 0x0083e8000c101906 */
.L_x_195:
[----:B------:R-:W-:Y:S05]  /*8c00*/  BSYNC.RECONVERGENT B0 ;  /* 0x0000000000007941 */ /* 0x000fea0003800200 */
.L_x_194:
[----:B------:R-:W-:Y:S01]  /*8c10*/  NOP ;  /* 0x0000000000007918 */ /* 0x000fe20000000000 */
[----:B------:R-:W-:Y:S01]  /*8c20*/  BSSY.RECONVERGENT B0, `(.L_x_196) ;  /* 0x000000e000007945 */ /* 0x000fe20003800200 */
[----:B------:R-:W-:Y:S01]  /*8c30*/  ISETP.GE.AND P3, PT, R10, R69, PT ;  /* 0x000000450a00720c */ /* 0x000fe20003f66270 */
[----:B------:R-:W-:Y:S01]  /*8c40*/  IMAD R56, R56, 0x8, R71 ;  /* 0x0000000838387824 */ /* 0x000fe200078e0247 */
[----:B------:R-:W-:Y:S01]  /*8c50*/  LOP3.LUT R10, R3, 0xc00, RZ, 0xfc, !PT ;  /* 0x00000c00030a7812 */ /* 0x000fe200078efcff */
[----:B------:R-:W-:Y:S10]  /*8c60*/  @P2 BRA `(.L_x_197) ;  /* 0x0000000000242947 */ /* 0x000ff40003800000 */
[----:B-1----:R-:W1:Y:S01]  /*8c70*/  LDS.64 R8, [R56+0xb400] ;  /* 0x00b4000038087984 */ /* 0x002e620000000a00 */
[----:B------:R-:W-:Y:S01]  /*8c80*/  IMAD R5, R3, -0x4, R15 ;  /* 0xfffffffc03057824 */ /* 0x000fe200078e020f */
[----:B------:R-:W2:Y:S05]  /*8c90*/  LDCU.64 UR4, c[0x0][0x3b0] ;  /* 0x00007600ff0477ac */ /* 0x000eaa0008000a00 */
[----:B------:R-:W3:Y:S01]  /*8ca0*/  LDS R5, [R5+0x600] ;  /* 0x0006000005057984 */ /* 0x000ee20000000800 */
[----:B-1----:R-:W-:-:S05]  /*8cb0*/  IADD3 R0, P2, PT, R8, R3, RZ ;  /* 0x0000000308007210 */ /* 0x002fca0007f5e0ff */
[----:B------:R-:W-:Y:S01]  /*8cc0*/  IMAD.X R9, RZ, RZ, R9, P2 ;  /* 0x000000ffff097224 */ /* 0x000fe200010e0609 */
[----:B--2---:R-:W-:-:S04]  /*8cd0*/  LEA R8, P2, R0, UR4, 0x2 ;  /* 0x0000000400087c11 */ /* 0x004fc8000f8410ff */
[----:B------:R-:W-:-:S05]  /*8ce0*/  LEA.HI.X R9, R0, UR5, R9, 0x2, P2 ;  /* 0x0000000500097c11 */ /* 0x000fca00090f1409 */
[----:B---3--:R2:W-:Y:S04]  /*8cf0*/  STG.E desc[UR6][R8.64+0x600], R5 ;  /* 0x0006000508007986 */ /* 0x0085e8000c101906 */
.L_x_197:
[----:B------:R-:W-:Y:S05]  /*8d00*/  BSYNC.RECONVERGENT B0 ;  /* 0x0000000000007941 */ /* 0x000fea0003800200 */
.L_x_196:
[----:B------:R-:W-:Y:S01]  /*8d10*/  NOP ;  /* 0x0000000000007918 */ /* 0x000fe20000000000 */
[----:B------:R-:W-:Y:S01]  /*8d20*/  BSSY.RECONVERGENT B0, `(.L_x_198) ;  /* 0x000000e000007945 */ /* 0x000fe20003800200 */
[----:B------:R-:W-:Y:S01]  /*8d30*/  ISETP.GE.AND P2, PT, R10, R69, PT ;  /* 0x000000450a00720c */ /* 0x000fe20003f46270 */
[----:B------:R-:W-:Y:S02]  /*8d40*/  IMAD R54, R54, 0x8, R71 ;  /* 0x0000000836367824 */ /* 0x000fe400078e0247 */
[----:B------:R-:W-:Y:S01]  /*8d50*/  VIADD R10, R3, 0xd80 ;  /* 0x00000d80030a7836 */ /* 0x000fe20000000000 */
[----:B------:R-:W-:Y:S09]  /*8d60*/  @P1 BRA `(.L_x_199) ;  /* 0x0000000000241947 */ /* 0x000ff20003800000 */
[----:B-12---:R-:W1:Y:S01]  /*8d70*/  LDS.64 R8, [R54+0xb400] ;  /* 0x00b4000036087984 */ /* 0x006e620000000a00 */
        /* <DEDUP_REMOVED lines=8> */
.L_x_199:
[----:B------:R-:W-:Y:S05]  /*8e00*/  BSYNC.RECONVERGENT B0 ;  /* 0x0000000000007941 */ /* 0x000fea0003800200 */
.L_x_198:
[----:B------:R-:W-:Y:S01]  /*8e10*/  NOP ;  /* 0x0000000000007918 */ /* 0x000fe20000000000 */
[----:B------:R-:W-:Y:S01]  /*8e20*/  BSSY.RECONVERGENT B0, `(.L_x_200) ;  /* 0x000000e000007945 */ /* 0x000fe20003800200 */
[----:B------:R-:W-:Y:S01]  /*8e30*/  ISETP.GE.AND P1, PT, R10, R69, PT ;  /* 0x000000450a00720c */ /* 0x000fe20003f26270 */
[----:B------:R-:W-:Y:S02]  /*8e40*/  IMAD R48, R48, 0x8, R71 ;  /* 0x0000000830307824 */ /* 0x000fe400078e0247 */
[----:B------:R-:W-:Y:S01]  /*8e50*/  VIADD R10, R3, 0xf00 ;  /* 0x00000f00030a7836 */ /* 0x000fe20000000000 */
[----:B------:R-:W-:Y:S09]  /*8e60*/  @P0 BRA `(.L_x_201) ;  /* 0x0000000000240947 */ /* 0x000ff20003800000 */
[----:B-123--:R-:W1:Y:S01]  /*8e70*/  LDS.64 R8, [R48+0xb400] ;  /* 0x00b4000030087984 */ /* 0x00ee620000000a00 */
        /* <DEDUP_REMOVED lines=8> */
.L_x_201:
[----:B------:R-:W-:Y:S05]  /*8f00*/  BSYNC.RECONVERGENT B0 ;  /* 0x0000000000007941 */ /* 0x000fea0003800200 */
.L_x_200:
[----:B------:R-:W-:Y:S01]  /*8f10*/  NOP ;  /* 0x0000000000007918 */ /* 0x000fe20000000000 */
[----:B------:R-:W-:Y:S01]  /*8f20*/  BSSY.RECONVERGENT B0, `(.L_x_202) ;  /* 0x000000e000007945 */ /* 0x000fe20003800200 */
[----:B------:R-:W-:Y:S01]  /*8f30*/  ISETP.GE.AND P0, PT, R10, R69, PT ;  /* 0x000000450a00720c */ /* 0x000fe20003f06270 */
[----:B------:R-:W-:Y:S02]  /*8f40*/  IMAD R46, R46, 0x8, R71 ;  /* 0x000000082e2e7824 */ /* 0x000fe400078e0247 */
[----:B------:R-:W-:Y:S01]  /*8f50*/  VIADD R10, R3, 0x1080 ;  /* 0x00001080030a7836 */ /* 0x000fe20000000000 */
[----:B------:R-:W-:Y:S09]  /*8f60*/  @P6 BRA `(.L_x_203) ;  /* 0x0000000000246947 */ /* 0x000ff20003800000 */
[----:B-1234-:R-:W1:Y:S01]  /*8f70*/  LDS.64 R8, [R46+0xb400] ;  /* 0x00b400002e087984 */ /* 0x01ee620000000a00 */
        /* <DEDUP_REMOVED lines=8> */
.L_x_203:
[----:B------:R-:W-:Y:S05]  /*9000*/  BSYNC.RECONVERGENT B0 ;  /* 0x0000000000007941 */ /* 0x000fea0003800200 */
.L_x_202:
        /* <DEDUP_REMOVED lines=15> */
.L_x_205:
[----:B------:R-:W-:Y:S05]  /*9100*/  BSYNC.RECONVERGENT B0 ;  /* 0x0000000000007941 */ /* 0x000fea0003800200 */
.L_x_204:
        /* <DEDUP_REMOVED lines=15> */
.L_x_207:
[----:B------:R-:W-:Y:S05]  /*9200*/  BSYNC.RECONVERGENT B0 ;  /* 0x0000000000007941 */ /* 0x000fea0003800200 */
.L_x_206:
        /* <DEDUP_REMOVED lines=15> */
.L_x_209:
[----:B------:R-:W-:Y:S05]  /*9300*/  BSYNC.RECONVERGENT B0 ;  /* 0x0000000000007941 */ /* 0x000fea0003800200 */
.L_x_208:
[----:B------:R-:W-:Y:S01]  /*9310*/  NOP ;  /* 0x0000000000007918 */ /* 0x000fe20000000000 */
[----:B------:R-:W-:Y:S01]  /*9320*/  BSSY.RECONVERGENT B0, `(.L_x_210) ;  /* 0x0000013000007945 */ /* 0x000fe20003800200 */
[--C-:B------:R-:W-:Y:S01]  /*9330*/  IMAD R38, R38, 0x8, R71.reuse ;  /* 0x0000000826267824 */ /* 0x100fe200078e0247 */
[----:B------:R-:W-:Y:S01]  /*9340*/  ISETP.GE.AND P3, PT, R10, R69, PT ;  /* 0x000000450a00720c */ /* 0x000fe20003f66270 */
[--C-:B------:R-:W-:Y:S02]  /*9350*/  IMAD R36, R36, 0x8, R71.reuse ;  /* 0x0000000824247824 */ /* 0x100fe400078e0247 */
[--C-:B------:R-:W-:Y:S02]  /*9360*/  IMAD R34, R34, 0x8, R71.reuse ;  /* 0x0000000822227824 */ /* 0x100fe400078e0247 */
[--C-:B------:R-:W-:Y:S02]  /*9370*/  IMAD R32, R32, 0x8, R71.reuse ;  /* 0x0000000820207824 */ /* 0x100fe400078e0247 */
[----:B------:R-:W-:-:S02]  /*9380*/  IMAD R30, R30, 0x8, R71 ;  /* 0x000000081e1e7824 */ /* 0x000fc400078e0247 */
[--C-:B------:R-:W-:Y:S02]  /*9390*/  IMAD R6, R6, 0x8, R71.reuse ;  /* 0x0000000806067824 */ /* 0x100fe400078e0247 */
[----:B------:R-:W-:Y:S01]  /*93a0*/  IMAD R71, R4, 0x8, R71 ;  /* 0x0000000804477824 */ /* 0x000fe200078e0247 */
[----:B------:R-:W-:Y:S06]  /*93b0*/  @P2 BRA `(.L_x_211) ;  /* 0x0000000000242947 */ /* 0x000fec0003800000 */
        /* <DEDUP_REMOVED lines=9> */
.L_x_211:
[----:B------:R-:W-:Y:S05]  /*9450*/  BSYNC.RECONVERGENT B0 ;  /* 0x0000000000007941 */ /* 0x000fea0003800200 */
.L_x_210:
[----:B------:R-:W-:Y:S01]  /*9460*/  NOP ;  /* 0x0000000000007918 */ /* 0x000fe20000000000 */
[----:B------:R-:W-:Y:S04]  /*9470*/  BSSY.RECONVERGENT B0, `(.L_x_212) ;  /* 0x000000b000007945 */ /* 0x000fe80003800200 */
[----:B------:R-:W-:Y:S05]  /*9480*/  @P1 BRA `(.L_x_213) ;  /* 0x0000000000241947 */ /* 0x000fea0003800000 */
        /* <DEDUP_REMOVED lines=9> */
.L_x_213:
[----:B------:R-:W-:Y:S05]  /*9520*/  BSYNC.RECONVERGENT B0 ;  /* 0x0000000000007941 */ /* 0x000fea0003800200 */
.L_x_212:
        /* <DEDUP_REMOVED lines=12> */
.L_x_215:
[----:B------:R-:W-:Y:S05]  /*95f0*/  BSYNC.RECONVERGENT B0 ;  /* 0x0000000000007941 */ /* 0x000fea0003800200 */
.L_x_214:
        /* <DEDUP_REMOVED lines=12> */
.L_x_217:
[----:B------:R-:W-:Y:S05]  /*96c0*/  BSYNC.RECONVERGENT B0 ;  /* 0x0000000000007941 */ /* 0x000fea0003800200 */
.L_x_216:
        /* <DEDUP_REMOVED lines=12> */
.L_x_219:
[----:B------:R-:W-:Y:S05]  /*9790*/  BSYNC.RECONVERGENT B0 ;  /* 0x0000000000007941 */ /* 0x000fea0003800200 */
.L_x_218:
        /* <DEDUP_REMOVED lines=12> */
.L_x_221:
[----:B------:R-:W-:Y:S05]  /*9860*/  BSYNC.RECONVERGENT B0 ;  /* 0x0000000000007941 */ /* 0x000fea0003800200 */
.L_x_220:
[----:B------:R-:W-:Y:S01]  /*9870*/  NOP ;  /* 0x0000000000007918 */ /* 0x000fe20000000000 */
[----:B-1234-:R-:W1:Y:S01]  /*9880*/  LDS.64 R4, [R71+0xb400] ;  /* 0x00b4000047047984 */ /* 0x01ee620000000a00 */
[----:B------:R-:W-:Y:S01]  /*9890*/  @!P3 IMAD R7, R3, -0x4, R15 ;  /* 0xfffffffc0307b824 */ /* 0x000fe200078e020f */
[----:B------:R-:W2:Y:S05]  /*98a0*/  @!P3 LDC.64 R8, c[0x0][0x3b0] ;  /* 0x0000ec00ff08bb82 */ /* 0x000eaa0000000a00 */
[----:B------:R-:W3:Y:S01]  /*98b0*/  @!P3 LDS R7, [R7+0x5400] ;  /* 0x005400000707b984 */ /* 0x000ee20000000800 */
[----:B-1----:R-:W-:-:S05]  /*98c0*/  IADD3 R3, P0, PT, R4, R3, RZ ;  /* 0x0000000304037210 */ /* 0x002fca0007f1e0ff */
[----:B------:R-:W-:Y:S01]  /*98d0*/  IMAD.X R4, RZ, RZ, R5, P0 ;  /* 0x000000ffff047224 */ /* 0x000fe200000e0605 */
[----:B--2---:R-:W-:-:S04]  /*98e0*/  @!P3 LEA R2, P0, R3, R8, 0x2 ;  /* 0x000000080302b211 */ /* 0x004fc800078010ff */
[----:B------:R-:W-:-:S05]  /*98f0*/  @!P3 LEA.HI.X R3, R3, R9, R4, 0x2, P0 ;  /* 0x000000090303b211 */ /* 0x000fca00000f1404 */
[----:B---3--:R-:W-:Y:S01]  /*9900*/  @!P3 STG.E desc[UR6][R2.64+0x5400], R7 ;  /* 0x005400070200b986 */ /* 0x008fe2000c101906 */
[----:B------:R-:W-:Y:S01]  /*9910*/  NOP ;  /* 0x0000000000007918 */ /* 0x000fe20000000000 */
[----:B------:R-:W-:Y:S05]  /*9920*/  EXIT ;  /* 0x000000000000794d */ /* 0x000fea0003800000 */
.L_x_118:
[----:B------:R-:W-:Y:S02]  /*9930*/  IMAD.MOV.U32 R30, RZ, RZ, R23 ;  /* 0x000000ffff1e7224 */ /* 0x000fe400078e0017 */
[----:B------:R-:W-:Y:S02]  /*9940*/  IMAD.MOV.U32 R31, RZ, RZ, 0x1 ;  /* 0x00000001ff1f7424 */ /* 0x000fe400078e00ff */
[----:B------:R-:W-:Y:S02]  /*9950*/  IMAD.MOV.U32 R32, RZ, RZ, RZ ;  /* 0x000000ffff207224 */ /* 0x000fe400078e00ff */
[----:B------:R-:W-:-:S07]  /*9960*/  IMAD.MOV.U32 R29, RZ, RZ, -0x1 ;  /* 0xffffffffff1d7424 */ /* 0x000fce00078e00ff */
[----:B------:R-:W-:Y:S05]  /*9970*/  WARPSYNC.COLLECTIVE R29, `(.L_x_222) ;  /* 0x000000001d087348 */ /* 0x000fea0003c00000 */
[----:B------:R0:W1:Y:S02]  /*9980*/  SHFL.UP P0, R28, R30, R31, R32 ;  /* 0x0400001f1e1c7389 */ /* 0x0000640000000020 */
[----:B01----:R-:W-:Y:S05]  /*9990*/  ENDCOLLECTIVE ;  /* 0x000000000000791b */ /* 0x003fea0003800000 */
.L_x_222:
[----:B------:R-:W-:Y:S02]  /*99a0*/  IMAD.MOV.U32 R31, RZ, RZ, 0x2 ;  /* 0x00000002ff1f7424 */ /* 0x000fe400078e00ff */
[----:B------:R-:W-:-:S04]  /*99b0*/  IMAD.MOV.U32 R24, RZ, RZ, R28 ;  /* 0x000000ffff187224 */ /* 0x000fc800078e001c */
[----:B------:R-:W-:-:S04]  /*99c0*/  @P0 IMAD.IADD R24, R23, 0x1, R24 ;  /* 0x0000000117180824 */ /* 0x000fc800078e0218 */
[----:B------:R-:W-:-:S07]  /*99d0*/  IMAD.MOV.U32 R30, RZ, RZ, R24 ;  /* 0x000000ffff1e7224 */ /* 0x000fce00078e0018 */
[----:B------:R-:W-:Y:S05]  /*99e0*/  WARPSYNC.COLLECTIVE R29, `(.L_x_223) ;  /* 0x000000001d087348 */ /* 0x000fea0003c00000 */
[----:B------:R0:W1:Y:S02]  /*99f0*/  SHFL.UP P0, R28, R30, R31, R32 ;  /* 0x0400001f1e1c7389 */ /* 0x0000640000000020 */
[----:B01----:R-:W-:Y:S05]  /*9a00*/  ENDCOLLECTIVE ;  /* 0x000000000000791b */ /* 0x003fea0003800000 */
.L_x_223:
[----:B------:R-:W-:Y:S02]  /*9a10*/  IMAD.MOV.U32 R31, RZ, RZ, 0x4 ;  /* 0x00000004ff1f7424 */ /* 0x000fe400078e00ff */
[----:B------:R-:W-:-:S04]  /*9a20*/  IMAD.MOV.U32 R25, RZ, RZ, R28 ;  /* 0x000000ffff197224 */ /* 0x000fc800078e001c */
[----:B------:R-:W-:-:S04]  /*9a30*/  @P0 IMAD.IADD R25, R24, 0x1, R25 ;  /* 0x0000000118190824 */ /* 0x000fc800078e0219 */
[----:B------:R-:W-:-:S07]  /*9a40*/  IMAD.MOV.U32 R30, RZ, RZ, R25 ;  /* 0x000000ffff1e7224 */ /* 0x000fce00078e0019 */
[----:B------:R-:W-:Y:S05]  /*9a50*/  WARPSYNC.COLLECTIVE R29, `(.L_x_224) ;  /* 0x000000001d087348 */ /* 0x000fea0003c00000 */
[----:B------:R0:W1:Y:S02]  /*9a60*/  SHFL.UP P0, R28, R30, R31, R32 ;  /* 0x0400001f1e1c7389 */ /* 0x0000640000000020 */
[----:B01----:R-:W-:Y:S05]  /*9a70*/  ENDCOLLECTIVE ;  /* 0x000000000000791b */ /* 0x003fea0003800000 */
.L_x_224:
[----:B------:R-:W-:Y:S02]  /*9a80*/  IMAD.MOV.U32 R31, RZ, RZ, 0x8 ;  /* 0x00000008ff1f7424 */ /* 0x000fe400078e00ff */
[----:B------:R-:W-:-:S04]  /*9a90*/  IMAD.MOV.U32 R26, RZ, RZ, R28 ;  /* 0x000000ffff1a7224 */ /* 0x000fc800078e001c */
[----:B------:R-:W-:-:S04]  /*9aa0*/  @P0 IMAD.IADD R26, R25, 0x1, R26 ;  /* 0x00000001191a0824 */ /* 0x000fc800078e021a */
[----:B------:R-:W-:-:S07]  /*9ab0*/  IMAD.MOV.U32 R30, RZ, RZ, R26 ;  /* 0x000000ffff1e7224 */ /* 0x000fce00078e001a */
[----:B------:R-:W-:Y:S05]  /*9ac0*/  WARPSYNC.COLLECTIVE R29, `(.L_x_225) ;  /* 0x000000001d087348 */ /* 0x000fea0003c00000 */
[----:B------:R0:W1:Y:S02]  /*9ad0*/  SHFL.UP P0, R28, R30, R31, R32 ;  /* 0x0400001f1e1c7389 */ /* 0x0000640000000020 */
[----:B01----:R-:W-:Y:S05]  /*9ae0*/  ENDCOLLECTIVE ;  /* 0x000000000000791b */ /* 0x003fea0003800000 */
.L_x_225:
[----:B------:R-:W-:Y:S02]  /*9af0*/  IMAD.MOV.U32 R31, RZ, RZ, 0x10 ;  /* 0x00000010ff1f7424 */ /* 0x000fe400078e00ff */
[----:B------:R-:W-:-:S04]  /*9b00*/  IMAD.MOV.U32 R27, RZ, RZ, R28 ;  /* 0x000000ffff1b7224 */ /* 0x000fc800078e001c */
[----:B------:R-:W-:-:S04]  /*9b10*/  @P0 IMAD.IADD R27, R26, 0x1, R27 ;  /* 0x000000011a1b0824 */ /* 0x000fc800078e021b */
[----:B------:R-:W-:-:S07]  /*9b20*/  IMAD.MOV.U32 R30, RZ, RZ, R27 ;  /* 0x000000ffff1e7224 */ /* 0x000fce00078e001b */
[----:B------:R-:W-:Y:S05]  /*9b30*/  WARPSYNC.COLLECTIVE R29, `(.L_x_226) ;  /* 0x000000001d087348 */ /* 0x000fea0003c00000 */
[----:B------:R0:W1:Y:S02]  /*9b40*/  SHFL.UP P0, R28, R30, R31, R32 ;  /* 0x0400001f1e1c7389 */ /* 0x0000640000000020 */
[----:B01----:R-:W-:Y:S05]  /*9b50*/  ENDCOLLECTIVE ;  /* 0x000000000000791b */ /* 0x003fea0003800000 */
.L_x_226:
[----:B------:R-:W-:Y:S05]  /*9b60*/  BRA `(.L_x_227) ;  /* 0xffffff8c00a47947 */ /* 0x000fea000383ffff */
.L_x_228:
        /* <DEDUP_REMOVED lines=9> */
.L_x_4263:


//--------------------- .text._ZN3cub18CUB_300001_SM_10006detail10radix_sort30DeviceRadixSortHistogramKernelINS1_5radix10policy_hubIljyE10Policy1000ELNS0_9SortOrderE1ElyNS1_21identity_decomposer_tEEEvPT2_PKT1_SA_iiT3_ --------------------------
	.section	.text._ZN3cub18CUB_300001_SM_10006detail10radix_sort30DeviceRadixSortHistogramKernelINS1_5radix10policy_hubIljyE10Policy1000ELNS0_9SortOrderE1ElyNS1_21identity_decomposer_tEEEvPT2_PKT1_SA_iiT3_,"ax",@progbits
	.align	128
        .global         _ZN3cub18CUB_300001_SM_10006detail10radix_sort30DeviceRadixSortHistogramKernelINS1_5radix10policy_hubIljyE10Policy1000ELNS0_9SortOrderE1ElyNS1_21identity_decomposer_tEEEvPT2_PKT1_SA_iiT3_
        .type           _ZN3cub18CUB_300001_SM_10006detail10radix_sort30DeviceRadixSortHistogramKernelINS1_5radix10policy_hubIljyE10Policy1000ELNS0_9SortOrderE1ElyNS1_21identity_decomposer_tEEEvPT2_PKT1_SA_iiT3_,@function
        .size           _ZN3cub18CUB_300001_SM_10006detail10radix_sort30DeviceRadixSortHistogramKernelINS1_5radix10policy_hubIljyE10Policy1000ELNS0_9SortOrderE1ElyNS1_21identity_decomposer_tEEEvPT2_PKT1_SA_iiT3_,(.L_x_4264 - _ZN3cub18CUB_300001_SM_10006detail10radix_sort30DeviceRadixSortHistogramKernelINS1_5radix10policy_hubIljyE10Policy1000ELNS0_9SortOrderE1ElyNS1_21identity_decomposer_tEEEvPT2_PKT1_SA_iiT3_)
        .other          _ZN3cub18CUB_300001_SM_10006detail10radix_sort30DeviceRadixSortHistogramKernelINS1_5radix10policy_hubIljyE10Policy1000ELNS0_9SortOrderE1ElyNS1_21identity_decomposer_tEEEvPT2_PKT1_SA_iiT3_,@"STO_CUDA_ENTRY STV_DEFAULT"
_ZN3cub18CUB_300001_SM_10006detail10radix_sort30DeviceRadixSortHistogramKernelINS1_5radix10policy_hubIljyE10Policy1000ELNS0_9SortOrderE1ElyNS1_21identity_decomposer_tEEEvPT2_PKT1_SA_iiT3_:
.text._ZN3cub18CUB_300001_SM_10006detail10radix_sort30DeviceRadixSortHistogramKernelINS1_5radix10policy_hubIljyE10Policy1000ELNS0_9SortOrderE1ElyNS1_21identity_decomposer_tEEEvPT2_PKT1_SA_iiT3_:
[----:B------:R-:W-:Y:S01]  /*0000*/  LDC R1, c[0x0][0x37c] ;  /* 0x0000df00ff017b82 */ /* 0x000fe20000000800 */
[----:B------:R-:W0:Y:S02]  /*0010*/  LDCU.64 UR4, c[0x0][0x390] ;  /* 0x00007200ff0477ac */ /* 0x000e240008000a00 */
[----:B0-----:R-:W-:-:S04]  /*0020*/  ISETP.NE.U32.AND P0, PT, RZ, UR4, PT ;  /* 0x00000004ff007c0c */ /* 0x001fc8000bf05070 */
[----:B------:R-:W-:-:S13]  /*0030*/  ISETP.NE.AND.EX P0, PT, RZ, UR5, PT, P0 ;  /* 0x00000005ff007c0c */ /* 0x000fda000bf05300 */
[----:B------:R-:W-:Y:S05]  /*0040*/  @!P0 EXIT ;  /* 0x000000000000894d */ /* 0x000fea0003800000 */
[----:B------:R-:W0:Y:S01]  /*0050*/  S2R R34, SR_TID.X ;  /* 0x0000000000227919 */ /* 0x000e220000002100 */
[----:B------:R-:W1:Y:S01]  /*0060*/  LDC.64 R2, c[0x0][0x398] ;  /* 0x0000e600ff027b82 */ /* 0x000e620000000a00 */
[----:B------:R-:W-:Y:S01]  /*0070*/  UMOV UR4, 0x400 ;  /* 0x0000040000047882 */ /* 0x000fe20000000000 */
[----:B------:R-:W2:Y:S01]  /*0080*/  LDCU.64 UR16, c[0x0][0x358] ;  /* 0x00006b00ff1077ac */ /* 0x000ea20008000a00 */
[----:B------:R-:W3:Y:S05]  /*0090*/  LDCU UR18, c[0x0][0x370] ;  /* 0x00006e00ff1277ac */ /* 0x000eea0008000800 */
[----:B------:R-:W4:Y:S01]  /*00a0*/  S2UR UR5, SR_CgaCtaId ;  /* 0x00000000000579c3 */ /* 0x000f220000008800 */
[----:B------:R-:W-:Y:S01]  /*00b0*/  UMOV UR6, URZ ;  /* 0x000000ff00067c82 */ /* 0x000fe20008000000 */
[----:B------:R-:W-:-:S06]  /*00c0*/  UMOV UR7, URZ ;  /* 0x000000ff00077c82 */ /* 0x000fcc0008000000 */
[----:B------:R-:W5:Y:S01]  /*00d0*/  S2UR UR8, SR_CTAID.X ;  /* 0x00000000000879c3 */ /* 0x000f620000002500 */
[----:B-1----:R-:W-:-:S04]  /*00e0*/  IADD3 R0, PT, PT, R3, 0x7, -R2 ;  /* 0x0000000703007810 */ /* 0x002fc80007ffe802 */
[----:B------:R-:W-:Y:S01]  /*00f0*/  ISETP.GE.AND P0, PT, R0, 0x8, PT ;  /* 0x000000080000780c */ /* 0x000fe20003f06270 */
[C---:B0-----:R-:W-:Y:S01]  /*0100*/  VIADD R54, R34.reuse, 0x80 ;  /* 0x0000008022367836 */ /* 0x041fe20000000000 */
[----:B----4-:R-:W-:Y:S02]  /*0110*/  ULEA UR4, UR5, UR4, 0x18 ;  /* 0x0000000405047291 */ /* 0x010fe4000f8ec0ff */
[C---:B------:R-:W-:Y:S01]  /*0120*/  ISETP.GT.U32.OR P0, PT, R34.reuse, 0xff, !P0 ;  /* 0x000000ff2200780c */ /* 0x040fe20004704470 */
[C---:B------:R-:W-:Y:S02]  /*0130*/  VIADD R53, R34.reuse, 0x100 ;  /* 0x0000010022357836 */ /* 0x040fe40000000000 */
[C---:B------:R-:W-:Y:S01]  /*0140*/  VIADD R52, R34.reuse, 0x200 ;  /* 0x0000020022347836 */ /* 0x040fe20000000000 */
[----:B------:R-:W-:Y:S01]  /*0150*/  P2R R48, PR, RZ, 0x1 ;  /* 0x00000001ff307803 */ /* 0x000fe20000000000 */
[C---:B------:R-:W-:Y:S01]  /*0160*/  VIADD R51, R34.reuse, 0x280 ;  /* 0x0000028022337836 */ /* 0x040fe20000000000 */
[C---:B------:R-:W-:Y:S01]  /*0170*/  LEA R0, R34.reuse, UR4, 0x2 ;  /* 0x0000000422007c11 */ /* 0x040fe2000f8e10ff */
[C---:B------:R-:W-:Y:S01]  /*0180*/  VIADD R50, R34.reuse, 0x300 ;  /* 0x0000030022327836 */ /* 0x040fe20000000000 */
[----:B-----5:R-:W-:Y:S01]  /*0190*/  USHF.L.U32 UR8, UR8, 0xb, URZ ;  /* 0x0000000b08087899 */ /* 0x020fe200080006ff */
[----:B--23--:R-:W-:-:S11]  /*01a0*/  VIADD R49, R34, 0x780 ;  /* 0x0000078022317836 */ /* 0x00cfd60000000000 */
.L_x_312:
[----:B------:R-:W-:Y:S01]  /*01b0*/  ISETP.NE.AND P0, PT, R48, RZ, PT ;  /* 0x000000ff3000720c */ /* 0x000fe20003f05270 */
[----:B------:R-:W-:-:S12]  /*01c0*/  BSSY.RECONVERGENT B0, `(.L_x_229) ;  /* 0x0000081000007945 */ /* 0x000fd80003800200 */
[----:B0-2345:R-:W-:Y:S05]  /*01d0*/  @P0 BRA `(.L_x_230) ;  /* 0x0000000400fc0947 */ /* 0x03dfea0003800000 */
[----:B------:R-:W0:Y:S02]  /*01e0*/  LDC.64 R2, c[0x0][0x398] ;  /* 0x0000e600ff027b82 */ /* 0x000e240000000a00 */
[----:B0-----:R-:W-:-:S04]  /*01f0*/  IADD3 R2, PT, PT, R3, 0x7, -R2 ;  /* 0x0000000703027810 */ /* 0x001fc80007ffe802 */
[----:B------:R-:W-:-:S04]  /*0200*/  SHF.R.S32.HI R3, RZ, 0x1f, R2 ;  /* 0x0000001fff037819 */ /* 0x000fc80000011402 */
[----:B------:R-:W-:-:S04]  /*0210*/  LEA.HI R3, R3, R2, RZ, 0x3 ;  /* 0x0000000203037211 */ /* 0x000fc800078f18ff */
[----:B------:R-:W-:Y:S01]  /*0220*/  SHF.R.S32.HI R4, RZ, 0x3, R3 ;  /* 0x00000003ff047819 */ /* 0x000fe20000011403 */
[----:B------:R-:W-:-:S03]  /*0230*/  IMAD.MOV.U32 R3, RZ, RZ, RZ ;  /* 0x000000ffff037224 */ /* 0x000fc600078e00ff */
[C---:B------:R-:W-:Y:S01]  /*0240*/  LOP3.LUT R6, R4.reuse, 0xffffff0, RZ, 0xc0, !PT ;  /* 0x0ffffff004067812 */ /* 0x040fe200078ec0ff */
[----:B------:R-:W-:-:S05]  /*0250*/  VIADD R2, R4, 0xffffffff ;  /* 0xffffffff04027836 */ /* 0x000fca0000000000 */
[----:B------:R-:W-:-:S13]  /*0260*/  ISETP.GE.U32.AND P0, PT, R2, 0xf, PT ;  /* 0x0000000f0200780c */ /* 0x000fda0003f06070 */
[----:B------:R-:W-:Y:S05]  /*0270*/  @!P0 BRA `(.L_x_231) ;  /* 0x00000000005c8947 */ /* 0x000fea0003800000 */
[----:B------:R-:W-:Y:S02]  /*0280*/  IMAD.MOV R3, RZ, RZ, -R6 ;  /* 0x000000ffff037224 */ /* 0x000fe400078e0a06 */
[----:B------:R-:W-:-:S07]  /*0290*/  VIADD R2, R0, 0x2000 ;  /* 0x0000200000027836 */ /* 0x000fce0000000000 */
.L_x_232:
[----:B------:R-:W-:Y:S01]  /*02a0*/  VIADD R3, R3, 0x10 ;  /* 0x0000001003037836 */ /* 0x000fe20000000000 */
[----:B------:R-:W-:Y:S04]  /*02b0*/  STS [R2+-0x2000], RZ ;  /* 0xffe000ff02007388 */ /* 0x000fe80000000800 */
        /* <DEDUP_REMOVED lines=18> */
[----:B------:R-:W-:-:S07]  /*03e0*/  IMAD.MOV.U32 R3, RZ, RZ, R6 ;  /* 0x000000ffff037224 */ /* 0x000fce00078e0006 */
.L_x_231:
[C---:B------:R-:W-:Y:S02]  /*03f0*/  LOP3.LUT R2, R4.reuse, 0xf, RZ, 0xc0, !PT ;  /* 0x0000000f04027812 */ /* 0x040fe400078ec0ff */
[----:B------:R-:W-:Y:S02]  /*0400*/  LOP3.LUT R7, R4, 0x7, RZ, 0xc0, !PT ;  /* 0x0000000704077812 */ /* 0x000fe400078ec0ff */
[C---:B------:R-:W-:Y:S01]  /*0410*/  ISETP.NE.AND P1, PT, R2.reuse, RZ, PT ;  /* 0x000000ff0200720c */ /* 0x040fe20003f25270 */
[----:B------:R-:W-:Y:S01]  /*0420*/  VIADD R2, R2, 0xffffffff ;  /* 0xffffffff02027836 */ /* 0x000fe20000000000 */
[----:B------:R-:W-:Y:S01]  /*0430*/  LOP3.LUT R5, R4, 0x3, RZ, 0xc0, !PT ;  /* 0x0000000304057812 */ /* 0x000fe200078ec0ff */
[----:B------:R-:W-:-:S10]  /*0440*/  VIADD R8, R7, 0xffffffff ;  /* 0xffffffff07087836 */ /* 0x000fd40000000000 */
[----:B------:R-:W-:Y:S05]  /*0450*/  @!P1 BRA `(.L_x_233) ;  /* 0x0000000000789947 */ /* 0x000fea0003800000 */
[----:B------:R-:W-:Y:S02]  /*0460*/  ISETP.GE.U32.AND P2, PT, R2, 0x7, PT ;  /* 0x000000070200780c */ /* 0x000fe40003f46070 */
[----:B------:R-:W-:-:S11]  /*0470*/  ISETP.NE.AND P3, PT, R7, RZ, PT ;  /* 0x000000ff0700720c */ /* 0x000fd60003f65270 */
[----:B------:R-:W-:Y:S05]  /*0480*/  @!P2 BRA `(.L_x_234) ;  /* 0x000000000028a947 */ /* 0x000fea0003800000 */
        /* <DEDUP_REMOVED lines=10> */
.L_x_234:
[----:B------:R-:W-:Y:S05]  /*0530*/  @!P3 BRA `(.L_x_233) ;  /* 0x000000000040b947 */ /* 0x000fea0003800000 */
[----:B------:R-:W-:Y:S02]  /*0540*/  ISETP.GE.U32.AND P2, PT, R8, 0x3, PT ;  /* 0x000000030800780c */ /* 0x000fe40003f46070 */
[----:B------:R-:W-:-:S11]  /*0550*/  ISETP.NE.AND P3, PT, R5, RZ, PT ;  /* 0x000000ff0500720c */ /* 0x000fd60003f65270 */
[C---:B0-----:R-:W-:Y:S01]  /*0560*/  @P2 LEA R4, R3.reuse, R0, 0xa ;  /* 0x0000000003042211 */ /* 0x041fe200078e50ff */
[----:B------:R-:W-:-:S04]  /*0570*/  @P2 VIADD R3, R3, 0x4 ;  /* 0x0000000403032836 */ /* 0x000fc80000000000 */
[----:B------:R1:W-:Y:S04]  /*0580*/  @P2 STS [R4], RZ ;  /* 0x000000ff04002388 */ /* 0x0003e80000000800 */
[----:B------:R1:W-:Y:S04]  /*0590*/  @P2 STS [R4+0x400], RZ ;  /* 0x000400ff04002388 */ /* 0x0003e80000000800 */
[----:B------:R1:W-:Y:S04]  /*05a0*/  @P2 STS [R4+0x800], RZ ;  /* 0x000800ff04002388 */ /* 0x0003e80000000800 */
[----:B------:R1:W-:Y:S01]  /*05b0*/  @P2 STS [R4+0xc00], RZ ;  /* 0x000c00ff04002388 */ /* 0x0003e20000000800 */
[----:B------:R-:W-:Y:S05]  /*05c0*/  @!P3 BRA `(.L_x_233) ;  /* 0x00000000001cb947 */ /* 0x000fea0003800000 */
[----:B------:R-:W-:Y:S01]  /*05d0*/  IMAD R3, R3, 0x400, R0 ;  /* 0x0000040003037824 */ /* 0x000fe200078e0200 */
[----:B------:R-:W-:-:S04]  /*05e0*/  ISETP.NE.AND P2, PT, R5, 0x1, PT ;  /* 0x000000010500780c */ /* 0x000fc80003f45270 */
[----:B------:R2:W-:Y:S09]  /*05f0*/  STS [R3], RZ ;  /* 0x000000ff03007388 */ /* 0x0005f20000000800 */
[----:B--2---:R-:W-:Y:S05]  /*0600*/  @!P2 BRA `(.L_x_233) ;  /* 0x00000000000ca947 */ /* 0x004fea0003800000 */
[----:B------:R-:W-:Y:S01]  /*0610*/  ISETP.NE.AND P2, PT, R5, 0x2, PT ;  /* 0x000000020500780c */ /* 0x000fe20003f45270 */
[----:B------:R2:W-:-:S12]  /*0620*/  STS [R3+0x400], RZ ;  /* 0x000400ff03007388 */ /* 0x0005d80000000800 */
[----:B------:R2:W-:Y:S02]  /*0630*/  @P2 STS [R3+0x800], RZ ;  /* 0x000800ff03002388 */ /* 0x0005e40000000800 */
.L_x_233:
[----:B------:R-:W-:-:S13]  /*0640*/  ISETP.GT.U32.AND P2, PT, R34, 0x7f, PT ;  /* 0x0000007f2200780c */ /* 0x000fda0003f44070 */
[----:B------:R-:W-:Y:S05]  /*0650*/  @P2 BRA `(.L_x_230) ;  /* 0x0000000000dc2947 */ /* 0x000fea0003800000 */
[----:B--2---:R-:W-:Y:S01]  /*0660*/  IMAD.MOV.U32 R3, RZ, RZ, RZ ;  /* 0x000000ffff037224 */ /* 0x004fe200078e00ff */
[----:B------:R-:W-:Y:S06]  /*0670*/  @!P0 BRA `(.L_x_235) ;  /* 0x0000000000588947 */ /* 0x000fec0003800000 */
[----:B------:R-:W-:-:S07]  /*0680*/  IMAD.MOV.U32 R3, RZ, RZ, RZ ;  /* 0x000000ffff037224 */ /* 0x000fce00078e00ff */
.L_x_236:
[C---:B012---:R-:W-:Y:S02]  /*0690*/  IMAD R4, R3.reuse, 0x400, R0 ;  /* 0x0000040003047824 */ /* 0x047fe400078e0200 */
[----:B------:R-:W-:-:S03]  /*06a0*/  VIADD R3, R3, 0x10 ;  /* 0x0000001003037836 */ /* 0x000fc60000000000 */
[----:B------:R2:W-:Y:S02]  /*06b0*/  STS [R4+0x200], RZ ;  /* 0x000200ff04007388 */ /* 0x0005e40000000800 */
[----:B------:R-:W-:Y:S02]  /*06c0*/  ISETP.NE.AND P0, PT, R3, R6, PT ;  /* 0x000000060300720c */ /* 0x000fe40003f05270 */
[----:B------:R2:W-:Y:S04]  /*06d0*/  STS [R4+0x600], RZ ;  /* 0x000600ff04007388 */ /* 0x0005e80000000800 */
        /* <DEDUP_REMOVED lines=13> */
[----:B------:R2:W-:Y:S01]  /*07b0*/  STS [R4+0x3e00], RZ ;  /* 0x003e00ff04007388 */ /* 0x0005e20000000800 */
[----:B------:R-:W-:Y:S05]  /*07c0*/  @P0 BRA `(.L_x_236) ;  /* 0xfffffffc00b00947 */ /* 0x000fea000383ffff */
[----:B------:R-:W-:-:S07]  /*07d0*/  IMAD.MOV.U32 R3, RZ, RZ, R6 ;  /* 0x000000ffff037224 */ /* 0x000fce00078e0006 */
.L_x_235:
[----:B------:R-:W-:Y:S05]  /*07e0*/  @!P1 BRA `(.L_x_230) ;  /* 0x0000000000789947 */ /* 0x000fea0003800000 */
[----:B------:R-:W-:Y:S02]  /*07f0*/  ISETP.GE.U32.AND P0, PT, R2, 0x7, PT ;  /* 0x000000070200780c */ /* 0x000fe40003f06070 */
[----:B------:R-:W-:-:S11]  /*0800*/  ISETP.NE.AND P1, PT, R7, RZ, PT ;  /* 0x000000ff0700720c */ /* 0x000fd60003f25270 */
[----:B------:R-:W-:Y:S05]  /*0810*/  @!P0 BRA `(.L_x_237) ;  /* 0x0000000000288947 */ /* 0x000fea0003800000 */
[C---:B------:R-:W-:Y:S02]  /*0820*/  IMAD R2, R3.reuse, 0x400, R0 ;  /* 0x0000040003027824 */ /* 0x040fe400078e0200 */
[----:B------:R-:W-:-:S03]  /*0830*/  VIADD R3, R3, 0x8 ;  /* 0x0000000803037836 */ /* 0x000fc60000000000 */
[----:B------:R3:W-:Y:S04]  /*0840*/  STS [R2+0x200], RZ ;  /* 0x000200ff02007388 */ /* 0x0007e80000000800 */
[----:B------:R3:W-:Y:S04]  /*0850*/  STS [R2+0x600], RZ ;  /* 0x000600ff02007388 */ /* 0x0007e80000000800 */
[----:B------:R3:W-:Y:S04]  /*0860*/  STS [R2+0xa00], RZ ;  /* 0x000a00ff02007388 */ /* 0x0007e80000000800 */
[----:B------:R3:W-:Y:S04]  /*0870*/  STS [R2+0xe00], RZ ;  /* 0x000e00ff02007388 */ /* 0x0007e80000000800 */
[----:B------:R3:W-:Y:S04]  /*0880*/  STS [R2+0x1200], RZ ;  /* 0x001200ff02007388 */ /* 0x0007e80000000800 */
[----:B------:R3:W-:Y:S04]  /*0890*/  STS [R2+0x1600], RZ ;  /* 0x001600ff02007388 */ /* 0x0007e80000000800 */
[----:B------:R3:W-:Y:S04]  /*08a0*/  STS [R2+0x1a00], RZ ;  /* 0x001a00ff02007388 */ /* 0x0007e80000000800 */
[----:B------:R3:W-:Y:S02]  /*08b0*/  STS [R2+0x1e00], RZ ;  /* 0x001e00ff02007388 */ /* 0x0007e40000000800 */
.L_x_237:
[----:B------:R-:W-:Y:S05]  /*08c0*/  @!P1 BRA `(.L_x_230) ;  /* 0x0000000000409947 */ /* 0x000fea0003800000 */
[----:B------:R-:W-:Y:S02]  /*08d0*/  ISETP.GE.U32.AND P0, PT, R8, 0x3, PT ;  /* 0x000000030800780c */ /* 0x000fe40003f06070 */
[----:B------:R-:W-:-:S11]  /*08e0*/  ISETP.NE.AND P1, PT, R5, RZ, PT ;  /* 0x000000ff0500720c */ /* 0x000fd60003f25270 */
[C---:B---3--:R-:W-:Y:S02]  /*08f0*/  @P0 IMAD R2, R3.reuse, 0x400, R0 ;  /* 0x0000040003020824 */ /* 0x048fe400078e0200 */
[----:B------:R-:W-:-:S03]  /*0900*/  @P0 VIADD R3, R3, 0x4 ;  /* 0x0000000403030836 */ /* 0x000fc60000000000 */
[----:B------:R4:W-:Y:S04]  /*0910*/  @P0 STS [R2+0x200], RZ ;  /* 0x000200ff02000388 */ /* 0x0009e80000000800 */
[----:B------:R4:W-:Y:S04]  /*0920*/  @P0 STS [R2+0x600], RZ ;  /* 0x000600ff02000388 */ /* 0x0009e80000000800 */
[----:B------:R4:W-:Y:S04]  /*0930*/  @P0 STS [R2+0xa00], RZ ;  /* 0x000a00ff02000388 */ /* 0x0009e80000000800 */
[----:B------:R4:W-:Y:S01]  /*0940*/  @P0 STS [R2+0xe00], RZ ;  /* 0x000e00ff02000388 */ /* 0x0009e20000000800 */
[----:B------:R-:W-:Y:S05]  /*0950*/  @!P1 BRA `(.L_x_230) ;  /* 0x00000000001c9947 */ /* 0x000fea0003800000 */
[----:B------:R-:W-:Y:S01]  /*0960*/  IMAD R3, R3, 0x400, R0 ;  /* 0x0000040003037824 */ /* 0x000fe200078e0200 */
[----:B------:R-:W-:-:S04]  /*0970*/  ISETP.NE.AND P0, PT, R5, 0x1, PT ;  /* 0x000000010500780c */ /* 0x000fc80003f05270 */
[----:B------:R3:W-:Y:S09]  /*0980*/  STS [R3+0x200], RZ ;  /* 0x000200ff03007388 */ /* 0x0007f20000000800 */
[----:B---3--:R-:W-:Y:S05]  /*0990*/  @!P0 BRA `(.L_x_230) ;  /* 0x00000000000c8947 */ /* 0x008fea0003800000 */
[----:B------:R-:W-:Y:S01]  /*09a0*/  ISETP.NE.AND P0, PT, R5, 0x2, PT ;  /* 0x000000020500780c */ /* 0x000fe20003f05270 */
[----:B------:R3:W-:-:S12]  /*09b0*/  STS [R3+0x600], RZ ;  /* 0x000600ff03007388 */ /* 0x0007d80000000800 */
[----:B------:R3:W-:Y:S02]  /*09c0*/  @P0 STS [R3+0xa00], RZ ;  /* 0x000a00ff03000388 */ /* 0x0007e40000000800 */
.L_x_230:
[----:B------:R-:W-:Y:S05]  /*09d0*/  BSYNC.RECONVERGENT B0 ;  /* 0x0000000000007941 */ /* 0x000fea0003800200 */
.L_x_229:
[----:B------:R-:W5:Y:S01]  /*09e0*/  LDCU.64 UR10, c[0x0][0x390] ;  /* 0x00007200ff0a77ac */ /* 0x000f620008000a00 */
[----:B------:R-:W-:Y:S02]  /*09f0*/  USHF.L.U32 UR4, UR6, 0x1e, URZ ;  /* 0x0000001e06047899 */ /* 0x000fe400080006ff */
[----:B------:R-:W-:Y:S02]  /*0a00*/  USHF.L.U64.HI UR5, UR6, 0x1e, UR7 ;  /* 0x0000001e06057899 */ /* 0x000fe40008010207 */
[----:B-----5:R-:W-:-:S04]  /*0a10*/  UIADD3 UR4, UP0, UPT, -UR4, UR10, URZ ;  /* 0x0000000a04047290 */ /* 0x020fc8000ff1e1ff */
[----:B------:R-:W-:Y:S02]  /*0a20*/  UIADD3.X UR5, UPT, UPT, ~UR5, UR11, URZ, UP0, !UPT ;  /* 0x0000000b05057290 */ /* 0x000fe400087fe5ff */
[----:B------:R-:W-:-:S04]  /*0a30*/  UISETP.LT.U32.AND UP0, UPT, UR4, 0x40000000, UPT ;  /* 0x400000000400788c */ /* 0x000fc8000bf01070 */
[----:B------:R-:W-:-:S04]  /*0a40*/  UISETP.LT.U32.AND.EX UP0, UPT, UR5, URZ, UPT, UP0 ;  /* 0x000000ff0500728c */ /* 0x000fc8000bf01100 */
[----:B------:R-:W-:Y:S02]  /*0a50*/  USEL UR10, UR4, 0x40000000, UP0 ;  /* 0x40000000040a7887 */ /* 0x000fe40008000000 */
[----:B------:R-:W-:Y:S02]  /*0a60*/  USEL UR11, UR5, URZ, UP0 ;  /* 0x000000ff050b7287 */ /* 0x000fe40008000000 */
[----:B------:R-:W-:-:S04]  /*0a70*/  UISETP.GT.U32.AND UP0, UPT, UR10, UR8, UPT ;  /* 0x000000080a00728c */ /* 0x000fc8000bf04070 */
[----:B------:R-:W-:Y:S01]  /*0a80*/  UISETP.GT.U32.AND.EX UP0, UPT, UR11, URZ, UPT, UP0 ;  /* 0x000000ff0b00728c */ /* 0x000fe2000bf04100 */
[----:B------:R-:W-:Y:S08]  /*0a90*/  BAR.SYNC.DEFER_BLOCKING 0x0 ;  /* 0x0000000000007b1d */ /* 0x000ff00000010000 */
[----:B------:R-:W-:Y:S06]  /*0aa0*/  BAR.SYNC.DEFER_BLOCKING 0x0 ;  /* 0x0000000000007b1d */ /* 0x000fec0000010000 */
[----:B------:R-:W-:Y:S05]  /*0ab0*/  BRA.U !UP0, `(.L_x_238) ;  /* 0x0000000d089c7547 */ /* 0x000fea000b800000 */
[----:B------:R-:W-:Y:S01]  /*0ac0*/  UMOV UR9, UR8 ;  /* 0x0000000800097c82 */ /* 0x000fe20008000000 */
[----:B------:R-:W-:-:S05]  /*0ad0*/  UMOV UR5, URZ ;  /* 0x000000ff00057c82 */ /* 0x000fca0008000000 */
.L_x_243:
[----:B-----5:R-:W5:Y:S01]  /*0ae0*/  LDCU.64 UR14, c[0x0][0x390] ;  /* 0x00007200ff0e77ac */ /* 0x020f620008000a00 */
[----:B------:R-:W-:Y:S02]  /*0af0*/  USHF.L.U32 UR12, UR6, 0x1e, URZ ;  /* 0x0000001e060c7899 */ /* 0x000fe400080006ff */
[----:B------:R-:W-:Y:S02]  /*0b00*/  USHF.L.U64.HI UR13, UR6, 0x1e, UR7 ;  /* 0x0000001e060d7899 */ /* 0x000fe40008010207 */
[----:B------:R-:W-:-:S04]  /*0b10*/  UIADD3 UR12, UP0, UPT, UR9, UR12, URZ ;  /* 0x0000000c090c7290 */ /* 0x000fc8000ff1e0ff */
[----:B------:R-:W-:Y:S02]  /*0b20*/  UIADD3.X UR13, UPT, UPT, UR5, UR13, URZ, UP0, !UPT ;  /* 0x0000000d050d7290 */ /* 0x000fe400087fe4ff */
[----:B------:R-:W-:Y:S02]  /*0b30*/  ULEA UR9, UP0, UR18, UR9, 0xb ;  /* 0x0000000912097291 */ /* 0x000fe4000f8058ff */
[----:B-----5:R-:W-:Y:S02]  /*0b40*/  UIADD3 UR14, UP1, UPT, -UR12, UR14, URZ ;  /* 0x0000000e0c0e7290 */ /* 0x020fe4000ff3e1ff */
[----:B------:R-:W-:Y:S02]  /*0b50*/  UIADD3.X UR5, UPT, UPT, URZ, UR5, URZ, UP0, !UPT ;  /* 0x00000005ff057290 */ /* 0x000fe400087fe4ff */
[----:B------:R-:W-:Y:S02]  /*0b60*/  UIADD3.X UR4, UPT, UPT, ~UR13, UR15, URZ, UP1, !UPT ;  /* 0x0000000f0d047290 */ /* 0x000fe40008ffe5ff */
[----:B------:R-:W-:-:S02]  /*0b70*/  UISETP.GE.U32.AND UP1, UPT, UR14, 0x800, UPT ;  /* 0x000008000e00788c */ /* 0x000fc4000bf26070 */
[----:B------:R-:W-:Y:S02]  /*0b80*/  UISETP.GE.U32.AND UP0, UPT, UR9, UR10, UPT ;  /* 0x0000000a0900728c */ /* 0x000fe4000bf06070 */
[----:B------:R-:W-:Y:S02]  /*0b90*/  UISETP.GE.U32.AND.EX UP1, UPT, UR4, URZ, UPT, UP1 ;  /* 0x000000ff0400728c */ /* 0x000fe4000bf26110 */
[----:B------:R-:W-:-:S07]  /*0ba0*/  UISETP.GE.U32.AND.EX UP0, UPT, UR5, UR11, UPT, UP0 ;  /* 0x0000000b0500728c */ /* 0x000fce000bf06100 */
[----:B0-----:R-:W-:Y:S05]  /*0bb0*/  BRA.U !UP1, `(.L_x_239) ;  /* 0x0000000109587547 */ /* 0x001fea000b800000 */
[----:B------:R-:W0:Y:S01]  /*0bc0*/  LDCU.64 UR14, c[0x0][0x388] ;  /* 0x00007100ff0e77ac */ /* 0x000e220008000a00 */
[----:B---34-:R-:W-:-:S05]  /*0bd0*/  IADD3 R2, P0, PT, R34, UR12, RZ ;  /* 0x0000000c22027c10 */ /* 0x018fca000ff1e0ff */
[----:B--2---:R-:W-:Y:S01]  /*0be0*/  IMAD.X R3, RZ, RZ, UR13, P0 ;  /* 0x0000000dff037e24 */ /* 0x004fe200080e06ff */
[----:B0-----:R-:W-:-:S04]  /*0bf0*/  LEA R32, P0, R2, UR14, 0x3 ;  /* 0x0000000e02207c11 */ /* 0x001fc8000f8018ff */
[----:B------:R-:W-:-:S05]  /*0c00*/  LEA.HI.X R33, R2, UR15, R3, 0x3, P0 ;  /* 0x0000000f02217c11 */ /* 0x000fca00080f1c03 */
        /* <DEDUP_REMOVED lines=14> */
[----:B-1----:R0:W5:Y:S04]  /*0cf0*/  LDG.E.64 R4, desc[UR16][R32.64+0x3800] ;  /* 0x0038001020047981 */ /* 0x002168000c1e1b00 */
[----:B------:R0:W5:Y:S01]  /*0d00*/  LDG.E.64 R2, desc[UR16][R32.64+0x3c00] ;  /* 0x003c001020027981 */ /* 0x000162000c1e1b00 */
[----:B------:R-:W-:Y:S05]  /*0d10*/  BRA `(.L_x_240) ;  /* 0x00000004003c7947 */ /* 0x000fea0003800000 */
.L_x_239:
[C---:B------:R-:W-:Y:S01]  /*0d20*/  ISETP.GE.AND P5, PT, R34.reuse, UR14, PT ;  /* 0x0000000e22007c0c */ /* 0x040fe2000bfa6270 */
[----:B------:R-:W0:Y:S01]  /*0d30*/  LDCU.64 UR20, c[0x0][0x388] ;  /* 0x00007100ff1477ac */ /* 0x000e220008000a00 */
[----:B---34-:R-:W-:Y:S01]  /*0d40*/  IADD3 R2, P0, PT, R34, UR12, RZ ;  /* 0x0000000c22027c10 */ /* 0x018fe2000ff1e0ff */
[----:B------:R-:W-:Y:S01]  /*0d50*/  IMAD.MOV.U32 R44, RZ, RZ, 0x0 ;  /* 0x00000000ff2c7424 */ /* 0x000fe200078e00ff */
[----:B------:R-:W1:Y:S01]  /*0d60*/  S2R R34, SR_TID.X ;  /* 0x0000000000227919 */ /* 0x000e620000002100 */
[----:B------:R-:W-:Y:S01]  /*0d70*/  ISETP.GE.AND P2, PT, R54, UR14, PT ;  /* 0x0000000e36007c0c */ /* 0x000fe2000bf46270 */
[----:B------:R-:W-:Y:S01]  /*0d80*/  IMAD.MOV.U32 R45, RZ, RZ, -0x80000000 ;  /* 0x80000000ff2d7424 */ /* 0x000fe200078e00ff */
[----:B------:R-:W-:Y:S01]  /*0d90*/  ISETP.GE.AND P3, PT, R53, UR14, PT ;  /* 0x0000000e35007c0c */ /* 0x000fe2000bf66270 */
[----:B--2---:R-:W-:Y:S02]  /*0da0*/  IMAD.X R3, RZ, RZ, UR13, P0 ;  /* 0x0000000dff037e24 */ /* 0x004fe400080e06ff */
[----:B------:R-:W-:-:S02]  /*0db0*/  IMAD.MOV.U32 R30, RZ, RZ, 0x0 ;  /* 0x00000000ff1e7424 */ /* 0x000fc400078e00ff */
[----:B------:R-:W-:Y:S01]  /*0dc0*/  IMAD.MOV.U32 R31, RZ, RZ, -0x80000000 ;  /* 0x80000000ff1f7424 */ /* 0x000fe200078e00ff */
[----:B0-----:R-:W-:-:S04]  /*0dd0*/  LEA R32, P0, R2, UR20, 0x3 ;  /* 0x0000001402207c11 */ /* 0x001fc8000f8018ff */
[----:B------:R-:W-:Y:S01]  /*0de0*/  LEA.HI.X R33, R2, UR21, R3, 0x3, P0 ;  /* 0x0000001502217c11 */ /* 0x000fe200080f1c03 */
[----:B------:R-:W-:Y:S02]  /*0df0*/  IMAD.MOV.U32 R28, RZ, RZ, 0x0 ;  /* 0x00000000ff1c7424 */ /* 0x000fe400078e00ff */
[----:B------:R-:W-:Y:S02]  /*0e00*/  IMAD.MOV.U32 R29, RZ, RZ, -0x80000000 ;  /* 0x80000000ff1d7424 */ /* 0x000fe400078e00ff */
[----:B------:R2:W5:Y:S01]  /*0e10*/  @!P5 LDG.E.64 R44, desc[UR16][R32.64] ;  /* 0x00000010202cd981 */ /* 0x000562000c1e1b00 */
[C---:B-1----:R-:W-:Y:S01]  /*0e20*/  VIADD R4, R34.reuse, 0x180 ;  /* 0x0000018022047836 */ /* 0x042fe20000000000 */
[----:B------:R-:W-:Y:S01]  /*0e30*/  IADD3 R2, PT, PT, R34, 0x380, RZ ;  /* 0x0000038022027810 */ /* 0x000fe20007ffe0ff */
[----:B------:R-:W-:Y:S01]  /*0e40*/  IMAD.MOV.U32 R26, RZ, RZ, 0x0 ;  /* 0x00000000ff1a7424 */ /* 0x000fe200078e00ff */
[----:B------:R2:W5:Y:S01]  /*0e50*/  @!P2 LDG.E.64 R30, desc[UR16][R32.64+0x400] ;  /* 0x00040010201ea981 */ /* 0x000562000c1e1b00 */
[----:B------:R-:W-:Y:S01]  /*0e60*/  IMAD.MOV.U32 R27, RZ, RZ, -0x80000000 ;  /* 0x80000000ff1b7424 */ /* 0x000fe200078e00ff */
[----:B------:R-:W-:-:S02]  /*0e70*/  ISETP.GE.AND P4, PT, R4, UR14, PT ;  /* 0x0000000e04007c0c */ /* 0x000fc4000bf86270 */
[----:B------:R-:W-:Y:S01]  /*0e80*/  ISETP.GE.AND P5, PT, R52, UR14, PT ;  /* 0x0000000e34007c0c */ /* 0x000fe2000bfa6270 */
[----:B------:R2:W5:Y:S01]  /*0e90*/  @!P3 LDG.E.64 R28, desc[UR16][R32.64+0x800] ;  /* 0x00080010201cb981 */ /* 0x000562000c1e1b00 */
[----:B------:R-:W-:Y:S01]  /*0ea0*/  ISETP.GE.AND P1, PT, R2, UR14, PT ;  /* 0x0000000e02007c0c */ /* 0x000fe2000bf26270 */
[----:B------:R-:W-:Y:S01]  /*0eb0*/  VIADD R2, R34, 0x480 ;  /* 0x0000048022027836 */ /* 0x000fe20000000000 */
[----:B------:R-:W-:Y:S01]  /*0ec0*/  ISETP.GE.AND P2, PT, R51, UR14, PT ;  /* 0x0000000e33007c0c */ /* 0x000fe2000bf46270 */
[----:B------:R-:W-:Y:S01]  /*0ed0*/  IMAD.MOV.U32 R24, RZ, RZ, 0x0 ;  /* 0x00000000ff187424 */ /* 0x000fe200078e00ff */
[----:B------:R-:W-:Y:S01]  /*0ee0*/  ISETP.GE.AND P3, PT, R50, UR14, PT ;  /* 0x0000000e32007c0c */ /* 0x000fe2000bf66270 */
[----:B------:R-:W-:Y:S01]  /*0ef0*/  IMAD.MOV.U32 R25, RZ, RZ, -0x80000000 ;  /* 0x80000000ff197424 */ /* 0x000fe200078e00ff */
[----:B------:R-:W-:Y:S01]  /*0f00*/  LOP3.LUT R3, R34, 0x400, RZ, 0xfc, !PT ;  /* 0x0000040022037812 */ /* 0x000fe200078efcff */
[----:B------:R-:W-:Y:S02]  /*0f10*/  HFMA2 R21, -RZ, RZ, -0.0 , 0 ;  /* 0x80000000ff157431 */ /* 0x000fe400000001ff */
[----:B------:R2:W5:Y:S01]  /*0f20*/  @!P4 LDG.E.64 R26, desc[UR16][R32.64+0xc00] ;  /* 0x000c0010201ac981 */ /* 0x000562000c1e1b00 */
[----:B------:R-:W-:Y:S01]  /*0f30*/  ISETP.GE.AND P4, PT, R2, UR14, PT ;  /* 0x0000000e02007c0c */ /* 0x000fe2000bf86270 */
[----:B------:R-:W-:Y:S01]  /*0f40*/  VIADD R2, R34, 0x500 ;  /* 0x0000050022027836 */ /* 0x000fe20000000000 */
[----:B------:R-:W-:Y:S01]  /*0f50*/  ISETP.GE.AND P0, PT, R3, UR14, PT ;  /* 0x0000000e03007c0c */ /* 0x000fe2000bf06270 */
[----:B------:R-:W-:Y:S01]  /*0f60*/  IMAD.MOV.U32 R22, RZ, RZ, 0x0 ;  /* 0x00000000ff167424 */ /* 0x000fe200078e00ff */
[----:B------:R2:W5:Y:S01]  /*0f70*/  @!P5 LDG.E.64 R24, desc[UR16][R32.64+0x1000] ;  /* 0x001000102018d981 */ /* 0x000562000c1e1b00 */
[----:B------:R-:W-:Y:S01]  /*0f80*/  IMAD.MOV.U32 R23, RZ, RZ, -0x80000000 ;  /* 0x80000000ff177424 */ /* 0x000fe200078e00ff */
[----:B------:R-:W-:Y:S01]  /*0f90*/  ISETP.GE.AND P5, PT, R2, UR14, PT ;  /* 0x0000000e02007c0c */ /* 0x000fe2000bfa6270 */
[----:B------:R-:W-:-:S02]  /*0fa0*/  IMAD.MOV.U32 R20, RZ, RZ, 0x0 ;  /* 0x00000000ff147424 */ /* 0x000fc400078e00ff */
[C---:B------:R-:W-:Y:S02]  /*0fb0*/  VIADD R3, R34.reuse, 0x580 ;  /* 0x0000058022037836 */ /* 0x040fe40000000000 */
[----:B------:R-:W-:Y:S01]  /*0fc0*/  VIADD R2, R34, 0x600 ;  /* 0x0000060022027836 */ /* 0x000fe20000000000 */
[----:B------:R2:W5:Y:S01]  /*0fd0*/  @!P2 LDG.E.64 R22, desc[UR16][R32.64+0x1400] ;  /* 0x001400102016a981 */ /* 0x000562000c1e1b00 */
[----:B------:R-:W-:Y:S01]  /*0fe0*/  IMAD.MOV.U32 R18, RZ, RZ, 0x0 ;  /* 0x00000000ff127424 */ /* 0x000fe200078e00ff */
[----:B------:R-:W-:Y:S01]  /*0ff0*/  ISETP.GE.AND P2, PT, R3, UR14, PT ;  /* 0x0000000e03007c0c */ /* 0x000fe2000bf46270 */
[----:B------:R-:W-:Y:S01]  /*1000*/  IMAD.MOV.U32 R19, RZ, RZ, -0x80000000 ;  /* 0x80000000ff137424 */ /* 0x000fe200078e00ff */
[----:B------:R2:W5:Y:S01]  /*1010*/  @!P3 LDG.E.64 R20, desc[UR16][R32.64+0x1800] ;  /* 0x001800102014b981 */ /* 0x000562000c1e1b00 */
[----:B------:R-:W-:Y:S01]  /*1020*/  IMAD.MOV.U32 R16, RZ, RZ, 0x0 ;  /* 0x00000000ff107424 */ /* 0x000fe200078e00ff */
[----:B------:R-:W-:Y:S01]  /*1030*/  ISETP.GE.AND P3, PT, R2, UR14, PT ;  /* 0x0000000e02007c0c */ /* 0x000fe2000bf66270 */
[----:B------:R-:W-:-:S02]  /*1040*/  IMAD.MOV.U32 R17, RZ, RZ, -0x80000000 ;  /* 0x80000000ff117424 */ /* 0x000fc400078e00ff */
[----:B------:R-:W-:Y:S01]  /*1050*/  IMAD.MOV.U32 R14, RZ, RZ, 0x0 ;  /* 0x00000000ff0e7424 */ /* 0x000fe200078e00ff */
[----:B------:R2:W5:Y:S01]  /*1060*/  @!P1 LDG.E.64 R18, desc[UR16][R32.64+0x1c00] ;  /* 0x001c001020129981 */ /* 0x000562000c1e1b00 */
[----:B------:R-:W-:Y:S02]  /*1070*/  IMAD.MOV.U32 R15, RZ, RZ, -0x80000000 ;  /* 0x80000000ff0f7424 */ /* 0x000fe400078e00ff */
[C---:B------:R-:W-:Y:S01]  /*1080*/  VIADD R2, R34.reuse, 0x680 ;  /* 0x0000068022027836 */ /* 0x040fe20000000000 */
[----:B------:R2:W5:Y:S01]  /*1090*/  @!P0 LDG.E.64 R16, desc[UR16][R32.64+0x2000] ;  /* 0x0020001020108981 */ /* 0x000562000c1e1b00 */
[----:B------:R-:W-:-:S03]  /*10a0*/  VIADD R3, R34, 0x700 ;  /* 0x0000070022037836 */ /* 0x000fc60000000000 */
[----:B------:R2:W5:Y:S01]  /*10b0*/  @!P4 LDG.E.64 R14, desc[UR16][R32.64+0x2400] ;  /* 0x00240010200ec981 */ /* 0x000562000c1e1b00 */
[----:B------:R-:W-:Y:S02]  /*10c0*/  ISETP.GE.AND P1, PT, R2, UR14, PT ;  /* 0x0000000e02007c0c */ /* 0x000fe4000bf26270 */
[----:B------:R-:W-:Y:S02]  /*10d0*/  ISETP.GE.AND P0, PT, R3, UR14, PT ;  /* 0x0000000e03007c0c */ /* 0x000fe4000bf06270 */
[----:B------:R-:W-:Y:S01]  /*10e0*/  ISETP.GE.AND P4, PT, R49, UR14, PT ;  /* 0x0000000e31007c0c */ /* 0x000fe2000bf86270 */
[----:B------:R-:W-:Y:S01]  /*10f0*/  IMAD.MOV.U32 R12, RZ, RZ, 0x0 ;  /* 0x00000000ff0c7424 */ /* 0x000fe200078e00ff */
[----:B------:R-:W-:Y:S01]  /*1100*/  MOV R9, 0x80000000 ;  /* 0x8000000000097802 */ /* 0x000fe20000000f00 */
[----:B------:R-:W-:Y:S02]  /*1110*/  IMAD.MOV.U32 R13, RZ, RZ, -0x80000000 ;  /* 0x80000000ff0d7424 */ /* 0x000fe400078e00ff */
[----:B------:R-:W-:-:S02]  /*1120*/  IMAD.MOV.U32 R10, RZ, RZ, 0x0 ;  /* 0x00000000ff0a7424 */ /* 0x000fc400078e00ff */
[----:B------:R-:W-:Y:S02]  /*1130*/  IMAD.MOV.U32 R11, RZ, RZ, -0x80000000 ;  /* 0x80000000ff0b7424 */ /* 0x000fe400078e00ff */
[----:B------:R-:W-:Y:S01]  /*1140*/  IMAD.MOV.U32 R8, RZ, RZ, 0x0 ;  /* 0x00000000ff087424 */ /* 0x000fe200078e00ff */
[----:B------:R2:W5:Y:S01]  /*1150*/  @!P5 LDG.E.64 R12, desc[UR16][R32.64+0x2800] ;  /* 0x00280010200cd981 */ /* 0x000562000c1e1b00 */
[----:B------:R-:W-:Y:S02]  /*1160*/  IMAD.MOV.U32 R6, RZ, RZ, 0x0 ;  /* 0x00000000ff067424 */ /* 0x000fe400078e00ff */
[----:B------:R-:W-:Y:S01]  /*1170*/  IMAD.MOV.U32 R7, RZ, RZ, -0x80000000 ;  /* 0x80000000ff077424 */ /* 0x000fe200078e00ff */
[----:B------:R2:W5:Y:S01]  /*1180*/  @!P2 LDG.E.64 R10, desc[UR16][R32.64+0x2c00] ;  /* 0x002c0010200aa981 */ /* 0x000562000c1e1b00 */
[----:B------:R-:W-:Y:S02]  /*1190*/  IMAD.MOV.U32 R4, RZ, RZ, 0x0 ;  /* 0x00000000ff047424 */ /* 0x000fe400078e00ff */
[----:B------:R-:W-:Y:S01]  /*11a0*/  IMAD.MOV.U32 R5, RZ, RZ, -0x80000000 ;  /* 0x80000000ff057424 */ /* 0x000fe200078e00ff */
[----:B------:R2:W5:Y:S01]  /*11b0*/  @!P3 LDG.E.64 R8, desc[UR16][R32.64+0x3000] ;  /* 0x003000102008b981 */ /* 0x000562000c1e1b00 */
[----:B------:R-:W-:-:S02]  /*11c0*/  IMAD.MOV.U32 R2, RZ, RZ, 0x0 ;  /* 0x00000000ff027424 */ /* 0x000fc400078e00ff */
[----:B------:R-:W-:Y:S01]  /*11d0*/  IMAD.MOV.U32 R3, RZ, RZ, -0x80000000 ;  /* 0x80000000ff037424 */ /* 0x000fe200078e00ff */
[----:B------:R2:W5:Y:S04]  /*11e0*/  @!P1 LDG.E.64 R6, desc[UR16][R32.64+0x3400] ;  /* 0x0034001020069981 */ /* 0x000568000c1e1b00 */
[----:B------:R2:W5:Y:S04]  /*11f0*/  @!P0 LDG.E.64 R4, desc[UR16][R32.64+0x3800] ;  /* 0x0038001020048981 */ /* 0x000568000c1e1b00 */
[----:B------:R2:W5:Y:S02]  /*1200*/  @!P4 LDG.E.64 R2, desc[UR16][R32.64+0x3c00] ;  /* 0x003c00102002c981 */ /* 0x000564000c1e1b00 */
.L_x_240:
[----:B0-2---:R-:W0:Y:S02]  /*1210*/  LDC.64 R32, c[0x0][0x398] ;  /* 0x0000e600ff207b82 */ /* 0x005e240000000a00 */
[----:B0-----:R-:W-:-:S13]  /*1220*/  ISETP.GT.AND P0, PT, R33, R32, PT ;  /* 0x000000202100720c */ /* 0x001fda0003f04270 */
[----:B------:R-:W-:Y:S05]  /*1230*/  @!P0 BRA `(.L_x_241) ;  /* 0x0000000400b88947 */ /* 0x000fea0003800000 */
[----:B------:R-:W0:Y:S01]  /*1240*/  S2UR UR12, SR_CgaCtaId ;  /* 0x00000000000c79c3 */ /* 0x000e220000008800 */
[----:B------:R-:W-:Y:S01]  /*1250*/  UMOV UR4, 0x400 ;  /* 0x0000040000047882 */ /* 0x000fe20000000000 */
[----:B-----5:R-:W-:Y:S01]  /*1260*/  LOP3.LUT R32, R3, 0x7fffffff, RZ, 0x3c, !PT ;  /* 0x7fffffff03207812 */ /* 0x020fe200078e3cff */
[----:B------:R-:W1:Y:S01]  /*1270*/  LDCU UR13, c[0x0][0x398] ;  /* 0x00007300ff0d77ac */ /* 0x000e620008000800 */
[----:B------:R-:W-:Y:S02]  /*1280*/  LOP3.LUT R35, R5, 0x7fffffff, RZ, 0x3c, !PT ;  /* 0x7fffffff05237812 */ /* 0x000fe400078e3cff */
[----:B------:R-:W-:Y:S02]  /*1290*/  LOP3.LUT R36, R7, 0x7fffffff, RZ, 0x3c, !PT ;  /* 0x7fffffff07247812 */ /* 0x000fe400078e3cff */
[----:B------:R-:W-:Y:S02]  /*12a0*/  LOP3.LUT R37, R9, 0x7fffffff, RZ, 0x3c, !PT ;  /* 0x7fffffff09257812 */ /* 0x000fe400078e3cff */
[----:B------:R-:W-:-:S02]  /*12b0*/  LOP3.LUT R38, R11, 0x7fffffff, RZ, 0x3c, !PT ;  /* 0x7fffffff0b267812 */ /* 0x000fc400078e3cff */
[----:B------:R-:W-:Y:S02]  /*12c0*/  LOP3.LUT R39, R13, 0x7fffffff, RZ, 0x3c, !PT ;  /* 0x7fffffff0d277812 */ /* 0x000fe400078e3cff */
[----:B------:R-:W-:Y:S02]  /*12d0*/  LOP3.LUT R40, R15, 0x7fffffff, RZ, 0x3c, !PT ;  /* 0x7fffffff0f287812 */ /* 0x000fe400078e3cff */
[----:B------:R-:W-:Y:S02]  /*12e0*/  LOP3.LUT R41, R17, 0x7fffffff, RZ, 0x3c, !PT ;  /* 0x7fffffff11297812 */ /* 0x000fe400078e3cff */
[----:B------:R-:W-:Y:S02]  /*12f0*/  LOP3.LUT R42, R19, 0x7fffffff, RZ, 0x3c, !PT ;  /* 0x7fffffff132a7812 */ /* 0x000fe400078e3cff */
[----:B------:R-:W-:Y:S02]  /*1300*/  LOP3.LUT R43, R21, 0x7fffffff, RZ, 0x3c, !PT ;  /* 0x7fffffff152b7812 */ /* 0x000fe400078e3cff */
[----:B------:R-:W-:-:S02]  /*1310*/  LOP3.LUT R46, R23, 0x7fffffff, RZ, 0x3c, !PT ;  /* 0x7fffffff172e7812 */ /* 0x000fc400078e3cff */
[----:B------:R-:W-:Y:S01]  /*1320*/  LOP3.LUT R47, R25, 0x7fffffff, RZ, 0x3c, !PT ;  /* 0x7fffffff192f7812 */ /* 0x000fe200078e3cff */
[----:B0-----:R-:W-:Y:S01]  /*1330*/  ULEA UR12, UR12, UR4, 0x18 ;  /* 0x000000040c0c7291 */ /* 0x001fe2000f8ec0ff */
[----:B------:R-:W-:Y:S02]  /*1340*/  LOP3.LUT R55, R27, 0x7fffffff, RZ, 0x3c, !PT ;  /* 0x7fffffff1b377812 */ /* 0x000fe400078e3cff */
[----:B------:R-:W-:Y:S01]  /*1350*/  LOP3.LUT R56, R29, 0x7fffffff, RZ, 0x3c, !PT ;  /* 0x7fffffff1d387812 */ /* 0x000fe200078e3cff */
[----:B------:R-:W-:Y:S01]  /*1360*/  UMOV UR4, URZ ;  /* 0x000000ff00047c82 */ /* 0x000fe20008000000 */
[----:B------:R-:W-:Y:S02]  /*1370*/  LOP3.LUT R57, R31, 0x7fffffff, RZ, 0x3c, !PT ;  /* 0x7fffffff1f397812 */ /* 0x000fe400078e3cff */
[----:B-1----:R-:W-:-:S07]  /*1380*/  LOP3.LUT R58, R45, 0x7fffffff, RZ, 0x3c, !PT ;  /* 0x7fffffff2d3a7812 */ /* 0x002fce00078e3cff */
.L_x_242:
[----:B------:R-:W-:Y:S01]  /*1390*/  IMAD R60, RZ, RZ, -UR13 ;  /* 0x8000000dff3c7e24 */ /* 0x000fe2000f8e02ff */
[----:B------:R-:W-:Y:S01]  /*13a0*/  LOP3.LUT R61, RZ, R44, RZ, 0x33, !PT ;  /* 0x0000002cff3d7212 */ /* 0x000fe200078e33ff */
[----:B------:R-:W-:Y:S02]  /*13b0*/  ULEA UR14, UR4, UR12, 0xa ;  /* 0x0000000c040e7291 */ /* 0x000fe4000f8e50ff */
[----:B------:R-:W-:Y:S01]  /*13c0*/  UIADD3 UR4, UPT, UPT, UR4, 0x1, URZ ;  /* 0x0000000104047890 */ /* 0x000fe2000fffe0ff */
[----:B0-----:R-:W-:Y:S01]  /*13d0*/  VIADDMNMX R59, R60, R33, 0x8, PT ;  /* 0x000000083c3b7446 */ /* 0x001fe20003800121 */
[----:B------:R-:W-:-:S05]  /*13e0*/  IMAD.MOV.U32 R60, RZ, RZ, -0x1 ;  /* 0xffffffffff3c7424 */ /* 0x000fca00078e00ff */
[----:B------:R-:W-:Y:S02]  /*13f0*/  SHF.L.U32 R59, R60, R59, RZ ;  /* 0x0000003b3c3b7219 */ /* 0x000fe400000006ff */
[----:B------:R-:W-:Y:S02]  /*1400*/  SHF.R.U64 R60, R61, UR13, R58 ;  /* 0x0000000d3d3c7c19 */ /* 0x000fe4000800123a */
[----:B------:R-:W-:Y:S02]  /*1410*/  LOP3.LUT R61, RZ, R30, RZ, 0x33, !PT ;  /* 0x0000001eff3d7212 */ /* 0x000fe400078e33ff */
[----:B------:R-:W-:Y:S02]  /*1420*/  LOP3.LUT R60, R60, R59, RZ, 0x30, !PT ;  /* 0x0000003b3c3c7212 */ /* 0x000fe400078e30ff */
[----:B------:R-:W-:Y:S02]  /*1430*/  SHF.R.U64 R61, R61, UR13, R57 ;  /* 0x0000000d3d3d7c19 */ /* 0x000fe40008001239 */
[----:B------:R-:W-:-:S02]  /*1440*/  LEA R60, R60, UR14, 0x2 ;  /* 0x0000000e3c3c7c11 */ /* 0x000fc4000f8e10ff */
[----:B------:R-:W-:-:S03]  /*1450*/  LOP3.LUT R61, R61, R59, RZ, 0x30, !PT ;  /* 0x0000003b3d3d7212 */ /* 0x000fc600078e30ff */
[----:B------:R-:W-:Y:S01]  /*1460*/  ATOMS.POPC.INC.32 RZ, [R60+URZ] ;  /* 0x000000003cff7f8c */ /* 0x000fe2000d8000ff */
[----:B------:R-:W-:-:S05]  /*1470*/  LEA R61, R61, UR14, 0x2 ;  /* 0x0000000e3d3d7c11 */ /* 0x000fca000f8e10ff */
[----:B------:R0:W-:Y:S02]  /*1480*/  ATOMS.POPC.INC.32 RZ, [R61+URZ] ;  /* 0x000000003dff7f8c */ /* 0x0001e4000d8000ff */
[----:B0-----:R-:W-:-:S04]  /*1490*/  LOP3.LUT R61, RZ, R28, RZ, 0x33, !PT ;  /* 0x0000001cff3d7212 */ /* 0x001fc800078e33ff */
[----:B------:R-:W-:Y:S02]  /*14a0*/  SHF.R.U64 R60, R61, UR13, R56 ;  /* 0x0000000d3d3c7c19 */ /* 0x000fe40008001238 */
[----:B------:R-:W-:Y:S02]  /*14b0*/  LOP3.LUT R61, RZ, R24, RZ, 0x33, !PT ;  /* 0x00000018ff3d7212 */ /* 0x000fe400078e33ff */
[-C--:B------:R-:W-:Y:S02]  /*14c0*/  LOP3.LUT R60, R60, R59.reuse, RZ, 0x30, !PT ;  /* 0x0000003b3c3c7212 */ /* 0x080fe400078e30ff */
[----:B------:R-:W-:Y:S02]  /*14d0*/  SHF.R.U64 R61, R61, UR13, R47 ;  /* 0x0000000d3d3d7c19 */ /* 0x000fe4000800122f */
[----:B------:R-:W-:Y:S02]  /*14e0*/  LEA R60, R60, UR14, 0x2 ;  /* 0x0000000e3c3c7c11 */ /* 0x000fe4000f8e10ff */
[----:B------:R-:W-:-:S03]  /*14f0*/  LOP3.LUT R61, R61, R59, RZ, 0x30, !PT ;  /* 0x0000003b3d3d7212 */ /* 0x000fc600078e30ff */
[----:B------:R0:W-:Y:S01]  /*1500*/  ATOMS.POPC.INC.32 RZ, [R60+URZ] ;  /* 0x000000003cff7f8c */ /* 0x0001e2000d8000ff */
[----:B------:R-:W-:Y:S02]  /*1510*/  LEA R61, R61, UR14, 0x2 ;  /* 0x0000000e3d3d7c11 */ /* 0x000fe4000f8e10ff */
[----:B0-----:R-:W-:-:S04]  /*1520*/  LOP3.LUT R60, RZ, R26, RZ, 0x33, !PT ;  /* 0x0000001aff3c7212 */ /* 0x001fc800078e33ff */
[----:B------:R-:W-:-:S04]  /*1530*/  SHF.R.U64 R60, R60, UR13, R55 ;  /* 0x0000000d3c3c7c19 */ /* 0x000fc80008001237 */
[----:B------:R-:W-:-:S04]  /*1540*/  LOP3.LUT R60, R60, R59, RZ, 0x30, !PT ;  /* 0x0000003b3c3c7212 */ /* 0x000fc800078e30ff */
[----:B------:R-:W-:-:S05]  /*1550*/  LEA R60, R60, UR14, 0x2 ;  /* 0x0000000e3c3c7c11 */ /* 0x000fca000f8e10ff */
[----:B------:R-:W-:Y:S04]  /*1560*/  ATOMS.POPC.INC.32 RZ, [R60+URZ] ;  /* 0x000000003cff7f8c */ /* 0x000fe8000d8000ff */
        /* <DEDUP_REMOVED lines=14> */
[----:B------:R0:W-:Y:S04]  /*1650*/  ATOMS.POPC.INC.32 RZ, [R60+URZ] ;  /* 0x000000003cff7f8c */ /* 0x0001e8000d8000ff */
[----:B------:R1:W-:Y:S01]  /*1660*/  ATOMS.POPC.INC.32 RZ, [R61+URZ] ;  /* 0x000000003dff7f8c */ /* 0x0003e2000d8000ff */
[----:B0-----:R-:W-:-:S04]  /*1670*/  LOP3.LUT R60, RZ, R16, RZ, 0x33, !PT ;  /* 0x00000010ff3c7212 */ /* 0x001fc800078e33ff */
[----:B------:R-:W-:Y:S02]  /*1680*/  SHF.R.U64 R60, R60, UR13, R41 ;  /* 0x0000000d3c3c7c19 */ /* 0x000fe40008001229 */
[----:B-1----:R-:W-:Y:S02]  /*1690*/  LOP3.LUT R61, RZ, R14, RZ, 0x33, !PT ;  /* 0x0000000eff3d7212 */ /* 0x002fe400078e33ff */
[----:B------:R-:W-:-:S04]  /*16a0*/  LOP3.LUT R60, R60, R59, RZ, 0x30, !PT ;  /* 0x0000003b3c3c7212 */ /* 0x000fc800078e30ff */
[----:B------:R-:W-:-:S05]  /*16b0*/  LEA R60, R60, UR14, 0x2 ;  /* 0x0000000e3c3c7c11 */ /* 0x000fca000f8e10ff */
[----:B------:R0:W-:Y:S02]  /*16c0*/  ATOMS.POPC.INC.32 RZ, [R60+URZ] ;  /* 0x000000003cff7f8c */ /* 0x0001e4000d8000ff */
[----:B0-----:R-:W-:Y:S02]  /*16d0*/  SHF.R.U64 R60, R61, UR13, R40 ;  /* 0x0000000d3d3c7c19 */ /* 0x001fe40008001228 */
        /* <DEDUP_REMOVED lines=29> */
[----:B0-----:R-:W-:Y:S01]  /*18b0*/  SHF.R.U64 R60, R61, UR13, R32 ;  /* 0x0000000d3d3c7c19 */ /* 0x001fe20008001220 */
[----:B------:R-:W-:-:S03]  /*18c0*/  UIADD3 UR13, UPT, UPT, UR13, 0x8, URZ ;  /* 0x000000080d0d7890 */ /* 0x000fc6000fffe0ff */
[----:B------:R-:W-:-:S03]  /*18d0*/  LOP3.LUT R59, R60, R59, RZ, 0x30, !PT ;  /* 0x0000003b3c3b7212 */ /* 0x000fc600078e30ff */
[----:B------:R-:W-:Y:S02]  /*18e0*/  ISETP.LE.AND P0, PT, R33, UR13, PT ;  /* 0x0000000d21007c0c */ /* 0x000fe4000bf03270 */
[----:B------:R-:W-:-:S05]  /*18f0*/  LEA R59, R59, UR14, 0x2 ;  /* 0x0000000e3b3b7c11 */ /* 0x000fca000f8e10ff */
[----:B------:R0:W-:Y:S06]  /*1900*/  ATOMS.POPC.INC.32 RZ, [R59+URZ] ;  /* 0x000000003bff7f8c */ /* 0x0001ec000d8000ff */
[----:B------:R-:W-:Y:S05]  /*1910*/  @!P0 BRA `(.L_x_242) ;  /* 0xfffffff8009c8947 */ /* 0x000fea000383ffff */
.L_x_241:
[----:B------:R-:W-:Y:S05]  /*1920*/  BRA.U !UP0, `(.L_x_243) ;  /* 0xfffffff1086c7547 */ /* 0x000fea000b83ffff */
.L_x_238:
[----:B------:R-:W-:Y:S01]  /*1930*/  BAR.SYNC.DEFER_BLOCKING 0x0 ;  /* 0x0000000000007b1d */ /* 0x000fe20000010000 */
[----:B------:R-:W-:-:S05]  /*1940*/  ISETP.NE.AND P0, PT, R48, RZ, PT ;  /* 0x000000ff3000720c */ /* 0x000fca0003f05270 */
[----:B------:R-:W-:Y:S08]  /*1950*/  BSSY.RECONVERGENT B0, `(.L_x_244) ;  /* 0x0000176000007945 */ /* 0x000ff00003800200 */
[----:B------:R-:W-:Y:S05]  /*1960*/  @P0 BRA `(.L_x_245) ;  /* 0x0000001400d00947 */ /* 0x000fea0003800000 */
[----:B--2345:R-:W2:Y:S02]  /*1970*/  LDC.64 R2, c[0x0][0x398] ;  /* 0x0000e600ff027b82 */ /* 0x03cea40000000a00 */
[----:B--2---:R-:W-:-:S04]  /*1980*/  IADD3 R2, PT, PT, R3, 0x7, -R2 ;  /* 0x0000000703027810 */ /* 0x004fc80007ffe802 */
[----:B------:R-:W-:-:S04]  /*1990*/  SHF.R.S32.HI R3, RZ, 0x1f, R2 ;  /* 0x0000001fff037819 */ /* 0x000fc80000011402 */
[----:B------:R-:W-:-:S04]  /*19a0*/  LEA.HI R3, R3, R2, RZ, 0x3 ;  /* 0x0000000203037211 */ /* 0x000fc800078f18ff */
[----:B------:R-:W-:Y:S01]  /*19b0*/  SHF.R.S32.HI R5, RZ, 0x3, R3 ;  /* 0x00000003ff057819 */ /* 0x000fe20000011403 */
[----:B------:R-:W-:-:S03]  /*19c0*/  IMAD.MOV.U32 R3, RZ, RZ, RZ ;  /* 0x000000ffff037224 */ /* 0x000fc600078e00ff */
[C---:B01----:R-:W-:Y:S01]  /*19d0*/  LOP3.LUT R4, R5.reuse, 0xffffff8, RZ, 0xc0, !PT ;  /* 0x0ffffff805047812 */ /* 0x043fe200078ec0ff */
[----:B------:R-:W-:-:S05]  /*19e0*/  VIADD R14, R5, 0xffffffff ;  /* 0xffffffff050e7836 */ /* 0x000fca0000000000 */
[----:B------:R-:W-:-:S13]  /*19f0*/  ISETP.GE.U32.AND P0, PT, R14, 0x7, PT ;  /* 0x000000070e00780c */ /* 0x000fda0003f06070 */
[----:B------:R-:W-:Y:S05]  /*1a00*/  @!P0 BRA `(.L_x_246) ;  /* 0x0000000400708947 */ /* 0x000fea0003800000 */
[----:B------:R-:W0:Y:S01]  /*1a10*/  LDC.64 R2, c[0x0][0x380] ;  /* 0x0000e000ff027b82 */ /* 0x000e220000000a00 */
[----:B------:R-:W-:-:S07]  /*1a20*/  IMAD.MOV.U32 R7, RZ, RZ, RZ ;  /* 0x000000ffff077224 */ /* 0x000fce00078e00ff */
.L_x_263:
[----:B0-----:R-:W-:Y:S01]  /*1a30*/  IMAD R9, R7, 0x400, R0 ;  /* 0x0000040007097824 */ /* 0x001fe200078e0200 */
[----:B------:R-:W-:Y:S04]  /*1a40*/  BSSY.RECONVERGENT B1, `(.L_x_247) ;  /* 0x000000f000017945 */ /* 0x000fe80003800200 */
[----:B-1234-:R-:W1:Y:S04]  /*1a50*/  LDS R12, [R9] ;  /* 0x00000000090c7984 */ /* 0x01ee680000000800 */
[----:B------:R2:W3:Y:S04]  /*1a60*/  LDS R15, [R9+0x400] ;  /* 0x00040000090f7984 */ /* 0x0004e80000000800 */
[----:B------:R2:W4:Y:S04]  /*1a70*/  LDS R16, [R9+0x800] ;  /* 0x0008000009107984 */ /* 0x0005280000000800 */
[----:B------:R2:W0:Y:S04]  /*1a80*/  LDS R17, [R9+0xc00] ;  /* 0x000c000009117984 */ /* 0x0004280000000800 */
[----:B------:R2:W0:Y:S04]  /*1a90*/  LDS R18, [R9+0x1000] ;  /* 0x0010000009127984 */ /* 0x0004280000000800 */
[----:B------:R2:W0:Y:S04]  /*1aa0*/  LDS R19, [R9+0x1400] ;  /* 0x0014000009137984 */ /* 0x0004280000000800 */
[----:B------:R2:W0:Y:S04]  /*1ab0*/  LDS R8, [R9+0x1800] ;  /* 0x0018000009087984 */ /* 0x0004280000000800 */
[----:B------:R2:W0:Y:S01]  /*1ac0*/  LDS R6, [R9+0x1c00] ;  /* 0x001c000009067984 */ /* 0x0004220000000800 */
[----:B-1----:R-:W-:-:S13]  /*1ad0*/  ISETP.NE.AND P0, PT, R12, RZ, PT ;  /* 0x000000ff0c00720c */ /* 0x002fda0003f05270 */
[----:B--234-:R-:W-:Y:S05]  /*1ae0*/  @!P0 BRA `(.L_x_248) ;  /* 0x0000000000108947 */ /* 0x01cfea0003800000 */
[----:B------:R-:W-:Y:S02]  /*1af0*/  IMAD R11, R7, 0x100, R34 ;  /* 0x00000100070b7824 */ /* 0x000fe400078e0222 */
[----:B------:R-:W-:Y:S02]  /*1b00*/  IMAD.MOV.U32 R13, RZ, RZ, RZ ;  /* 0x000000ffff0d7224 */ /* 0x000fe400078e00ff */
[----:B0-----:R-:W-:-:S05]  /*1b10*/  IMAD.WIDE.U32 R10, R11, 0x8, R2 ;  /* 0x000000080b0a7825 */ /* 0x001fca00078e0002 */
[----:B------:R1:W-:Y:S02]  /*1b20*/  REDG.E.ADD.64.STRONG.GPU desc[UR16][R10.64], R12 ;  /* 0x0000000c0a00798e */ /* 0x0003e4000c12e510 */
.L_x_248:
[----:B------:R-:W-:Y:S05]  /*1b30*/  BSYNC.RECONVERGENT B1 ;  /* 0x0000000000017941 */ /* 0x000fea0003800200 */
.L_x_247:
[----:B------:R-:W-:Y:S01]  /*1b40*/  ISETP.NE.AND P6, PT, R15, RZ, PT ;  /* 0x000000ff0f00720c */ /* 0x000fe20003fc5270 */
[----:B------:R-:W-:Y:S01]  /*1b50*/  BSSY.RECONVERGENT B1, `(.L_x_249) ;  /* 0x000000e000017945 */ /* 0x000fe20003800200 */
[----:B------:R-:W-:Y:S02]  /*1b60*/  ISETP.NE.AND P0, PT, R16, RZ, PT ;  /* 0x000000ff1000720c */ /* 0x000fe40003f05270 */
[----:B0-----:R-:W-:Y:S02]  /*1b70*/  ISETP.NE.AND P1, PT, R17, RZ, PT ;  /* 0x000000ff1100720c */ /* 0x001fe40003f25270 */
[----:B------:R-:W-:Y:S02]  /*1b80*/  ISETP.NE.AND P2, PT, R18, RZ, PT ;  /* 0x000000ff1200720c */ /* 0x000fe40003f45270 */
[----:B------:R-:W-:Y:S02]  /*1b90*/  ISETP.NE.AND P3, PT, R19, RZ, PT ;  /* 0x000000ff1300720c */ /* 0x000fe40003f65270 */
[----:B------:R-:W-:-:S02]  /*1ba0*/  ISETP.NE.AND P4, PT, R8, RZ, PT ;  /* 0x000000ff0800720c */ /* 0x000fc40003f85270 */
[----:B------:R-:W-:Y:S01]  /*1bb0*/  ISETP.NE.AND P5, PT, R6, RZ, PT ;  /* 0x000000ff0600720c */ /* 0x000fe20003fa5270 */
[----:B------:R-:W-:-:S12]  /*1bc0*/  @!P6 BRA `(.L_x_250) ;  /* 0x000000000018e947 */ /* 0x000fd80003800000 */
[----:B-1----:R-:W-:Y:S02]  /*1bd0*/  IMAD R11, R7, 0x100, R34 ;  /* 0x00000100070b7824 */ /* 0x002fe400078e0222 */
[----:B------:R-:W-:Y:S02]  /*1be0*/  IMAD.MOV.U32 R12, RZ, RZ, R15 ;  /* 0x000000ffff0c7224 */ /* 0x000fe400078e000f */
[----:B------:R-:W-:Y:S01]  /*1bf0*/  IMAD.MOV.U32 R13, RZ, RZ, RZ ;  /* 0x000000ffff0d7224 */ /* 0x000fe200078e00ff */
[----:B------:R-:W-:-:S05]  /*1c00*/  IADD3 R11, PT, PT, R11, 0x100, RZ ;  /* 0x000001000b0b7810 */ /* 0x000fca0007ffe0ff */
[----:B------:R-:W-:-:S05]  /*1c10*/  IMAD.WIDE.U32 R10, R11, 0x8, R2 ;  /* 0x000000080b0a7825 */ /* 0x000fca00078e0002 */
[----:B------:R0:W-:Y:S02]  /*1c20*/  REDG.E.ADD.64.STRONG.GPU desc[UR16][R10.64], R12 ;  /* 0x0000000c0a00798e */ /* 0x0001e4000c12e510 */
.L_x_250:
[----:B------:R-:W-:Y:S05]  /*1c30*/  BSYNC.RECONVERGENT B1 ;  /* 0x0000000000017941 */ /* 0x000fea0003800200 */
.L_x_249:
[----:B------:R-:W-:Y:S04]  /*1c40*/  BSSY.RECONVERGENT B1, `(.L_x_251) ;  /* 0x0000008000017945 */ /* 0x000fe80003800200 */
[----:B------:R-:W-:Y:S05]  /*1c50*/  @!P0 BRA `(.L_x_252) ;  /* 0x0000000000188947 */ /* 0x000fea0003800000 */
[----:B01----:R-:W-:Y:S02]  /*1c60*/  IMAD R11, R7, 0x100, R34 ;  /* 0x00000100070b7824 */ /* 0x003fe400078e0222 */
[----:B------:R-:W-:Y:S02]  /*1c70*/  IMAD.MOV.U32 R12, RZ, RZ, R16 ;  /* 0x000000ffff0c7224 */ /* 0x000fe400078e0010 */
[----:B------:R-:W-:Y:S02]  /*1c80*/  VIADD R11, R11, 0x200 ;  /* 0x000002000b0b7836 */ /* 0x000fe40000000000 */
[----:B------:R-:W-:Y:S02]  /*1c90*/  IMAD.MOV.U32 R13, RZ, RZ, RZ ;  /* 0x000000ffff0d7224 */ /* 0x000fe400078e00ff */
[----:B------:R-:W-:-:S05]  /*1ca0*/  IMAD.WIDE.U32 R10, R11, 0x8, R2 ;  /* 0x000000080b0a7825 */ /* 0x000fca00078e0002 */
[----:B------:R2:W-:Y:S02]  /*1cb0*/  REDG.E.ADD.64.STRONG.GPU desc[UR16][R10.64], R12 ;  /* 0x0000000c0a00798e */ /* 0x0005e4000c12e510 */
.L_x_252:
[----:B------:R-:W-:Y:S05]  /*1cc0*/  BSYNC.RECONVERGENT B1 ;  /* 0x0000000000017941 */ /* 0x000fea0003800200 */
.L_x_251:
[----:B------:R-:W-:Y:S04]  /*1cd0*/  BSSY.RECONVERGENT B1, `(.L_x_253) ;  /* 0x0000008000017945 */ /* 0x000fe80003800200 */
[----:B------:R-:W-:Y:S05]  /*1ce0*/  @!P1 BRA `(.L_x_254) ;  /* 0x0000000000189947 */ /* 0x000fea0003800000 */
[----:B012---:R-:W-:Y:S02]  /*1cf0*/  IMAD R11, R7, 0x100, R34 ;  /* 0x00000100070b7824 */ /* 0x007fe400078e0222 */
[----:B------:R-:W-:Y:S02]  /*1d00*/  IMAD.MOV.U32 R12, RZ, RZ, R17 ;  /* 0x000000ffff0c7224 */ /* 0x000fe400078e0011 */
[----:B------:R-:W-:Y:S02]  /*1d10*/  VIADD R11, R11, 0x300 ;  /* 0x000003000b0b7836 */ /* 0x000fe40000000000 */
[----:B------:R-:W-:Y:S02]  /*1d20*/  IMAD.MOV.U32 R13, RZ, RZ, RZ ;  /* 0x000000ffff0d7224 */ /* 0x000fe400078e00ff */
[----:B------:R-:W-:-:S05]  /*1d30*/  IMAD.WIDE.U32 R10, R11, 0x8, R2 ;  /* 0x000000080b0a7825 */ /* 0x000fca00078e0002 */
[----:B------:R3:W-:Y:S02]  /*1d40*/  REDG.E.ADD.64.STRONG.GPU desc[UR16][R10.64], R12 ;  /* 0x0000000c0a00798e */ /* 0x0007e4000c12e510 */
.L_x_254:
[----:B------:R-:W-:Y:S05]  /*1d50*/  BSYNC.RECONVERGENT B1 ;  /* 0x0000000000017941 */ /* 0x000fea0003800200 */
.L_x_253:
[----:B------:R-:W-:Y:S04]  /*1d60*/  BSSY.RECONVERGENT B1, `(.L_x_255) ;  /* 0x0000008000017945 */ /* 0x000fe80003800200 */
[----:B------:R-:W-:Y:S05]  /*1d70*/  @!P2 BRA `(.L_x_256) ;  /* 0x000000000018a947 */ /* 0x000fea0003800000 */
[----:B0123--:R-:W-:Y:S02]  /*1d80*/  IMAD R11, R7, 0x100, R34 ;  /* 0x00000100070b7824 */ /* 0x00ffe400078e0222 */
[----:B------:R-:W-:Y:S02]  /*1d90*/  IMAD.MOV.U32 R12, RZ, RZ, R18 ;  /* 0x000000ffff0c7224 */ /* 0x000fe400078e0012 */
[----:B------:R-:W-:Y:S02]  /*1da0*/  VIADD R11, R11, 0x400 ;  /* 0x000004000b0b7836 */ /* 0x000fe40000000000 */
[----:B------:R-:W-:Y:S02]  /*1db0*/  IMAD.MOV.U32 R13, RZ, RZ, RZ ;  /* 0x000000ffff0d7224 */ /* 0x000fe400078e00ff */
[----:B------:R-:W-:-:S05]  /*1dc0*/  IMAD.WIDE.U32 R10, R11, 0x8, R2 ;  /* 0x000000080b0a7825 */ /* 0x000fca00078e0002 */
[----:B------:R4:W-:Y:S02]  /*1dd0*/  REDG.E.ADD.64.STRONG.GPU desc[UR16][R10.64], R12 ;  /* 0x0000000c0a00798e */ /* 0x0009e4000c12e510 */
.L_x_256:
[----:B------:R-:W-:Y:S05]  /*1de0*/  BSYNC.RECONVERGENT B1 ;  /* 0x0000000000017941 */ /* 0x000fea0003800200 */
.L_x_255:
[----:B------:R-:W-:Y:S04]  /*1df0*/  BSSY.RECONVERGENT B1, `(.L_x_257) ;  /* 0x0000008000017945 */ /* 0x000fe80003800200 */
[----:B------:R-:W-:Y:S05]  /*1e00*/  @!P3 BRA `(.L_x_258) ;  /* 0x000000000018b947 */ /* 0x000fea0003800000 */
[----:B01234-:R-:W-:Y:S02]  /*1e10*/  IMAD R11, R7, 0x100, R34 ;  /* 0x00000100070b7824 */ /* 0x01ffe400078e0222 */
[----:B------:R-:W-:Y:S02]  /*1e20*/  IMAD.MOV.U32 R12, RZ, RZ, R19 ;  /* 0x000000ffff0c7224 */ /* 0x000fe400078e0013 */
[----:B------:R-:W-:Y:S01]  /*1e30*/  IMAD.MOV.U32 R13, RZ, RZ, RZ ;  /* 0x000000ffff0d7224 */ /* 0x000fe200078e00ff */
[----:B------:R-:W-:-:S05]  /*1e40*/  IADD3 R11, PT, PT, R11, 0x500, RZ ;  /* 0x000005000b0b7810 */ /* 0x000fca0007ffe0ff */
[----:B------:R-:W-:-:S05]  /*1e50*/  IMAD.WIDE.U32 R10, R11, 0x8, R2 ;  /* 0x000000080b0a7825 */ /* 0x000fca00078e0002 */
[----:B------:R0:W-:Y:S02]  /*1e60*/  REDG.E.ADD.64.STRONG.GPU desc[UR16][R10.64], R12 ;  /* 0x0000000c0a00798e */ /* 0x0001e4000c12e510 */
.L_x_258:
[----:B------:R-:W-:Y:S05]  /*1e70*/  BSYNC.RECONVERGENT B1 ;  /* 0x0000000000017941 */ /* 0x000fea0003800200 */
.L_x_257:
[----:B------:R-:W-:Y:S04]  /*1e80*/  BSSY.RECONVERGENT B1, `(.L_x_259) ;  /* 0x0000007000017945 */ /* 0x000fe80003800200 */
[----:B------:R-:W-:Y:S05]  /*1e90*/  @!P4 BRA `(.L_x_260) ;  /* 0x000000000014c947 */ /* 0x000fea0003800000 */
[----:B01234-:R-:W-:Y:S02]  /*1ea0*/  IMAD R11, R7, 0x100, R34 ;  /* 0x00000100070b7824 */ /* 0x01ffe400078e0222 */
[----:B------:R-:W-:Y:S02]  /*1eb0*/  IMAD.MOV.U32 R9, RZ, RZ, RZ ;  /* 0x000000ffff097224 */ /* 0x000fe400078e00ff */
[----:B------:R-:W-:-:S04]  /*1ec0*/  VIADD R11, R11, 0x600 ;  /* 0x000006000b0b7836 */ /* 0x000fc80000000000 */
[----:B------:R-:W-:-:S05]  /*1ed0*/  IMAD.WIDE.U32 R10, R11, 0x8, R2 ;  /* 0x000000080b0a7825 */ /* 0x000fca00078e0002 */
[----:B------:R0:W-:Y:S02]  /*1ee0*/  REDG.E.ADD.64.STRONG.GPU desc[UR16][R10.64], R8 ;  /* 0x000000080a00798e */ /* 0x0001e4000c12e510 */
.L_x_260:
[----:B------:R-:W-:Y:S05]  /*1ef0*/  BSYNC.RECONVERGENT B1 ;  /* 0x0000000000017941 */ /* 0x000fea0003800200 */
.L_x_259:
[----:B------:R-:W-:Y:S04]  /*1f00*/  BSSY.RECONVERGENT B1, `(.L_x_261) ;  /* 0x0000008000017945 */ /* 0x000fe80003800200 */
[----:B------:R-:W-:Y:S05]  /*1f10*/  @!P5 BRA `(.L_x_262) ;  /* 0x000000000018d947 */ /* 0x000fea0003800000 */
[----:B0-----:R-:W-:Y:S02]  /*1f20*/  IMAD R9, R7, 0x100, R34 ;  /* 0x0000010007097824 */ /* 0x001fe400078e0222 */
[----:B-1234-:R-:W-:Y:S02]  /*1f30*/  IMAD.MOV.U32 R10, RZ, RZ, R6 ;  /* 0x000000ffff0a7224 */ /* 0x01efe400078e0006 */
[----:B------:R-:W-:Y:S02]  /*1f40*/  VIADD R9, R9, 0x700 ;  /* 0x0000070009097836 */ /* 0x000fe40000000000 */
[----:B------:R-:W-:Y:S02]  /*1f50*/  IMAD.MOV.U32 R11, RZ, RZ, RZ ;  /* 0x000000ffff0b7224 */ /* 0x000fe400078e00ff */
[----:B------:R-:W-:-:S05]  /*1f60*/  IMAD.WIDE.U32 R8, R9, 0x8, R2 ;  /* 0x0000000809087825 */ /* 0x000fca00078e0002 */
[----:B------:R0:W-:Y:S02]  /*1f70*/  REDG.E.ADD.64.STRONG.GPU desc[UR16][R8.64], R10 ;  /* 0x0000000a0800798e */ /* 0x0001e4000c12e510 */
.L_x_262:
[----:B------:R-:W-:Y:S05]  /*1f80*/  BSYNC.RECONVERGENT B1 ;  /* 0x0000000000017941 */ /* 0x000fea0003800200 */
.L_x_261:
[----:B------:R-:W-:-:S05]  /*1f90*/  VIADD R7, R7, 0x8 ;  /* 0x0000000807077836 */ /* 0x000fca0000000000 */
[----:B------:R-:W-:-:S13]  /*1fa0*/  ISETP.NE.AND P0, PT, R7, R4, PT ;  /* 0x000000040700720c */ /* 0x000fda0003f05270 */
[----:B------:R-:W-:Y:S05]  /*1fb0*/  @P0 BRA `(.L_x_263) ;  /* 0xfffffff8009c0947 */ /* 0x000fea000383ffff */
[----:B------:R-:W-:-:S07]  /*1fc0*/  IMAD.MOV.U32 R3, RZ, RZ, R4 ;  /* 0x000000ffff037224 */ /* 0x000fce00078e0004 */
.L_x_246:
[C---:B01234-:R-:W-:Y:S02]  /*1fd0*/  LOP3.LUT R12, R5.reuse, 0x7, RZ, 0xc0, !PT ;  /* 0x00000007050c7812 */ /* 0x05ffe400078ec0ff */
[C---:B------:R-:W-:Y:S02]  /*1fe0*/  LOP3.LUT R13, R5.reuse, 0x3, RZ, 0xc0, !PT ;  /* 0x00000003050d7812 */ /* 0x040fe400078ec0ff */
[C---:B------:R-:W-:Y:S02]  /*1ff0*/  ISETP.NE.AND P0, PT, R12.reuse, RZ, PT ;  /* 0x000000ff0c00720c */ /* 0x040fe40003f05270 */
[----:B------:R-:W-:Y:S01]  /*2000*/  LOP3.LUT R2, R5, 0x1, RZ, 0xc0, !PT ;  /* 0x0000000105027812 */ /* 0x000fe200078ec0ff */
[----:B------:R-:W-:Y:S02]  /*2010*/  VIADD R5, R12, 0xffffffff ;  /* 0xffffffff0c057836 */ /* 0x000fe40000000000 */
[----:B------:R-:W-:-:S08]  /*2020*/  VIADD R15, R13, 0xffffffff ;  /* 0xffffffff0d0f7836 */ /* 0x000fd00000000000 */
[----:B------:R-:W-:Y:S05]  /*2030*/  @!P0 BRA `(.L_x_264) ;  /* 0x0000000400708947 */ /* 0x000fea0003800000 */
[----:B------:R-:W-:-:S13]  /*2040*/  ISETP.GE.U32.AND P0, PT, R5, 0x3, PT ;  /* 0x000000030500780c */ /* 0x000fda0003f06070 */
[----:B------:R-:W-:Y:S05]  /*2050*/  @!P0 BRA `(.L_x_265) ;  /* 0x0000000000c08947 */ /* 0x000fea0003800000 */
[----:B------:R-:W-:Y:S01]  /*2060*/  IMAD R6, R3, 0x400, R0 ;  /* 0x0000040003067824 */ /* 0x000fe200078e0200 */
[----:B------:R-:W-:Y:S04]  /*2070*/  BSSY.RECONVERGENT B1, `(.L_x_266) ;  /* 0x000000f000017945 */ /* 0x000fe80003800200 */
[----:B------:R-:W0:Y:S04]  /*2080*/  LDS R8, [R6] ;  /* 0x0000000006087984 */ /* 0x000e280000000800 */
[----:B------:R-:W1:Y:S04]  /*2090*/  LDS R10, [R6+0x400] ;  /* 0x00040000060a7984 */ /* 0x000e680000000800 */
[----:B------:R-:W2:Y:S04]  /*20a0*/  LDS R11, [R6+0x800] ;  /* 0x00080000060b7984 */ /* 0x000ea80000000800 */
[----:B------:R-:W3:Y:S01]  /*20b0*/  LDS R16, [R6+0xc00] ;  /* 0x000c000006107984 */ /* 0x000ee20000000800 */
[----:B0-----:R-:W-:-:S02]  /*20c0*/  ISETP.NE.AND P0, PT, R8, RZ, PT ;  /* 0x000000ff0800720c */ /* 0x001fc40003f05270 */
[----:B-1----:R-:W-:Y:S02]  /*20d0*/  ISETP.NE.AND P1, PT, R10, RZ, PT ;  /* 0x000000ff0a00720c */ /* 0x002fe40003f25270 */
[----:B--2---:R-:W-:Y:S02]  /*20e0*/  ISETP.NE.AND P2, PT, R11, RZ, PT ;  /* 0x000000ff0b00720c */ /* 0x004fe40003f45270 */
[----:B---3--:R-:W-:-:S07]  /*20f0*/  ISETP.NE.AND P3, PT, R16, RZ, PT ;  /* 0x000000ff1000720c */ /* 0x008fce0003f65270 */
[----:B------:R-:W-:Y:S06]  /*2100*/  @!P0 BRA `(.L_x_267) ;  /* 0x0000000000148947 */ /* 0x000fec0003800000 */
[----:B------:R-:W0:Y:S01]  /*2110*/  LDC.64 R6, c[0x0][0x380] ;  /* 0x0000e000ff067b82 */ /* 0x000e220000000a00 */
[----:B------:R-:W-:-:S04]  /*2120*/  IMAD R9, R3, 0x100, R34 ;  /* 0x0000010003097824 */ /* 0x000fc800078e0222 */
[----:B0-----:R-:W-:-:S04]  /*2130*/  IMAD.WIDE.U32 R6, R9, 0x8, R6 ;  /* 0x0000000809067825 */ /* 0x001fc800078e0006 */
[----:B------:R-:W-:-:S05]  /*2140*/  HFMA2 R9, -RZ, RZ, 0, 0 ;  /* 0x00000000ff097431 */ /* 0x000fca00000001ff */
[----:B------:R0:W-:Y:S02]  /*2150*/  REDG.E.ADD.64.STRONG.GPU desc[UR16][R6.64], R8 ;  /* 0x000000080600798e */ /* 0x0001e4000c12e510 */
.L_x_267:
[----:B------:R-:W-:Y:S05]  /*2160*/  BSYNC.RECONVERGENT B1 ;  /* 0x0000000000017941 */ /* 0x000fea0003800200 */
.L_x_266:
[----:B------:R-:W-:Y:S04]  /*2170*/  BSSY.RECONVERGENT B1, `(.L_x_268) ;  /* 0x0000009000017945 */ /* 0x000fe80003800200 */
[----:B------:R-:W-:Y:S05]  /*2180*/  @!P1 BRA `(.L_x_269) ;  /* 0x00000000001c9947 */ /* 0x000fea0003800000 */
[----:B0-----:R-:W0:Y:S01]  /*2190*/  LDC.64 R6, c[0x0][0x380] ;  /* 0x0000e000ff067b82 */ /* 0x001e220000000a00 */
[----:B------:R-:W-:Y:S02]  /*21a0*/  IMAD R9, R3, 0x100, R34 ;  /* 0x0000010003097824 */ /* 0x000fe400078e0222 */
[----:B------:R-:W-:Y:S02]  /*21b0*/  IMAD.MOV.U32 R8, RZ, RZ, R10 ;  /* 0x000000ffff087224 */ /* 0x000fe400078e000a */
[----:B------:R-:W-:-:S04]  /*21c0*/  VIADD R9, R9, 0x100 ;  /* 0x0000010009097836 */ /* 0x000fc80000000000 */
[----:B0-----:R-:W-:-:S04]  /*21d0*/  IMAD.WIDE.U32 R6, R9, 0x8, R6 ;  /* 0x0000000809067825 */ /* 0x001fc800078e0006 */
[----:B------:R-:W-:-:S05]  /*21e0*/  IMAD.MOV.U32 R9, RZ, RZ, RZ ;  /* 0x000000ffff097224 */ /* 0x000fca00078e00ff */
[----:B------:R1:W-:Y:S02]  /*21f0*/  REDG.E.ADD.64.STRONG.GPU desc[UR16][R6.64], R8 ;  /* 0x000000080600798e */ /* 0x0003e4000c12e510 */
.L_x_269:
[----:B------:R-:W-:Y:S05]  /*2200*/  BSYNC.RECONVERGENT B1 ;  /* 0x0000000000017941 */ /* 0x000fea0003800200 */
.L_x_268:
[----:B------:R-:W-:Y:S04]  /*2210*/  BSSY.RECONVERGENT B1, `(.L_x_270) ;  /* 0x0000009000017945 */ /* 0x000fe80003800200 */
[----:B------:R-:W-:Y:S05]  /*2220*/  @!P2 BRA `(.L_x_271) ;  /* 0x00000000001ca947 */ /* 0x000fea0003800000 */
[----:B01----:R-:W0:Y:S01]  /*2230*/  LDC.64 R6, c[0x0][0x380] ;  /* 0x0000e000ff067b82 */ /* 0x003e220000000a00 */
[----:B------:R-:W-:Y:S02]  /*2240*/  IMAD R9, R3, 0x100, R34 ;  /* 0x0000010003097824 */ /* 0x000fe400078e0222 */
[----:B------:R-:W-:Y:S02]  /*2250*/  IMAD.MOV.U32 R8, RZ, RZ, R11 ;  /* 0x000000ffff087224 */ /* 0x000fe400078e000b */
[----:B------:R-:W-:-:S04]  /*2260*/  VIADD R9, R9, 0x200 ;  /* 0x0000020009097836 */ /* 0x000fc80000000000 */
[----:B0-----:R-:W-:-:S04]  /*2270*/  IMAD.WIDE.U32 R6, R9, 0x8, R6 ;  /* 0x0000000809067825 */ /* 0x001fc800078e0006 */
[----:B------:R-:W-:-:S05]  /*2280*/  IMAD.MOV.U32 R9, RZ, RZ, RZ ;  /* 0x000000ffff097224 */ /* 0x000fca00078e00ff */
[----:B------:R2:W-:Y:S02]  /*2290*/  REDG.E.ADD.64.STRONG.GPU desc[UR16][R6.64], R8 ;  /* 0x000000080600798e */ /* 0x0005e4000c12e510 */
.L_x_271:
[----:B------:R-:W-:Y:S05]  /*22a0*/  BSYNC.RECONVERGENT B1 ;  /* 0x0000000000017941 */ /* 0x000fea0003800200 */
.L_x_270:
[----:B------:R-:W-:Y:S04]  /*22b0*/  BSSY.RECONVERGENT B1, `(.L_x_272) ;  /* 0x0000009000017945 */ /* 0x000fe80003800200 */
[----:B------:R-:W-:Y:S05]  /*22c0*/  @!P3 BRA `(.L_x_273) ;  /* 0x00000000001cb947 */ /* 0x000fea0003800000 */
[----:B012---:R-:W0:Y:S01]  /*22d0*/  LDC.64 R6, c[0x0][0x380] ;  /* 0x0000e000ff067b82 */ /* 0x007e220000000a00 */
[----:B------:R-:W-:Y:S02]  /*22e0*/  IMAD R9, R3, 0x100, R34 ;  /* 0x0000010003097824 */ /* 0x000fe400078e0222 */
[----:B------:R-:W-:Y:S02]  /*22f0*/  IMAD.MOV.U32 R8, RZ, RZ, R16 ;  /* 0x000000ffff087224 */ /* 0x000fe400078e0010 */
[----:B------:R-:W-:-:S04]  /*2300*/  VIADD R9, R9, 0x300 ;  /* 0x0000030009097836 */ /* 0x000fc80000000000 */
[----:B0-----:R-:W-:-:S04]  /*2310*/  IMAD.WIDE.U32 R6, R9, 0x8, R6 ;  /* 0x0000000809067825 */ /* 0x001fc800078e0006 */
[----:B------:R-:W-:-:S05]  /*2320*/  IMAD.MOV.U32 R9, RZ, RZ, RZ ;  /* 0x000000ffff097224 */ /* 0x000fca00078e00ff */
[----:B------:R3:W-:Y:S02]  /*2330*/  REDG.E.ADD.64.STRONG.GPU desc[UR16][R6.64], R8 ;  /* 0x000000080600798e */ /* 0x0007e4000c12e510 */
.L_x_273:
[----:B------:R-:W-:Y:S05]  /*2340*/  BSYNC.RECONVERGENT B1 ;  /* 0x0000000000017941 */ /* 0x000fea0003800200 */
.L_x_272:
[----:B------:R-:W-:-:S07]  /*2350*/  VIADD R3, R3, 0x4 ;  /* 0x0000000403037836 */ /* 0x000fce0000000000 */
.L_x_265:
[----:B------:R-:W-:Y:S01]  /*2360*/  ISETP.NE.AND P0, PT, R13, RZ, PT ;  /* 0x000000ff0d00720c */ /* 0x000fe20003f05270 */
[----:B------:R-:W-:-:S12]  /*2370*/  BSSY.RECONVERGENT B1, `(.L_x_264) ;  /* 0x0000028000017945 */ /* 0x000fd80003800200 */
[----:B------:R-:W-:Y:S05]  /*2380*/  @!P0 BRA `(.L_x_274) ;  /* 0x0000000000988947 */ /* 0x000fea0003800000 */
[----:B------:R-:W-:-:S13]  /*2390*/  ISETP.NE.AND P0, PT, R15, RZ, PT ;  /* 0x000000ff0f00720c */ /* 0x000fda0003f05270 */
[----:B------:R-:W-:Y:S05]  /*23a0*/  @!P0 BRA `(.L_x_275) ;  /* 0x0000000000648947 */ /* 0x000fea0003800000 */
[----:B0123--:R-:W-:Y:S01]  /*23b0*/  IMAD R6, R3, 0x400, R0 ;  /* 0x0000040003067824 */ /* 0x00ffe200078e0200 */
[----:B------:R-:W-:Y:S04]  /*23c0*/  BSSY.RECONVERGENT B2, `(.L_x_276) ;  /* 0x000000c000027945 */ /* 0x000fe80003800200 */
[----:B------:R-:W0:Y:S04]  /*23d0*/  LDS R10, [R6] ;  /* 0x00000000060a7984 */ /* 0x000e280000000800 */
[----:B------:R-:W1:Y:S01]  /*23e0*/  LDS R11, [R6+0x400] ;  /* 0x00040000060b7984 */ /* 0x000e620000000800 */
[----:B0-----:R-:W-:-:S02]  /*23f0*/  ISETP.NE.AND P0, PT, R10, RZ, PT ;  /* 0x000000ff0a00720c */ /* 0x001fc40003f05270 */
[----:B-1----:R-:W-:-:S11]  /*2400*/  ISETP.NE.AND P1, PT, R11, RZ, PT ;  /* 0x000000ff0b00720c */ /* 0x002fd60003f25270 */
[----:B------:R-:W-:Y:S05]  /*2410*/  @!P0 BRA `(.L_x_277) ;  /* 0x0000000000188947 */ /* 0x000fea0003800000 */
[----:B------:R-:W0:Y:S01]  /*2420*/  LDC.64 R6, c[0x0][0x380] ;  /* 0x0000e000ff067b82 */ /* 0x000e220000000a00 */
[----:B------:R-:W-:-:S04]  /*2430*/  IMAD R9, R3, 0x100, R34 ;  /* 0x0000010003097824 */ /* 0x000fc800078e0222 */
[----:B0-----:R-:W-:Y:S01]  /*2440*/  IMAD.WIDE.U32 R8, R9, 0x8, R6 ;  /* 0x0000000809087825 */ /* 0x001fe200078e0006 */
[----:B------:R-:W-:-:S03]  /*2450*/  MOV R6, R10 ;  /* 0x0000000a00067202 */ /* 0x000fc60000000f00 */
[----:B------:R-:W-:-:S05]  /*2460*/  IMAD.MOV.U32 R7, RZ, RZ, RZ ;  /* 0x000000ffff077224 */ /* 0x000fca00078e00ff */
[----:B------:R0:W-:Y:S02]  /*2470*/  REDG.E.ADD.64.STRONG.GPU desc[UR16][R8.64], R6 ;  /* 0x000000060800798e */ /* 0x0001e4000c12e510 */
.L_x_277:
[----:B------:R-:W-:Y:S05]  /*2480*/  BSYNC.RECONVERGENT B2 ;  /* 0x0000000000027941 */ /* 0x000fea0003800200 */
.L_x_276:
[----:B------:R-:W-:Y:S04]  /*2490*/  BSSY.RECONVERGENT B2, `(.L_x_278) ;  /* 0x0000009000027945 */ /* 0x000fe80003800200 */
[----:B------:R-:W-:Y:S05]  /*24a0*/  @!P1 BRA `(.L_x_279) ;  /* 0x00000000001c9947 */ /* 0x000fea0003800000 */
[----:B0-----:R-:W0:Y:S01]  /*24b0*/  LDC.64 R6, c[0x0][0x380] ;  /* 0x0000e000ff067b82 */ /* 0x001e220000000a00 */
[----:B------:R-:W-:-:S04]  /*24c0*/  IMAD R8, R3, 0x100, R34 ;  /* 0x0000010003087824 */ /* 0x000fc800078e0222 */
[----:B------:R-:W-:-:S04]  /*24d0*/  VIADD R9, R8, 0x100 ;  /* 0x0000010008097836 */ /* 0x000fc80000000000 */
[----:B0-----:R-:W-:-:S04]  /*24e0*/  IMAD.WIDE.U32 R8, R9, 0x8, R6 ;  /* 0x0000000809087825 */ /* 0x001fc800078e0006 */
[----:B------:R-:W-:Y:S02]  /*24f0*/  IMAD.MOV.U32 R6, RZ, RZ, R11 ;  /* 0x000000ffff067224 */ /* 0x000fe400078e000b */
[----:B------:R-:W-:-:S05]  /*2500*/  IMAD.MOV.U32 R7, RZ, RZ, RZ ;  /* 0x000000ffff077224 */ /* 0x000fca00078e00ff */
[----:B------:R1:W-:Y:S02]  /*2510*/  REDG.E.ADD.64.STRONG.GPU desc[UR16][R8.64], R6 ;  /* 0x000000060800798e */ /* 0x0003e4000c12e510 */
.L_x_279:
[----:B------:R-:W-:Y:S05]  /*2520*/  BSYNC.RECONVERGENT B2 ;  /* 0x0000000000027941 */ /* 0x000fea0003800200 */
.L_x_278:
[----:B------:R-:W-:-:S07]  /*2530*/  VIADD R3, R3, 0x2 ;  /* 0x0000000203037836 */ /* 0x000fce0000000000 */
.L_x_275:
[----:B------:R-:W-:-:S13]  /*2540*/  ISETP.NE.AND P0, PT, R2, RZ, PT ;  /* 0x000000ff0200720c */ /* 0x000fda0003f05270 */
[----:B------:R-:W-:Y:S05]  /*2550*/  @!P0 BRA `(.L_x_274) ;  /* 0x0000000000248947 */ /* 0x000fea0003800000 */
[----:B0123--:R-:W-:-:S05]  /*2560*/  IMAD R6, R3, 0x400, R0 ;  /* 0x0000040003067824 */ /* 0x00ffca00078e0200 */
[----:B------:R-:W0:Y:S02]  /*2570*/  LDS R8, [R6] ;  /* 0x0000000006087984 */ /* 0x000e240000000800 */
[----:B0-----:R-:W-:-:S13]  /*2580*/  ISETP.NE.AND P0, PT, R8, RZ, PT ;  /* 0x000000ff0800720c */ /* 0x001fda0003f05270 */
[----:B------:R-:W-:Y:S05]  /*2590*/  @!P0 BRA `(.L_x_274) ;  /* 0x0000000000148947 */ /* 0x000fea0003800000 */
[----:B------:R-:W0:Y:S01]  /*25a0*/  LDC.64 R6, c[0x0][0x380] ;  /* 0x0000e000ff067b82 */ /* 0x000e220000000a00 */
[----:B------:R-:W-:Y:S02]  /*25b0*/  IMAD R3, R3, 0x100, R34 ;  /* 0x0000010003037824 */ /* 0x000fe400078e0222 */
[----:B------:R-:W-:Y:S02]  /*25c0*/  IMAD.MOV.U32 R9, RZ, RZ, RZ ;  /* 0x000000ffff097224 */ /* 0x000fe400078e00ff */
[----:B0-----:R-:W-:-:S05]  /*25d0*/  IMAD.WIDE.U32 R6, R3, 0x8, R6 ;  /* 0x0000000803067825 */ /* 0x001fca00078e0006 */
[----:B------:R4:W-:Y:S02]  /*25e0*/  REDG.E.ADD.64.STRONG.GPU desc[UR16][R6.64], R8 ;  /* 0x000000080600798e */ /* 0x0009e4000c12e510 */
.L_x_274:
[----:B------:R-:W-:Y:S05]  /*25f0*/  BSYNC.RECONVERGENT B1 ;  /* 0x0000000000017941 */ /* 0x000fea0003800200 */
.L_x_264:
[----:B------:R-:W-:-:S13]  /*2600*/  ISETP.GT.U32.AND P0, PT, R34, 0x7f, PT ;  /* 0x0000007f2200780c */ /* 0x000fda0003f04070 */
[----:B------:R-:W-:Y:S05]  /*2610*/  @P0 BRA `(.L_x_245) ;  /* 0x0000000800a40947 */ /* 0x000fea0003800000 */
[----:B------:R-:W-:Y:S01]  /*2620*/  ISETP.GE.U32.AND P0, PT, R14, 0x7, PT ;  /* 0x000000070e00780c */ /* 0x000fe20003f06070 */
[----:B------:R-:W-:-:S12]  /*2630*/  IMAD.MOV.U32 R3, RZ, RZ, RZ ;  /* 0x000000ffff037224 */ /* 0x000fd800078e00ff */
[----:B------:R-:W-:Y:S05]  /*2640*/  @!P0 BRA `(.L_x_280) ;  /* 0x0000000400248947 */ /* 0x000fea0003800000 */
[----:B01234-:R-:W0:Y:S01]  /*2650*/  LDC.64 R6, c[0x0][0x380] ;  /* 0x0000e000ff067b82 */ /* 0x01fe220000000a00 */
[----:B------:R-:W-:-:S07]  /*2660*/  IMAD.MOV.U32 R3, RZ, RZ, RZ ;  /* 0x000000ffff037224 */ /* 0x000fce00078e00ff */
.L_x_297:
[C---:B01234-:R-:W-:Y:S01]  /*2670*/  IMAD R10, R3.reuse, 0x400, R0 ;  /* 0x00000400030a7824 */ /* 0x05ffe200078e0200 */
[----:B------:R-:W-:Y:S01]  /*2680*/  BSSY.RECONVERGENT B1, `(.L_x_281) ;  /* 0x0000012000017945 */ /* 0x000fe20003800200 */
[C---:B------:R-:W-:Y:S02]  /*2690*/  IMAD R9, R3.reuse, 0x100, R34 ;  /* 0x0000010003097824 */ /* 0x040fe400078e0222 */
[----:B------:R-:W-:Y:S01]  /*26a0*/  VIADD R3, R3, 0x8 ;  /* 0x0000000803037836 */ /* 0x000fe20000000000 */
[----:B------:R-:W1:Y:S01]  /*26b0*/  LDS R14, [R10+0x200] ;  /* 0x000200000a0e7984 */ /* 0x000e620000000800 */
[----:B0-----:R-:W-:-:S03]  /*26c0*/  IMAD.WIDE.U32 R8, R9, 0x8, R6 ;  /* 0x0000000809087825 */ /* 0x001fc600078e0006 */
[----:B------:R-:W0:Y:S04]  /*26d0*/  LDS R16, [R10+0x600] ;  /* 0x000600000a107984 */ /* 0x000e280000000800 */
[----:B------:R2:W3:Y:S04]  /*26e0*/  LDS R17, [R10+0xa00] ;  /* 0x000a00000a117984 */ /* 0x0004e80000000800 */
[----:B------:R2:W4:Y:S04]  /*26f0*/  LDS R18, [R10+0xe00] ;  /* 0x000e00000a127984 */ /* 0x0005280000000800 */
[----:B------:R2:W2:Y:S04]  /*2700*/  LDS R19, [R10+0x1200] ;  /* 0x001200000a137984 */ /* 0x0004a80000000800 */
[----:B------:R0:W2:Y:S04]  /*2710*/  LDS R20, [R10+0x1600] ;  /* 0x001600000a147984 */ /* 0x0000a80000000800 */
[----:B------:R0:W2:Y:S04]  /*2720*/  LDS R21, [R10+0x1a00] ;  /* 0x001a00000a157984 */ /* 0x0000a80000000800 */
[----:B------:R0:W2:Y:S01]  /*2730*/  LDS R22, [R10+0x1e00] ;  /* 0x001e00000a167984 */ /* 0x0000a20000000800 */
[----:B-1----:R-:W-:-:S02]  /*2740*/  ISETP.NE.AND P0, PT, R14, RZ, PT ;  /* 0x000000ff0e00720c */ /* 0x002fc40003f05270 */
[----:B0-----:R-:W-:-:S11]  /*2750*/  ISETP.NE.AND P1, PT, R16, RZ, PT ;  /* 0x000000ff1000720c */ /* 0x001fd60003f25270 */
[----:B---34-:R-:W-:Y:S05]  /*2760*/  @!P0 BRA `(.L_x_282) ;  /* 0x00000000000c8947 */ /* 0x018fea0003800000 */
[----:B------:R-:W-:Y:S02]  /*2770*/  HFMA2 R11, -RZ, RZ, 0, 0 ;  /* 0x00000000ff0b7431 */ /* 0x000fe400000001ff */
[----:B--2---:R-:W-:-:S05]  /*2780*/  IMAD.MOV.U32 R10, RZ, RZ, R14 ;  /* 0x000000ffff0a7224 */ /* 0x004fca00078e000e */
[----:B------:R0:W-:Y:S02]  /*2790*/  REDG.E.ADD.64.STRONG.GPU desc[UR16][R8.64+0x400], R10 ;  /* 0x0004000a0800798e */ /* 0x0001e4000c12e510 */
.L_x_282:
[----:B------:R-:W-:Y:S05]  /*27a0*/  BSYNC.RECONVERGENT B1 ;  /* 0x0000000000017941 */ /* 0x000fea0003800200 */
.L_x_281:
[----:B------:R-:W-:Y:S04]  /*27b0*/  BSSY.RECONVERGENT B1, `(.L_x_283) ;  /* 0x0000005000017945 */ /* 0x000fe80003800200 */
[----:B------:R-:W-:Y:S05]  /*27c0*/  @!P1 BRA `(.L_x_284) ;  /* 0x00000000000c9947 */ /* 0x000fea0003800000 */
[----:B0-2---:R-:W-:Y:S02]  /*27d0*/  IMAD.MOV.U32 R10, RZ, RZ, R16 ;  /* 0x000000ffff0a7224 */ /* 0x005fe400078e0010 */
[----:B------:R-:W-:-:S05]  /*27e0*/  IMAD.MOV.U32 R11, RZ, RZ, RZ ;  /* 0x000000ffff0b7224 */ /* 0x000fca00078e00ff */
[----:B------:R1:W-:Y:S02]  /*27f0*/  REDG.E.ADD.64.STRONG.GPU desc[UR16][R8.64+0xc00], R10 ;  /* 0x000c000a0800798e */ /* 0x0003e4000c12e510 */
.L_x_284:
[----:B------:R-:W-:Y:S05]  /*2800*/  BSYNC.RECONVERGENT B1 ;  /* 0x0000000000017941 */ /* 0x000fea0003800200 */
.L_x_283:
[----:B------:R-:W-:Y:S01]  /*2810*/  ISETP.NE.AND P6, PT, R17, RZ, PT ;  /* 0x000000ff1100720c */ /* 0x000fe20003fc5270 */
[----:B------:R-:W-:Y:S01]  /*2820*/  BSSY.RECONVERGENT B1, `(.L_x_285) ;  /* 0x000000b000017945 */ /* 0x000fe20003800200 */
[----:B------:R-:W-:Y:S02]  /*2830*/  ISETP.NE.AND P0, PT, R3, R4, PT ;  /* 0x000000040300720c */ /* 0x000fe40003f05270 */
[----:B------:R-:W-:Y:S02]  /*2840*/  ISETP.NE.AND P1, PT, R18, RZ, PT ;  /* 0x000000ff1200720c */ /* 0x000fe40003f25270 */
[----:B--2---:R-:W-:Y:S02]  /*2850*/  ISETP.NE.AND P2, PT, R19, RZ, PT ;  /* 0x000000ff1300720c */ /* 0x004fe40003f45270 */
[----:B------:R-:W-:Y:S02]  /*2860*/  ISETP.NE.AND P3, PT, R20, RZ, PT ;  /* 0x000000ff1400720c */ /* 0x000fe40003f65270 */
[----:B------:R-:W-:-:S02]  /*2870*/  ISETP.NE.AND P4, PT, R21, RZ, PT ;  /* 0x000000ff1500720c */ /* 0x000fc40003f85270 */
[----:B------:R-:W-:Y:S01]  /*2880*/  ISETP.NE.AND P5, PT, R22, RZ, PT ;  /* 0x000000ff1600720c */ /* 0x000fe20003fa5270 */
[----:B------:R-:W-:-:S12]  /*2890*/  @!P6 BRA `(.L_x_286) ;  /* 0x00000000000ce947 */ /* 0x000fd80003800000 */
[----:B01----:R-:W-:Y:S02]  /*28a0*/  IMAD.MOV.U32 R10, RZ, RZ, R17 ;  /* 0x000000ffff0a7224 */ /* 0x003fe400078e0011 */
[----:B------:R-:W-:-:S05]  /*28b0*/  IMAD.MOV.U32 R11, RZ, RZ, RZ ;  /* 0x000000ffff0b7224 */ /* 0x000fca00078e00ff */
[----:B------:R2:W-:Y:S02]  /*28c0*/  REDG.E.ADD.64.STRONG.GPU desc[UR16][R8.64+0x1400], R10 ;  /* 0x0014000a0800798e */ /* 0x0005e4000c12e510 */
.L_x_286:
[----:B------:R-:W-:Y:S05]  /*28d0*/  BSYNC.RECONVERGENT B1 ;  /* 0x0000000000017941 */ /* 0x000fea0003800200 */
.L_x_285:
[----:B------:R-:W-:Y:S04]  /*28e0*/  BSSY.RECONVERGENT B1, `(.L_x_287) ;  /* 0x0000005000017945 */ /* 0x000fe80003800200 */
[----:B------:R-:W-:Y:S05]  /*28f0*/  @!P1 BRA `(.L_x_288) ;  /* 0x00000000000c9947 */ /* 0x000fea0003800000 */
[----:B012---:R-:W-:Y:S02]  /*2900*/  IMAD.MOV.U32 R10, RZ, RZ, R18 ;  /* 0x000000ffff0a7224 */ /* 0x007fe400078e0012 */
[----:B------:R-:W-:-:S05]  /*2910*/  IMAD.MOV.U32 R11, RZ, RZ, RZ ;  /* 0x000000ffff0b7224 */ /* 0x000fca00078e00ff */
[----:B------:R3:W-:Y:S02]  /*2920*/  REDG.E.ADD.64.STRONG.GPU desc[UR16][R8.64+0x1c00], R10 ;  /* 0x001c000a0800798e */ /* 0x0007e4000c12e510 */
.L_x_288:
[----:B------:R-:W-:Y:S05]  /*2930*/  BSYNC.RECONVERGENT B1 ;  /* 0x0000000000017941 */ /* 0x000fea0003800200 */
.L_x_287:
[----:B------:R-:W-:Y:S04]  /*2940*/  BSSY.RECONVERGENT B1, `(.L_x_289) ;  /* 0x0000005000017945 */ /* 0x000fe80003800200 */
[----:B------:R-:W-:Y:S05]  /*2950*/  @!P2 BRA `(.L_x_290) ;  /* 0x00000000000ca947 */ /* 0x000fea0003800000 */
[----:B0123--:R-:W-:Y:S02]  /*2960*/  IMAD.MOV.U32 R10, RZ, RZ, R19 ;  /* 0x000000ffff0a7224 */ /* 0x00ffe400078e0013 */
[----:B------:R-:W-:-:S05]  /*2970*/  IMAD.MOV.U32 R11, RZ, RZ, RZ ;  /* 0x000000ffff0b7224 */ /* 0x000fca00078e00ff */
[----:B------:R4:W-:Y:S02]  /*2980*/  REDG.E.ADD.64.STRONG.GPU desc[UR16][R8.64+0x2400], R10 ;  /* 0x0024000a0800798e */ /* 0x0009e4000c12e510 */
.L_x_290:
[----:B------:R-:W-:Y:S05]  /*2990*/  BSYNC.RECONVERGENT B1 ;  /* 0x0000000000017941 */ /* 0x000fea0003800200 */
.L_x_289:
[----:B------:R-:W-:Y:S04]  /*29a0*/  BSSY.RECONVERGENT B1, `(.L_x_291) ;  /* 0x0000005000017945 */ /* 0x000fe80003800200 */
[----:B------:R-:W-:Y:S05]  /*29b0*/  @!P3 BRA `(.L_x_292) ;  /* 0x00000000000cb947 */ /* 0x000fea0003800000 */
[----:B01234-:R-:W-:Y:S02]  /*29c0*/  IMAD.MOV.U32 R10, RZ, RZ, R20 ;  /* 0x000000ffff0a7224 */ /* 0x01ffe400078e0014 */
[----:B------:R-:W-:-:S05]  /*29d0*/  IMAD.MOV.U32 R11, RZ, RZ, RZ ;  /* 0x000000ffff0b7224 */ /* 0x000fca00078e00ff */
[----:B------:R0:W-:Y:S02]  /*29e0*/  REDG.E.ADD.64.STRONG.GPU desc[UR16][R8.64+0x2c00], R10 ;  /* 0x002c000a0800798e */ /* 0x0001e4000c12e510 */
.L_x_292:
[----:B------:R-:W-:Y:S05]  /*29f0*/  BSYNC.RECONVERGENT B1 ;  /* 0x0000000000017941 */ /* 0x000fea0003800200 */
.L_x_291:
[----:B------:R-:W-:Y:S04]  /*2a00*/  BSSY.RECONVERGENT B1, `(.L_x_293) ;  /* 0x0000005000017945 */ /* 0x000fe80003800200 */
[----:B------:R-:W-:Y:S05]  /*2a10*/  @!P4 BRA `(.L_x_294) ;  /* 0x00000000000cc947 */ /* 0x000fea0003800000 */
[----:B01234-:R-:W-:Y:S02]  /*2a20*/  IMAD.MOV.U32 R10, RZ, RZ, R21 ;  /* 0x000000ffff0a7224 */ /* 0x01ffe400078e0015 */
[----:B------:R-:W-:-:S05]  /*2a30*/  IMAD.MOV.U32 R11, RZ, RZ, RZ ;  /* 0x000000ffff0b7224 */ /* 0x000fca00078e00ff */
[----:B------:R0:W-:Y:S02]  /*2a40*/  REDG.E.ADD.64.STRONG.GPU desc[UR16][R8.64+0x3400], R10 ;  /* 0x0034000a0800798e */ /* 0x0001e4000c12e510 */
.L_x_294:
[----:B------:R-:W-:Y:S05]  /*2a50*/  BSYNC.RECONVERGENT B1 ;  /* 0x0000000000017941 */ /* 0x000fea0003800200 */
.L_x_293:
[----:B------:R-:W-:Y:S04]  /*2a60*/  BSSY.RECONVERGENT B1, `(.L_x_295) ;  /* 0x0000005000017945 */ /* 0x000fe80003800200 */
[----:B------:R-:W-:Y:S05]  /*2a70*/  @!P5 BRA `(.L_x_296) ;  /* 0x00000000000cd947 */ /* 0x000fea0003800000 */
[----:B01234-:R-:W-:Y:S02]  /*2a80*/  IMAD.MOV.U32 R10, RZ, RZ, R22 ;  /* 0x000000ffff0a7224 */ /* 0x01ffe400078e0016 */
[----:B------:R-:W-:-:S05]  /*2a90*/  IMAD.MOV.U32 R11, RZ, RZ, RZ ;  /* 0x000000ffff0b7224 */ /* 0x000fca00078e00ff */
[----:B------:R0:W-:Y:S02]  /*2aa0*/  REDG.E.ADD.64.STRONG.GPU desc[UR16][R8.64+0x3c00], R10 ;  /* 0x003c000a0800798e */ /* 0x0001e4000c12e510 */
.L_x_296:
[----:B------:R-:W-:Y:S05]  /*2ab0*/  BSYNC.RECONVERGENT B1 ;  /* 0x0000000000017941 */ /* 0x000fea0003800200 */
.L_x_295:
[----:B------:R-:W-:Y:S05]  /*2ac0*/  @P0 BRA `(.L_x_297) ;  /* 0xfffffff800e80947 */ /* 0x000fea000383ffff */
[----:B------:R-:W-:-:S07]  /*2ad0*/  IMAD.MOV.U32 R3, RZ, RZ, R4 ;  /* 0x000000ffff037224 */ /* 0x000fce00078e0004 */
.L_x_280:
[----:B------:R-:W-:-:S13]  /*2ae0*/  ISETP.NE.AND P0, PT, R12, RZ, PT ;  /* 0x000000ff0c00720c */ /* 0x000fda0003f05270 */
[----:B------:R-:W-:Y:S05]  /*2af0*/  @!P0 BRA `(.L_x_245) ;  /* 0x00000004006c8947 */ /* 0x000fea0003800000 */
[----:B------:R-:W-:-:S13]  /*2b00*/  ISETP.GE.U32.AND P0, PT, R5, 0x3, PT ;  /* 0x000000030500780c */ /* 0x000fda0003f06070 */
[----:B------:R-:W-:Y:S05]  /*2b10*/  @!P0 BRA `(.L_x_298) ;  /* 0x0000000000c08947 */ /* 0x000fea0003800000 */
[----:B------:R-:W-:Y:S01]  /*2b20*/  LEA R4, R3, R0, 0xa ;  /* 0x0000000003047211 */ /* 0x000fe200078e50ff */
[----:B------:R-:W-:Y:S04]  /*2b30*/  BSSY.RECONVERGENT B1, `(.L_x_299) ;  /* 0x000000f000017945 */ /* 0x000fe80003800200 */
[----:B01234-:R-:W0:Y:S04]  /*2b40*/  LDS R6, [R4+0x200] ;  /* 0x0002000004067984 */ /* 0x01fe280000000800 */
        /* <DEDUP_REMOVED lines=11> */
[----:B------:R-:W-:-:S05]  /*2c00*/  IMAD.MOV.U32 R7, RZ, RZ, RZ ;  /* 0x000000ffff077224 */ /* 0x000fca00078e00ff */
[----:B------:R0:W-:Y:S02]  /*2c10*/  REDG.E.ADD.64.STRONG.GPU desc[UR16][R4.64+0x400], R6 ;  /* 0x000400060400798e */ /* 0x0001e4000c12e510 */
.L_x_300:
[----:B------:R-:W-:Y:S05]  /*2c20*/  BSYNC.RECONVERGENT B1 ;  /* 0x0000000000017941 */ /* 0x000fea0003800200 */
.L_x_299:
        /* <DEDUP_REMOVED lines=9> */
.L_x_302:
[----:B------:R-:W-:Y:S05]  /*2cc0*/  BSYNC.RECONVERGENT B1 ;  /* 0x0000000000017941 */ /* 0x000fea0003800200 */
.L_x_301:
        /* <DEDUP_REMOVED lines=9> */
.L_x_304:
[----:B------:R-:W-:Y:S05]  /*2d60*/  BSYNC.RECONVERGENT B1 ;  /* 0x0000000000017941 */ /* 0x000fea0003800200 */
.L_x_303:
        /* <DEDUP_REMOVED lines=9> */
.L_x_306:
[----:B------:R-:W-:Y:S05]  /*2e00*/  BSYNC.RECONVERGENT B1 ;  /* 0x0000000000017941 */ /* 0x000fea0003800200 */
.L_x_305:
[----:B------:R-:W-:-:S07]  /*2e10*/  IADD3 R3, PT, PT, R3, 0x4, RZ ;  /* 0x0000000403037810 */ /* 0x000fce0007ffe0ff */
.L_x_298:
[----:B------:R-:W-:-:S13]  /*2e20*/  ISETP.NE.AND P0, PT, R13, RZ, PT ;  /* 0x000000ff0d00720c */ /* 0x000fda0003f05270 */
[----:B------:R-:W-:Y:S05]  /*2e30*/  @!P0 BRA `(.L_x_245) ;  /* 0x00000000009c8947 */ /* 0x000fea0003800000 */
[----:B------:R-:W-:-:S13]  /*2e40*/  ISETP.NE.AND P0, PT, R15, RZ, PT ;  /* 0x000000ff0f00720c */ /* 0x000fda0003f05270 */
[----:B------:R-:W-:Y:S05]  /*2e50*/  @!P0 BRA `(.L_x_307) ;  /* 0x0000000000648947 */ /* 0x000fea0003800000 */
[----:B0123--:R-:W-:Y:S01]  /*2e60*/  IMAD R4, R3, 0x400, R0 ;  /* 0x0000040003047824 */ /* 0x00ffe200078e0200 */
[----:B------:R-:W-:Y:S04]  /*2e70*/  BSSY.RECONVERGENT B1, `(.L_x_308) ;  /* 0x000000c000017945 */ /* 0x000fe80003800200 */
[----:B----4-:R-:W0:Y:S04]  /*2e80*/  LDS R8, [R4+0x200] ;  /* 0x0002000004087984 */ /* 0x010e280000000800 */
[----:B------:R-:W1:Y:S01]  /*2e90*/  LDS R9, [R4+0x600] ;  /* 0x0006000004097984 */ /* 0x000e620000000800 */
[----:B0-----:R-:W-:-:S02]  /*2ea0*/  ISETP.NE.AND P0, PT, R8, RZ, PT ;  /* 0x000000ff0800720c */ /* 0x001fc40003f05270 */
[----:B-1----:R-:W-:-:S11]  /*2eb0*/  ISETP.NE.AND P1, PT, R9, RZ, PT ;  /* 0x000000ff0900720c */ /* 0x002fd60003f25270 */
[----:B------:R-:W-:Y:S05]  /*2ec0*/  @!P0 BRA `(.L_x_309) ;  /* 0x0000000000188947 */ /* 0x000fea0003800000 */
[----:B------:R-:W0:Y:S01]  /*2ed0*/  LDC.64 R4, c[0x0][0x380] ;  /* 0x0000e000ff047b82 */ /* 0x000e220000000a00 */
[----:B------:R-:W-:-:S04]  /*2ee0*/  IMAD R7, R3, 0x100, R34 ;  /* 0x0000010003077824 */ /* 0x000fc800078e0222 */
[----:B0-----:R-:W-:-:S04]  /*2ef0*/  IMAD.WIDE.U32 R6, R7, 0x8, R4 ;  /* 0x0000000807067825 */ /* 0x001fc800078e0004 */
[----:B------:R-:W-:Y:S02]  /*2f00*/  IMAD.MOV.U32 R4, RZ, RZ, R8 ;  /* 0x000000ffff047224 */ /* 0x000fe400078e0008 */
[----:B------:R-:W-:-:S05]  /*2f10*/  IMAD.MOV.U32 R5, RZ, RZ, RZ ;  /* 0x000000ffff057224 */ /* 0x000fca00078e00ff */
[----:B------:R0:W-:Y:S02]  /*2f20*/  REDG.E.ADD.64.STRONG.GPU desc[UR16][R6.64+0x400], R4 ;  /* 0x000400040600798e */ /* 0x0001e4000c12e510 */
.L_x_309:
[----:B------:R-:W-:Y:S05]  /*2f30*/  BSYNC.RECONVERGENT B1 ;  /* 0x0000000000017941 */ /* 0x000fea0003800200 */
.L_x_308:
        /* <DEDUP_REMOVED lines=9> */
.L_x_311:
[----:B------:R-:W-:Y:S05]  /*2fd0*/  BSYNC.RECONVERGENT B1 ;  /* 0x0000000000017941 */ /* 0x000fea0003800200 */
.L_x_310:
[----:B------:R-:W-:-:S07]  /*2fe0*/  VIADD R3, R3, 0x2 ;  /* 0x0000000203037836 */ /* 0x000fce0000000000 */
.L_x_307:
[----:B------:R-:W-:-:S13]  /*2ff0*/  ISETP.NE.AND P0, PT, R2, RZ, PT ;  /* 0x000000ff0200720c */ /* 0x000fda0003f05270 */
[----:B------:R-:W-:Y:S05]  /*3000*/  @!P0 BRA `(.L_x_245) ;  /* 0x0000000000288947 */ /* 0x000fea0003800000 */
[----:B------:R-:W-:-:S05]  /*3010*/  IMAD R2, R3, 0x400, R0 ;  /* 0x0000040003027824 */ /* 0x000fca00078e0200 */
[----:B01234-:R-:W0:Y:S02]  /*3020*/  LDS R6, [R2+0x200] ;  /* 0x0002000002067984 */ /* 0x01fe240000000800 */
[----:B0-----:R-:W-:-:S13]  /*3030*/  ISETP.NE.AND P0, PT, R6, RZ, PT ;  /* 0x000000ff0600720c */ /* 0x001fda0003f05270 */
[----:B------:R-:W-:Y:S05]  /*3040*/  @!P0 BRA `(.L_x_245) ;  /* 0x0000000000188947 */ /* 0x000fea0003800000 */
[----:B------:R-:W0:Y:S01]  /*3050*/  LDC.64 R4, c[0x0][0x380] ;  /* 0x0000e000ff047b82 */ /* 0x000e220000000a00 */
[----:B------:R-:W-:-:S04]  /*3060*/  IMAD R3, R3, 0x100, R34 ;  /* 0x0000010003037824 */ /* 0x000fc800078e0222 */
[----:B0-----:R-:W-:-:S04]  /*3070*/  IMAD.WIDE.U32 R2, R3, 0x8, R4 ;  /* 0x0000000803027825 */ /* 0x001fc800078e0004 */
[----:B------:R-:W-:Y:S02]  /*3080*/  IMAD.MOV.U32 R4, RZ, RZ, R6 ;  /* 0x000000ffff047224 */ /* 0x000fe400078e0006 */
[----:B------:R-:W-:-:S05]  /*3090*/  IMAD.MOV.U32 R5, RZ, RZ, RZ ;  /* 0x000000ffff057224 */ /* 0x000fca00078e00ff */
[----:B------:R0:W-:Y:S02]  /*30a0*/  REDG.E.ADD.64.STRONG.GPU desc[UR16][R2.64+0x400], R4 ;  /* 0x000400040200798e */ /* 0x0001e4000c12e510 */
.L_x_245:
[----:B------:R-:W-:Y:S05]  /*30b0*/  BSYNC.RECONVERGENT B0 ;  /* 0x0000000000007941 */ /* 0x000fea0003800200 */
.L_x_244:
[----:B------:R-:W1:Y:S01]  /*30c0*/  LDCU.64 UR4, c[0x0][0x390] ;  /* 0x00007200ff0477ac */ /* 0x000e620008000a00 */
[----:B------:R-:W-:-:S04]  /*30d0*/  UIADD3 UR6, UP1, UPT, UR6, 0x1, URZ ;  /* 0x0000000106067890 */ /* 0x000fc8000ff3e0ff */
[----:B------:R-:W-:Y:S02]  /*30e0*/  UIADD3.X UR7, UPT, UPT, URZ, UR7, URZ, UP1, !UPT ;  /* 0x00000007ff077290 */ /* 0x000fe40008ffe4ff */
[----:B-1----:R-:W-:-:S04]  /*30f0*/  UIADD3 UR9, UP0, UPT, UR4, -0x1, URZ ;  /* 0xffffffff04097890 */ /* 0x002fc8000ff1e0ff */
[----:B------:R-:W-:-:S04]  /*3100*/  UIADD3.X UR10, UPT, UPT, UR5, -0x1, URZ, UP0, !UPT ;  /* 0xffffffff050a7890 */ /* 0x000fc800087fe4ff */
[----:B------:R-:W-:-:S04]  /*3110*/  USHF.R.U64 UR9, UR9, 0x1e, UR10 ;  /* 0x0000001e09097899 */ /* 0x000fc8000800120a */
[----:B------:R-:W-:-:S04]  /*3120*/  UIADD3 UR9, UP0, UPT, UR9, 0x1, URZ ;  /* 0x0000000109097890 */ /* 0x000fc8000ff1e0ff */
[----:B------:R-:W-:Y:S02]  /*3130*/  ULEA.HI.X UR10, UR10, URZ, URZ, 0x2, UP0 ;  /* 0x000000ff0a0a7291 */ /* 0x000fe400080f14ff */
[----:B------:R-:W-:-:S04]  /*3140*/  UISETP.LT.U32.AND UP0, UPT, UR9, UR4, UPT ;  /* 0x000000040900728c */ /* 0x000fc8000bf01070 */
[----:B------:R-:W-:-:S04]  /*3150*/  UISETP.LT.U32.AND.EX UP0, UPT, UR10, UR5, UPT, UP0 ;  /* 0x000000050a00728c */ /* 0x000fc8000bf01100 */
[----:B------:R-:W-:Y:S02]  /*3160*/  USEL UR4, UR9, UR4, UP0 ;  /* 0x0000000409047287 */ /* 0x000fe40008000000 */
[----:B------:R-:W-:Y:S02]  /*3170*/  USEL UR5, UR10, UR5, UP0 ;  /* 0x000000050a057287 */ /* 0x000fe40008000000 */
[----:B------:R-:W-:-:S04]  /*3180*/  UISETP.NE.U32.AND UP0, UPT, UR6, UR4, UPT ;  /* 0x000000040600728c */ /* 0x000fc8000bf05070 */
[----:B------:R-:W-:Y:S01]  /*3190*/  UISETP.NE.AND.EX UP0, UPT, UR7, UR5, UPT, UP0 ;  /* 0x000000050700728c */ /* 0x000fe2000bf05300 */
[----:B------:R-:W-:Y:S08]  /*31a0*/  BAR.SYNC.DEFER_BLOCKING 0x0 ;  /* 0x0000000000007b1d */ /* 0x000ff00000010000 */
[----:B------:R-:W-:Y:S05]  /*31b0*/  BRA.U UP0, `(.L_x_312) ;  /* 0xffffffcd00fc7547 */ /* 0x000fea000b83ffff */
[----:B------:R-:W-:Y:S05]  /*31c0*/  EXIT ;  /* 0x000000000000794d */ /* 0x000fea0003800000 */
.L_x_313:
        /* <DEDUP_REMOVED lines=11> */
.L_x_4264:


//--------------------- .text._ZN3cub18CUB_300001_SM_10006detail10radix_sort31DeviceRadixSortSingleTileKernelINS1_5radix10policy_hubIljyE10Policy1000ELNS0_9SortOrderE1EljyNS1_21identity_decomposer_tEEEvPKT1_PSA_PKT2_PSE_T3_iiT4_ --------------------------
	.section	.text._ZN3cub18CUB_300001_SM_10006detail10radix_sort31DeviceRadixSortSingleTileKernelINS1_5radix10policy_hubIljyE10Policy1000ELNS0_9SortOrderE1EljyNS1_21identity_decomposer_tEEEvPKT1_PSA_PKT2_PSE_T3_iiT4_,"ax",@progbits
	.align	128
        .global         _ZN3cub18CUB_300001_SM_10006detail10radix_sort31DeviceRadixSortSingleTileKernelINS1_5radix10policy_hubIljyE10Policy1000ELNS0_9SortOrderE1EljyNS1_21identity_decomposer_tEEEvPKT1_PSA_PKT2_PSE_T3_iiT4_
        .type           _ZN3cub18CUB_300001_SM_10006detail10radix_sort31DeviceRadixSortSingleTileKernelINS1_5radix10policy_hubIljyE10Policy1000ELNS0_9SortOrderE1EljyNS1_21identity_decomposer_tEEEvPKT1_PSA_PKT2_PSE_T3_iiT4_,@function
        .size           _ZN3cub18CUB_300001_SM_10006detail10radix_sort31DeviceRadixSortSingleTileKernelINS1_5radix10policy_hubIljyE10Policy1000ELNS0_9SortOrderE1EljyNS1_21identity_decomposer_tEEEvPKT1_PSA_PKT2_PSE_T3_iiT4_,(.L_x_4265 - _ZN3cub18CUB_300001_SM_10006detail10radix_sort31DeviceRadixSortSingleTileKernelINS1_5radix10policy_hubIljyE10Policy1000ELNS0_9SortOrderE1EljyNS1_21identity_decomposer_tEEEvPKT1_PSA_PKT2_PSE_T3_iiT4_)
        .other          _ZN3cub18CUB_300001_SM_10006detail10radix_sort31DeviceRadixSortSingleTileKernelINS1_5radix10policy_hubIljyE10Policy1000ELNS0_9SortOrderE1EljyNS1_21identity_decomposer_tEEEvPKT1_PSA_PKT2_PSE_T3_iiT4_,@"STO_CUDA_ENTRY STV_DEFAULT"
_ZN3cub18CUB_300001_SM_10006detail10radix_sort31DeviceRadixSortSingleTileKernelINS1_5radix10policy_hubIljyE10Policy1000ELNS0_9SortOrderE1EljyNS1_21identity_decomposer_tEEEvPKT1_PSA_PKT2_PSE_T3_iiT4_:
.text._ZN3cub18CUB_300001_SM_10006detail10radix_sort31DeviceRadixSortSingleTileKernelINS1_5radix10policy_hubIljyE10Policy1000ELNS0_9SortOrderE1EljyNS1_21identity_decomposer_tEEEvPKT1_PSA_PKT2_PSE_T3_iiT4_:
[----:B------:R-:W-:Y:S01]  /*0000*/  LDC R1, c[0x0][0x37c] ;  /* 0x0000df00ff017b82 */ /* 0x000fe20000000800 */
[----:B------:R-:W0:Y:S01]  /*0010*/  S2R R0, SR_TID.X ;  /* 0x0000000000007919 */ /* 0x000e220000002100 */
[----:B------:R-:W1:Y:S06]  /*0020*/  LDCU UR4, c[0x0][0x3a0] ;  /* 0x00007400ff0477ac */ /* 0x000e6c0008000800 */
[----:B------:R-:W2:Y:S01]  /*0030*/  LDC.64 R2, c[0x0][0x380] ;  /* 0x0000e000ff027b82 */ /* 0x000ea20000000a00 */
[----:B------:R-:W3:Y:S01]  /*0040*/  LDCU.64 UR10, c[0x0][0x358] ;  /* 0x00006b00ff0a77ac */ /* 0x000ee20008000a00 */
[----:B------:R-:W-:-:S06]  /*0050*/  CS2R R46, SRZ ;  /* 0x00000000002e7805 */ /* 0x000fcc000001ff00 */
[----:B------:R-:W4:Y:S01]  /*0060*/  S2UR UR5, SR_CgaCtaId ;  /* 0x00000000000579c3 */ /* 0x000f220000008800 */
[----:B------:R-:W1:Y:S01]  /*0070*/  S2R R93, SR_LANEID ;  /* 0x00000000005d7919 */ /* 0x000e620000000000 */
[----:B------:R-:W4:Y:S01]  /*0080*/  LDCU.64 UR6, c[0x0][0x3a8] ;  /* 0x00007500ff0677ac */ /* 0x000f220008000a00 */
[----:B------:R-:W-:Y:S01]  /*0090*/  CS2R R22, SRZ ;  /* 0x0000000000167805 */ /* 0x000fe2000001ff00 */
[----:B------:R-:W1:Y:S01]  /*00a0*/  LDCU UR9, c[0x0][0x3ac] ;  /* 0x00007580ff0977ac */ /* 0x000e620008000800 */
[----:B0-----:R-:W-:-:S04]  /*00b0*/  IMAD R7, R0, 0x9, RZ ;  /* 0x0000000900077824 */ /* 0x001fc800078e02ff */
[C---:B--2---:R-:W-:Y:S01]  /*00c0*/  IMAD.WIDE.U32 R2, R7.reuse, 0x8, R2 ;  /* 0x0000000807027825 */ /* 0x044fe200078e0002 */
[----:B-1----:R-:W-:-:S13]  /*00d0*/  ISETP.GE.AND P0, PT, R7, UR4, PT ;  /* 0x0000000407007c0c */ /* 0x002fda000bf06270 */
[----:B---3--:R-:W2:Y:S01]  /*00e0*/  @!P0 LDG.E.64 R20, desc[UR10][R2.64] ;  /* 0x0000000a02148981 */ /* 0x008ea2000c1e1b00 */
[----:B------:R-:W-:-:S05]  /*00f0*/  VIADD R4, R7, 0x1 ;  /* 0x0000000107047836 */ /* 0x000fca0000000000 */
[----:B------:R-:W-:Y:S01]  /*0100*/  ISETP.GE.AND P1, PT, R4, UR4, PT ;  /* 0x0000000404007c0c */ /* 0x000fe2000bf26270 */
[----:B------:R-:W-:-:S05]  /*0110*/  VIADD R4, R7, 0x2 ;  /* 0x0000000207047836 */ /* 0x000fca0000000000 */
[----:B------:R-:W-:Y:S02]  /*0120*/  ISETP.GE.AND P0, PT, R4, UR4, PT ;  /* 0x0000000404007c0c */ /* 0x000fe4000bf06270 */
[----:B------:R-:W-:Y:S02]  /*0130*/  P2R R4, PR, RZ, 0x2 ;  /* 0x00000002ff047803 */ /* 0x000fe40000000000 */
[----:B------:R-:W-:-:S03]  /*0140*/  P2R R18, PR, RZ, 0x1 ;  /* 0x00000001ff127803 */ /* 0x000fc60000000000 */
[----:B------:R-:W3:Y:S06]  /*0150*/  @!P1 LDG.E.64 R14, desc[UR10][R2.64+0x8] ;  /* 0x0000080a020e9981 */ /* 0x000eec000c1e1b00 */
[----:B------:R-:W4:Y:S01]  /*0160*/  @!P0 LDG.E.64 R16, desc[UR10][R2.64+0x10] ;  /* 0x0000100a02108981 */ /* 0x000f22000c1e1b00 */
[----:B------:R-:W-:Y:S01]  /*0170*/  ISETP.NE.AND P0, PT, R4, RZ, PT ;  /* 0x000000ff0400720c */ /* 0x000fe20003f05270 */
[C---:B------:R-:W-:Y:S01]  /*0180*/  VIADD R6, R7.reuse, 0x3 ;  /* 0x0000000307067836 */ /* 0x040fe20000000000 */
[----:B------:R-:W0:Y:S01]  /*0190*/  LDC.64 R4, c[0x0][0x390] ;  /* 0x0000e400ff047b82 */ /* 0x000e220000000a00 */
[C---:B------:R-:W-:Y:S01]  /*01a0*/  VIADD R10, R7.reuse, 0x6 ;  /* 0x00000006070a7836 */ /* 0x040fe20000000000 */
[----:B------:R-:W-:Y:S01]  /*01b0*/  P2R R12, PR, RZ, 0x1 ;  /* 0x00000001ff0c7803 */ /* 0x000fe20000000000 */
[C---:B------:R-:W-:Y:S01]  /*01c0*/  VIADD R8, R7.reuse, 0x4 ;  /* 0x0000000407087836 */ /* 0x040fe20000000000 */
[----:B------:R-:W-:Y:S01]  /*01d0*/  ISETP.GE.AND P1, PT, R6, UR4, PT ;  /* 0x0000000406007c0c */ /* 0x000fe2000bf26270 */
[C---:B------:R-:W-:Y:S01]  /*01e0*/  VIADD R9, R7.reuse, 0x5 ;  /* 0x0000000507097836 */ /* 0x040fe20000000000 */
[C---:B------:R-:W-:Y:S01]  /*01f0*/  ISETP.GE.AND P0, PT, R7.reuse, UR4, PT ;  /* 0x0000000407007c0c */ /* 0x040fe2000bf06270 */
[----:B------:R-:W-:Y:S01]  /*0200*/  VIADD R6, R7, 0x7 ;  /* 0x0000000707067836 */ /* 0x000fe20000000000 */
[----:B------:R-:W-:-:S02]  /*0210*/  ISETP.GE.AND P4, PT, R10, UR4, PT ;  /* 0x000000040a007c0c */ /* 0x000fc4000bf86270 */
[----:B------:R-:W-:Y:S02]  /*0220*/  ISETP.GE.AND P2, PT, R8, UR4, PT ;  /* 0x0000000408007c0c */ /* 0x000fe4000bf46270 */
[----:B------:R-:W-:Y:S02]  /*0230*/  ISETP.GE.AND P3, PT, R9, UR4, PT ;  /* 0x0000000409007c0c */ /* 0x000fe4000bf66270 */
[----:B------:R-:W-:-:S07]  /*0240*/  ISETP.GE.AND P5, PT, R6, UR4, PT ;  /* 0x0000000406007c0c */ /* 0x000fce000bfa6270 */
[----:B------:R-:W4:Y:S01]  /*0250*/  @!P4 LDG.E.64 R24, desc[UR10][R2.64+0x30] ;  /* 0x0000300a0218c981 */ /* 0x000f22000c1e1b00 */
[----:B0-----:R-:W-:-:S03]  /*0260*/  IMAD.WIDE.U32 R4, R7, 0x4, R4 ;  /* 0x0000000407047825 */ /* 0x001fc600078e0004 */
[----:B------:R-:W4:Y:S01]  /*0270*/  @!P2 LDG.E.64 R8, desc[UR10][R2.64+0x20] ;  /* 0x0000200a0208a981 */ /* 0x000f22000c1e1b00 */
[----:B------:R-:W-:-:S03]  /*0280*/  VIADD R7, R7, 0x8 ;  /* 0x0000000807077836 */ /* 0x000fc60000000000 */
[----:B------:R-:W4:Y:S02]  /*0290*/  @!P3 LDG.E.64 R10, desc[UR10][R2.64+0x28] ;  /* 0x0000280a020ab981 */ /* 0x000f24000c1e1b00 */
[----:B------:R-:W-:Y:S02]  /*02a0*/  ISETP.GE.AND P6, PT, R7, UR4, PT ;  /* 0x0000000407007c0c */ /* 0x000fe4000bfc6270 */
[----:B------:R-:W4:Y:S11]  /*02b0*/  @!P5 LDG.E.64 R26, desc[UR10][R2.64+0x38] ;  /* 0x0000380a021ad981 */ /* 0x000f36000c1e1b00 */
[----:B------:R-:W4:Y:S01]  /*02c0*/  @!P6 LDG.E.64 R6, desc[UR10][R2.64+0x40] ;  /* 0x0000400a0206e981 */ /* 0x000f22000c1e1b00 */
[----:B--2---:R-:W-:Y:S01]  /*02d0*/  @!P0 IMAD.MOV.U32 R46, RZ, RZ, R20 ;  /* 0x000000ffff2e8224 */ /* 0x004fe200078e0014 */
[----:B------:R-:W-:-:S02]  /*02e0*/  @!P0 LOP3.LUT R47, R21, 0x80000000, RZ, 0x3c, !PT ;  /* 0x80000000152f8812 */ /* 0x000fc400078e3cff */
[----:B------:R-:W2:Y:S01]  /*02f0*/  @!P1 LDG.E.64 R20, desc[UR10][R2.64+0x18] ;  /* 0x0000180a02149981 */ /* 0x000ea2000c1e1b00 */
[----:B------:R-:W-:Y:S06]  /*0300*/  BAR.SYNC.DEFER_BLOCKING 0x0 ;  /* 0x0000000000007b1d */ /* 0x000fec0000010000 */
[----:B------:R-:W5:Y:S01]  /*0310*/  @!P0 LDG.E R28, desc[UR10][R4.64] ;  /* 0x0000000a041c8981 */ /* 0x000f62000c1e1900 */
[----:B------:R-:W-:Y:S02]  /*0320*/  ISETP.NE.AND P0, PT, R12, RZ, PT ;  /* 0x000000ff0c00720c */ /* 0x000fe40003f05270 */
[----:B------:R-:W-:Y:S01]  /*0330*/  CS2R R12, SRZ ;  /* 0x00000000000c7805 */ /* 0x000fe2000001ff00 */
[----:B------:R-:W-:Y:S01]  /*0340*/  UMOV UR4, 0x400 ;  /* 0x0000040000047882 */ /* 0x000fe20000000000 */
[----:B------:R-:W5:Y:S04]  /*0350*/  @!P1 LDG.E R35, desc[UR10][R4.64+0xc] ;  /* 0x00000c0a04239981 */ /* 0x000f68000c1e1900 */
[----:B------:R-:W5:Y:S04]  /*0360*/  @!P2 LDG.E R34, desc[UR10][R4.64+0x10] ;  /* 0x0000100a0422a981 */ /* 0x000f68000c1e1900 */
[----:B------:R-:W5:Y:S01]  /*0370*/  @!P3 LDG.E R33, desc[UR10][R4.64+0x14] ;  /* 0x0000140a0421b981 */ /* 0x000f62000c1e1900 */
[----:B---3--:R-:W-:Y:S01]  /*0380*/  @!P0 IMAD.MOV.U32 R12, RZ, RZ, R14 ;  /* 0x000000ffff0c8224 */ /* 0x008fe200078e000e */
[----:B------:R-:W-:-:S02]  /*0390*/  @!P0 LOP3.LUT R13, R15, 0x80000000, RZ, 0x3c, !PT ;  /* 0x800000000f0d8812 */ /* 0x000fc400078e3cff */
[----:B------:R-:W5:Y:S01]  /*03a0*/  @!P0 LDG.E R29, desc[UR10][R4.64+0x4] ;  /* 0x0000040a041d8981 */ /* 0x000f62000c1e1900 */
[----:B------:R-:W-:Y:S01]  /*03b0*/  ISETP.NE.AND P0, PT, R18, RZ, PT ;  /* 0x000000ff1200720c */ /* 0x000fe20003f05270 */
[----:B----4-:R-:W-:Y:S02]  /*03c0*/  ULEA UR4, UR5, UR4, 0x18 ;  /* 0x0000000405047291 */ /* 0x010fe4000f8ec0ff */
[----:B------:R-:W5:Y:S04]  /*03d0*/  @!P4 LDG.E R32, desc[UR10][R4.64+0x18] ;  /* 0x0000180a0420c981 */ /* 0x000f68000c1e1900 */
[----:B------:R-:W5:Y:S04]  /*03e0*/  @!P5 LDG.E R31, desc[UR10][R4.64+0x1c] ;  /* 0x00001c0a041fd981 */ /* 0x000f68000c1e1900 */
[----:B------:R-:W5:Y:S04]  /*03f0*/  @!P6 LDG.E R30, desc[UR10][R4.64+0x20] ;  /* 0x0000200a041ee981 */ /* 0x000f68000c1e1900 */
[----:B------:R0:W5:Y:S01]  /*0400*/  @!P0 LDG.E R36, desc[UR10][R4.64+0x8] ;  /* 0x0000080a04248981 */ /* 0x000162000c1e1900 */
[----:B------:R-:W-:-:S02]  /*0410*/  LEA R37, R0, UR4, 0x2 ;  /* 0x0000000400257c11 */ /* 0x000fc4000f8e10ff */
[----:B------:R-:W-:Y:S02]  /*0420*/  CS2R R14, SRZ ;  /* 0x00000000000e7805 */ /* 0x000fe4000001ff00 */
[----:B------:R-:W-:Y:S02]  /*0430*/  @!P0 IMAD.MOV.U32 R14, RZ, RZ, R16 ;  /* 0x000000ffff0e8224 */ /* 0x000fe400078e0010 */
[C---:B------:R-:W-:Y:S01]  /*0440*/  IMAD R39, R0.reuse, 0x80, R37 ;  /* 0x0000008000277824 */ /* 0x040fe200078e0225 */
[----:B------:R-:W-:Y:S02]  /*0450*/  @!P0 LOP3.LUT R15, R17, 0x80000000, RZ, 0x3c, !PT ;  /* 0x80000000110f8812 */ /* 0x000fe400078e3cff */
[----:B------:R-:W-:Y:S02]  /*0460*/  CS2R R16, SRZ ;  /* 0x0000000000107805 */ /* 0x000fe4000001ff00 */
[----:B------:R-:W-:Y:S01]  /*0470*/  SHF.R.U32.HI R94, RZ, 0x5, R0 ;  /* 0x00000005ff5e7819 */ /* 0x000fe20000011600 */
[----:B------:R-:W-:Y:S01]  /*0480*/  IMAD R41, R0, -0x3c, R39 ;  /* 0xffffffc400297824 */ /* 0x000fe200078e0227 */
[----:B------:R-:W-:Y:S01]  /*0490*/  @!P4 LOP3.LUT R23, R25, 0x80000000, RZ, 0x3c, !PT ;  /* 0x800000001917c812 */ /* 0x000fe200078e3cff */
[----:B------:R-:W-:Y:S01]  /*04a0*/  @!P4 IMAD.MOV.U32 R22, RZ, RZ, R24 ;  /* 0x000000ffff16c224 */ /* 0x000fe200078e0018 */
[----:B------:R-:W-:-:S02]  /*04b0*/  CS2R R18, SRZ ;  /* 0x0000000000127805 */ /* 0x000fc4000001ff00 */
[----:B------:R-:W-:Y:S02]  /*04c0*/  CS2R R24, SRZ ;  /* 0x0000000000187805 */ /* 0x000fe4000001ff00 */
[----:B0-----:R-:W-:Y:S01]  /*04d0*/  CS2R R4, SRZ ;  /* 0x0000000000047805 */ /* 0x001fe2000001ff00 */
[----:B------:R-:W-:Y:S01]  /*04e0*/  @!P2 IMAD.MOV.U32 R18, RZ, RZ, R8 ;  /* 0x000000ffff12a224 */ /* 0x000fe200078e0008 */
[----:B------:R-:W-:Y:S01]  /*04f0*/  @!P2 LOP3.LUT R19, R9, 0x80000000, RZ, 0x3c, !PT ;  /* 0x800000000913a812 */ /* 0x000fe200078e3cff */
[----:B------:R-:W-:Y:S01]  /*0500*/  @!P5 IMAD.MOV.U32 R24, RZ, RZ, R26 ;  /* 0x000000ffff18d224 */ /* 0x000fe200078e001a */
[----:B------:R-:W-:Y:S01]  /*0510*/  @!P5 LOP3.LUT R25, R27, 0x80000000, RZ, 0x3c, !PT ;  /* 0x800000001b19d812 */ /* 0x000fe200078e3cff */
[----:B------:R-:W-:Y:S01]  /*0520*/  @!P6 IMAD.MOV.U32 R4, RZ, RZ, R6 ;  /* 0x000000ffff04e224 */ /* 0x000fe200078e0006 */
[----:B------:R-:W-:Y:S01]  /*0530*/  @!P6 LOP3.LUT R5, R7, 0x80000000, RZ, 0x3c, !PT ;  /* 0x800000000705e812 */ /* 0x000fe200078e3cff */
[----:B------:R-:W-:Y:S01]  /*0540*/  IMAD R43, R0, -0x24, R41 ;  /* 0xffffffdc002b7824 */ /* 0x000fe200078e0229 */
[----:B------:R-:W-:Y:S01]  /*0550*/  LEA R38, R94, UR4, 0x2 ;  /* 0x000000045e267c11 */ /* 0x000fe2000f8e10ff */
[----:B------:R-:W-:-:S02]  /*0560*/  UIADD3 UR8, UPT, UPT, UR6, 0x6, URZ ;  /* 0x0000000606087890 */ /* 0x000fc4000fffe0ff */
[----:B------:R-:W-:Y:S01]  /*0570*/  UIADD3 UR5, UPT, UPT, -UR6, UR7, URZ ;  /* 0x0000000706057290 */ /* 0x000fe2000fffe1ff */
[----:B------:R-:W-:Y:S01]  /*0580*/  BAR.SYNC.DEFER_BLOCKING 0x0 ;  /* 0x0000000000007b1d */ /* 0x000fe20000010000 */
[----:B--2---:R-:W-:Y:S01]  /*0590*/  @!P1 IMAD.MOV.U32 R16, RZ, RZ, R20 ;  /* 0x000000ffff109224 */ /* 0x004fe200078e0014 */
[----:B------:R-:W-:Y:S02]  /*05a0*/  @!P1 LOP3.LUT R17, R21, 0x80000000, RZ, 0x3c, !PT ;  /* 0x8000000015119812 */ /* 0x000fe400078e3cff */
[----:B------:R-:W-:Y:S02]  /*05b0*/  CS2R R20, SRZ ;  /* 0x0000000000147805 */ /* 0x000fe4000001ff00 */
[----:B------:R-:W-:Y:S01]  /*05c0*/  @!P3 IMAD.MOV.U32 R20, RZ, RZ, R10 ;  /* 0x000000ffff14b224 */ /* 0x000fe200078e000a */
[----:B------:R-:W-:-:S07]  /*05d0*/  @!P3 LOP3.LUT R21, R11, 0x80000000, RZ, 0x3c, !PT ;  /* 0x800000000b15b812 */ /* 0x000fce00078e3cff */
.L_x_315:
[----:B------:R-:W-:Y:S01]  /*05e0*/  UISETP.LT.AND UP0, UPT, UR5, 0x6, UPT ;  /* 0x000000060500788c */ /* 0x000fe2000bf01270 */
[----:B01----:R-:W-:Y:S01]  /*05f0*/  IMAD.MOV.U32 R2, RZ, RZ, R46 ;  /* 0x000000ffff027224 */ /* 0x003fe200078e002e */
[----:B------:R-:W-:Y:S01]  /*0600*/  UMOV UR6, 0x1 ;  /* 0x0000000100067882 */ /* 0x000fe20000000000 */
[----:B------:R-:W-:Y:S01]  /*0610*/  UIADD3 UR7, UPT, UPT, UR8, -0x6, URZ ;  /* 0xfffffffa08077890 */ /* 0x000fe2000fffe0ff */
[----:B------:R-:W-:Y:S01]  /*0620*/  IMAD.MOV.U32 R3, RZ, RZ, R47 ;  /* 0x000000ffff037224 */ /* 0x000fe200078e002f */
[----:B------:R-:W-:Y:S01]  /*0630*/  USEL UR4, UR5, 0x6, UP0 ;  /* 0x0000000605047887 */ /* 0x000fe20008000000 */
[----:B------:R-:W-:Y:S01]  /*0640*/  STS [R37], RZ ;  /* 0x000000ff25007388 */ /* 0x000fe20000000800 */
[----:B------:R-:W-:Y:S01]  /*0650*/  IMAD.MOV.U32 R26, RZ, RZ, R4 ;  /* 0x000000ffff1a7224 */ /* 0x000fe200078e0004 */
[----:B------:R-:W-:Y:S01]  /*0660*/  ISETP.NE.AND P1, PT, R93, 0x1f, PT ;  /* 0x0000001f5d00780c */ /* 0x000fe20003f25270 */
[----:B------:R-:W-:Y:S01]  /*0670*/  USHF.L.U32 UR4, UR6, UR4, URZ ;  /* 0x0000000406047299 */ /* 0x000fe200080006ff */
[----:B------:R-:W-:Y:S01]  /*0680*/  SHF.R.U64 R6, R2, UR7, R3 ;  /* 0x0000000702067c19 */ /* 0x000fe20008001203 */
[----:B------:R-:W-:Y:S01]  /*0690*/  STS [R37+0x400], RZ ;  /* 0x000400ff25007388 */ /* 0x000fe20000000800 */
[----:B------:R-:W-:Y:S01]  /*06a0*/  IMAD.MOV.U32 R27, RZ, RZ, R5 ;  /* 0x000000ffff1b7224 */ /* 0x000fe200078e0005 */
[----:B------:R-:W-:Y:S01]  /*06b0*/  UIADD3 UR4, UPT, UPT, UR4, -0x1, URZ ;  /* 0xffffffff04047890 */ /* 0x000fe2000fffe0ff */
[----:B------:R-:W0:Y:S01]  /*06c0*/  S2UR UR6, SR_CgaCtaId ;  /* 0x00000000000679c3 */ /* 0x000e220000008800 */
[----:B------:R-:W-:Y:S01]  /*06d0*/  STS [R37+0x800], RZ ;  /* 0x000800ff25007388 */ /* 0x000fe20000000800 */
[----:B------:R-:W-:Y:S01]  /*06e0*/  ISETP.NE.AND P2, PT, R94, 0x6, PT ;  /* 0x000000065e00780c */ /* 0x000fe20003f45270 */
[----:B------:R-:W-:Y:S01]  /*06f0*/  UISETP.GE.AND UP0, UPT, UR8, UR9, UPT ;  /* 0x000000090800728c */ /* 0x000fe2000bf06270 */
[----:B------:R-:W-:Y:S01]  /*0700*/  SHF.R.U64 R4, R26, UR7, R27 ;  /* 0x000000071a047c19 */ /* 0x000fe2000800121b */
[----:B------:R-:W-:Y:S01]  /*0710*/  STS [R37+0xc00], RZ ;  /* 0x000c00ff25007388 */ /* 0x000fe20000000800 */
[----:B------:R-:W-:-:S02]  /*0720*/  LOP3.LUT R6, R6, UR4, RZ, 0xc0, !PT ;  /* 0x0000000406067c12 */ /* 0x000fc4000f8ec0ff */
[----:B------:R-:W-:Y:S01]  /*0730*/  LOP3.LUT R4, R4, UR4, RZ, 0xc0, !PT ;  /* 0x0000000404047c12 */ /* 0x000fe2000f8ec0ff */
[----:B------:R-:W-:Y:S01]  /*0740*/  STS [R37+0x1000], RZ ;  /* 0x001000ff25007388 */ /* 0x000fe20000000800 */
[----:B------:R-:W-:Y:S01]  /*0750*/  ISETP.NE.AND P3, PT, R94, 0x7, PT ;  /* 0x000000075e00780c */ /* 0x000fe20003f65270 */
[----:B------:R-:W-:Y:S01]  /*0760*/  IMAD.SHL.U32 R7, R6, 0x400, RZ ;  /* 0x0000040006077824 */ /* 0x000fe200078e00ff */
[----:B------:R-:W-:Y:S01]  /*0770*/  SHF.R.U32.HI R6, RZ, 0x4, R6 ;  /* 0x00000004ff067819 */ /* 0x000fe20000011606 */
[----:B------:R-:W-:Y:S01]  /*0780*/  STS [R37+0x1400], RZ ;  /* 0x001400ff25007388 */ /* 0x000fe20000000800 */
[----:B------:R-:W-:Y:S01]  /*0790*/  IMAD.SHL.U32 R5, R4, 0x400, RZ ;  /* 0x0000040004057824 */ /* 0x000fe200078e00ff */
[----:B------:R-:W-:Y:S02]  /*07a0*/  SHF.R.U32.HI R4, RZ, 0x4, R4 ;  /* 0x00000004ff047819 */ /* 0x000fe40000011604 */
[----:B------:R-:W-:Y:S01]  /*07b0*/  LOP3.LUT R42, R7, 0x7c00, RZ, 0xc, !PT ;  /* 0x00007c00072a7812 */ /* 0x000fe200078e0cff */
[----:B------:R-:W-:Y:S01]  /*07c0*/  STS [R37+0x1800], RZ ;  /* 0x001800ff25007388 */ /* 0x000fe20000000800 */
[----:B------:R-:W-:-:S02]  /*07d0*/  LOP3.LUT R6, R6, 0xffffffe, RZ, 0xc0, !PT ;  /* 0x0ffffffe06067812 */ /* 0x000fc400078ec0ff */
[----:B------:R-:W-:Y:S01]  /*07e0*/  LOP3.LUT R59, R4, 0xffffffe, RZ, 0xc0, !PT ;  /* 0x0ffffffe043b7812 */ /* 0x000fe200078ec0ff */
[----:B------:R-:W-:Y:S01]  /*07f0*/  STS [R37+0x1c00], RZ ;  /* 0x001c00ff25007388 */ /* 0x000fe20000000800 */
[----:B------:R-:W-:Y:S02]  /*0800*/  IADD3 R42, PT, PT, -R6, R37, R42 ;  /* 0x00000025062a7210 */ /* 0x000fe40007ffe12a */
[----:B------:R-:W-:Y:S01]  /*0810*/  SHF.R.U64 R6, R12, UR7, R13 ;  /* 0x000000070c067c19 */ /* 0x000fe2000800120d */
[----:B------:R-:W-:Y:S03]  /*0820*/  STS [R37+0x2000], RZ ;  /* 0x002000ff25007388 */ /* 0x000fe60000000800 */
[----:B------:R-:W-:Y:S01]  /*0830*/  LOP3.LUT R6, R6, UR4, RZ, 0xc0, !PT ;  /* 0x0000000406067c12 */ /* 0x000fe2000f8ec0ff */
[----:B------:R-:W-:Y:S04]  /*0840*/  STS [R37+0x2400], RZ ;  /* 0x002400ff25007388 */ /* 0x000fe80000000800 */
[----:B------:R-:W-:Y:S01]  /*0850*/  STS [R37+0x2800], RZ ;  /* 0x002800ff25007388 */ /* 0x000fe20000000800 */
[----:B------:R-:W-:Y:S01]  /*0860*/  IMAD.SHL.U32 R7, R6, 0x400, RZ ;  /* 0x0000040006077824 */ /* 0x000fe200078e00ff */
[----:B------:R-:W-:-:S02]  /*0870*/  SHF.R.U32.HI R6, RZ, 0x4, R6 ;  /* 0x00000004ff067819 */ /* 0x000fc40000011606 */
[----:B------:R-:W-:Y:S02]  /*0880*/  STS [R37+0x2c00], RZ ;  /* 0x002c00ff25007388 */ /* 0x000fe40000000800 */
[----:B------:R-:W-:Y:S02]  /*0890*/  LOP3.LUT R44, R7, 0x7c00, RZ, 0xc, !PT ;  /* 0x00007c00072c7812 */ /* 0x000fe400078e0cff */
[----:B------:R-:W-:Y:S01]  /*08a0*/  STS [R37+0x3000], RZ ;  /* 0x003000ff25007388 */ /* 0x000fe20000000800 */
[----:B------:R-:W-:-:S03]  /*08b0*/  LOP3.LUT R6, R6, 0xffffffe, RZ, 0xc0, !PT ;  /* 0x0ffffffe06067812 */ /* 0x000fc600078ec0ff */
[----:B------:R-:W-:Y:S01]  /*08c0*/  STS [R37+0x3400], RZ ;  /* 0x003400ff25007388 */ /* 0x000fe20000000800 */
[----:B------:R-:W-:Y:S02]  /*08d0*/  IADD3 R44, PT, PT, -R6, R37, R44 ;  /* 0x00000025062c7210 */ /* 0x000fe40007ffe12c */
[----:B------:R-:W-:Y:S01]  /*08e0*/  SHF.R.U64 R6, R14, UR7, R15 ;  /* 0x000000070e067c19 */ /* 0x000fe2000800120f */
[----:B------:R-:W-:Y:S03]  /*08f0*/  STS [R37+0x3800], RZ ;  /* 0x003800ff25007388 */ /* 0x000fe60000000800 */
[----:B------:R-:W-:Y:S01]  /*0900*/  LOP3.LUT R6, R6, UR4, RZ, 0xc0, !PT ;  /* 0x0000000406067c12 */ /* 0x000fe2000f8ec0ff */
[----:B------:R-:W-:Y:S03]  /*0910*/  STS [R37+0x3c00], RZ ;  /* 0x003c00ff25007388 */ /* 0x000fe60000000800 */
[----:B------:R-:W-:Y:S01]  /*0920*/  SHF.L.U32 R8, R6, 0xa, RZ ;  /* 0x0000000a06087819 */ /* 0x000fe200000006ff */
[----:B------:R-:W-:Y:S01]  /*0930*/  STS [R37+0x4000], RZ ;  /* 0x004000ff25007388 */ /* 0x000fe20000000800 */
[----:B------:R-:W-:-:S02]  /*0940*/  SHF.R.U32.HI R6, RZ, 0x4, R6 ;  /* 0x00000004ff067819 */ /* 0x000fc40000011606 */
[----:B------:R-:W-:Y:S01]  /*0950*/  LOP3.LUT R8, R8, 0x7c00, RZ, 0xc, !PT ;  /* 0x00007c0008087812 */ /* 0x000fe200078e0cff */
[----:B------:R-:W-:Y:S01]  /*0960*/  STS [R37+0x4400], RZ ;  /* 0x004400ff25007388 */ /* 0x000fe20000000800 */
[----:B------:R-:W-:-:S03]  /*0970*/  LOP3.LUT R6, R6, 0xffffffe, RZ, 0xc0, !PT ;  /* 0x0ffffffe06067812 */ /* 0x000fc600078ec0ff */
[----:B------:R-:W-:Y:S01]  /*0980*/  STS [R37+0x4800], RZ ;  /* 0x004800ff25007388 */ /* 0x000fe20000000800 */
[----:B------:R-:W-:Y:S02]  /*0990*/  IADD3 R47, PT, PT, -R6, R37, R8 ;  /* 0x00000025062f7210 */ /* 0x000fe40007ffe108 */
[----:B------:R-:W-:Y:S01]  /*09a0*/  SHF.R.U64 R6, R16, UR7, R17 ;  /* 0x0000000710067c19 */ /* 0x000fe20008001211 */
[----:B------:R-:W-:Y:S03]  /*09b0*/  STS [R37+0x4c00], RZ ;  /* 0x004c00ff25007388 */ /* 0x000fe60000000800 */
[----:B------:R-:W-:Y:S01]  /*09c0*/  LOP3.LUT R6, R6, UR4, RZ, 0xc0, !PT ;  /* 0x0000000406067c12 */ /* 0x000fe2000f8ec0ff */
[----:B------:R-:W-:Y:S04]  /*09d0*/  STS [R37+0x5000], RZ ;  /* 0x005000ff25007388 */ /* 0x000fe80000000800 */
        /* <DEDUP_REMOVED lines=12> */
[----:B------:R-:W1:Y:S02]  /*0aa0*/  LDS.U16 R40, [R42+0x2] ;  /* 0x000002002a287984 */ /* 0x000e640000000400 */
[----:B-1----:R-:W-:-:S05]  /*0ab0*/  VIADD R7, R40, 0x1 ;  /* 0x0000000128077836 */ /* 0x002fca0000000000 */
[----:B------:R1:W-:Y:S04]  /*0ac0*/  STS.U16 [R42+0x2], R7 ;  /* 0x000002072a007388 */ /* 0x0003e80000000400 */
[----:B------:R-:W2:Y:S01]  /*0ad0*/  LDS.U16 R46, [R44+0x2] ;  /* 0x000002002c2e7984 */ /* 0x000ea20000000400 */
[----:B-1----:R-:W-:Y:S01]  /*0ae0*/  IMAD.SHL.U32 R7, R6, 0x400, RZ ;  /* 0x0000040006077824 */ /* 0x002fe200078e00ff */
[----:B------:R-:W-:-:S04]  /*0af0*/  SHF.R.U32.HI R6, RZ, 0x4, R6 ;  /* 0x00000004ff067819 */ /* 0x000fc80000011606 */
[----:B------:R-:W-:Y:S02]  /*0b00*/  LOP3.LUT R8, R7, 0x7c00, RZ, 0xc, !PT ;  /* 0x00007c0007087812 */ /* 0x000fe400078e0cff */
[----:B------:R-:W-:Y:S02]  /*0b10*/  LOP3.LUT R49, R6, 0xffffffe, RZ, 0xc0, !PT ;  /* 0x0ffffffe06317812 */ /* 0x000fe400078ec0ff */
[----:B------:R-:W-:Y:S02]  /*0b20*/  SHF.R.U64 R7, R18, UR7, R19 ;  /* 0x0000000712077c19 */ /* 0x000fe40008001213 */
[----:B------:R-:W-:Y:S02]  /*0b30*/  IADD3 R49, PT, PT, -R49, R37, R8 ;  /* 0x0000002531317210 */ /* 0x000fe40007ffe108 */
[----:B------:R-:W-:-:S05]  /*0b40*/  LOP3.LUT R7, R7, UR4, RZ, 0xc0, !PT ;  /* 0x0000000407077c12 */ /* 0x000fca000f8ec0ff */
[----:B------:R-:W-:Y:S01]  /*0b50*/  IMAD.SHL.U32 R8, R7, 0x400, RZ ;  /* 0x0000040007087824 */ /* 0x000fe200078e00ff */
[----:B------:R-:W-:-:S04]  /*0b60*/  SHF.R.U32.HI R7, RZ, 0x4, R7 ;  /* 0x00000004ff077819 */ /* 0x000fc80000011607 */
[----:B------:R-:W-:Y:S02]  /*0b70*/  LOP3.LUT R10, R8, 0x7c00, RZ, 0xc, !PT ;  /* 0x00007c00080a7812 */ /* 0x000fe400078e0cff */
[----:B------:R-:W-:-:S04]  /*0b80*/  LOP3.LUT R7, R7, 0xffffffe, RZ, 0xc0, !PT ;  /* 0x0ffffffe07077812 */ /* 0x000fc800078ec0ff */
[----:B------:R-:W-:Y:S01]  /*0b90*/  IADD3 R51, PT, PT, -R7, R37, R10 ;  /* 0x0000002507337210 */ /* 0x000fe20007ffe10a */
[----:B--2---:R-:W-:-:S05]  /*0ba0*/  VIADD R9, R46, 0x1 ;  /* 0x000000012e097836 */ /* 0x004fca0000000000 */
[----:B------:R-:W-:Y:S04]  /*0bb0*/  STS.U16 [R44+0x2], R9 ;  /* 0x000002092c007388 */ /* 0x000fe80000000400 */
[----:B------:R-:W1:Y:S02]  /*0bc0*/  LDS.U16 R48, [R47+0x2] ;  /* 0x000002002f307984 */ /* 0x000e640000000400 */
[----:B-1----:R-:W-:-:S05]  /*0bd0*/  VIADD R6, R48, 0x1 ;  /* 0x0000000130067836 */ /* 0x002fca0000000000 */
[----:B------:R1:W-:Y:S04]  /*0be0*/  STS.U16 [R47+0x2], R6 ;  /* 0x000002062f007388 */ /* 0x0003e80000000400 */
[----:B------:R-:W2:Y:S01]  /*0bf0*/  LDS.U16 R50, [R49+0x2] ;  /* 0x0000020031327984 */ /* 0x000ea20000000400 */
[----:B-1----:R-:W-:-:S04]  /*0c00*/  SHF.R.U64 R6, R20, UR7, R21 ;  /* 0x0000000714067c19 */ /* 0x002fc80008001215 */
[----:B------:R-:W-:-:S05]  /*0c10*/  LOP3.LUT R6, R6, UR4, RZ, 0xc0, !PT ;  /* 0x0000000406067c12 */ /* 0x000fca000f8ec0ff */
[----:B------:R-:W-:Y:S01]  /*0c20*/  IMAD.SHL.U32 R7, R6, 0x400, RZ ;  /* 0x0000040006077824 */ /* 0x000fe200078e00ff */
[----:B------:R-:W-:-:S04]  /*0c30*/  SHF.R.U32.HI R6, RZ, 0x4, R6 ;  /* 0x00000004ff067819 */ /* 0x000fc80000011606 */
[----:B------:R-:W-:Y:S02]  /*0c40*/  LOP3.LUT R10, R7, 0x7c00, RZ, 0xc, !PT ;  /* 0x00007c00070a7812 */ /* 0x000fe400078e0cff */
[----:B------:R-:W-:Y:S02]  /*0c50*/  LOP3.LUT R53, R6, 0xffffffe, RZ, 0xc0, !PT ;  /* 0x0ffffffe06357812 */ /* 0x000fe400078ec0ff */
[----:B------:R-:W-:Y:S02]  /*0c60*/  SHF.R.U64 R7, R22, UR7, R23 ;  /* 0x0000000716077c19 */ /* 0x000fe40008001217 */
[----:B------:R-:W-:Y:S02]  /*0c70*/  IADD3 R53, PT, PT, -R53, R37, R10 ;  /* 0x0000002535357210 */ /* 0x000fe40007ffe10a */
[----:B------:R-:W-:Y:S01]  /*0c80*/  LOP3.LUT R7, R7, UR4, RZ, 0xc0, !PT ;  /* 0x0000000407077c12 */ /* 0x000fe2000f8ec0ff */
[----:B--2---:R-:W-:-:S05]  /*0c90*/  VIADD R8, R50, 0x1 ;  /* 0x0000000132087836 */ /* 0x004fca0000000000 */
[----:B------:R1:W-:Y:S04]  /*0ca0*/  STS.U16 [R49+0x2], R8 ;  /* 0x0000020831007388 */ /* 0x0003e80000000400 */
[----:B------:R-:W2:Y:S01]  /*0cb0*/  LDS.U16 R52, [R51+0x2] ;  /* 0x0000020033347984 */ /* 0x000ea20000000400 */
[----:B-1----:R-:W-:Y:S01]  /*0cc0*/  IMAD.SHL.U32 R8, R7, 0x400, RZ ;  /* 0x0000040007087824 */ /* 0x002fe200078e00ff */
[----:B------:R-:W-:-:S04]  /*0cd0*/  SHF.R.U32.HI R7, RZ, 0x4, R7 ;  /* 0x00000004ff077819 */ /* 0x000fc80000011607 */
[----:B------:R-:W-:Y:S02]  /*0ce0*/  LOP3.LUT R10, R8, 0x7c00, RZ, 0xc, !PT ;  /* 0x00007c00080a7812 */ /* 0x000fe400078e0cff */
[----:B------:R-:W-:-:S04]  /*0cf0*/  LOP3.LUT R7, R7, 0xffffffe, RZ, 0xc0, !PT ;  /* 0x0ffffffe07077812 */ /* 0x000fc800078ec0ff */
[----:B------:R-:W-:Y:S01]  /*0d00*/  IADD3 R55, PT, PT, -R7, R37, R10 ;  /* 0x0000002507377210 */ /* 0x000fe20007ffe10a */
[----:B--2---:R-:W-:-:S05]  /*0d10*/  VIADD R6, R52, 0x1 ;  /* 0x0000000134067836 */ /* 0x004fca0000000000 */
[----:B------:R1:W-:Y:S04]  /*0d20*/  STS.U16 [R51+0x2], R6 ;  /* 0x0000020633007388 */ /* 0x0003e80000000400 */
[----:B------:R-:W2:Y:S01]  /*0d30*/  LDS.U16 R54, [R53+0x2] ;  /* 0x0000020035367984 */ /* 0x000ea20000000400 */
[----:B-1----:R-:W-:-:S04]  /*0d40*/  SHF.R.U64 R6, R24, UR7, R25 ;  /* 0x0000000718067c19 */ /* 0x002fc80008001219 */
[----:B------:R-:W-:Y:S01]  /*0d50*/  LOP3.LUT R6, R6, UR4, RZ, 0xc0, !PT ;  /* 0x0000000406067c12 */ /* 0x000fe2000f8ec0ff */
[----:B------:R-:W-:Y:S02]  /*0d60*/  UMOV UR4, 0x400 ;  /* 0x0000040000047882 */ /* 0x000fe40000000000 */
[----:B0-----:R-:W-:Y:S02]  /*0d70*/  ULEA UR4, UR6, UR4, 0x18 ;  /* 0x0000000406047291 */ /* 0x001fe4000f8ec0ff */
[----:B------:R-:W-:Y:S01]  /*0d80*/  IMAD.SHL.U32 R7, R6, 0x400, RZ ;  /* 0x0000040006077824 */ /* 0x000fe200078e00ff */
[----:B------:R-:W-:-:S04]  /*0d90*/  SHF.R.U32.HI R6, RZ, 0x4, R6 ;  /* 0x00000004ff067819 */ /* 0x000fc80000011606 */
[----:B------:R-:W-:Y:S02]  /*0da0*/  LOP3.LUT R10, R7, 0x7c00, RZ, 0xc, !PT ;  /* 0x00007c00070a7812 */ /* 0x000fe400078e0cff */
[----:B------:R-:W-:-:S04]  /*0db0*/  LOP3.LUT R57, R6, 0xffffffe, RZ, 0xc0, !PT ;  /* 0x0ffffffe06397812 */ /* 0x000fc800078ec0ff */
[----:B------:R-:W-:Y:S01]  /*0dc0*/  IADD3 R57, PT, PT, -R57, R37, R10 ;  /* 0x0000002539397210 */ /* 0x000fe20007ffe10a */
[----:B--2---:R-:W-:-:S05]  /*0dd0*/  VIADD R8, R54, 0x1 ;  /* 0x0000000136087836 */ /* 0x004fca0000000000 */
[----:B------:R0:W-:Y:S04]  /*0de0*/  STS.U16 [R53+0x2], R8 ;  /* 0x0000020835007388 */ /* 0x0001e80000000400 */
[----:B------:R-:W1:Y:S01]  /*0df0*/  LDS.U16 R56, [R55+0x2] ;  /* 0x0000020037387984 */ /* 0x000e620000000400 */
[----:B0-----:R-:W-:-:S04]  /*0e00*/  LOP3.LUT R8, R5, 0x7c00, RZ, 0xc, !PT ;  /* 0x00007c0005087812 */ /* 0x001fc800078e0cff */
[----:B------:R-:W-:Y:S01]  /*0e10*/  IADD3 R59, PT, PT, -R59, R37, R8 ;  /* 0x000000253b3b7210 */ /* 0x000fe20007ffe108 */
[----:B-1----:R-:W-:-:S05]  /*0e20*/  VIADD R6, R56, 0x1 ;  /* 0x0000000138067836 */ /* 0x002fca0000000000 */
[----:B------:R-:W-:Y:S04]  /*0e30*/  STS.U16 [R55+0x2], R6 ;  /* 0x0000020637007388 */ /* 0x000fe80000000400 */
[----:B------:R-:W0:Y:S02]  /*0e40*/  LDS.U16 R58, [R57+0x2] ;  /* 0x00000200393a7984 */ /* 0x000e240000000400 */
[----:B0-----:R-:W-:-:S05]  /*0e50*/  VIADD R4, R58, 0x1 ;  /* 0x000000013a047836 */ /* 0x001fca0000000000 */
[----:B------:R-:W-:Y:S04]  /*0e60*/  STS.U16 [R57+0x2], R4 ;  /* 0x0000020439007388 */ /* 0x000fe80000000400 */
[----:B------:R-:W0:Y:S02]  /*0e70*/  LDS.U16 R60, [R59+0x2] ;  /* 0x000002003b3c7984 */ /* 0x000e240000000400 */
[----:B0-----:R-:W-:-:S05]  /*0e80*/  VIADD R6, R60, 0x1 ;  /* 0x000000013c067836 */ /* 0x001fca0000000000 */
[----:B------:R-:W-:Y:S01]  /*0e90*/  STS.U16 [R59+0x2], R6 ;  /* 0x000002063b007388 */ /* 0x000fe20000000400 */
[----:B------:R-:W-:Y:S06]  /*0ea0*/  BAR.SYNC.DEFER_BLOCKING 0x0 ;  /* 0x0000000000007b1d */ /* 0x000fec0000010000 */
[----:B------:R-:W-:Y:S04]  /*0eb0*/  LDS R61, [R39] ;  /* 0x00000000273d7984 */ /* 0x000fe80000000800 */
[----:B------:R-:W0:Y:S04]  /*0ec0*/  LDS R62, [R39+0x4] ;  /* 0x00000400273e7984 */ /* 0x000e280000000800 */
[----:B------:R-:W1:Y:S04]  /*0ed0*/  LDS R63, [R39+0x8] ;  /* 0x00000800273f7984 */ /* 0x000e680000000800 */
[----:B------:R-:W2:Y:S04]  /*0ee0*/  LDS R64, [R39+0xc] ;  /* 0x00000c0027407984 */ /* 0x000ea80000000800 */
[----:B------:R-:W3:Y:S04]  /*0ef0*/  LDS R65, [R39+0x10] ;  /* 0x0000100027417984 */ /* 0x000ee80000000800 */
[----:B------:R-:W4:Y:S04]  /*0f00*/  LDS R66, [R39+0x14] ;  /* 0x0000140027427984 */ /* 0x000f280000000800 */
[----:B------:R-:W4:Y:S04]  /*0f10*/  LDS R67, [R39+0x18] ;  /* 0x0000180027437984 */ /* 0x000f280000000800 */
[----:B------:R-:W4:Y:S04]  /*0f20*/  LDS R68, [R39+0x1c] ;  /* 0x00001c0027447984 */ /* 0x000f280000000800 */
[----:B------:R-:W4:Y:S04]  /*0f30*/  LDS R69, [R39+0x20] ;  /* 0x0000200027457984 */ /* 0x000f280000000800 */
[----:B------:R-:W4:Y:S04]  /*0f40*/  LDS R70, [R39+0x24] ;  /* 0x0000240027467984 */ /* 0x000f280000000800 */
[----:B------:R-:W4:Y:S01]  /*0f50*/  LDS R71, [R39+0x28] ;  /* 0x0000280027477984 */ /* 0x000f220000000800 */
[----:B0-----:R-:W-:-:S03]  /*0f60*/  IMAD.IADD R62, R61, 0x1, R62 ;  /* 0x000000013d3e7824 */ /* 0x001fc600078e023e */
[----:B------:R-:W0:Y:S01]  /*0f70*/  LDS R72, [R39+0x2c] ;  /* 0x00002c0027487984 */ /* 0x000e220000000800 */
[----:B-1----:R-:W-:-:S03]  /*0f80*/  IMAD.IADD R63, R63, 0x1, R62 ;  /* 0x000000013f3f7824 */ /* 0x002fc600078e023e */
[----:B------:R-:W1:Y:S01]  /*0f90*/  LDS R73, [R39+0x30] ;  /* 0x0000300027497984 */ /* 0x000e620000000800 */
[----:B--2---:R-:W-:-:S03]  /*0fa0*/  IMAD.IADD R64, R64, 0x1, R63 ;  /* 0x0000000140407824 */ /* 0x004fc600078e023f */
[----:B------:R-:W2:Y:S02]  /*0fb0*/  LDS R74, [R39+0x34] ;  /* 0x00003400274a7984 */ /* 0x000ea40000000800 */
[----:B---3--:R-:W-:Y:S02]  /*0fc0*/  IADD3 R65, PT, PT, R65, R64, RZ ;  /* 0x0000004041417210 */ /* 0x008fe40007ffe0ff */
[----:B------:R-:W3:Y:S04]  /*0fd0*/  LDS R75, [R39+0x38] ;  /* 0x00003800274b7984 */ /* 0x000ee80000000800 */
[----:B------:R-:W3:Y:S01]  /*0fe0*/  LDS R76, [R39+0x3c] ;  /* 0x00003c00274c7984 */ /* 0x000ee20000000800 */
[----:B----4-:R-:W-:-:S03]  /*0ff0*/  IMAD.IADD R66, R66, 0x1, R65 ;  /* 0x0000000142427824 */ /* 0x010fc600078e0241 */
[----:B------:R-:W4:Y:S01]  /*1000*/  LDS R77, [R39+0x40] ;  /* 0x00004000274d7984 */ /* 0x000f220000000800 */
[----:B------:R-:W-:-:S03]  /*1010*/  IMAD.IADD R67, R67, 0x1, R66 ;  /* 0x0000000143437824 */ /* 0x000fc600078e0242 */
        /* <DEDUP_REMOVED lines=9> */
[----:B0-----:R-:W-:-:S03]  /*10b0*/  IMAD.IADD R72, R72, 0x1, R71 ;  /* 0x0000000148487824 */ /* 0x001fc600078e0247 */
[----:B------:R-:W0:Y:S01]  /*10c0*/  LDS R83, [R39+0x58] ;  /* 0x0000580027537984 */ /* 0x000e220000000800 */
[----:B-1----:R-:W-:-:S03]  /*10d0*/  IMAD.IADD R73, R73, 0x1, R72 ;  /* 0x0000000149497824 */ /* 0x002fc600078e0248 */
[----:B------:R-:W1:Y:S01]  /*10e0*/  LDS R84, [R39+0x5c] ;  /* 0x00005c0027547984 */ /* 0x000e620000000800 */
[----:B--2---:R-:W-:-:S03]  /*10f0*/  IMAD.IADD R74, R74, 0x1, R73 ;  /* 0x000000014a4a7824 */ /* 0x004fc600078e0249 */
[----:B------:R-:W2:Y:S01]  /*1100*/  LDS R85, [R39+0x60] ;  /* 0x0000600027557984 */ /* 0x000ea20000000800 */
[----:B---3--:R-:W-:-:S03]  /*1110*/  IMAD.IADD R75, R75, 0x1, R74 ;  /* 0x000000014b4b7824 */ /* 0x008fc600078e024a */
[----:B------:R-:W3:Y:S01]  /*1120*/  LDS R86, [R39+0x64] ;  /* 0x0000640027567984 */ /* 0x000ee20000000800 */
[----:B------:R-:W-:-:S03]  /*1130*/  IMAD.IADD R76, R76, 0x1, R75 ;  /* 0x000000014c4c7824 */ /* 0x000fc600078e024b */
        /* <DEDUP_REMOVED lines=13> */
[----:B0-----:R-:W-:-:S04]  /*1210*/  IMAD.IADD R83, R83, 0x1, R82 ;  /* 0x0000000153537824 */ /* 0x001fc800078e0252 */
[----:B-1----:R-:W-:-:S05]  /*1220*/  IMAD.IADD R84, R84, 0x1, R83 ;  /* 0x0000000154547824 */ /* 0x002fca00078e0253 */
[----:B--2---:R-:W-:-:S05]  /*1230*/  IADD3 R85, PT, PT, R85, R84, RZ ;  /* 0x0000005455557210 */ /* 0x004fca0007ffe0ff */
[----:B---3--:R-:W-:-:S04]  /*1240*/  IMAD.IADD R86, R86, 0x1, R85 ;  /* 0x0000000156567824 */ /* 0x008fc800078e0255 */
[----:B------:R-:W-:-:S04]  /*1250*/  IMAD.IADD R87, R87, 0x1, R86 ;  /* 0x0000000157577824 */ /* 0x000fc800078e0256 */
[----:B----4-:R-:W-:-:S04]  /*1260*/  IMAD.IADD R88, R88, 0x1, R87 ;  /* 0x0000000158587824 */ /* 0x010fc800078e0257 */
[----:B------:R-:W-:-:S04]  /*1270*/  IMAD.IADD R89, R89, 0x1, R88 ;  /* 0x0000000159597824 */ /* 0x000fc800078e0258 */
[----:B------:R-:W-:-:S04]  /*1280*/  IMAD.IADD R90, R90, 0x1, R89 ;  /* 0x000000015a5a7824 */ /* 0x000fc800078e0259 */
[----:B------:R-:W-:-:S04]  /*1290*/  IMAD.IADD R91, R91, 0x1, R90 ;  /* 0x000000015b5b7824 */ /* 0x000fc800078e025a */
[----:B------:R-:W-:-:S04]  /*12a0*/  IMAD.IADD R92, R92, 0x1, R91 ;  /* 0x000000015c5c7824 */ /* 0x000fc800078e025b */
[----:B------:R-:W-:-:S05]  /*12b0*/  IMAD.IADD R95, R5, 0x1, R92 ;  /* 0x00000001055f7824 */ /* 0x000fca00078e025c */
        /* <DEDUP_REMOVED lines=8> */
[----:B------:R-:W0:Y:S02]  /*1340*/  SHFL.UP P0, R96, R97, 0x10, RZ ;  /* 0x0600000061607989 */ /* 0x000e2400000000ff */
[----:B0-----:R-:W-:Y:S01]  /*1350*/  @P0 IMAD.IADD R96, R97, 0x1, R96 ;  /* 0x0000000161600824 */ /* 0x001fe200078e0260 */
[----:B------:R-:W-:-:S03]  /*1360*/  ISETP.NE.AND P0, PT, R94, 0x1, PT ;  /* 0x000000015e00780c */ /* 0x000fc60003f05270 */
[----:B------:R-:W-:Y:S01]  /*1370*/  IMAD.IADD R95, R96, 0x1, -R95 ;  /* 0x00000001605f7824 */ /* 0x000fe200078e0a5f */
[----:B------:R-:W-:Y:S01]  /*1380*/  @!P1 STS [R38+0x8400], R96 ;  /* 0x0084006026009388 */ /* 0x000fe20000000800 */
[----:B------:R-:W-:Y:S01]  /*1390*/  BAR.SYNC.DEFER_BLOCKING 0x0 ;  /* 0x0000000000007b1d */ /* 0x000fe20000010000 */
[----:B------:R-:W-:-:S05]  /*13a0*/  ISETP.NE.AND P1, PT, R94, 0x4, PT ;  /* 0x000000045e00780c */ /* 0x000fca0003f25270 */
[----:B------:R-:W0:Y:S04]  /*13b0*/  LDS.128 R4, [UR4+0x8400] ;  /* 0x00840004ff047984 */ /* 0x000e280008000c00 */
[----:B------:R-:W1:Y:S01]  /*13c0*/  LDS.128 R8, [UR4+0x8410] ;  /* 0x00841004ff087984 */ /* 0x000e620008000c00 */
[C---:B0-----:R-:W-:Y:S01]  /*13d0*/  SEL R45, R4.reuse, R45, !P0 ;  /* 0x0000002d042d7207 */ /* 0x041fe20004000000 */
[----:B------:R-:W-:Y:S01]  /*13e0*/  IMAD.IADD R5, R4, 0x1, R5 ;  /* 0x0000000104057824 */ /* 0x000fe200078e0205 */
[----:B------:R-:W-:-:S03]  /*13f0*/  ISETP.NE.AND P0, PT, R94, 0x2, PT ;  /* 0x000000025e00780c */ /* 0x000fc60003f05270 */
[----:B------:R-:W-:Y:S01]  /*1400*/  IMAD.IADD R6, R6, 0x1, R5 ;  /* 0x0000000106067824 */ /* 0x000fe200078e0205 */
[----:B------:R-:W-:Y:S02]  /*1410*/  SEL R45, R5, R45, !P0 ;  /* 0x0000002d052d7207 */ /* 0x000fe40004000000 */
[----:B------:R-:W-:Y:S01]  /*1420*/  ISETP.NE.AND P0, PT, R94, 0x3, PT ;  /* 0x000000035e00780c */ /* 0x000fe20003f05270 */
[----:B------:R-:W-:-:S03]  /*1430*/  IMAD.IADD R7, R7, 0x1, R6 ;  /* 0x0000000107077824 */ /* 0x000fc600078e0206 */
[----:B------:R-:W-:Y:S01]  /*1440*/  SEL R45, R6, R45, !P0 ;  /* 0x0000002d062d7207 */ /* 0x000fe20004000000 */
[C---:B-1----:R-:W-:Y:S01]  /*1450*/  IMAD.IADD R8, R7.reuse, 0x1, R8 ;  /* 0x0000000107087824 */ /* 0x042fe200078e0208 */
[----:B------:R-:W-:Y:S02]  /*1460*/  ISETP.NE.AND P0, PT, R94, 0x5, PT ;  /* 0x000000055e00780c */ /* 0x000fe40003f05270 */
[----:B------:R-:W-:Y:S01]  /*1470*/  SEL R45, R7, R45, !P1 ;  /* 0x0000002d072d7207 */ /* 0x000fe20004800000 */
[----:B------:R-:W-:Y:S01]  /*1480*/  IMAD.IADD R9, R9, 0x1, R8 ;  /* 0x0000000109097824 */ /* 0x000fe200078e0208 */
[----:B------:R-:W-:Y:S02]  /*1490*/  ISETP.NE.AND P1, PT, R93, RZ, PT ;  /* 0x000000ff5d00720c */ /* 0x000fe40003f25270 */
[----:B------:R-:W-:Y:S02]  /*14a0*/  SEL R45, R8, R45, !P0 ;  /* 0x0000002d082d7207 */ /* 0x000fe40004000000 */
[----:B------:R-:W-:-:S02]  /*14b0*/  ISETP.GT.U32.AND P0, PT, R0, 0x1f, PT ;  /* 0x0000001f0000780c */ /* 0x000fc40003f04070 */
[----:B------:R-:W-:Y:S02]  /*14c0*/  SEL R45, R9, R45, !P2 ;  /* 0x0000002d092d7207 */ /* 0x000fe40005000000 */
[----:B------:R-:W-:Y:S02]  /*14d0*/  ISETP.GT.U32.OR P2, PT, R0, 0x1f, P1 ;  /* 0x0000001f0000780c */ /* 0x000fe40000f44470 */
[----:B------:R-:W-:Y:S02]  /*14e0*/  IADD3 R10, PT, PT, R10, R9, RZ ;  /* 0x000000090a0a7210 */ /* 0x000fe40007ffe0ff */
[----:B------:R-:W-:Y:S02]  /*14f0*/  SEL R4, R95, RZ, P1 ;  /* 0x000000ff5f047207 */ /* 0x000fe40000800000 */
[----:B------:R-:W-:Y:S01]  /*1500*/  SEL R45, R10, R45, !P3 ;  /* 0x0000002d0a2d7207 */ /* 0x000fe20005800000 */
[----:B------:R-:W-:-:S04]  /*1510*/  IMAD.IADD R11, R11, 0x1, R10 ;  /* 0x000000010b0b7824 */ /* 0x000fc800078e020a */
[----:B------:R-:W-:Y:S01]  /*1520*/  @P0 IMAD.IADD R95, R45, 0x1, R4 ;  /* 0x000000012d5f0824 */ /* 0x000fe200078e0204 */
[----:B------:R-:W-:Y:S01]  /*1530*/  ISETP.NE.AND P0, PT, R0, RZ, PT ;  /* 0x000000ff0000720c */ /* 0x000fe20003f05270 */
[----:B------:R-:W-:-:S05]  /*1540*/  @!P2 IMAD.U32 R95, R11, 0x10000, RZ ;  /* 0x000100000b5fa824 */ /* 0x000fca00078e00ff */
[----:B------:R-:W-:Y:S01]  /*1550*/  @!P2 STS [UR4+0x8428], R95 ;  /* 0x0084285fff00a988 */ /* 0x000fe20008000804 */
[----:B------:R-:W-:Y:S06]  /*1560*/  BAR.SYNC.DEFER_BLOCKING 0x0 ;  /* 0x0000000000007b1d */ /* 0x000fec0000010000 */
[----:B------:R-:W0:Y:S02]  /*1570*/  LDS R4, [UR4+0x8428] ;  /* 0x00842804ff047984 */ /* 0x000e240008000800 */
[----:B0-----:R-:W-:-:S05]  /*1580*/  SEL R4, R4, RZ, P0 ;  /* 0x000000ff04047207 */ /* 0x001fca0000000000 */
[----:B------:R-:W-:-:S04]  /*1590*/  IMAD.IADD R4, R4, 0x1, R95 ;  /* 0x0000000104047824 */ /* 0x000fc800078e025f */
[--C-:B------:R-:W-:Y:S01]  /*15a0*/  IMAD.IADD R6, R61, 0x1, R4.reuse ;  /* 0x000000013d067824 */ /* 0x100fe200078e0204 */
[----:B------:R-:W-:Y:S01]  /*15b0*/  IADD3 R76, PT, PT, R76, R4, RZ ;  /* 0x000000044c4c7210 */ /* 0x000fe20007ffe0ff */
[--C-:B------:R-:W-:Y:S01]  /*15c0*/  IMAD.IADD R62, R62, 0x1, R4.reuse ;  /* 0x000000013e3e7824 */ /* 0x100fe200078e0204 */
[----:B------:R-:W-:Y:S01]  /*15d0*/  STS [R39], R4 ;  /* 0x0000000427007388 */ /* 0x000fe20000000800 */
[--C-:B------:R-:W-:Y:S02]  /*15e0*/  IMAD.IADD R8, R63, 0x1, R4.reuse ;  /* 0x000000013f087824 */ /* 0x100fe400078e0204 */
[--C-:B------:R-:W-:Y:S01]  /*15f0*/  IMAD.IADD R64, R64, 0x1, R4.reuse ;  /* 0x0000000140407824 */ /* 0x100fe200078e0204 */
[----:B------:R-:W-:Y:S01]  /*1600*/  STS [R39+0x4], R6 ;  /* 0x0000040627007388 */ /* 0x000fe20000000800 */
[--C-:B------:R-:W-:Y:S02]  /*1610*/  IMAD.IADD R10, R65, 0x1, R4.reuse ;  /* 0x00000001410a7824 */ /* 0x100fe400078e0204 */
[--C-:B------:R-:W-:Y:S01]  /*1620*/  IMAD.IADD R66, R66, 0x1, R4.reuse ;  /* 0x0000000142427824 */ /* 0x100fe200078e0204 */
[----:B------:R-:W-:Y:S01]  /*1630*/  STS [R39+0x8], R62 ;  /* 0x0000083e27007388 */ /* 0x000fe20000000800 */
[----:B------:R-:W-:-:S02]  /*1640*/  IMAD.IADD R96, R67, 0x1, R4 ;  /* 0x0000000143607824 */ /* 0x000fc400078e0204 */
[--C-:B------:R-:W-:Y:S01]  /*1650*/  IMAD.IADD R68, R68, 0x1, R4.reuse ;  /* 0x0000000144447824 */ /* 0x100fe200078e0204 */
[----:B------:R-:W-:Y:S01]  /*1660*/  STS [R39+0xc], R8 ;  /* 0x00000c0827007388 */ /* 0x000fe20000000800 */
        /* <DEDUP_REMOVED lines=33> */
[----:B------:R-:W-:-:S03]  /*1880*/  IMAD.IADD R92, R92, 0x1, R4 ;  /* 0x000000015c5c7824 */ /* 0x000fc600078e0204 */
[----:B------:R-:W-:Y:S04]  /*1890*/  STS [R39+0x3c], R104 ;  /* 0x00003c6827007388 */ /* 0x000fe80000000800 */
        /* <DEDUP_REMOVED lines=16> */
[----:B------:R-:W-:Y:S01]  /*19a0*/  STS [R39+0x80], R92 ;  /* 0x0000805c27007388 */ /* 0x000fe20000000800 */
[----:B------:R-:W-:Y:S06]  /*19b0*/  BAR.SYNC.DEFER_BLOCKING 0x0 ;  /* 0x0000000000007b1d */ /* 0x000fec0000010000 */
[----:B------:R-:W0:Y:S04]  /*19c0*/  LDS.U16 R5, [R42+0x2] ;  /* 0x000002002a057984 */ /* 0x000e280000000400 */
[----:B------:R-:W1:Y:S04]  /*19d0*/  LDS.U16 R7, [R44+0x2] ;  /* 0x000002002c077984 */ /* 0x000e680000000400 */
[----:B------:R-:W2:Y:S04]  /*19e0*/  LDS.U16 R47, [R47+0x2] ;  /* 0x000002002f2f7984 */ /* 0x000ea80000000400 */
[----:B------:R-:W3:Y:S04]  /*19f0*/  LDS.U16 R49, [R49+0x2] ;  /* 0x0000020031317984 */ /* 0x000ee80000000400 */
[----:B------:R-:W4:Y:S04]  /*1a00*/  LDS.U16 R51, [R51+0x2] ;  /* 0x0000020033337984 */ /* 0x000f280000000400 */
[----:B------:R-:W4:Y:S04]  /*1a10*/  LDS.U16 R53, [R53+0x2] ;  /* 0x0000020035357984 */ /* 0x000f280000000400 */
[----:B------:R-:W4:Y:S04]  /*1a20*/  LDS.U16 R55, [R55+0x2] ;  /* 0x0000020037377984 */ /* 0x000f280000000400 */
[----:B------:R-:W4:Y:S04]  /*1a30*/  LDS.U16 R57, [R57+0x2] ;  /* 0x0000020039397984 */ /* 0x000f280000000400 */
[----:B------:R-:W4:Y:S01]  /*1a40*/  LDS.U16 R59, [R59+0x2] ;  /* 0x000002003b3b7984 */ /* 0x000f220000000400 */
[----:B0-----:R-:W-:-:S02]  /*1a50*/  IMAD.IADD R40, R40, 0x1, R5 ;  /* 0x0000000128287824 */ /* 0x001fc400078e0205 */
[----:B-1----:R-:W-:Y:S02]  /*1a60*/  IMAD.IADD R6, R46, 0x1, R7 ;  /* 0x000000012e067824 */ /* 0x002fe400078e0207 */
[----:B--2---:R-:W-:Y:S01]  /*1a70*/  IMAD.IADD R48, R48, 0x1, R47 ;  /* 0x0000000130307824 */ /* 0x004fe200078e022f */
[----:B---3--:R-:W-:Y:S01]  /*1a80*/  IADD3 R8, PT, PT, R50, R49, RZ ;  /* 0x0000003132087210 */ /* 0x008fe20007ffe0ff */
[----:B----4-:R-:W-:Y:S02]  /*1a90*/  IMAD.IADD R52, R52, 0x1, R51 ;  /* 0x0000000134347824 */ /* 0x010fe400078e0233 */
[----:B------:R-:W-:Y:S02]  /*1aa0*/  IMAD.IADD R54, R54, 0x1, R53 ;  /* 0x0000000136367824 */ /* 0x000fe400078e0235 */
[----:B------:R-:W-:Y:S02]  /*1ab0*/  IMAD.IADD R56, R56, 0x1, R55 ;  /* 0x0000000138387824 */ /* 0x000fe400078e0237 */
[----:B------:R-:W-:-:S02]  /*1ac0*/  IMAD.IADD R10, R58, 0x1, R57 ;  /* 0x000000013a0a7824 */ /* 0x000fc400078e0239 */
[----:B------:R-:W-:Y:S01]  /*1ad0*/  IMAD.IADD R60, R60, 0x1, R59 ;  /* 0x000000013c3c7824 */ /* 0x000fe200078e023b */
[----:B------:R-:W-:Y:S06]  /*1ae0*/  BAR.SYNC.DEFER_BLOCKING 0x0 ;  /* 0x0000000000007b1d */ /* 0x000fec0000010000 */
[----:B------:R-:W-:Y:S05]  /*1af0*/  BRA.U UP0, `(.L_x_314) ;  /* 0x0000000100f47547 */ /* 0x000fea000b800000 */
[----:B------:R-:W-:Y:S01]  /*1b00*/  LEA R5, R40, UR4, 0x3 ;  /* 0x0000000428057c11 */ /* 0x000fe2000f8e18ff */
[----:B------:R-:W-:Y:S01]  /*1b10*/  UIADD3 UR8, UPT, UPT, UR8, 0x6, URZ ;  /* 0x0000000608087890 */ /* 0x000fe2000fffe0ff */
[----:B------:R-:W-:Y:S01]  /*1b20*/  LEA R7, R6, UR4, 0x3 ;  /* 0x0000000406077c11 */ /* 0x000fe2000f8e18ff */
[----:B------:R-:W-:Y:S01]  /*1b30*/  UIADD3 UR5, UPT, UPT, UR5, -0x6, URZ ;  /* 0xfffffffa05057890 */ /* 0x000fe2000fffe0ff */
[----:B------:R-:W-:Y:S01]  /*1b40*/  LEA R9, R48, UR4, 0x3 ;  /* 0x0000000430097c11 */ /* 0x000fe2000f8e18ff */
[----:B------:R0:W-:Y:S01]  /*1b50*/  STS.64 [R5], R2 ;  /* 0x0000000205007388 */ /* 0x0001e20000000a00 */
[----:B------:R-:W-:Y:S01]  /*1b60*/  LEA R11, R8, UR4, 0x3 ;  /* 0x00000004080b7c11 */ /* 0x000fe2000f8e18ff */
[----:B------:R-:W-:Y:S01]  /*1b70*/  IMAD R51, R40, -0x4, R5 ;  /* 0xfffffffc28337824 */ /* 0x000fe200078e0205 */
[----:B------:R-:W-:Y:S01]  /*1b80*/  LEA R47, R52, UR4, 0x3 ;  /* 0x00000004342f7c11 */ /* 0x000fe2000f8e18ff */
[----:B------:R1:W-:Y:S01]  /*1b90*/  STS.64 [R7], R12 ;  /* 0x0000000c07007388 */ /* 0x0003e20000000a00 */
[----:B------:R-:W-:Y:S01]  /*1ba0*/  IMAD R6, R6, -0x4, R7 ;  /* 0xfffffffc06067824 */ /* 0x000fe200078e0207 */
[----:B------:R-:W-:Y:S01]  /*1bb0*/  LEA R49, R10, UR4, 0x3 ;  /* 0x000000040a317c11 */ /* 0x000fe2000f8e18ff */
[----:B------:R-:W-:Y:S01]  /*1bc0*/  IMAD R53, R48, -0x4, R9 ;  /* 0xfffffffc30357824 */ /* 0x000fe200078e0209 */
[----:B------:R2:W-:Y:S01]  /*1bd0*/  STS.64 [R9], R14 ;  /* 0x0000000e09007388 */ /* 0x0005e20000000a00 */
[----:B------:R-:W-:-:S02]  /*1be0*/  IMAD R55, R52, -0x4, R47 ;  /* 0xfffffffc34377824 */ /* 0x000fc400078e022f */
[----:B------:R-:W-:Y:S01]  /*1bf0*/  IMAD R8, R8, -0x4, R11 ;  /* 0xfffffffc08087824 */ /* 0x000fe200078e020b */
[----:B0-----:R-:W-:Y:S01]  /*1c00*/  LEA R3, R54, UR4, 0x3 ;  /* 0x0000000436037c11 */ /* 0x001fe2000f8e18ff */
[----:B------:R0:W-:Y:S01]  /*1c10*/  STS.64 [R11], R16 ;  /* 0x000000100b007388 */ /* 0x0001e20000000a00 */
[----:B------:R-:W-:Y:S01]  /*1c20*/  LEA R5, R56, UR4, 0x3 ;  /* 0x0000000438057c11 */ /* 0x000fe2000f8e18ff */
[----:B------:R-:W-:Y:S01]  /*1c30*/  IMAD R10, R10, -0x4, R49 ;  /* 0xfffffffc0a0a7824 */ /* 0x000fe200078e0231 */
[----:B-1----:R-:W-:Y:S01]  /*1c40*/  LEA R7, R60, UR4, 0x3 ;  /* 0x000000043c077c11 */ /* 0x002fe2000f8e18ff */
[----:B------:R1:W-:Y:S01]  /*1c50*/  STS.64 [R47], R18 ;  /* 0x000000122f007388 */ /* 0x0003e20000000a00 */
[----:B------:R-:W-:Y:S02]  /*1c60*/  IMAD R2, R54, -0x4, R3 ;  /* 0xfffffffc36027824 */ /* 0x000fe400078e0203 */
[----:B--2---:R-:W-:Y:S01]  /*1c70*/  IMAD R9, R56, -0x4, R5 ;  /* 0xfffffffc38097824 */ /* 0x004fe200078e0205 */
[----:B------:R1:W-:Y:S04]  /*1c80*/  STS.64 [R3], R20 ;  /* 0x0000001403007388 */ /* 0x0003e80000000a00 */
[----:B------:R1:W-:Y:S01]  /*1c90*/  STS.64 [R5], R22 ;  /* 0x0000001605007388 */ /* 0x0003e20000000a00 */
[----:B0-----:R-:W-:-:S03]  /*1ca0*/  IMAD R11, R60, -0x4, R7 ;  /* 0xfffffffc3c0b7824 */ /* 0x001fc600078e0207 */
[----:B------:R1:W-:Y:S04]  /*1cb0*/  STS.64 [R49], R24 ;  /* 0x0000001831007388 */ /* 0x0003e80000000a00 */
[----:B------:R1:W-:Y:S01]  /*1cc0*/  STS.64 [R7], R26 ;  /* 0x0000001a07007388 */ /* 0x0003e20000000a00 */
[----:B------:R-:W-:Y:S06]  /*1cd0*/  BAR.SYNC.DEFER_BLOCKING 0x0 ;  /* 0x0000000000007b1d */ /* 0x000fec0000010000 */
[----:B------:R1:W0:Y:S04]  /*1ce0*/  LDS.64 R46, [R41] ;  /* 0x00000000292e7984 */ /* 0x0002280000000a00 */
[----:B------:R1:W2:Y:S04]  /*1cf0*/  LDS.64 R12, [R41+0x8] ;  /* 0x00000800290c7984 */ /* 0x0002a80000000a00 */
[----:B------:R1:W3:Y:S04]  /*1d00*/  LDS.64 R14, [R41+0x10] ;  /* 0x00001000290e7984 */ /* 0x0002e80000000a00 */
[----:B------:R1:W4:Y:S04]  /*1d10*/  LDS.64 R16, [R41+0x18] ;  /* 0x0000180029107984 */ /* 0x0003280000000a00 */
[----:B------:R1:W0:Y:S04]  /*1d20*/  LDS.64 R18, [R41+0x20] ;  /* 0x0000200029127984 */ /* 0x0002280000000a00 */
[----:B------:R1:W0:Y:S04]  /*1d30*/  LDS.64 R20, [R41+0x28] ;  /* 0x0000280029147984 */ /* 0x0002280000000a00 */
[----:B------:R1:W0:Y:S04]  /*1d40*/  LDS.64 R22, [R41+0x30] ;  /* 0x0000300029167984 */ /* 0x0002280000000a00 */
[----:B------:R1:W0:Y:S04]  /*1d50*/  LDS.64 R24, [R41+0x38] ;  /* 0x0000380029187984 */ /* 0x0002280000000a00 */
[----:B------:R1:W0:Y:S01]  /*1d60*/  LDS.64 R4, [R41+0x40] ;  /* 0x0000400029047984 */ /* 0x0002220000000a00 */
[----:B------:R-:W-:Y:S06]  /*1d70*/  BAR.SYNC.DEFER_BLOCKING 0x0 ;  /* 0x0000000000007b1d */ /* 0x000fec0000010000 */
[----:B-----5:R1:W-:Y:S04]  /*1d80*/  STS [R51], R28 ;  /* 0x0000001c33007388 */ /* 0x0203e80000000800 */
[----:B------:R1:W-:Y:S04]  /*1d90*/  STS [R6], R29 ;  /* 0x0000001d06007388 */ /* 0x0003e80000000800 */
[----:B------:R1:W-:Y:S04]  /*1da0*/  STS [R53], R36 ;  /* 0x0000002435007388 */ /* 0x0003e80000000800 */
[----:B------:R1:W-:Y:S04]  /*1db0*/  STS [R8], R35 ;  /* 0x0000002308007388 */ /* 0x0003e80000000800 */
[----:B------:R1:W-:Y:S04]  /*1dc0*/  STS [R55], R34 ;  /* 0x0000002237007388 */ /* 0x0003e80000000800 */
[----:B------:R1:W-:Y:S04]  /*1dd0*/  STS [R2], R33 ;  /* 0x0000002102007388 */ /* 0x0003e80000000800 */
[----:B------:R1:W-:Y:S04]  /*1de0*/  STS [R9], R32 ;  /* 0x0000002009007388 */ /* 0x0003e80000000800 */
[----:B------:R1:W-:Y:S04]  /*1df0*/  STS [R10], R31 ;  /* 0x0000001f0a007388 */ /* 0x0003e80000000800 */
[----:B------:R1:W-:Y:S01]  /*1e00*/  STS [R11], R30 ;  /* 0x0000001e0b007388 */ /* 0x0003e20000000800 */
[----:B------:R-:W-:Y:S06]  /*1e10*/  BAR.SYNC.DEFER_BLOCKING 0x0 ;  /* 0x0000000000007b1d */ /* 0x000fec0000010000 */
[----:B------:R1:W0:Y:S04]  /*1e20*/  LDS R28, [R43] ;  /* 0x000000002b1c7984 */ /* 0x0002280000000800 */
[----:B------:R1:W0:Y:S04]  /*1e30*/  LDS R29, [R43+0x4] ;  /* 0x000004002b1d7984 */ /* 0x0002280000000800 */
[----:B------:R1:W0:Y:S04]  /*1e40*/  LDS R36, [R43+0x8] ;  /* 0x000008002b247984 */ /* 0x0002280000000800 */
[----:B------:R1:W0:Y:S04]  /*1e50*/  LDS R35, [R43+0xc] ;  /* 0x00000c002b237984 */ /* 0x0002280000000800 */
[----:B------:R1:W0:Y:S04]  /*1e60*/  LDS R34, [R43+0x10] ;  /* 0x000010002b227984 */ /* 0x0002280000000800 */
[----:B------:R1:W0:Y:S04]  /*1e70*/  LDS R33, [R43+0x14] ;  /* 0x000014002b217984 */ /* 0x0002280000000800 */
[----:B------:R1:W0:Y:S04]  /*1e80*/  LDS R32, [R43+0x18] ;  /* 0x000018002b207984 */ /* 0x0002280000000800 */
[----:B------:R1:W0:Y:S04]  /*1e90*/  LDS R31, [R43+0x1c] ;  /* 0x00001c002b1f7984 */ /* 0x0002280000000800 */
[----:B------:R1:W0:Y:S01]  /*1ea0*/  LDS R30, [R43+0x20] ;  /* 0x000020002b1e7984 */ /* 0x0002220000000800 */
[----:B------:R-:W-:Y:S06]  /*1eb0*/  BAR.SYNC.DEFER_BLOCKING 0x0 ;  /* 0x0000000000007b1d */ /* 0x000fec0000010000 */
[----:B--234-:R-:W-:Y:S05]  /*1ec0*/  BRA `(.L_x_315) ;  /* 0xffffffe400c47947 */ /* 0x01cfea000383ffff */
.L_x_314:
[----:B------:R-:W-:Y:S01]  /*1ed0*/  LEA R5, R40, UR4, 0x3 ;  /* 0x0000000428057c11 */ /* 0x000fe2000f8e18ff */
[----:B------:R-:W0:Y:S01]  /*1ee0*/  LDCU.64 UR6, c[0x0][0x3a0] ;  /* 0x00007400ff0677ac */ /* 0x000e220008000a00 */
[----:B------:R-:W-:Y:S01]  /*1ef0*/  LEA R7, R6, UR4, 0x3 ;  /* 0x0000000406077c11 */ /* 0x000fe2000f8e18ff */
[----:B------:R-:W-:Y:S01]  /*1f00*/  IMAD R43, R0, -0x1c, R43 ;  /* 0xffffffe4002b7824 */ /* 0x000fe200078e022b */
[----:B------:R-:W-:Y:S01]  /*1f10*/  LEA R9, R48, UR4, 0x3 ;  /* 0x0000000430097c11 */ /* 0x000fe2000f8e18ff */
[----:B------:R1:W-:Y:S01]  /*1f20*/  STS.64 [R5], R2 ;  /* 0x0000000205007388 */ /* 0x0003e20000000a00 */
[----:B------:R-:W-:Y:S01]  /*1f30*/  LEA R11, R8, UR4, 0x3 ;  /* 0x00000004080b7c11 */ /* 0x000fe2000f8e18ff */
[----:B------:R-:W-:Y:S01]  /*1f40*/  IMAD R45, R40, -0x4, R5 ;  /* 0xfffffffc282d7824 */ /* 0x000fe200078e0205 */
[----:B------:R-:W-:Y:S01]  /*1f50*/  LEA R37, R52, UR4, 0x3 ;  /* 0x0000000434257c11 */ /* 0x000fe2000f8e18ff */
[----:B------:R-:W-:Y:S01]  /*1f60*/  STS.64 [R7], R12 ;  /* 0x0000000c07007388 */ /* 0x000fe20000000a00 */
[----:B------:R-:W-:Y:S01]  /*1f70*/  LEA R39, R10, UR4, 0x3 ;  /* 0x000000040a277c11 */ /* 0x000fe2000f8e18ff */
[----:B------:R-:W-:Y:S01]  /*1f80*/  IMAD R38, R6, -0x4, R7 ;  /* 0xfffffffc06267824 */ /* 0x000fe200078e0207 */
[----:B------:R-:W-:Y:S01]  /*1f90*/  LEA R41, R60, UR4, 0x3 ;  /* 0x000000043c297c11 */ /* 0x000fe2000f8e18ff */
[----:B------:R-:W-:Y:S01]  /*1fa0*/  STS.64 [R9], R14 ;  /* 0x0000000e09007388 */ /* 0x000fe20000000a00 */
[----:B------:R-:W-:-:S02]  /*1fb0*/  IMAD R47, R48, -0x4, R9 ;  /* 0xfffffffc302f7824 */ /* 0x000fc400078e0209 */
[----:B------:R-:W-:Y:S01]  /*1fc0*/  IMAD R40, R8, -0x4, R11 ;  /* 0xfffffffc08287824 */ /* 0x000fe200078e020b */
[----:B-1----:R-:W-:Y:S01]  /*1fd0*/  LEA R3, R54, UR4, 0x3 ;  /* 0x0000000436037c11 */ /* 0x002fe2000f8e18ff */
[----:B------:R-:W-:Y:S01]  /*1fe0*/  STS.64 [R11], R16 ;  /* 0x000000100b007388 */ /* 0x000fe20000000a00 */
[----:B------:R-:W-:Y:S01]  /*1ff0*/  LEA R5, R56, UR4, 0x3 ;  /* 0x0000000438057c11 */ /* 0x000fe2000f8e18ff */
[----:B0-----:R-:W-:Y:S01]  /*2000*/  IMAD.U32 R4, RZ, RZ, UR7 ;  /* 0x00000007ff047e24 */ /* 0x001fe2000f8e00ff */
[----:B------:R-:W-:Y:S01]  /*2010*/  ISETP.LT.U32.AND P2, PT, R0, UR6, PT ;  /* 0x0000000600007c0c */ /* 0x000fe2000bf41070 */
[----:B------:R-:W-:Y:S01]  /*2020*/  STS.64 [R37], R18 ;  /* 0x0000001225007388 */ /* 0x000fe20000000a00 */
[----:B------:R-:W-:Y:S02]  /*2030*/  IMAD R54, R54, -0x4, R3 ;  /* 0xfffffffc36367824 */ /* 0x000fe400078e0203 */
[----:B------:R-:W-:Y:S01]  /*2040*/  ISETP.GT.U32.AND.EX P2, PT, R4, RZ, PT, P2 ;  /* 0x000000ff0400720c */ /* 0x000fe20003f44120 */
[----:B------:R0:W-:Y:S01]  /*2050*/  STS.64 [R3], R20 ;  /* 0x0000001403007388 */ /* 0x0001e20000000a00 */
[----:B------:R-:W-:-:S02]  /*2060*/  IMAD R51, R56, -0x4, R5 ;  /* 0xfffffffc38337824 */ /* 0x000fc400078e0205 */
[----:B------:R-:W-:Y:S01]  /*2070*/  IMAD R42, R10, -0x4, R39 ;  /* 0xfffffffc0a2a7824 */ /* 0x000fe200078e0227 */
[----:B------:R1:W-:Y:S01]  /*2080*/  STS.64 [R5], R22 ;  /* 0x0000001605007388 */ /* 0x0003e20000000a00 */
[----:B------:R-:W-:Y:S02]  /*2090*/  IMAD R49, R52, -0x4, R37 ;  /* 0xfffffffc34317824 */ /* 0x000fe400078e0225 */
[----:B------:R-:W-:Y:S01]  /*20a0*/  IMAD R53, R60, -0x4, R41 ;  /* 0xfffffffc3c357824 */ /* 0x000fe200078e0229 */
[----:B------:R2:W-:Y:S04]  /*20b0*/  STS.64 [R39], R24 ;  /* 0x0000001827007388 */ /* 0x0005e80000000a00 */
[----:B------:R3:W-:Y:S01]  /*20c0*/  STS.64 [R41], R26 ;  /* 0x0000001a29007388 */ /* 0x0007e20000000a00 */
[----:B0-----:R-:W0:Y:S08]  /*20d0*/  LDC.64 R20, c[0x0][0x388] ;  /* 0x0000e200ff147b82 */ /* 0x001e300000000a00 */
[----:B------:R-:W-:Y:S01]  /*20e0*/  BAR.SYNC.DEFER_BLOCKING 0x0 ;  /* 0x0000000000007b1d */ /* 0x000fe20000010000 */
[----:B-1----:R-:W-:-:S02]  /*20f0*/  VIADD R22, R0, 0x100 ;  /* 0x0000010000167836 */ /* 0x002fc40000000000 */
[----:B------:R-:W-:-:S05]  /*2100*/  VIADD R23, R0, 0x200 ;  /* 0x0000020000177836 */ /* 0x000fca0000000000 */
[----:B--2---:R-:W1:Y:S01]  /*2110*/  LDC.64 R24, c[0x0][0x398] ;  /* 0x0000e600ff187b82 */ /* 0x004e620000000a00 */
[----:B------:R-:W-:Y:S01]  /*2120*/  ISETP.LT.U32.AND P1, PT, R22, UR6, PT ;  /* 0x0000000616007c0c */ /* 0x000fe2000bf21070 */
[C---:B---3--:R-:W-:Y:S01]  /*2130*/  IMAD R26, R0.reuse, -0x4, R43 ;  /* 0xfffffffc001a7824 */ /* 0x048fe200078e022b */
[----:B------:R-:W-:Y:S02]  /*2140*/  LOP3.LUT R22, R0, 0x400, RZ, 0xfc, !PT ;  /* 0x0000040000167812 */ /* 0x000fe400078efcff */
[----:B------:R-:W-:Y:S02]  /*2150*/  ISETP.LT.U32.AND P0, PT, R23, UR6, PT ;  /* 0x0000000617007c0c */ /* 0x000fe4000bf01070 */
[----:B------:R-:W-:Y:S01]  /*2160*/  ISETP.LT.U32.AND P6, PT, R22, UR6, PT ;  /* 0x0000000616007c0c */ /* 0x000fe2000bfc1070 */
[----:B0-----:R-:W-:Y:S01]  /*2170*/  IMAD.WIDE.U32 R20, R0, 0x8, R20 ;  /* 0x0000000800147825 */ /* 0x001fe200078e0014 */
[----:B------:R-:W0:Y:S04]  /*2180*/  LDS.64 R10, [R43] ;  /* 0x000000002b0a7984 */ /* 0x000e280000000a00 */
[----:B------:R-:W2:Y:S04]  /*2190*/  LDS.64 R12, [R43+0x800] ;  /* 0x000800002b0c7984 */ /* 0x000ea80000000a00 */
[----:B------:R-:W3:Y:S04]  /*21a0*/  LDS.64 R14, [R43+0x1000] ;  /* 0x001000002b0e7984 */ /* 0x000ee80000000a00 */
[----:B------:R-:W-:Y:S04]  /*21b0*/  LDS.64 R16, [R43+0x1800] ;  /* 0x001800002b107984 */ /* 0x000fe80000000a00 */
[----:B------:R-:W-:Y:S04]  /*21c0*/  LDS.64 R18, [R43+0x2000] ;  /* 0x002000002b127984 */ /* 0x000fe80000000a00 */
[----:B------:R-:W-:Y:S04]  /*21d0*/  LDS.64 R8, [R43+0x2800] ;  /* 0x002800002b087984 */ /* 0x000fe80000000a00 */
[----:B------:R-:W-:Y:S04]  /*21e0*/  LDS.64 R6, [R43+0x3000] ;  /* 0x003000002b067984 */ /* 0x000fe80000000a00 */
[----:B------:R-:W-:Y:S04]  /*21f0*/  LDS.64 R4, [R43+0x3800] ;  /* 0x003800002b047984 */ /* 0x000fe80000000a00 */
[----:B------:R-:W-:Y:S01]  /*2200*/  LDS.64 R2, [R43+0x4000] ;  /* 0x004000002b027984 */ /* 0x000fe20000000a00 */
[----:B------:R-:W-:Y:S01]  /*2210*/  BAR.SYNC.DEFER_BLOCKING 0x0 ;  /* 0x0000000000007b1d */ /* 0x000fe20000010000 */
[----:B0-----:R-:W-:Y:S01]  /*2220*/  @P2 LOP3.LUT R23, R11, 0x80000000, RZ, 0x3c, !PT ;  /* 0x800000000b172812 */ /* 0x001fe200078e3cff */
[----:B------:R-:W-:-:S02]  /*2230*/  @P2 IMAD.MOV.U32 R22, RZ, RZ, R10 ;  /* 0x000000ffff162224 */ /* 0x000fc400078e000a */
[----:B-1----:R-:W-:-:S04]  /*2240*/  IMAD.WIDE.U32 R10, R0, 0x4, R24 ;  /* 0x00000004000a7825 */ /* 0x002fc800078e0018 */
[----:B------:R-:W-:Y:S02]  /*2250*/  IMAD.U32 R25, RZ, RZ, UR7 ;  /* 0x00000007ff197e24 */ /* 0x000fe4000f8e00ff */
[----:B------:R-:W-:-:S03]  /*2260*/  VIADD R24, R0, 0x700 ;  /* 0x0000070000187836 */ /* 0x000fc60000000000 */
[----:B------:R-:W-:Y:S01]  /*2270*/  ISETP.GT.U32.AND.EX P1, PT, R25, RZ, PT, P1 ;  /* 0x000000ff1900720c */ /* 0x000fe20003f24110 */
[----:B-----5:R0:W-:Y:S04]  /*2280*/  STS [R45], R28 ;  /* 0x0000001c2d007388 */ /* 0x0201e80000000800 */
[----:B------:R1:W-:Y:S08]  /*2290*/  STS [R38], R29 ;  /* 0x0000001d26007388 */ /* 0x0003f00000000800 */
[----:B--2---:R-:W-:Y:S01]  /*22a0*/  @P1 LOP3.LUT R13, R13, 0x80000000, RZ, 0x3c, !PT ;  /* 0x800000000d0d1812 */ /* 0x004fe200078e3cff */
[----:B------:R-:W-:Y:S01]  /*22b0*/  STS [R47], R36 ;  /* 0x000000242f007388 */ /* 0x000fe20000000800 */
[----:B0-----:R-:W-:-:S03]  /*22c0*/  VIADD R28, R0, 0x300 ;  /* 0x00000300001c7836 */ /* 0x001fc60000000000 */
[----:B------:R-:W-:Y:S01]  /*22d0*/  STS [R40], R35 ;  /* 0x0000002328007388 */ /* 0x000fe20000000800 */
[----:B-1----:R-:W-:Y:S01]  /*22e0*/  VIADD R29, R0, 0x600 ;  /* 0x00000600001d7836 */ /* 0x002fe20000000000 */
[----:B------:R-:W-:Y:S02]  /*22f0*/  ISETP.LT.U32.AND P4, PT, R28, UR6, PT ;  /* 0x000000061c007c0c */ /* 0x000fe4000bf81070 */
[----:B------:R-:W-:Y:S01]  /*2300*/  STS [R49], R34 ;  /* 0x0000002231007388 */ /* 0x000fe20000000800 */
[C---:B------:R-:W-:Y:S01]  /*2310*/  VIADD R28, R0.reuse, 0x500 ;  /* 0x00000500001c7836 */ /* 0x040fe20000000000 */
[----:B------:R-:W-:Y:S02]  /*2320*/  LOP3.LUT R0, R0, 0x800, RZ, 0xfc, !PT ;  /* 0x0000080000007812 */ /* 0x000fe400078efcff */
[----:B------:R-:W-:Y:S01]  /*2330*/  STS [R54], R33 ;  /* 0x0000002136007388 */ /* 0x000fe20000000800 */
[----:B------:R-:W-:Y:S02]  /*2340*/  ISETP.LT.U32.AND P3, PT, R29, UR6, PT ;  /* 0x000000061d007c0c */ /* 0x000fe4000bf61070 */
[----:B------:R-:W-:Y:S01]  /*2350*/  ISETP.LT.U32.AND P5, PT, R28, UR6, PT ;  /* 0x000000061c007c0c */ /* 0x000fe2000bfa1070 */
[----:B------:R-:W-:Y:S01]  /*2360*/  STS [R51], R32 ;  /* 0x0000002033007388 */ /* 0x000fe20000000800 */
[----:B------:R-:W-:-:S03]  /*2370*/  IMAD.U32 R28, RZ, RZ, UR7 ;  /* 0x00000007ff1c7e24 */ /* 0x000fc6000f8e00ff */
[----:B------:R-:W-:Y:S02]  /*2380*/  STS [R42], R31 ;  /* 0x0000001f2a007388 */ /* 0x000fe40000000800 */
[----:B------:R-:W-:Y:S02]  /*2390*/  ISETP.GT.U32.AND.EX P0, PT, R28, RZ, PT, P0 ;  /* 0x000000ff1c00720c */ /* 0x000fe40003f04100 */
[----:B------:R-:W-:Y:S01]  /*23a0*/  STS [R53], R30 ;  /* 0x0000001e35007388 */ /* 0x000fe20000000800 */
[----:B------:R-:W-:Y:S10]  /*23b0*/  BAR.SYNC.DEFER_BLOCKING 0x0 ;  /* 0x0000000000007b1d */ /* 0x000ff40000010000 */
[----:B---3--:R-:W-:Y:S01]  /*23c0*/  @P0 LOP3.LUT R15, R15, 0x80000000, RZ, 0x3c, !PT ;  /* 0x800000000f0f0812 */ /* 0x008fe200078e3cff */
[----:B------:R-:W0:Y:S04]  /*23d0*/  @P2 LDS R37, [R26] ;  /* 0x000000001a252984 */ /* 0x000e280000000800 */
[----:B------:R-:W1:Y:S04]  /*23e0*/  LDS R27, [R26+0x400] ;  /* 0x000400001a1b7984 */ /* 0x000e680000000800 */
[----:B------:R-:W2:Y:S04]  /*23f0*/  LDS R25, [R26+0x800] ;  /* 0x000800001a197984 */ /* 0x000ea80000000800 */
[----:B------:R-:W3:Y:S04]  /*2400*/  LDS R29, [R26+0xc00] ;  /* 0x000c00001a1d7984 */ /* 0x000ee80000000800 */
[----:B------:R4:W-:Y:S04]  /*2410*/  @P2 STG.E.64 desc[UR10][R20.64], R22 ;  /* 0x0000001614002986 */ /* 0x0009e8000c101b0a */
[----:B------:R-:W3:Y:S04]  /*2420*/  LDS R23, [R26+0x1000] ;  /* 0x001000001a177984 */ /* 0x000ee80000000800 */
[----:B------:R-:W3:Y:S04]  /*2430*/  LDS R31, [R26+0x1400] ;  /* 0x001400001a1f7984 */ /* 0x000ee80000000800 */
[----:B------:R-:W3:Y:S01]  /*2440*/  LDS R33, [R26+0x1800] ;  /* 0x001800001a217984 */ /* 0x000ee20000000800 */
[----:B----4-:R-:W-:-:S03]  /*2450*/  IMAD.U32 R22, RZ, RZ, UR7 ;  /* 0x00000007ff167e24 */ /* 0x010fc6000f8e00ff */
[----:B------:R-:W4:Y:S02]  /*2460*/  LDS R35, [R26+0x1c00] ;  /* 0x001c00001a237984 */ /* 0x000f240000000800 */
[C---:B------:R-:W-:Y:S02]  /*2470*/  ISETP.GT.U32.AND.EX P6, PT, R22.reuse, RZ, PT, P6 ;  /* 0x000000ff1600720c */ /* 0x040fe40003fc4160 */
[----:B------:R-:W-:Y:S01]  /*2480*/  ISETP.GT.U32.AND.EX P5, PT, R22, RZ, PT, P5 ;  /* 0x000000ff1600720c */ /* 0x000fe20003fa4150 */
[----:B0-----:R0:W-:Y:S01]  /*2490*/  @P2 STG.E desc[UR10][R10.64], R37 ;  /* 0x000000250a002986 */ /* 0x0011e2000c10190a */
[----:B------:R-:W-:Y:S01]  /*24a0*/  ISETP.LT.U32.AND P2, PT, R24, UR6, PT ;  /* 0x0000000618007c0c */ /* 0x000fe2000bf41070 */
[----:B------:R-:W-:Y:S02]  /*24b0*/  IMAD.U32 R24, RZ, RZ, UR7 ;  /* 0x00000007ff187e24 */ /* 0x000fe4000f8e00ff */
[----:B------:R0:W-:Y:S01]  /*24c0*/  @P1 STG.E.64 desc[UR10][R20.64+0x800], R12 ;  /* 0x0008000c14001986 */ /* 0x0001e2000c101b0a */
[----:B------:R-:W-:-:S02]  /*24d0*/  ISETP.GT.U32.AND.EX P2, PT, R28, RZ, PT, P2 ;  /* 0x000000ff1c00720c */ /* 0x000fc40003f44120 */
[C---:B------:R-:W-:Y:S01]  /*24e0*/  ISETP.GT.U32.AND.EX P4, PT, R24.reuse, RZ, PT, P4 ;  /* 0x000000ff1800720c */ /* 0x040fe20003f84140 */
[----:B-1----:R0:W-:Y:S01]  /*24f0*/  @P1 STG.E desc[UR10][R10.64+0x400], R27 ;  /* 0x0004001b0a001986 */ /* 0x0021e2000c10190a */
[----:B------:R-:W-:Y:S02]  /*2500*/  ISETP.GT.U32.AND.EX P3, PT, R24, RZ, PT, P3 ;  /* 0x000000ff1800720c */ /* 0x000fe40003f64130 */
[----:B------:R-:W-:Y:S01]  /*2510*/  ISETP.LT.U32.AND P1, PT, R0, UR6, PT ;  /* 0x0000000600007c0c */ /* 0x000fe2000bf21070 */
[----:B------:R-:W-:Y:S01]  /*2520*/  IMAD.U32 R0, RZ, RZ, UR7 ;  /* 0x00000007ff007e24 */ /* 0x000fe2000f8e00ff */
[----:B------:R-:W-:Y:S01]  /*2530*/  @P6 LOP3.LUT R19, R19, 0x80000000, RZ, 0x3c, !PT ;  /* 0x8000000013136812 */ /* 0x000fe200078e3cff */
[----:B------:R0:W-:Y:S01]  /*2540*/  @P0 STG.E.64 desc[UR10][R20.64+0x1000], R14 ;  /* 0x0010000e14000986 */ /* 0x0001e2000c101b0a */
[----:B------:R-:W-:Y:S02]  /*2550*/  @P5 LOP3.LUT R9, R9, 0x80000000, RZ, 0x3c, !PT ;  /* 0x8000000009095812 */ /* 0x000fe400078e3cff */
[----:B------:R-:W-:Y:S01]  /*2560*/  ISETP.GT.U32.AND.EX P1, PT, R0, RZ, PT, P1 ;  /* 0x000000ff0000720c */ /* 0x000fe20003f24110 */
[----:B--2---:R0:W-:Y:S01]  /*2570*/  @P0 STG.E desc[UR10][R10.64+0x800], R25 ;  /* 0x000800190a000986 */ /* 0x0041e2000c10190a */
[----:B------:R-:W-:-:S02]  /*2580*/  @P2 LOP3.LUT R5, R5, 0x80000000, RZ, 0x3c, !PT ;  /* 0x8000000005052812 */ /* 0x000fc400078e3cff */
[----:B------:R-:W-:Y:S02]  /*2590*/  @P4 LOP3.LUT R17, R17, 0x80000000, RZ, 0x3c, !PT ;  /* 0x8000000011114812 */ /* 0x000fe400078e3cff */
[----:B------:R-:W-:-:S03]  /*25a0*/  @P3 LOP3.LUT R7, R7, 0x80000000, RZ, 0x3c, !PT ;  /* 0x8000000007073812 */ /* 0x000fc600078e3cff */
[----:B------:R0:W-:Y:S04]  /*25b0*/  @P4 STG.E.64 desc[UR10][R20.64+0x1800], R16 ;  /* 0x0018001014004986 */ /* 0x0001e8000c101b0a */
[----:B---3--:R0:W-:Y:S04]  /*25c0*/  @P4 STG.E desc[UR10][R10.64+0xc00], R29 ;  /* 0x000c001d0a004986 */ /* 0x0081e8000c10190a */
[----:B------:R0:W-:Y:S04]  /*25d0*/  @P6 STG.E.64 desc[UR10][R20.64+0x2000], R18 ;  /* 0x0020001214006986 */ /* 0x0001e8000c101b0a */
[----:B------:R0:W-:Y:S04]  /*25e0*/  @P6 STG.E desc[UR10][R10.64+0x1000], R23 ;  /* 0x001000170a006986 */ /* 0x0001e8000c10190a */
[----:B------:R0:W-:Y:S04]  /*25f0*/  @P5 STG.E.64 desc[UR10][R20.64+0x2800], R8 ;  /* 0x0028000814005986 */ /* 0x0001e8000c101b0a */
[----:B------:R0:W-:Y:S04]  /*2600*/  @P5 STG.E desc[UR10][R10.64+0x1400], R31 ;  /* 0x0014001f0a005986 */ /* 0x0001e8000c10190a */
[----:B------:R0:W-:Y:S04]  /*2610*/  @P3 STG.E.64 desc[UR10][R20.64+0x3000], R6 ;  /* 0x0030000614003986 */ /* 0x0001e8000c101b0a */
[----:B------:R0:W-:Y:S04]  /*2620*/  @P3 STG.E desc[UR10][R10.64+0x1800], R33 ;  /* 0x001800210a003986 */ /* 0x0001e8000c10190a */
[----:B------:R0:W-:Y:S04]  /*2630*/  @P2 STG.E.64 desc[UR10][R20.64+0x3800], R4 ;  /* 0x0038000414002986 */ /* 0x0001e8000c101b0a */
[----:B----4-:R0:W-:Y:S01]  /*2640*/  @P2 STG.E desc[UR10][R10.64+0x1c00], R35 ;  /* 0x001c00230a002986 */ /* 0x0101e2000c10190a */
[----:B------:R-:W-:Y:S05]  /*2650*/  @!P1 EXIT ;  /* 0x000000000000994d */ /* 0x000fea0003800000 */
[----:B0-----:R-:W0:Y:S01]  /*2660*/  LDS R5, [R26+0x2000] ;  /* 0x002000001a057984 */ /* 0x001e220000000800 */
[----:B------:R-:W-:-:S05]  /*2670*/  LOP3.LUT R3, R3, 0x80000000, RZ, 0x3c, !PT ;  /* 0x8000000003037812 */ /* 0x000fca00078e3cff */
[----:B------:R-:W-:Y:S04]  /*2680*/  STG.E.64 desc[UR10][R20.64+0x4000], R2 ;  /* 0x0040000214007986 */ /* 0x000fe8000c101b0a */
[----:B0-----:R-:W-:Y:S01]  /*2690*/  STG.E desc[UR10][R10.64+0x2000], R5 ;  /* 0x002000050a007986 */ /* 0x001fe2000c10190a */
[----:B------:R-:W-:Y:S05]  /*26a0*/  EXIT ;  /* 0x000000000000794d */ /* 0x000fea0003800000 */
.L_x_316:
        /* <DEDUP_REMOVED lines=13> */
.L_x_4265:


//--------------------- .text._ZN3cub18CUB_300001_SM_10006detail10radix_sort29DeviceRadixSortOnesweepKernelINS1_5radix10policy_hubIljyE10Policy1000ELNS0_9SortOrderE0EljyiiNS1_21identity_decomposer_tEEEvPT5_SB_PT3_PKSC_PT1_PKSG_PT2_PKSK_T4_iiT6_ --------------------------
	.section	.text._ZN3cub18CUB_300001_SM_10006detail10radix_sort29DeviceRadixSortOnesweepKernelINS1_5radix10policy_hubIljyE10Policy1000ELNS0_9SortOrderE0EljyiiNS1_21identity_decomposer_tEEEvPT5_SB_PT3_PKSC_PT1_PKSG_PT2_PKSK_T4_iiT6_,"ax",@progbits
	.align	128
        .global         _ZN3cub18CUB_300001_SM_10006detail10radix_sort29DeviceRadixSortOnesweepKernelINS1_5radix10policy_hubIljyE10Policy1000ELNS0_9SortOrderE0EljyiiNS1_21identity_decomposer_tEEEvPT5_SB_PT3_PKSC_PT1_PKSG_PT2_PKSK_T4_iiT6_
        .type           _ZN3cub18CUB_300001_SM_10006detail10radix_sort29DeviceRadixSortOnesweepKernelINS1_5radix10policy_hubIljyE10Policy1000ELNS0_9SortOrderE0EljyiiNS1_21identity_decomposer_tEEEvPT5_SB_PT3_PKSC_PT1_PKSG_PT2_PKSK_T4_iiT6_,@function
        .size           _ZN3cub18CUB_300001_SM_10006detail10radix_sort29DeviceRadixSortOnesweepKernelINS1_5radix10policy_hubIljyE10Policy1000ELNS0_9SortOrderE0EljyiiNS1_21identity_decomposer_tEEEvPT5_SB_PT3_PKSC_PT1_PKSG_PT2_PKSK_T4_iiT6_,(.L_x_4266 - _ZN3cub18CUB_300001_SM_10006detail10radix_sort29DeviceRadixSortOnesweepKernelINS1_5radix10policy_hubIljyE10Policy1000ELNS0_9SortOrderE0EljyiiNS1_21identity_decomposer_tEEEvPT5_SB_PT3_PKSC_PT1_PKSG_PT2_PKSK_T4_iiT6_)
        .other          _ZN3cub18CUB_300001_SM_10006detail10radix_sort29DeviceRadixSortOnesweepKernelINS1_5radix10policy_hubIljyE10Policy1000ELNS0_9SortOrderE0EljyiiNS1_21identity_decomposer_tEEEvPT5_SB_PT3_PKSC_PT1_PKSG_PT2_PKSK_T4_iiT6_,@"STO_CUDA_ENTRY STV_DEFAULT"
_ZN3cub18CUB_300001_SM_10006detail10radix_sort29DeviceRadixSortOnesweepKernelINS1_5radix10policy_hubIljyE10Policy1000ELNS0_9SortOrderE0EljyiiNS1_21identity_decomposer_tEEEvPT5_SB_PT3_PKSC_PT1_PKSG_PT2_PKSK_T4_iiT6_:
.text._ZN3cub18CUB_300001_SM_10006detail10radix_sort29DeviceRadixSortOnesweepKernelINS1_5radix10policy_hubIljyE10Policy1000ELNS0_9SortOrderE0EljyiiNS1_21identity_decomposer_tEEEvPT5_SB_PT3_PKSC_PT1_PKSG_PT2_PKSK_T4_iiT6_:
[----:B------:R-:W-:Y:S01]  /*0000*/  LDC R1, c[0x0][0x37c] ;  /* 0x0000df00ff017b82 */ /* 0x000fe20000000800 */
[----:B------:R-:W0:Y:S01]  /*0010*/  S2R R3, SR_TID.X ;  /* 0x0000000000037919 */ /* 0x000e220000002100 */
[----:B------:R-:W1:Y:S01]  /*0020*/  LDCU.64 UR8, c[0x0][0x358] ;  /* 0x00006b00ff0877ac */ /* 0x000e620008000a00 */
[----:B------:R-:W-:Y:S01]  /*0030*/  BSSY.RECONVERGENT B0, `(.L_x_317) ;  /* 0x000000a000007945 */ /* 0x000fe20003800200 */
[----:B0-----:R-:W-:-:S13]  /*0040*/  ISETP.NE.AND P0, PT, R3, RZ, PT ;  /* 0x000000ff0300720c */ /* 0x001fda0003f05270 */
        /* <DEDUP_REMOVED lines=8> */
.L_x_318:
[----:B------:R-:W-:Y:S05]  /*00d0*/  BSYNC.RECONVERGENT B0 ;  /* 0x0000000000007941 */ /* 0x000fea0003800200 */
.L_x_317:
[----:B------:R-:W1:Y:S08]  /*00e0*/  S2UR UR5, SR_CgaCtaId ;  /* 0x00000000000579c3 */ /* 0x000e700000008800 */
[----:B------:R-:W-:Y:S06]  /*00f0*/  BAR.SYNC.DEFER_BLOCKING 0x0 ;  /* 0x0000000000007b1d */ /* 0x000fec0000010000 */
[----:B------:R-:W-:Y:S01]  /*0100*/  UMOV UR4, 0x400 ;  /* 0x0000040000047882 */ /* 0x000fe20000000000 */
[----:B------:R-:W2:Y:S01]  /*0110*/  S2R R52, SR_LANEID ;  /* 0x0000000000347919 */ /* 0x000ea20000000000 */
[----:B-1----:R-:W-:Y:S01]  /*0120*/  ULEA UR4, UR5, UR4, 0x18 ;  /* 0x0000000405047291 */ /* 0x002fe2000f8ec0ff */
[----:B------:R-:W1:Y:S08]  /*0130*/  LDCU UR5, c[0x0][0x3c0] ;  /* 0x00007800ff0577ac */ /* 0x000e700008000800 */
[----:B------:R-:W3:Y:S02]  /*0140*/  LDS R0, [UR4+0xb400] ;  /* 0x00b40004ff007984 */ /* 0x000ee40008000800 */
[----:B---3--:R-:W-:-:S13]  /*0150*/  R2UR UR7, R0 ;  /* 0x00000000000772ca */ /* 0x008fda00000e0000 */
[----:B------:R-:W-:-:S04]  /*0160*/  UIMAD UR6, UR7, 0x1680, URZ ;  /* 0x00001680070678a4 */ /* 0x000fc8000f8e02ff */
[----:B------:R-:W-:Y:S02]  /*0170*/  UIADD3 UR10, UPT, UPT, UR6, 0x1680, URZ ;  /* 0x00001680060a7890 */ /* 0x000fe4000fffe0ff */
[----:B------:R-:W-:Y:S02]  /*0180*/  USHF.R.S32.HI UR11, URZ, 0x1f, UR6 ;  /* 0x0000001fff0b7899 */ /* 0x000fe40008011406 */
[----:B-1----:R-:W-:-:S09]  /*0190*/  UISETP.GT.AND UP0, UPT, UR10, UR5, UPT ;  /* 0x000000050a00728c */ /* 0x002fd2000bf04270 */
[----:B--2---:R-:W-:Y:S05]  /*01a0*/  BRA.U UP0, `(.L_x_319) ;  /* 0x0000000100607547 */ /* 0x004fea000b800000 */
[----:B------:R-:W0:Y:S01]  /*01b0*/  LDCU.64 UR12, c[0x0][0x3a8] ;  /* 0x00007500ff0c77ac */ /* 0x000e220008000a00 */
[C---:B------:R-:W-:Y:S02]  /*01c0*/  LOP3.LUT R0, R3.reuse, 0x1f, RZ, 0xc0, !PT ;  /* 0x0000001f03007812 */ /* 0x040fe400078ec0ff */
[----:B------:R-:W-:-:S05]  /*01d0*/  LOP3.LUT R5, R3, 0x3e0, RZ, 0xc0, !PT ;  /* 0x000003e003057812 */ /* 0x000fca00078ec0ff */
[----:B------:R-:W-:-:S05]  /*01e0*/  IMAD R0, R5, 0xf, R0 ;  /* 0x0000000f05007824 */ /* 0x000fca00078e0200 */
[----:B------:R-:W-:-:S05]  /*01f0*/  IADD3 R5, P0, PT, R0, UR6, RZ ;  /* 0x0000000600057c10 */ /* 0x000fca000ff1e0ff */
[----:B------:R-:W-:Y:S01]  /*0200*/  IMAD.X R6, RZ, RZ, UR11, P0 ;  /* 0x0000000bff067e24 */ /* 0x000fe200080e06ff */
        /* <DEDUP_REMOVED lines=18> */
.L_x_319:
[C---:B------:R-:W-:Y:S01]  /*0330*/  LOP3.LUT R0, R3.reuse, 0x1f, RZ, 0xc0, !PT ;  /* 0x0000001f03007812 */ /* 0x040fe200078ec0ff */
[----:B------:R-:W1:Y:S01]  /*0340*/  LDCU.64 UR12, c[0x0][0x3a8] ;  /* 0x00007500ff0c77ac */ /* 0x000e620008000a00 */
[----:B------:R-:W-:Y:S01]  /*0350*/  LOP3.LUT R5, R3, 0x3e0, RZ, 0xc0, !PT ;  /* 0x000003e003057812 */ /* 0x000fe200078ec0ff */
[----:B------:R-:W-:Y:S01]  /*0360*/  IMAD.MOV.U32 R50, RZ, RZ, -0x1 ;  /* 0xffffffffff327424 */ /* 0x000fe200078e00ff */
[----:B------:R-:W-:Y:S01]  /*0370*/  UIADD3 UR5, UPT, UPT, -UR6, UR5, URZ ;  /* 0x0000000506057290 */ /* 0x000fe2000fffe1ff */
[----:B------:R-:W-:Y:S02]  /*0380*/  IMAD.MOV.U32 R51, RZ, RZ, 0x7fffffff ;  /* 0x7fffffffff337424 */ /* 0x000fe400078e00ff */
[----:B------:R-:W-:Y:S02]  /*0390*/  IMAD R0, R5, 0xf, R0 ;  /* 0x0000000f05007824 */ /* 0x000fe400078e0200 */
[----:B------:R-:W-:Y:S02]  /*03a0*/  IMAD.MOV.U32 R48, RZ, RZ, -0x1 ;  /* 0xffffffffff307424 */ /* 0x000fe400078e00ff */
[C---:B------:R-:W-:Y:S01]  /*03b0*/  VIADD R5, R0.reuse, 0x40 ;  /* 0x0000004000057836 */ /* 0x040fe20000000000 */
[C---:B------:R-:W-:Y:S01]  /*03c0*/  ISETP.GE.AND P3, PT, R0.reuse, UR5, PT ;  /* 0x0000000500007c0c */ /* 0x040fe2000bf66270 */
[----:B------:R-:W-:-:S02]  /*03d0*/  VIADD R6, R0, 0x60 ;  /* 0x0000006000067836 */ /* 0x000fc40000000000 */
[C---:B0-----:R-:W-:Y:S01]  /*03e0*/  VIADD R4, R0.reuse, 0x20 ;  /* 0x0000002000047836 */ /* 0x041fe20000000000 */
[----:B------:R-:W-:Y:S01]  /*03f0*/  ISETP.GE.AND P5, PT, R5, UR5, PT ;  /* 0x0000000505007c0c */ /* 0x000fe2000bfa6270 */
[C---:B------:R-:W-:Y:S01]  /*0400*/  VIADD R7, R0.reuse, 0x80 ;  /* 0x0000008000077836 */ /* 0x040fe20000000000 */
[C---:B------:R-:W-:Y:S01]  /*0410*/  IADD3 R5, P0, PT, R0.reuse, UR6, RZ ;  /* 0x0000000600057c10 */ /* 0x040fe2000ff1e0ff */
[----:B------:R-:W-:Y:S01]  /*0420*/  VIADD R8, R0, 0xa0 ;  /* 0x000000a000087836 */ /* 0x000fe20000000000 */
[----:B------:R-:W-:Y:S01]  /*0430*/  ISETP.GE.AND P6, PT, R6, UR5, PT ;  /* 0x0000000506007c0c */ /* 0x000fe2000bfc6270 */
[----:B------:R-:W-:Y:S01]  /*0440*/  IMAD.MOV.U32 R46, RZ, RZ, -0x1 ;  /* 0xffffffffff2e7424 */ /* 0x000fe200078e00ff */
[----:B------:R-:W-:Y:S01]  /*0450*/  ISETP.GE.AND P4, PT, R4, UR5, PT ;  /* 0x0000000504007c0c */ /* 0x000fe2000bf86270 */
[----:B------:R-:W-:Y:S01]  /*0460*/  IMAD.X R6, RZ, RZ, UR11, P0 ;  /* 0x0000000bff067e24 */ /* 0x000fe200080e06ff */
[----:B-1----:R-:W-:Y:S01]  /*0470*/  LEA R4, P2, R5, UR12, 0x3 ;  /* 0x0000000c05047c11 */ /* 0x002fe2000f8418ff */
[----:B------:R-:W-:Y:S01]  /*0480*/  IMAD.MOV.U32 R47, RZ, RZ, 0x7fffffff ;  /* 0x7fffffffff2f7424 */ /* 0x000fe200078e00ff */
[----:B------:R-:W-:Y:S01]  /*0490*/  ISETP.GE.AND P0, PT, R7, UR5, PT ;  /* 0x0000000507007c0c */ /* 0x000fe2000bf06270 */
[C---:B------:R-:W-:Y:S01]  /*04a0*/  VIADD R9, R0.reuse, 0xc0 ;  /* 0x000000c000097836 */ /* 0x040fe20000000000 */
[----:B------:R-:W-:Y:S01]  /*04b0*/  LEA.HI.X R5, R5, UR13, R6, 0x3, P2 ;  /* 0x0000000d05057c11 */ /* 0x000fe200090f1c06 */
[----:B------:R-:W-:Y:S01]  /*04c0*/  VIADD R6, R0, 0xe0 ;  /* 0x000000e000067836 */ /* 0x000fe20000000000 */
[----:B------:R-:W-:Y:S01]  /*04d0*/  ISETP.GE.AND P1, PT, R8, UR5, PT ;  /* 0x0000000508007c0c */ /* 0x000fe2000bf26270 */
[----:B------:R-:W-:Y:S01]  /*04e0*/  IMAD.MOV.U32 R49, RZ, RZ, 0x7fffffff ;  /* 0x7fffffffff317424 */ /* 0x000fe200078e00ff */
[----:B------:R-:W-:Y:S01]  /*04f0*/  ISETP.GE.AND P2, PT, R9, UR5, PT ;  /* 0x0000000509007c0c */ /* 0x000fe2000bf46270 */
[----:B------:R1:W5:Y:S01]  /*0500*/  @!P3 LDG.E.64 R50, desc[UR8][R4.64] ;  /* 0x000000080432b981 */ /* 0x000362000c1e1b00 */
[----:B------:R-:W-:Y:S01]  /*0510*/  ISETP.GE.AND P3, PT, R6, UR5, PT ;  /* 0x0000000506007c0c */ /* 0x000fe2000bf66270 */
[----:B------:R-:W-:-:S02]  /*0520*/  VIADD R6, R0, 0x120 ;  /* 0x0000012000067836 */ /* 0x000fc40000000000 */
[----:B------:R-:W-:Y:S01]  /*0530*/  IMAD.MOV.U32 R42, RZ, RZ, -0x1 ;  /* 0xffffffffff2a7424 */ /* 0x000fe200078e00ff */
[----:B------:R1:W5:Y:S01]  /*0540*/  @!P5 LDG.E.64 R46, desc[UR8][R4.64+0x200] ;  /* 0x00020008042ed981 */ /* 0x000362000c1e1b00 */
[----:B------:R-:W-:Y:S01]  /*0550*/  IMAD.MOV.U32 R43, RZ, RZ, 0x7fffffff ;  /* 0x7fffffffff2b7424 */ /* 0x000fe200078e00ff */
[----:B------:R-:W-:Y:S01]  /*0560*/  ISETP.GE.AND P5, PT, R6, UR5, PT ;  /* 0x0000000506007c0c */ /* 0x000fe2000bfa6270 */
[C---:B------:R-:W-:Y:S01]  /*0570*/  VIADD R7, R0.reuse, 0x100 ;  /* 0x0000010000077836 */ /* 0x040fe20000000000 */
[----:B------:R1:W5:Y:S01]  /*0580*/  @!P4 LDG.E.64 R48, desc[UR8][R4.64+0x100] ;  /* 0x000100080430c981 */ /* 0x000362000c1e1b00 */
[----:B------:R-:W-:Y:S02]  /*0590*/  VIADD R6, R0, 0x160 ;  /* 0x0000016000067836 */ /* 0x000fe40000000000 */
[----:B------:R-:W-:Y:S01]  /*05a0*/  IMAD.MOV.U32 R44, RZ, RZ, -0x1 ;  /* 0xffffffffff2c7424 */ /* 0x000fe200078e00ff */
[----:B------:R1:W5:Y:S01]  /*05b0*/  @!P0 LDG.E.64 R42, desc[UR8][R4.64+0x400] ;  /* 0x00040008042a8981 */ /* 0x000362000c1e1b00 */
[----:B------:R-:W-:Y:S01]  /*05c0*/  IMAD.MOV.U32 R45, RZ, RZ, 0x7fffffff ;  /* 0x7fffffffff2d7424 */ /* 0x000fe200078e00ff */
[----:B------:R-:W-:Y:S01]  /*05d0*/  ISETP.GE.AND P4, PT, R7, UR5, PT ;  /* 0x0000000507007c0c */ /* 0x000fe2000bf86270 */
[----:B------:R-:W-:Y:S01]  /*05e0*/  IMAD.MOV.U32 R40, RZ, RZ, -0x1 ;  /* 0xffffffffff287424 */ /* 0x000fe200078e00ff */
[----:B------:R-:W-:Y:S01]  /*05f0*/  ISETP.GE.AND P0, PT, R6, UR5, PT ;  /* 0x0000000506007c0c */ /* 0x000fe2000bf06270 */
[----:B------:R-:W-:-:S02]  /*0600*/  IMAD.MOV.U32 R41, RZ, RZ, 0x7fffffff ;  /* 0x7fffffffff297424 */ /* 0x000fc400078e00ff */
        /* <DEDUP_REMOVED lines=12> */
[----:B------:R-:W-:-:S03]  /*06d0*/  VIADD R6, R0, 0x1c0 ;  /* 0x000001c000067836 */ /* 0x000fc60000000000 */
[----:B------:R1:W5:Y:S01]  /*06e0*/  @!P3 LDG.E.64 R36, desc[UR8][R4.64+0x700] ;  /* 0x000700080424b981 */ /* 0x000362000c1e1b00 */
[----:B------:R-:W-:Y:S02]  /*06f0*/  ISETP.GE.AND P2, PT, R7, UR5, PT ;  /* 0x0000000507007c0c */ /* 0x000fe4000bf46270 */
[----:B------:R-:W-:Y:S01]  /*0700*/  ISETP.GE.AND P3, PT, R6, UR5, PT ;  /* 0x0000000506007c0c */ /* 0x000fe2000bf66270 */
[----:B------:R-:W-:Y:S02]  /*0710*/  IMAD.MOV.U32 R32, RZ, RZ, -0x1 ;  /* 0xffffffffff207424 */ /* 0x000fe400078e00ff */
[----:B------:R-:W-:Y:S02]  /*0720*/  IMAD.MOV.U32 R33, RZ, RZ, 0x7fffffff ;  /* 0x7fffffffff217424 */ /* 0x000fe400078e00ff */
[----:B------:R-:W-:Y:S02]  /*0730*/  IMAD.MOV.U32 R30, RZ, RZ, -0x1 ;  /* 0xffffffffff1e7424 */ /* 0x000fe400078e00ff */
[----:B------:R-:W-:-:S02]  /*0740*/  IMAD.MOV.U32 R31, RZ, RZ, 0x7fffffff ;  /* 0x7fffffffff1f7424 */ /* 0x000fc400078e00ff */
[----:B------:R-:W-:Y:S01]  /*0750*/  IMAD.MOV.U32 R28, RZ, RZ, -0x1 ;  /* 0xffffffffff1c7424 */ /* 0x000fe200078e00ff */
        /* <DEDUP_REMOVED lines=9> */
[----:B------:R1:W5:Y:S01]  /*07f0*/  @!P0 LDG.E.64 R26, desc[UR8][R4.64+0xb00] ;  /* 0x000b0008041a8981 */ /* 0x000362000c1e1b00 */
[----:B------:R-:W-:Y:S02]  /*0800*/  IMAD.MOV.U32 R23, RZ, RZ, 0x7fffffff ;  /* 0x7fffffffff177424 */ /* 0x000fe400078e00ff */
[----:B------:R-:W-:Y:S01]  /*0810*/  IMAD.MOV.U32 R34, RZ, RZ, -0x1 ;  /* 0xffffffffff227424 */ /* 0x000fe200078e00ff */
[----:B------:R1:W5:Y:S01]  /*0820*/  @!P1 LDG.E.64 R24, desc[UR8][R4.64+0xc00] ;  /* 0x000c000804189981 */ /* 0x000362000c1e1b00 */
[----:B------:R-:W-:-:S03]  /*0830*/  IMAD.MOV.U32 R35, RZ, RZ, 0x7fffffff ;  /* 0x7fffffffff237424 */ /* 0x000fc600078e00ff */
[----:B------:R1:W5:Y:S04]  /*0840*/  @!P2 LDG.E.64 R22, desc[UR8][R4.64+0xd00] ;  /* 0x000d00080416a981 */ /* 0x000368000c1e1b00 */
[----:B------:R1:W5:Y:S02]  /*0850*/  @!P3 LDG.E.64 R34, desc[UR8][R4.64+0xe00] ;  /* 0x000e00080422b981 */ /* 0x000364000c1e1b00 */
.L_x_320:
[----:B01----:R-:W-:Y:S01]  /*0860*/  VIMNMX R5, PT, PT, R52, 0xe0, !PT ;  /* 0x000000e034057848 */ /* 0x003fe20007fe0100 */
[----:B------:R-:W0:Y:S01]  /*0870*/  LDCU UR5, c[0x0][0x3c8] ;  /* 0x00007900ff0577ac */ /* 0x000e220008000800 */
[----:B------:R-:W-:Y:S01]  /*0880*/  SHF.R.U32.HI R4, RZ, 0x5, R3 ;  /* 0x00000005ff047819 */ /* 0x000fe20000011603 */
[----:B------:R-:W-:Y:S01]  /*0890*/  BSSY.RECONVERGENT B0, `(.L_x_321) ;  /* 0x0000026000007945 */ /* 0x000fe20003800200 */
[--C-:B------:R-:W-:Y:S01]  /*08a0*/  IADD3 R5, PT, PT, R5, 0x1f, -R52.reuse ;  /* 0x0000001f05057810 */ /* 0x100fe20007ffe834 */
[----:B------:R-:W-:Y:S01]  /*08b0*/  UMOV UR6, 0xffffffff ;  /* 0xffffffff00067882 */ /* 0x000fe20000000000 */
[----:B------:R-:W-:Y:S02]  /*08c0*/  IMAD.MOV.U32 R7, RZ, RZ, R52 ;  /* 0x000000ffff077224 */ /* 0x000fe400078e0034 */
[C---:B------:R-:W-:Y:S02]  /*08d0*/  ISETP.GE.U32.AND P0, PT, R5.reuse, 0x1e0, PT ;  /* 0x000001e00500780c */ /* 0x040fe40003f06070 */
[----:B------:R-:W-:Y:S01]  /*08e0*/  LEA.HI R6, R5, 0x1, RZ, 0x1b ;  /* 0x0000000105067811 */ /* 0x000fe200078fd8ff */
[----:B------:R-:W-:-:S03]  /*08f0*/  IMAD.SHL.U32 R5, R4, 0x400, RZ ;  /* 0x0000040004057824 */ /* 0x000fc600078e00ff */
[----:B------:R-:W-:-:S04]  /*0900*/  LOP3.LUT R10, R6, 0xf, RZ, 0xc0, !PT ;  /* 0x0000000f060a7812 */ /* 0x000fc800078ec0ff */
[----:B------:R-:W-:Y:S01]  /*0910*/  ISETP.NE.AND P1, PT, R10, RZ, PT ;  /* 0x000000ff0a00720c */ /* 0x000fe20003f25270 */
[----:B0-----:R-:W-:Y:S02]  /*0920*/  USHF.L.U32 UR5, UR6, UR5, URZ ;  /* 0x0000000506057299 */ /* 0x001fe400080006ff */
[----:B------:R-:W-:Y:S10]  /*0930*/  @!P0 BRA `(.L_x_322) ;  /* 0x00000000006c8947 */ /* 0x000ff40003800000 */
[----:B------:R-:W-:Y:S01]  /*0940*/  IMAD R8, R52, 0x4, R5 ;  /* 0x0000000434087824 */ /* 0x000fe200078e0205 */
[----:B------:R-:W-:Y:S01]  /*0950*/  LOP3.LUT R4, R6, 0xffffff0, RZ, 0xc0, !PT ;  /* 0x0ffffff006047812 */ /* 0x000fe200078ec0ff */
[----:B------:R-:W-:Y:S02]  /*0960*/  IMAD.U32 R9, RZ, RZ, UR4 ;  /* 0x00000004ff097e24 */ /* 0x000fe4000f8e00ff */
[----:B------:R-:W-:Y:S02]  /*0970*/  IMAD.MOV.U32 R7, RZ, RZ, R52 ;  /* 0x000000ffff077224 */ /* 0x000fe400078e0034 */
[----:B------:R-:W-:Y:S01]  /*0980*/  IMAD.MOV R4, RZ, RZ, -R4 ;  /* 0x000000ffff047224 */ /* 0x000fe200078e0a04 */
[----:B------:R-:W-:-:S07]  /*0990*/  IADD3 R8, PT, PT, R8, 0x400, R9 ;  /* 0x0000040008087810 */ /* 0x000fce0007ffe009 */
.L_x_323:
        /* <DEDUP_REMOVED lines=21> */
.L_x_322:
[----:B------:R-:W-:Y:S05]  /*0af0*/  BSYNC.RECONVERGENT B0 ;  /* 0x0000000000007941 */ /* 0x000fea0003800200 */
.L_x_321:
[----:B------:R-:W-:Y:S01]  /*0b00*/  BSSY.RECONVERGENT B0, `(.L_x_324) ;  /* 0x0000026000007945 */ /* 0x000fe20003800200 */
[----:B------:R-:W-:-:S03]  /*0b10*/  VIADD R54, R5, UR4 ;  /* 0x0000000405367c36 */ /* 0x000fc60008000000 */
        /* <DEDUP_REMOVED lines=16> */
.L_x_327:
[----:B------:R-:W-:Y:S05]  /*0c20*/  BSYNC.RECONVERGENT B1 ;  /* 0x0000000000017941 */ /* 0x000fea0003800200 */
.L_x_326:
        /* <DEDUP_REMOVED lines=13> */
[----:B------:R-:W-:-:S07]  /*0d00*/  VIADD R5, R5, UR4 ;  /* 0x0000000405057c36 */ /* 0x000fce0008000000 */
.L_x_328:
[----:B------:R-:W-:Y:S01]  /*0d10*/  VIADD R6, R6, 0x1 ;  /* 0x0000000106067836 */ /* 0x000fe20000000000 */
[----:B------:R0:W-:Y:S04]  /*0d20*/  STS [R5], RZ ;  /* 0x000000ff05007388 */ /* 0x0001e80000000800 */
[----:B------:R-:W-:Y:S01]  /*0d30*/  ISETP.NE.AND P0, PT, R6, RZ, PT ;  /* 0x000000ff0600720c */ /* 0x000fe20003f05270 */
[----:B0-----:R-:W-:-:S12]  /*0d40*/  VIADD R5, R5, 0x80 ;  /* 0x0000008005057836 */ /* 0x001fd80000000000 */
[----:B------:R-:W-:Y:S05]  /*0d50*/  @P0 BRA `(.L_x_328) ;  /* 0xfffffffc00ec0947 */ /* 0x000fea000383ffff */
.L_x_325:
[----:B------:R-:W-:Y:S05]  /*0d60*/  BSYNC.RECONVERGENT B0 ;  /* 0x0000000000007941 */ /* 0x000fea0003800200 */
.L_x_324:
[----:B------:R-:W2:Y:S01]  /*0d70*/  LDCU UR6, c[0x0][0x3c4] ;  /* 0x00007880ff0677ac */ /* 0x000ea20008000800 */
[----:B-----5:R-:W-:Y:S01]  /*0d80*/  LOP3.LUT R61, R51, 0x80000000, RZ, 0x3c, !PT ;  /* 0x80000000333d7812 */ /* 0x020fe200078e3cff */
[----:B------:R-:W-:Y:S01]  /*0d90*/  BSSY.RECONVERGENT B0, `(.L_x_329) ;  /* 0x0000076000007945 */ /* 0x000fe20003800200 */
[----:B------:R-:W-:Y:S01]  /*0da0*/  LOP3.LUT R53, R49, 0x80000000, RZ, 0x3c, !PT ;  /* 0x8000000031357812 */ /* 0x000fe200078e3cff */
[----:B------:R-:W-:Y:S01]  /*0db0*/  IMAD.MOV.U32 R82, RZ, RZ, RZ ;  /* 0x000000ffff527224 */ /* 0x000fe200078e00ff */
[----:B------:R-:W-:Y:S02]  /*0dc0*/  LOP3.LUT R55, R47, 0x80000000, RZ, 0x3c, !PT ;  /* 0x800000002f377812 */ /* 0x000fe400078e3cff */
[----:B------:R-:W-:Y:S02]  /*0dd0*/  LOP3.LUT R57, R45, 0x80000000, RZ, 0x3c, !PT ;  /* 0x800000002d397812 */ /* 0x000fe400078e3cff */
[----:B------:R-:W-:Y:S02]  /*0de0*/  LOP3.LUT R59, R43, 0x80000000, RZ, 0x3c, !PT ;  /* 0x800000002b3b7812 */ /* 0x000fe400078e3cff */
[----:B------:R-:W-:-:S02]  /*0df0*/  LOP3.LUT R63, R41, 0x80000000, RZ, 0x3c, !PT ;  /* 0x80000000293f7812 */ /* 0x000fc400078e3cff */
[----:B------:R-:W-:Y:S02]  /*0e00*/  LOP3.LUT R65, R39, 0x80000000, RZ, 0x3c, !PT ;  /* 0x8000000027417812 */ /* 0x000fe400078e3cff */
[----:B------:R-:W-:Y:S02]  /*0e10*/  LOP3.LUT R67, R37, 0x80000000, RZ, 0x3c, !PT ;  /* 0x8000000025437812 */ /* 0x000fe400078e3cff */
[----:B------:R-:W-:Y:S02]  /*0e20*/  LOP3.LUT R69, R33, 0x80000000, RZ, 0x3c, !PT ;  /* 0x8000000021457812 */ /* 0x000fe400078e3cff */
[----:B--2---:R-:W-:Y:S02]  /*0e30*/  SHF.R.U64 R11, R50, UR6, R61 ;  /* 0x00000006320b7c19 */ /* 0x004fe4000800123d */
[----:B------:R-:W-:Y:S02]  /*0e40*/  SHF.R.U64 R5, R48, UR6, R53 ;  /* 0x0000000630057c19 */ /* 0x000fe40008001235 */
[----:B------:R-:W-:-:S02]  /*0e50*/  SHF.R.U64 R7, R46, UR6, R55 ;  /* 0x000000062e077c19 */ /* 0x000fc40008001237 */
[----:B------:R-:W-:Y:S02]  /*0e60*/  SHF.R.U64 R9, R44, UR6, R57 ;  /* 0x000000062c097c19 */ /* 0x000fe40008001239 */
[----:B------:R-:W-:Y:S02]  /*0e70*/  LOP3.LUT R11, R11, UR5, RZ, 0x30, !PT ;  /* 0x000000050b0b7c12 */ /* 0x000fe4000f8e30ff */
[----:B------:R-:W-:Y:S02]  /*0e80*/  SHF.R.U64 R13, R42, UR6, R59 ;  /* 0x000000062a0d7c19 */ /* 0x000fe4000800123b */
[----:B------:R-:W-:Y:S01]  /*0e90*/  LOP3.LUT R5, R5, UR5, RZ, 0x30, !PT ;  /* 0x0000000505057c12 */ /* 0x000fe2000f8e30ff */
[--C-:B01----:R-:W-:Y:S01]  /*0ea0*/  IMAD R4, R11, 0x4, R54.reuse ;  /* 0x000000040b047824 */ /* 0x103fe200078e0236 */
[----:B------:R-:W-:Y:S01]  /*0eb0*/  LOP3.LUT R7, R7, UR5, RZ, 0x30, !PT ;  /* 0x0000000507077c12 */ /* 0x000fe2000f8e30ff */
[----:B------:R-:W-:Y:S01]  /*0ec0*/  NOP ;  /* 0x0000000000007918 */ /* 0x000fe20000000000 */
[----:B------:R-:W-:Y:S01]  /*0ed0*/  LOP3.LUT R9, R9, UR5, RZ, 0x30, !PT ;  /* 0x0000000509097c12 */ /* 0x000fe2000f8e30ff */
[--C-:B------:R-:W-:Y:S01]  /*0ee0*/  IMAD R5, R5, 0x4, R54.reuse ;  /* 0x0000000405057824 */ /* 0x100fe200078e0236 */
[----:B------:R-:W-:Y:S01]  /*0ef0*/  LOP3.LUT R13, R13, UR5, RZ, 0x30, !PT ;  /* 0x000000050d0d7c12 */ /* 0x000fe2000f8e30ff */
[--C-:B------:R-:W-:Y:S01]  /*0f00*/  IMAD R7, R7, 0x4, R54.reuse ;  /* 0x0000000407077824 */ /* 0x100fe200078e0236 */
[----:B------:R-:W-:Y:S01]  /*0f10*/  SHF.R.U64 R10, R40, UR6, R63 ;  /* 0x00000006280a7c19 */ /* 0x000fe2000800123f */
[--C-:B------:R-:W-:Y:S01]  /*0f20*/  IMAD R6, R9, 0x4, R54.reuse ;  /* 0x0000000409067824 */ /* 0x100fe200078e0236 */
[----:B------:R0:W-:Y:S01]  /*0f30*/  ATOMS.POPC.INC.32 RZ, [R4+URZ] ;  /* 0x0000000004ff7f8c */ /* 0x0001e2000d8000ff */
[----:B------:R-:W-:Y:S01]  /*0f40*/  IMAD R13, R13, 0x4, R54 ;  /* 0x000000040d0d7824 */ /* 0x000fe200078e0236 */
[----:B------:R-:W-:-:S02]  /*0f50*/  SHF.R.U64 R8, R38, UR6, R65 ;  /* 0x0000000626087c19 */ /* 0x000fc40008001241 */
[----:B------:R1:W-:Y:S01]  /*0f60*/  ATOMS.POPC.INC.32 RZ, [R5+URZ] ;  /* 0x0000000005ff7f8c */ /* 0x0003e2000d8000ff */
[----:B------:R-:W-:Y:S02]  /*0f70*/  LOP3.LUT R71, R31, 0x80000000, RZ, 0x3c, !PT ;  /* 0x800000001f477812 */ /* 0x000fe400078e3cff */
[----:B------:R-:W-:Y:S01]  /*0f80*/  SHF.R.U64 R15, R32, UR6, R69 ;  /* 0x00000006200f7c19 */ /* 0x000fe20008001245 */
[----:B------:R2:W-:Y:S01]  /*0f90*/  ATOMS.POPC.INC.32 RZ, [R7+URZ] ;  /* 0x0000000007ff7f8c */ /* 0x0005e2000d8000ff */
[----:B0-----:R-:W-:Y:S02]  /*0fa0*/  SHF.R.U64 R4, R36, UR6, R67 ;  /* 0x0000000624047c19 */ /* 0x001fe40008001243 */
[----:B------:R-:W-:Y:S01]  /*0fb0*/  SHF.R.U64 R17, R30, UR6, R71 ;  /* 0x000000061e117c19 */ /* 0x000fe20008001247 */
[----:B------:R-:W-:Y:S01]  /*0fc0*/  ATOMS.POPC.INC.32 RZ, [R6+URZ] ;  /* 0x0000000006ff7f8c */ /* 0x000fe2000d8000ff */
[----:B-1----:R-:W-:Y:S02]  /*0fd0*/  LOP3.LUT R5, R10, UR5, RZ, 0x30, !PT ;  /* 0x000000050a057c12 */ /* 0x002fe4000f8e30ff */
[----:B------:R-:W-:Y:S01]  /*0fe0*/  LOP3.LUT R15, R15, UR5, RZ, 0x30, !PT ;  /* 0x000000050f0f7c12 */ /* 0x000fe2000f8e30ff */
[----:B------:R0:W-:Y:S01]  /*0ff0*/  ATOMS.POPC.INC.32 RZ, [R13+URZ] ;  /* 0x000000000dff7f8c */ /* 0x0001e2000d8000ff */
[----:B--2---:R-:W-:Y:S01]  /*1000*/  LOP3.LUT R7, R8, UR5, RZ, 0x30, !PT ;  /* 0x0000000508077c12 */ /* 0x004fe2000f8e30ff */
[--C-:B------:R-:W-:Y:S01]  /*1010*/  IMAD R5, R5, 0x4, R54.reuse ;  /* 0x0000000405057824 */ /* 0x100fe200078e0236 */
[----:B------:R-:W-:Y:S01]  /*1020*/  LOP3.LUT R17, R17, UR5, RZ, 0x30, !PT ;  /* 0x0000000511117c12 */ /* 0x000fe2000f8e30ff */
[--C-:B------:R-:W-:Y:S01]  /*1030*/  IMAD R15, R15, 0x4, R54.reuse ;  /* 0x000000040f0f7824 */ /* 0x100fe200078e0236 */
[----:B------:R-:W-:Y:S01]  /*1040*/  LOP3.LUT R73, R29, 0x80000000, RZ, 0x3c, !PT ;  /* 0x800000001d497812 */ /* 0x000fe200078e3cff */
[--C-:B------:R-:W-:Y:S01]  /*1050*/  IMAD R7, R7, 0x4, R54.reuse ;  /* 0x0000000407077824 */ /* 0x100fe200078e0236 */
[----:B------:R-:W-:Y:S01]  /*1060*/  LOP3.LUT R75, R27, 0x80000000, RZ, 0x3c, !PT ;  /* 0x800000001b4b7812 */ /* 0x000fe200078e3cff */
[----:B------:R1:W-:Y:S01]  /*1070*/  ATOMS.POPC.INC.32 RZ, [R5+URZ] ;  /* 0x0000000005ff7f8c */ /* 0x0003e2000d8000ff */
[----:B0-----:R-:W-:Y:S01]  /*1080*/  LOP3.LUT R13, R4, UR5, RZ, 0x30, !PT ;  /* 0x00000005040d7c12 */ /* 0x001fe2000f8e30ff */
[--C-:B------:R-:W-:Y:S01]  /*1090*/  IMAD R17, R17, 0x4, R54.reuse ;  /* 0x0000000411117824 */ /* 0x100fe200078e0236 */
[----:B------:R-:W-:Y:S01]  /*10a0*/  LOP3.LUT R77, R25, 0x80000000, RZ, 0x3c, !PT ;  /* 0x80000000194d7812 */ /* 0x000fe200078e3cff */
[----:B------:R0:W-:Y:S01]  /*10b0*/  ATOMS.POPC.INC.32 RZ, [R7+URZ] ;  /* 0x0000000007ff7f8c */ /* 0x0001e2000d8000ff */
[----:B------:R-:W-:Y:S01]  /*10c0*/  LOP3.LUT R79, R23, 0x80000000, RZ, 0x3c, !PT ;  /* 0x80000000174f7812 */ /* 0x000fe200078e3cff */
[----:B------:R-:W-:Y:S01]  /*10d0*/  IMAD R13, R13, 0x4, R54 ;  /* 0x000000040d0d7824 */ /* 0x000fe200078e0236 */
[----:B------:R-:W-:-:S02]  /*10e0*/  LOP3.LUT R81, R35, 0x80000000, RZ, 0x3c, !PT ;  /* 0x8000000023517812 */ /* 0x000fc400078e3cff */
[----:B-1----:R-:W-:Y:S02]  /*10f0*/  SHF.R.U64 R5, R28, UR6, R73 ;  /* 0x000000061c057c19 */ /* 0x002fe40008001249 */
[----:B------:R1:W-:Y:S01]  /*1100*/  ATOMS.POPC.INC.32 RZ, [R13+URZ] ;  /* 0x000000000dff7f8c */ /* 0x0003e2000d8000ff */
[----:B0-----:R-:W0:Y:S01]  /*1110*/  LDC.64 R6, c[0x0][0x380] ;  /* 0x0000e000ff067b82 */ /* 0x001e220000000a00 */
[----:B------:R-:W-:Y:S02]  /*1120*/  SHF.R.U64 R8, R24, UR6, R77 ;  /* 0x0000000618087c19 */ /* 0x000fe4000800124d */
[----:B------:R-:W-:Y:S01]  /*1130*/  SHF.R.U64 R4, R22, UR6, R79 ;  /* 0x0000000616047c19 */ /* 0x000fe2000800124f */
[----:B------:R2:W-:Y:S01]  /*1140*/  ATOMS.POPC.INC.32 RZ, [R15+URZ] ;  /* 0x000000000fff7f8c */ /* 0x0005e2000d8000ff */
[----:B------:R-:W-:Y:S02]  /*1150*/  SHF.R.U64 R19, R34, UR6, R81 ;  /* 0x0000000622137c19 */ /* 0x000fe40008001251 */
[----:B-1----:R-:W-:Y:S01]  /*1160*/  SHF.R.U64 R13, R26, UR6, R75 ;  /* 0x000000061a0d7c19 */ /* 0x002fe2000800124b */
[----:B------:R1:W-:Y:S01]  /*1170*/  ATOMS.POPC.INC.32 RZ, [R17+URZ] ;  /* 0x0000000011ff7f8c */ /* 0x0003e2000d8000ff */
[----:B------:R-:W-:-:S02]  /*1180*/  LOP3.LUT R5, R5, UR5, RZ, 0x30, !PT ;  /* 0x0000000505057c12 */ /* 0x000fc4000f8e30ff */
[----:B------:R-:W-:Y:S02]  /*1190*/  LOP3.LUT R13, R13, UR5, RZ, 0x30, !PT ;  /* 0x000000050d0d7c12 */ /* 0x000fe4000f8e30ff */
[----:B--2---:R-:W-:Y:S01]  /*11a0*/  LOP3.LUT R15, R8, UR5, RZ, 0x30, !PT ;  /* 0x00000005080f7c12 */ /* 0x004fe2000f8e30ff */
[--C-:B------:R-:W-:Y:S01]  /*11b0*/  IMAD R5, R5, 0x4, R54.reuse ;  /* 0x0000000405057824 */ /* 0x100fe200078e0236 */
[----:B------:R-:W-:Y:S01]  /*11c0*/  ISETP.GT.U32.AND P2, PT, R3, 0xff, PT ;  /* 0x000000ff0300780c */ /* 0x000fe20003f44070 */
[--C-:B------:R-:W-:Y:S01]  /*11d0*/  IMAD R13, R13, 0x4, R54.reuse ;  /* 0x000000040d0d7824 */ /* 0x100fe200078e0236 */
[----:B-1----:R-:W-:Y:S01]  /*11e0*/  LOP3.LUT R17, R4, UR5, RZ, 0x30, !PT ;  /* 0x0000000504117c12 */ /* 0x002fe2000f8e30ff */
[--C-:B------:R-:W-:Y:S01]  /*11f0*/  IMAD R15, R15, 0x4, R54.reuse ;  /* 0x000000040f0f7824 */ /* 0x100fe200078e0236 */
[----:B------:R-:W-:Y:S01]  /*1200*/  LOP3.LUT R19, R19, UR5, RZ, 0x30, !PT ;  /* 0x0000000513137c12 */ /* 0x000fe2000f8e30ff */
[----:B------:R1:W-:Y:S01]  /*1210*/  ATOMS.POPC.INC.32 RZ, [R5+URZ] ;  /* 0x0000000005ff7f8c */ /* 0x0003e2000d8000ff */
[----:B------:R-:W-:Y:S01]  /*1220*/  P2R R74, PR, RZ, 0x4 ;  /* 0x00000004ff4a7803 */ /* 0x000fe20000000000 */
[--C-:B------:R-:W-:Y:S01]  /*1230*/  IMAD R17, R17, 0x4, R54.reuse ;  /* 0x0000000411117824 */ /* 0x100fe200078e0236 */
[----:B------:R-:W-:Y:S01]  /*1240*/  LEA R8, R3, UR4, 0x2 ;  /* 0x0000000403087c11 */ /* 0x000fe2000f8e10ff */
[----:B------:R-:W-:Y:S01]  /*1250*/  IMAD R19, R19, 0x4, R54 ;  /* 0x0000000413137824 */ /* 0x000fe200078e0236 */
[----:B------:R1:W-:Y:S04]  /*1260*/  ATOMS.POPC.INC.32 RZ, [R13+URZ] ;  /* 0x000000000dff7f8c */ /* 0x0003e8000d8000ff */
[----:B------:R1:W-:Y:S04]  /*1270*/  ATOMS.POPC.INC.32 RZ, [R15+URZ] ;  /* 0x000000000fff7f8c */ /* 0x0003e8000d8000ff */
[----:B------:R1:W-:Y:S04]  /*1280*/  ATOMS.POPC.INC.32 RZ, [R17+URZ] ;  /* 0x0000000011ff7f8c */ /* 0x0003e8000d8000ff */
[----:B------:R1:W-:Y:S01]  /*1290*/  ATOMS.POPC.INC.32 RZ, [R19+URZ] ;  /* 0x0000000013ff7f8c */ /* 0x0003e2000d8000ff */
[----:B------:R-:W-:Y:S06]  /*12a0*/  BAR.SYNC.DEFER_BLOCKING 0x0 ;  /* 0x0000000000007b1d */ /* 0x000fec0000010000 */
[----:B------:R-:W-:Y:S05]  /*12b0*/  @P2 BRA `(.L_x_330) ;  /* 0x00000000008c2947 */ /* 0x000fea0003800000 */
[----:B-1----:R-:W-:Y:S04]  /*12c0*/  LDS R5, [R8] ;  /* 0x0000000008057984 */ /* 0x002fe80000000800 */
[----:B------:R-:W1:Y:S04]  /*12d0*/  LDS R4, [R8+0x400] ;  /* 0x0004000008047984 */ /* 0x000e680000000800 */
[----:B------:R-:W2:Y:S04]  /*12e0*/  LDS R10, [R8+0x800] ;  /* 0x00080000080a7984 */ /* 0x000ea80000000800 */
[----:B------:R-:W3:Y:S04]  /*12f0*/  LDS R12, [R8+0xc00] ;  /* 0x000c0000080c7984 */ /* 0x000ee80000000800 */
[----:B------:R-:W4:Y:S04]  /*1300*/  LDS R14, [R8+0x1000] ;  /* 0x00100000080e7984 */ /* 0x000f280000000800 */
[----:B------:R-:W5:Y:S04]  /*1310*/  LDS R16, [R8+0x1400] ;  /* 0x0014000008107984 */ /* 0x000f680000000800 */
[----:B------:R-:W0:Y:S04]  /*1320*/  LDS R18, [R8+0x1800] ;  /* 0x0018000008127984 */ /* 0x000e280000000800 */
[----:B------:R-:W0:Y:S04]  /*1330*/  LDS R20, [R8+0x1c00] ;  /* 0x001c000008147984 */ /* 0x000e280000000800 */
[----:B------:R-:W0:Y:S04]  /*1340*/  LDS R82, [R8+0x2000] ;  /* 0x0020000008527984 */ /* 0x000e280000000800 */
[----:B------:R-:W0:Y:S04]  /*1350*/  LDS R84, [R8+0x2400] ;  /* 0x0024000008547984 */ /* 0x000e280000000800 */
[----:B------:R-:W0:Y:S01]  /*1360*/  LDS R86, [R8+0x2800] ;  /* 0x0028000008567984 */ /* 0x000e220000000800 */
[----:B-1----:R-:W-:-:S03]  /*1370*/  IMAD.IADD R13, R5, 0x1, R4 ;  /* 0x00000001050d7824 */ /* 0x002fc600078e0204 */
[----:B------:R-:W-:Y:S01]  /*1380*/  STS [R8+0x400], R5 ;  /* 0x0004000508007388 */ /* 0x000fe20000000800 */
[----:B--2---:R-:W-:-:S03]  /*1390*/  IMAD.IADD R15, R13, 0x1, R10 ;  /* 0x000000010d0f7824 */ /* 0x004fc600078e020a */
[----:B------:R-:W1:Y:S01]  /*13a0*/  LDS R4, [R8+0x2c00] ;  /* 0x002c000008047984 */ /* 0x000e620000000800 */
[----:B---3--:R-:W-:-:S03]  /*13b0*/  IMAD.IADD R17, R15, 0x1, R12 ;  /* 0x000000010f117824 */ /* 0x008fc600078e020c */
[----:B------:R2:W-:Y:S01]  /*13c0*/  STS [R8+0x800], R13 ;  /* 0x0008000d08007388 */ /* 0x0005e20000000800 */
[----:B----4-:R-:W-:-:S03]  /*13d0*/  IMAD.IADD R19, R17, 0x1, R14 ;  /* 0x0000000111137824 */ /* 0x010fc600078e020e */
[----:B------:R2:W-:Y:S01]  /*13e0*/  STS [R8+0xc00], R15 ;  /* 0x000c000f08007388 */ /* 0x0005e20000000800 */
[----:B-----5:R-:W-:-:S03]  /*13f0*/  IMAD.IADD R21, R19, 0x1, R16 ;  /* 0x0000000113157824 */ /* 0x020fc600078e0210 */
[----:B------:R2:W-:Y:S01]  /*1400*/  STS [R8+0x1000], R17 ;  /* 0x0010001108007388 */ /* 0x0005e20000000800 */
[----:B0-----:R-:W-:-:S03]  /*1410*/  IMAD.IADD R83, R21, 0x1, R18 ;  /* 0x0000000115537824 */ /* 0x001fc600078e0212 */
[----:B------:R2:W-:Y:S01]  /*1420*/  STS [R8+0x1400], R19 ;  /* 0x0014001308007388 */ /* 0x0005e20000000800 */
[----:B------:R-:W-:-:S03]  /*1430*/  IMAD.IADD R85, R83, 0x1, R20 ;  /* 0x0000000153557824 */ /* 0x000fc600078e0214 */
[----:B------:R2:W-:Y:S01]  /*1440*/  STS [R8+0x1800], R21 ;  /* 0x0018001508007388 */ /* 0x0005e20000000800 */
[----:B------:R-:W-:-:S03]  /*1450*/  IMAD.IADD R87, R85, 0x1, R82 ;  /* 0x0000000155577824 */ /* 0x000fc600078e0252 */
[----:B------:R2:W-:Y:S01]  /*1460*/  STS [R8+0x1c00], R83 ;  /* 0x001c005308007388 */ /* 0x0005e20000000800 */
[----:B------:R-:W-:-:S03]  /*1470*/  IMAD.IADD R89, R87, 0x1, R84 ;  /* 0x0000000157597824 */ /* 0x000fc600078e0254 */
[----:B------:R2:W-:Y:S01]  /*1480*/  STS [R8+0x2000], R85 ;  /* 0x0020005508007388 */ /* 0x0005e20000000800 */
[----:B------:R-:W-:-:S03]  /*1490*/  IMAD.IADD R91, R89, 0x1, R86 ;  /* 0x00000001595b7824 */ /* 0x000fc600078e0256 */
[----:B------:R2:W-:Y:S04]  /*14a0*/  STS [R8+0x2400], R87 ;  /* 0x0024005708007388 */ /* 0x0005e80000000800 */
[----:B------:R2:W-:Y:S04]  /*14b0*/  STS [R8+0x2800], R89 ;  /* 0x0028005908007388 */ /* 0x0005e80000000800 */
[----:B------:R2:W-:Y:S01]  /*14c0*/  STS [R8], RZ ;  /* 0x000000ff08007388 */ /* 0x0005e20000000800 */
[----:B-1----:R-:W-:-:S03]  /*14d0*/  IMAD.IADD R82, R91, 0x1, R4 ;  /* 0x000000015b527824 */ /* 0x002fc600078e0204 */
[----:B------:R2:W-:Y:S04]  /*14e0*/  STS [R8+0x2c00], R91 ;  /* 0x002c005b08007388 */ /* 0x0005e80000000800 */
.L_x_330:
[----:B------:R-:W-:Y:S05]  /*14f0*/  BSYNC.RECONVERGENT B0 ;  /* 0x0000000000007941 */ /* 0x000fea0003800200 */
.L_x_329:
[C---:B------:R-:W-:Y:S01]  /*1500*/  ISETP.NE.AND P0, PT, R82.reuse, 0x1680, PT ;  /* 0x000016805200780c */ /* 0x040fe20003f05270 */
[----:B-1----:R-:W-:Y:S01]  /*1510*/  IMAD.U32 R5, RZ, RZ, UR7 ;  /* 0x00000007ff057e24 */ /* 0x002fe2000f8e00ff */
[----:B--2---:R-:W-:Y:S01]  /*1520*/  @!P2 LOP3.LUT R13, R82, 0x40000000, RZ, 0xfc, !PT ;  /* 0x40000000520da812 */ /* 0x004fe200078efcff */
[----:B------:R-:W1:Y:S01]  /*1530*/  LDCU.64 UR12, c[0x0][0x3b8] ;  /* 0x00007700ff0c77ac */ /* 0x000e620008000a00 */
[----:B------:R-:W-:Y:S01]  /*1540*/  ISETP.LT.U32.AND P0, PT, R3, 0x100, !P0 ;  /* 0x000001000300780c */ /* 0x000fe20004701070 */
[----:B------:R-:W-:Y:S01]  /*1550*/  IMAD R5, R5, 0x100, R3 ;  /* 0x0000010005057824 */ /* 0x000fe200078e0203 */
[----:B------:R-:W-:-:S03]  /*1560*/  UIMAD UR11, UR7, 0x1680, URZ ;  /* 0x00001680070b78a4 */ /* 0x000fc6000f8e02ff */
[----:B0-----:R-:W-:-:S04]  /*1570*/  IMAD.WIDE R6, R5, 0x4, R6 ;  /* 0x0000000405067825 */ /* 0x001fc800078e0206 */
[----:B------:R-:W-:Y:S01]  /*1580*/  IMAD.U32 R10, RZ, RZ, UR11 ;  /* 0x0000000bff0a7e24 */ /* 0x000fe2000f8e00ff */
[----:B------:R0:W-:Y:S03]  /*1590*/  @!P2 STG.E.STRONG.SYS desc[UR8][R6.64], R13 ;  /* 0x0000000d0600a986 */ /* 0x0001e6000c115908 */
[----:B------:R-:W-:Y:S06]  /*15a0*/  BAR.RED.OR.DEFER_BLOCKING 0x0, P0 ;  /* 0x0000000000007b1d */ /* 0x000fec0000014800 */
[----:B------:R-:W2:Y:S01]  /*15b0*/  B2R.RESULT RZ, P0 ;  /* 0x0000000000ff731c */ /* 0x000ea20000004000 */
[----:B------:R-:W-:-:S04]  /*15c0*/  IADD3 R5, P1, PT, R0, UR11, RZ ;  /* 0x0000000b00057c10 */ /* 0x000fc8000ff3e0ff */
[----:B------:R-:W-:Y:S02]  /*15d0*/  LEA.HI.X.SX32 R10, R10, RZ, 0x1, P1 ;  /* 0x000000ff0a0a7211 */ /* 0x000fe400008f0eff */
[----:B-1----:R-:W-:-:S04]  /*15e0*/  LEA R4, P1, R5, UR12, 0x2 ;  /* 0x0000000c05047c11 */ /* 0x002fc8000f8210ff */
[----:B------:R-:W-:Y:S01]  /*15f0*/  LEA.HI.X R5, R5, UR13, R10, 0x2, P1 ;  /* 0x0000000d05057c11 */ /* 0x000fe200088f140a */
[----:B0-2---:R-:W-:Y:S08]  /*1600*/  @!P0 BRA `(.L_x_331) ;  /* 0x0000001000408947 */ /* 0x005ff00003800000 */
[----:B------:R-:W0:Y:S01]  /*1610*/  LDC.64 R8, c[0x0][0x390] ;  /* 0x0000e400ff087b82 */ /* 0x000e220000000a00 */
[C---:B------:R-:W-:Y:S01]  /*1620*/  ISETP.GT.U32.AND P0, PT, R3.reuse, R11, PT ;  /* 0x0000000b0300720c */ /* 0x040fe20003f04070 */
[----:B------:R-:W-:Y:S01]  /*1630*/  BSSY B1, `(.L_x_332) ;  /* 0x000002f000017945 */ /* 0x000fe20003800000 */
[----:B------:R-:W-:Y:S02]  /*1640*/  LEA R17, R3, UR4, 0x3 ;  /* 0x0000000403117c11 */ /* 0x000fe4000f8e18ff */
[----:B------:R-:W-:-:S03]  /*1650*/  SEL R83, RZ, 0x1680, !P0 ;  /* 0x00001680ff537807 */ /* 0x000fc60004000000 */
[----:B------:R-:W1:Y:S01]  /*1660*/  LDC.64 R12, c[0x0][0x398] ;  /* 0x0000e600ff0c7b82 */ /* 0x000e620000000a00 */
[----:B0-----:R-:W-:Y:S01]  /*1670*/  IMAD.WIDE.U32 R8, R3, 0x8, R8 ;  /* 0x0000000803087825 */ /* 0x001fe200078e0008 */
[----:B------:R-:W-:Y:S06]  /*1680*/  @P2 BRA `(.L_x_333) ;  /* 0x0000000000a42947 */ /* 0x000fec0003800000 */
[----:B-1----:R-:W-:-:S06]  /*1690*/  IMAD.WIDE.U32 R12, R3, 0x8, R12 ;  /* 0x00000008030c7825 */ /* 0x002fcc00078e000c */
[----:B------:R-:W2:Y:S01]  /*16a0*/  LDG.E.64 R12, desc[UR8][R12.64] ;  /* 0x000000080c0c7981 */ /* 0x000ea2000c1e1b00 */
[----:B------:R-:W-:Y:S01]  /*16b0*/  UISETP.GE.AND UP0, UPT, UR7, 0x1, UPT ;  /* 0x000000010700788c */ /* 0x000fe2000bf06270 */
[----:B------:R-:W-:Y:S01]  /*16c0*/  IMAD.MOV.U32 R19, RZ, RZ, R82 ;  /* 0x000000ffff137224 */ /* 0x000fe200078e0052 */
[----:B--2---:R-:W-:-:S04]  /*16d0*/  IADD3 R14, P0, PT, -R83, R12, RZ ;  /* 0x0000000c530e7210 */ /* 0x004fc80007f1e1ff */
[----:B------:R-:W-:-:S05]  /*16e0*/  IADD3.X R15, PT, PT, R13, -0x1, RZ, P0, !PT ;  /* 0xffffffff0d0f7810 */ /* 0x000fca00007fe4ff */
[----:B------:R0:W-:Y:S01]  /*16f0*/  STS.64 [R17+0xb400], R14 ;  /* 0x00b4000e11007388 */ /* 0x0001e20000000a00 */
[----:B------:R-:W-:Y:S05]  /*1700*/  BRA.U !UP0, `(.L_x_334) ;  /* 0x00000001086c7547 */ /* 0x000fea000b800000 */
[----:B------:R-:W-:Y:S01]  /*1710*/  BSSY B0, `(.L_x_335) ;  /* 0x0000019000007945 */ /* 0x000fe20003800000 */
[----:B------:R-:W-:Y:S02]  /*1720*/  IMAD.MOV.U32 R10, RZ, RZ, -0x1 ;  /* 0xffffffffff0a7424 */ /* 0x000fe400078e00ff */
[----:B0-----:R-:W-:Y:S02]  /*1730*/  IMAD.U32 R14, RZ, RZ, UR7 ;  /* 0x00000007ff0e7e24 */ /* 0x001fe4000f8e00ff */
[----:B------:R-:W-:-:S07]  /*1740*/  IMAD.MOV.U32 R19, RZ, RZ, R82 ;  /* 0x000000ffff137224 */ /* 0x000fce00078e0052 */
.L_x_339:
[----:B------:R-:W0:Y:S01]  /*1750*/  LDC.64 R12, c[0x0][0x380] ;  /* 0x0000e000ff0c7b82 */ /* 0x000e220000000a00 */
[----:B------:R-:W-:Y:S01]  /*1760*/  VIADD R21, R14, 0xffffffff ;  /* 0xffffffff0e157836 */ /* 0x000fe20000000000 */
[----:B------:R-:W-:Y:S03]  /*1770*/  BSSY B2, `(.L_x_336) ;  /* 0x0000008000027945 */ /* 0x000fe60003800000 */
[----:B------:R-:W-:-:S04]  /*1780*/  IMAD R15, R21, 0x100, R3 ;  /* 0x00000100150f7824 */ /* 0x000fc800078e0203 */
[----:B0-----:R-:W-:-:S07]  /*1790*/  IMAD.WIDE R12, R15, 0x4, R12 ;  /* 0x000000040f0c7825 */ /* 0x001fce00078e020c */
.L_x_337:
[----:B------:R-:W-:Y:S05]  /*17a0*/  YIELD ;  /* 0x0000000000007946 */ /* 0x000fea0003800000 */
[----:B------:R0:W-:Y:S06]  /*17b0*/  MEMBAR.SC.CTA ;  /* 0x0000000000007992 */ /* 0x0001ec0000000000 */
[----:B0-----:R-:W2:Y:S02]  /*17c0*/  LDG.E.STRONG.SYS R15, desc[UR8][R12.64] ;  /* 0x000000080c0f7981 */ /* 0x001ea4000c1f5900 */
[----:B--2---:R-:W-:-:S13]  /*17d0*/  ISETP.NE.AND P0, PT, R15, RZ, PT ;  /* 0x000000ff0f00720c */ /* 0x004fda0003f05270 */
[----:B------:R-:W-:Y:S05]  /*17e0*/  @!P0 BRA `(.L_x_337) ;  /* 0xfffffffc00ec8947 */ /* 0x000fea000383ffff */
[----:B------:R-:W-:Y:S05]  /*17f0*/  BSYNC B2 ;  /* 0x0000000000027941 */ /* 0x000fea0003800000 */
.L_x_336:
[----:B------:R-:W-:Y:S01]  /*1800*/  BSSY.RECONVERGENT B2, `(.L_x_338) ;  /* 0x0000006000027945 */ /* 0x000fe20003800200 */
[C---:B------:R-:W-:Y:S02]  /*1810*/  ISETP.GT.AND P0, PT, R15.reuse, -0x1, PT ;  /* 0xffffffff0f00780c */ /* 0x040fe40003f04270 */
[----:B------:R-:W-:Y:S01]  /*1820*/  LOP3.LUT R12, R15, 0x3fffffff, RZ, 0xc0, !PT ;  /* 0x3fffffff0f0c7812 */ /* 0x000fe200078ec0ff */
[----:B------:R-:W-:Y:S05]  /*1830*/  WARPSYNC.EXCLUSIVE R10 ;  /* 0x000000000a007348 */ /* 0x000fea0003a00000 */
[----:B------:R-:W-:-:S05]  /*1840*/  IMAD.IADD R19, R12, 0x1, R19 ;  /* 0x000000010c137824 */ /* 0x000fca00078e0213 */
[----:B------:R-:W-:-:S07]  /*1850*/  VOTE.ANY R10, PT, P0 ;  /* 0x00000000000a7806 */ /* 0x000fce00000e0100 */
[----:B------:R-:W-:Y:S05]  /*1860*/  BSYNC.RECONVERGENT B2 ;  /* 0x0000000000027941 */ /* 0x000fea0003800200 */
.L_x_338:
[----:B------:R-:W-:Y:S01]  /*1870*/  ISETP.GT.U32.AND P1, PT, R14, 0x1, PT ;  /* 0x000000010e00780c */ /* 0x000fe20003f24070 */
[----:B------:R-:W-:-:S12]  /*1880*/  IMAD.MOV.U32 R14, RZ, RZ, R21 ;  /* 0x000000ffff0e7224 */ /* 0x000fd800078e0015 */
[----:B------:R-:W-:Y:S05]  /*1890*/  @P0 BRA P1, `(.L_x_339) ;  /* 0xfffffffc00ac0947 */ /* 0x000fea000083ffff */
[----:B------:R-:W-:Y:S05]  /*18a0*/  BSYNC B0 ;  /* 0x0000000000007941 */ /* 0x000fea0003800000 */
.L_x_335:
[----:B------:R1:W2:Y:S02]  /*18b0*/  LDS.64 R14, [R17+0xb400] ;  /* 0x00b40000110e7984 */ /* 0x0002a40000000a00 */
.L_x_334:
[C---:B------:R-:W-:Y:S01]  /*18c0*/  IMAD.IADD R13, R19.reuse, 0x1, -R82 ;  /* 0x00000001130d7824 */ /* 0x040fe200078e0a52 */
[----:B------:R-:W-:-:S04]  /*18d0*/  LOP3.LUT R19, R19, 0x80000000, RZ, 0xfc, !PT ;  /* 0x8000000013137812 */ /* 0x000fc800078efcff */
[C---:B--2---:R-:W-:Y:S01]  /*18e0*/  IADD3 R12, P0, PT, R13.reuse, R14, RZ ;  /* 0x0000000e0d0c7210 */ /* 0x044fe20007f1e0ff */
[----:B------:R2:W-:Y:S03]  /*18f0*/  STG.E.STRONG.SYS desc[UR8][R6.64], R19 ;  /* 0x0000001306007986 */ /* 0x0005e6000c115908 */
[----:B------:R-:W-:-:S05]  /*1900*/  LEA.HI.X.SX32 R13, R13, R15, 0x1, P0 ;  /* 0x0000000f0d0d7211 */ /* 0x000fca00000f0eff */
[----:B------:R2:W-:Y:S04]  /*1910*/  STS.64 [R17+0xb400], R12 ;  /* 0x00b4000c11007388 */ /* 0x0005e80000000a00 */
.L_x_333:
[----:B------:R-:W-:Y:S05]  /*1920*/  BSYNC B1 ;  /* 0x0000000000017941 */ /* 0x000fea0003800000 */
.L_x_332:
[----:B--2---:R-:W2:Y:S01]  /*1930*/  LDC.64 R6, c[0x0][0x390] ;  /* 0x0000e400ff067b82 */ /* 0x004ea20000000a00 */
[----:B------:R-:W-:Y:S07]  /*1940*/  WARPSYNC.ALL ;  /* 0x0000000000007948 */ /* 0x000fee0003800000 */
[----:B------:R-:W3:Y:S01]  /*1950*/  LDC R10, c[0x0][0x3c0] ;  /* 0x0000f000ff0a7b82 */ /* 0x000ee20000000800 */
[----:B--2---:R-:W-:Y:S02]  /*1960*/  ISETP.EQ.U32.AND P1, PT, R6, RZ, PT ;  /* 0x000000ff0600720c */ /* 0x004fe40003f22070 */
[----:B---3--:R-:W-:-:S04]  /*1970*/  ISETP.LE.AND P0, PT, R10, UR10, PT ;  /* 0x0000000a0a007c0c */ /* 0x008fc8000bf03270 */
[----:B------:R-:W-:-:S04]  /*1980*/  ISETP.EQ.OR.EX P0, PT, R7, RZ, !P0, P1 ;  /* 0x000000ff0700720c */ /* 0x000fc80004702710 */
[----:B------:R-:W-:-:S13]  /*1990*/  ISETP.GT.U32.OR P0, PT, R3, 0xff, P0 ;  /* 0x000000ff0300780c */ /* 0x000fda0000704470 */
[----:B------:R-:W2:Y:S01]  /*19a0*/  @!P0 LDS.64 R2, [R17+0xb400] ;  /* 0x00b4000011028984 */ /* 0x000ea20000000a00 */
[--C-:B------:R-:W-:Y:S02]  /*19b0*/  @!P0 SHF.R.S32.HI R7, RZ, 0x1f, R82.reuse ;  /* 0x0000001fff078819 */ /* 0x100fe40000011452 */
[----:B--2---:R-:W-:Y:S02]  /*19c0*/  @!P0 IADD3 R82, P1, P2, R2, R83, R82 ;  /* 0x0000005302528210 */ /* 0x004fe40007a3e052 */
[----:B------:R-:W-:Y:S02]  /*19d0*/  LEA R2, R11, UR4, 0x3 ;  /* 0x000000040b027c11 */ /* 0x000fe4000f8e18ff */
[----:B------:R-:W-:-:S05]  /*19e0*/  @!P0 IADD3.X R83, PT, PT, R3, RZ, R7, P1, P2 ;  /* 0x000000ff03538210 */ /* 0x000fca0000fe4407 */
[----:B------:R2:W-:Y:S01]  /*19f0*/  @!P0 STG.E.64 desc[UR8][R8.64], R82 ;  /* 0x0000005208008986 */ /* 0x0005e2000c101b08 */
[----:B------:R-:W-:Y:S01]  /*1a00*/  BAR.SYNC.DEFER_BLOCKING 0x0 ;  /* 0x0000000000007b1d */ /* 0x000fe20000010000 */
[----:B------:R-:W-:-:S05]  /*1a10*/  ISETP.LT.AND P0, PT, R10, UR10, PT ;  /* 0x0000000a0a007c0c */ /* 0x000fca000bf01270 */
[----:B------:R-:W3:Y:S08]  /*1a20*/  LDS.64 R2, [R2+0xb400] ;  /* 0x00b4000002027984 */ /* 0x000ef00000000a00 */
[----:B--2---:R-:W-:Y:S05]  /*1a30*/  @P0 BRA `(.L_x_340) ;  /* 0x0000000000540947 */ /* 0x004fea0003800000 */
[----:B------:R-:W2:Y:S01]  /*1a40*/  LDCU.64 UR4, c[0x0][0x3a0] ;  /* 0x00007400ff0477ac */ /* 0x000ea20008000a00 */
[----:B---3--:R-:W-:-:S05]  /*1a50*/  IADD3 R6, P1, PT, R0, R2, RZ ;  /* 0x0000000200067210 */ /* 0x008fca0007f3e0ff */
[----:B------:R-:W-:Y:S01]  /*1a60*/  IMAD.X R53, RZ, RZ, R3, P1 ;  /* 0x000000ffff357224 */ /* 0x000fe200008e0603 */
[----:B--2---:R-:W-:-:S04]  /*1a70*/  LEA R2, P1, R6, UR4, 0x3 ;  /* 0x0000000406027c11 */ /* 0x004fc8000f8218ff */
        /* <DEDUP_REMOVED lines=17> */
.L_x_340:
[----:B------:R-:W2:Y:S01]  /*1b90*/  LDCU.64 UR4, c[0x0][0x3a0] ;  /* 0x00007400ff0477ac */ /* 0x000ea20008000a00 */
[----:B------:R-:W-:Y:S01]  /*1ba0*/  IMAD.U32 R7, RZ, RZ, UR7 ;  /* 0x00000007ff077e24 */ /* 0x000fe2000f8e00ff */
[C---:B---3--:R-:W-:Y:S01]  /*1bb0*/  IADD3 R6, P1, PT, R0.reuse, R2, RZ ;  /* 0x0000000200067210 */ /* 0x048fe20007f3e0ff */
[C---:B------:R-:W-:Y:S02]  /*1bc0*/  VIADD R2, R0.reuse, 0x20 ;  /* 0x0000002000027836 */ /* 0x040fe40000000000 */
[----:B------:R-:W-:Y:S02]  /*1bd0*/  IMAD R7, R7, -0x1680, R10 ;  /* 0xffffe98007077824 */ /* 0x000fe400078e020a */
[C---:B------:R-:W-:Y:S02]  /*1be0*/  VIADD R8, R0.reuse, 0x40 ;  /* 0x0000004000087836 */ /* 0x040fe40000000000 */
[----:B------:R-:W-:Y:S01]  /*1bf0*/  IMAD.X R53, RZ, RZ, R3, P1 ;  /* 0x000000ffff357224 */ /* 0x000fe200008e0603 */
[CC--:B------:R-:W-:Y:S01]  /*1c00*/  ISETP.GE.AND P4, PT, R0.reuse, R7.reuse, PT ;  /* 0x000000070000720c */ /* 0x0c0fe20003f86270 */
[----:B-1----:R-:W-:Y:S01]  /*1c10*/  VIADD R12, R0, 0x80 ;  /* 0x00000080000c7836 */ /* 0x002fe20000000000 */
[-C--:B------:R-:W-:Y:S01]  /*1c20*/  ISETP.GE.AND P3, PT, R2, R7.reuse, PT ;  /* 0x000000070200720c */ /* 0x080fe20003f66270 */
[----:B0-----:R-:W-:Y:S01]  /*1c30*/  VIADD R14, R0, 0xa0 ;  /* 0x000000a0000e7836 */ /* 0x001fe20000000000 */
[-C--:B------:R-:W-:Y:S01]  /*1c40*/  ISETP.GE.AND P2, PT, R8, R7.reuse, PT ;  /* 0x000000070800720c */ /* 0x080fe20003f46270 */
[----:B------:R-:W-:Y:S01]  /*1c50*/  VIADD R8, R0, 0x60 ;  /* 0x0000006000087836 */ /* 0x000fe20000000000 */
[----:B------:R-:W-:Y:S01]  /*1c60*/  ISETP.GE.AND P6, PT, R12, R7, PT ;  /* 0x000000070c00720c */ /* 0x000fe20003fc6270 */
[----:B------:R-:W-:Y:S01]  /*1c70*/  VIADD R12, R0, 0xe0 ;  /* 0x000000e0000c7836 */ /* 0x000fe20000000000 */
[----:B--2---:R-:W-:-:S02]  /*1c80*/  LEA R2, P1, R6, UR4, 0x3 ;  /* 0x0000000406027c11 */ /* 0x004fc4000f8218ff */
[-C--:B------:R-:W-:Y:S02]  /*1c90*/  ISETP.GE.AND P5, PT, R14, R7.reuse, PT ;  /* 0x000000070e00720c */ /* 0x080fe40003fa6270 */
[----:B------:R-:W-:Y:S02]  /*1ca0*/  LEA.HI.X R3, R6, UR5, R53, 0x3, P1 ;  /* 0x0000000506037c11 */ /* 0x000fe400088f1c35 */
[-C--:B------:R-:W-:Y:S01]  /*1cb0*/  ISETP.GE.AND P1, PT, R8, R7.reuse, PT ;  /* 0x000000070800720c */ /* 0x080fe20003f26270 */
[----:B------:R-:W-:Y:S02]  /*1cc0*/  VIADD R8, R0, 0xc0 ;  /* 0x000000c000087836 */ /* 0x000fe40000000000 */
[----:B------:R0:W-:Y:S03]  /*1cd0*/  @!P4 STG.E.64 desc[UR8][R2.64], R50 ;  /* 0x000000320200c986 */ /* 0x0001e6000c101b08 */
[-C--:B------:R-:W-:Y:S01]  /*1ce0*/  ISETP.GE.AND P4, PT, R8, R7.reuse, PT ;  /* 0x000000070800720c */ /* 0x080fe20003f86270 */
[----:B------:R-:W-:Y:S01]  /*1cf0*/  VIADD R8, R0, 0x100 ;  /* 0x0000010000087836 */ /* 0x000fe20000000000 */
[----:B------:R0:W-:Y:S01]  /*1d00*/  @!P3 STG.E.64 desc[UR8][R2.64+0x100], R48 ;  /* 0x000100300200b986 */ /* 0x0001e2000c101b08 */
[----:B------:R-:W-:Y:S01]  /*1d10*/  ISETP.GE.AND P3, PT, R12, R7, PT ;  /* 0x000000070c00720c */ /* 0x000fe20003f66270 */
[----:B------:R-:W-:-:S02]  /*1d20*/  VIADD R12, R0, 0x120 ;  /* 0x00000120000c7836 */ /* 0x000fc40000000000 */
[----:B------:R0:W-:Y:S01]  /*1d30*/  @!P2 STG.E.64 desc[UR8][R2.64+0x200], R46 ;  /* 0x0002002e0200a986 */ /* 0x0001e2000c101b08 */
[-C--:B------:R-:W-:Y:S01]  /*1d40*/  ISETP.GE.AND P2, PT, R8, R7.reuse, PT ;  /* 0x000000070800720c */ /* 0x080fe20003f46270 */
[----:B------:R-:W-:Y:S02]  /*1d50*/  VIADD R8, R0, 0x140 ;  /* 0x0000014000087836 */ /* 0x000fe40000000000 */
[----:B------:R0:W-:Y:S01]  /*1d60*/  @!P1 STG.E.64 desc[UR8][R2.64+0x300], R44 ;  /* 0x0003002c02009986 */ /* 0x0001e2000c101b08 */
[-C--:B------:R-:W-:Y:S01]  /*1d70*/  ISETP.GE.AND P1, PT, R12, R7.reuse, PT ;  /* 0x000000070c00720c */ /* 0x080fe20003f26270 */
[----:B------:R-:W-:Y:S02]  /*1d80*/  VIADD R12, R0, 0x180 ;  /* 0x00000180000c7836 */ /* 0x000fe40000000000 */
[----:B------:R0:W-:Y:S01]  /*1d90*/  @!P6 STG.E.64 desc[UR8][R2.64+0x400], R42 ;  /* 0x0004002a0200e986 */ /* 0x0001e2000c101b08 */
[----:B------:R-:W-:Y:S01]  /*1da0*/  ISETP.GE.AND P6, PT, R8, R7, PT ;  /* 0x000000070800720c */ /* 0x000fe20003fc6270 */
[----:B------:R-:W-:-:S02]  /*1db0*/  VIADD R8, R0, 0x160 ;  /* 0x0000016000087836 */ /* 0x000fc40000000000 */
[----:B------:R0:W-:Y:S03]  /*1dc0*/  @!P5 STG.E.64 desc[UR8][R2.64+0x500], R40 ;  /* 0x000500280200d986 */ /* 0x0001e6000c101b08 */
[-C--:B------:R-:W-:Y:S01]  /*1dd0*/  ISETP.GE.AND P5, PT, R8, R7.reuse, PT ;  /* 0x000000070800720c */ /* 0x080fe20003fa6270 */
[----:B------:R0:W-:Y:S01]  /*1de0*/  @!P4 STG.E.64 desc[UR8][R2.64+0x600], R38 ;  /* 0x000600260200c986 */ /* 0x0001e2000c101b08 */
[-C--:B------:R-:W-:Y:S01]  /*1df0*/  ISETP.GE.AND P4, PT, R12, R7.reuse, PT ;  /* 0x000000070c00720c */ /* 0x080fe20003f86270 */
[C---:B------:R-:W-:Y:S02]  /*1e00*/  VIADD R8, R0.reuse, 0x1a0 ;  /* 0x000001a000087836 */ /* 0x040fe40000000000 */
[----:B------:R-:W-:Y:S01]  /*1e10*/  VIADD R12, R0, 0x1c0 ;  /* 0x000001c0000c7836 */ /* 0x000fe20000000000 */
[----:B------:R0:W-:Y:S02]  /*1e20*/  @!P3 STG.E.64 desc[UR8][R2.64+0x700], R36 ;  /* 0x000700240200b986 */ /* 0x0001e4000c101b08 */
[----:B------:R-:W-:-:S02]  /*1e30*/  ISETP.GE.AND P3, PT, R8, R7, PT ;  /* 0x000000070800720c */ /* 0x000fc40003f66270 */
        /* <DEDUP_REMOVED lines=8> */
.L_x_341:
[----:B------:R-:W-:Y:S05]  /*1ec0*/  @P0 BRA `(.L_x_342) ;  /* 0x0000000000400947 */ /* 0x000fea0003800000 */
[----:B------:R3:W5:Y:S04]  /*1ed0*/  LDG.E R7, desc[UR8][R4.64] ;  /* 0x0000000804077981 */ /* 0x000768000c1e1900 */
[----:B------:R3:W5:Y:S04]  /*1ee0*/  LDG.E R9, desc[UR8][R4.64+0x80] ;  /* 0x0000800804097981 */ /* 0x000768000c1e1900 */
[----:B------:R3:W5:Y:S04]  /*1ef0*/  LDG.E R11, desc[UR8][R4.64+0x100] ;  /* 0x00010008040b7981 */ /* 0x000768000c1e1900 */
[----:B-1----:R3:W5:Y:S04]  /*1f00*/  LDG.E R13, desc[UR8][R4.64+0x180] ;  /* 0x00018008040d7981 */ /* 0x002768000c1e1900 */
[----:B0-----:R3:W5:Y:S04]  /*1f10*/  LDG.E R15, desc[UR8][R4.64+0x200] ;  /* 0x00020008040f7981 */ /* 0x001768000c1e1900 */
[----:B------:R3:W5:Y:S04]  /*1f20*/  LDG.E R17, desc[UR8][R4.64+0x280] ;  /* 0x0002800804117981 */ /* 0x000768000c1e1900 */
[----:B------:R3:W5:Y:S04]  /*1f30*/  LDG.E R19, desc[UR8][R4.64+0x300] ;  /* 0x0003000804137981 */ /* 0x000768000c1e1900 */
[----:B------:R3:W5:Y:S04]  /*1f40*/  LDG.E R21, desc[UR8][R4.64+0x380] ;  /* 0x0003800804157981 */ /* 0x000768000c1e1900 */
[----:B--2---:R3:W5:Y:S04]  /*1f50*/  LDG.E R23, desc[UR8][R4.64+0x400] ;  /* 0x0004000804177981 */ /* 0x004768000c1e1900 */
[----:B------:R3:W5:Y:S04]  /*1f60*/  LDG.E R25, desc[UR8][R4.64+0x480] ;  /* 0x0004800804197981 */ /* 0x000768000c1e1900 */
[----:B------:R3:W5:Y:S04]  /*1f70*/  LDG.E R27, desc[UR8][R4.64+0x500] ;  /* 0x00050008041b7981 */ /* 0x000768000c1e1900 */
[----:B------:R3:W5:Y:S04]  /*1f80*/  LDG.E R29, desc[UR8][R4.64+0x580] ;  /* 0x00058008041d7981 */ /* 0x000768000c1e1900 */
[----:B------:R3:W5:Y:S04]  /*1f90*/  LDG.E R31, desc[UR8][R4.64+0x600] ;  /* 0x00060008041f7981 */ /* 0x000768000c1e1900 */
[----:B------:R3:W5:Y:S04]  /*1fa0*/  LDG.E R33, desc[UR8][R4.64+0x680] ;  /* 0x0006800804217981 */ /* 0x000768000c1e1900 */
[----:B------:R3:W5:Y:S01]  /*1fb0*/  LDG.E R35, desc[UR8][R4.64+0x700] ;  /* 0x0007000804237981 */ /* 0x000762000c1e1900 */
[----:B------:R-:W-:Y:S05]  /*1fc0*/  BRA `(.L_x_343) ;  /* 0x0000000000b47947 */ /* 0x000fea0003800000 */
.L_x_342:
[----:B0-2---:R-:W-:Y:S02]  /*1fd0*/  VIADD R3, R10, -UR11 ;  /* 0x8000000b0a037c36 */ /* 0x005fe40008000000 */
[C---:B------:R-:W-:Y:S02]  /*1fe0*/  VIADD R2, R0.reuse, 0x20 ;  /* 0x0000002000027836 */ /* 0x040fe40000000000 */
[C---:B------:R-:W-:Y:S01]  /*1ff0*/  VIADD R8, R0.reuse, 0x40 ;  /* 0x0000004000087836 */ /* 0x040fe20000000000 */
[CC--:B------:R-:W-:Y:S01]  /*2000*/  ISETP.GE.AND P4, PT, R0.reuse, R3.reuse, PT ;  /* 0x000000030000720c */ /* 0x0c0fe20003f86270 */
[----:B-1----:R-:W-:Y:S01]  /*2010*/  VIADD R12, R0, 0x80 ;  /* 0x00000080000c7836 */ /* 0x002fe20000000000 */
        /* <DEDUP_REMOVED lines=40> */
.L_x_343:
[----:B------:R-:W-:Y:S05]  /*22a0*/  @P0 BRA `(.L_x_344) ;  /* 0x00000000004c0947 */ /* 0x000fea0003800000 */
[----:B------:R-:W1:Y:S02]  /*22b0*/  LDCU.64 UR4, c[0x0][0x3b0] ;  /* 0x00007600ff0477ac */ /* 0x000e640008000a00 */
[----:B-1----:R-:W-:-:S04]  /*22c0*/  LEA R2, P0, R6, UR4, 0x2 ;  /* 0x0000000406027c11 */ /* 0x002fc8000f8010ff */
        /* <DEDUP_REMOVED lines=17> */
.L_x_344:
[----:B------:R-:W1:Y:S01]  /*23e0*/  LDCU.64 UR4, c[0x0][0x3b0] ;  /* 0x00007600ff0477ac */ /* 0x000e620008000a00 */
[----:B0--3--:R-:W-:Y:S02]  /*23f0*/  IMAD.U32 R5, RZ, RZ, UR7 ;  /* 0x00000007ff057e24 */ /* 0x009fe4000f8e00ff */
[C---:B------:R-:W-:Y:S02]  /*2400*/  VIADD R4, R0.reuse, 0x20 ;  /* 0x0000002000047836 */ /* 0x040fe40000000000 */
[----:B------:R-:W-:Y:S02]  /*2410*/  IMAD R5, R5, -0x1680, R10 ;  /* 0xffffe98005057824 */ /* 0x000fe400078e020a */
[C---:B------:R-:W-:Y:S02]  /*2420*/  VIADD R8, R0.reuse, 0x40 ;  /* 0x0000004000087836 */ /* 0x040fe40000000000 */
[C---:B------:R-:W-:Y:S01]  /*2430*/  VIADD R10, R0.reuse, 0xc0 ;  /* 0x000000c0000a7836 */ /* 0x040fe20000000000 */
[----:B------:R-:W-:-:S02]  /*2440*/  ISETP.GE.AND P3, PT, R0, R5, PT ;  /* 0x000000050000720c */ /* 0x000fc40003f66270 */
[-C--:B------:R-:W-:Y:S01]  /*2450*/  ISETP.GE.AND P4, PT, R4, R5.reuse, PT ;  /* 0x000000050400720c */ /* 0x080fe20003f86270 */
[----:B------:R-:W-:Y:S01]  /*2460*/  VIADD R4, R0, 0x60 ;  /* 0x0000006000047836 */ /* 0x000fe20000000000 */
[-C--:B------:R-:W-:Y:S01]  /*2470*/  ISETP.GE.AND P5, PT, R8, R5.reuse, PT ;  /* 0x000000050800720c */ /* 0x080fe20003fa6270 */
[----:B------:R-:W-:Y:S01]  /*2480*/  VIADD R8, R0, 0xa0 ;  /* 0x000000a000087836 */ /* 0x000fe20000000000 */
[-C--:B------:R-:W-:Y:S02]  /*2490*/  ISETP.GE.AND P2, PT, R10, R5.reuse, PT ;  /* 0x000000050a00720c */ /* 0x080fe40003f46270 */
[----:B-1----:R-:W-:Y:S02]  /*24a0*/  LEA R2, P0, R6, UR4, 0x2 ;  /* 0x0000000406027c11 */ /* 0x002fe4000f8010ff */
[-C--:B------:R-:W-:Y:S01]  /*24b0*/  ISETP.GE.AND P6, PT, R4, R5.reuse, PT ;  /* 0x000000050400720c */ /* 0x080fe20003fc6270 */
[----:B------:R-:W-:Y:S01]  /*24c0*/  VIADD R4, R0, 0xe0 ;  /* 0x000000e000047836 */ /* 0x000fe20000000000 */
[----:B------:R-:W-:Y:S01]  /*24d0*/  LEA.HI.X R3, R6, UR5, R53, 0x2, P0 ;  /* 0x0000000506037c11 */ /* 0x000fe200080f1435 */
[----:B------:R-:W-:Y:S01]  /*24e0*/  VIADD R6, R0, 0x80 ;  /* 0x0000008000067836 */ /* 0x000fe20000000000 */
[----:B------:R-:W-:-:S03]  /*24f0*/  ISETP.GE.AND P1, PT, R8, R5, PT ;  /* 0x000000050800720c */ /* 0x000fc60003f26270 */
[----:B-----5:R0:W-:Y:S01]  /*2500*/  @!P3 STG.E desc[UR8][R2.64], R7 ;  /* 0x000000070200b986 */ /* 0x0201e2000c101908 */
[-C--:B------:R-:W-:Y:S01]  /*2510*/  ISETP.GE.AND P0, PT, R6, R5.reuse, PT ;  /* 0x000000050600720c */ /* 0x080fe20003f06270 */
[----:B------:R-:W-:Y:S01]  /*2520*/  VIADD R6, R0, 0x100 ;  /* 0x0000010000067836 */ /* 0x000fe20000000000 */
[-C--:B------:R-:W-:Y:S01]  /*2530*/  ISETP.GE.AND P3, PT, R4, R5.reuse, PT ;  /* 0x000000050400720c */ /* 0x080fe20003f66270 */
[----:B------:R-:W-:Y:S01]  /*2540*/  VIADD R4, R0, 0x120 ;  /* 0x0000012000047836 */ /* 0x000fe20000000000 */
[----:B------:R0:W-:Y:S02]  /*2550*/  @!P4 STG.E desc[UR8][R2.64+0x80], R9 ;  /* 0x000080090200c986 */ /* 0x0001e4000c101908 */
[-C--:B------:R-:W-:Y:S01]  /*2560*/  ISETP.GE.AND P4, PT, R6, R5.reuse, PT ;  /* 0x000000050600720c */ /* 0x080fe20003f86270 */
[----:B------:R-:W-:Y:S01]  /*2570*/  VIADD R6, R0, 0x140 ;  /* 0x0000014000067836 */ /* 0x000fe20000000000 */
        /* <DEDUP_REMOVED lines=25> */
.L_x_331:
[----:B------:R-:W-:Y:S01]  /*2710*/  IMAD.MOV.U32 R2, RZ, RZ, RZ ;  /* 0x000000ffff027224 */ /* 0x000fe200078e00ff */
[C---:B------:R-:W-:Y:S01]  /*2720*/  ISETP.GT.U32.AND P0, PT, R3.reuse, 0x1f, PT ;  /* 0x0000001f0300780c */ /* 0x040fe20003f04070 */
[----:B------:R-:W-:Y:S05]  /*2730*/  WARPSYNC.ALL ;  /* 0x0000000000007948 */ /* 0x000fea0003800000 */
[----:B------:R-:W-:-:S05]  /*2740*/  IMAD.HI.U32 R10, R3, 0x15555556, R2 ;  /* 0x15555556030a7827 */ /* 0x000fca00078e0002 */
[----:B------:R-:W-:-:S05]  /*2750*/  LEA R83, R10, UR4, 0x2 ;  /* 0x000000040a537c11 */ /* 0x000fca000f8e10ff */
[----:B------:R0:W-:Y:S01]  /*2760*/  STS [R83+0x3410], R82 ;  /* 0x0034105253007388 */ /* 0x0001e20000000800 */
[----:B------:R-:W-:Y:S06]  /*2770*/  BAR.SYNC.DEFER_BLOCKING 0x0 ;  /* 0x0000000000007b1d */ /* 0x000fec0000010000 */
[----:B------:R-:W-:Y:S05]  /*2780*/  @P0 BRA `(.L_x_345) ;  /* 0x0000000000e00947 */ /* 0x000fea0003800000 */
[----:B------:R-:W-:Y:S01]  /*2790*/  IMAD.MOV.U32 R11, RZ, RZ, 0x34 ;  /* 0x00000034ff0b7424 */ /* 0x000fe200078e00ff */
[----:B------:R-:W-:-:S03]  /*27a0*/  UMOV UR12, 0xffffffff ;  /* 0xffffffff000c7882 */ /* 0x000fc60000000000 */
[----:B------:R-:W-:-:S05]  /*27b0*/  IMAD R10, R3, R11, UR4 ;  /* 0x00000004030a7e24 */ /* 0x000fca000f8e020b */
        /* <DEDUP_REMOVED lines=28> */
.L_x_455:
        /* <DEDUP_REMOVED lines=23> */
[----:B------:R1:W-:Y:S04]  /*2af0*/  STS [R10+0x3438], R20 ;  /* 0x003438140a007388 */ /* 0x0003e80000000800 */
[----:B------:R1:W-:Y:S02]  /*2b00*/  STS [R10+0x343c], R21 ;  /* 0x00343c150a007388 */ /* 0x0003e40000000800 */
.L_x_345:
[----:B------:R-:W-:Y:S05]  /*2b10*/  WARPSYNC.ALL ;  /* 0x0000000000007948 */ /* 0x000fea0003800000 */
[----:B------:R-:W-:Y:S01]  /*2b20*/  BAR.SYNC.DEFER_BLOCKING 0x0 ;  /* 0x0000000000007b1d */ /* 0x000fe20000010000 */
[----:B------:R-:W-:Y:S02]  /*2b30*/  ISETP.NE.AND P0, PT, R74, RZ, PT ;  /* 0x000000ff4a00720c */ /* 0x000fe40003f05270 */
[----:B-1----:R-:W-:-:S03]  /*2b40*/  SHF.R.U64 R10, R50, UR6, R61 ;  /* 0x00000006320a7c19 */ /* 0x002fc6000800123d */
[----:B------:R-:W-:Y:S01]  /*2b50*/  BSSY.RECONVERGENT B0, `(.L_x_347) ;  /* 0x0000028000007945 */ /* 0x000fe20003800200 */
[----:B------:R-:W-:Y:S01]  /*2b60*/  LOP3.LUT R93, R10, UR5, RZ, 0x30, !PT ;  /* 0x000000050a5d7c12 */ /* 0x000fe2000f8e30ff */
[----:B0-----:R-:W0:Y:S06]  /*2b70*/  LDS R83, [R83+0x3410] ;  /* 0x0034100053537984 */ /* 0x001e2c0000000800 */
        /* <DEDUP_REMOVED lines=37> */
.L_x_348:
[----:B------:R-:W-:Y:S05]  /*2dd0*/  BSYNC.RECONVERGENT B0 ;  /* 0x0000000000007941 */ /* 0x000fea0003800200 */
.L_x_347:
[----:B------:R-:W-:Y:S01]  /*2de0*/  BAR.SYNC.DEFER_BLOCKING 0x0 ;  /* 0x0000000000007b1d */ /* 0x000fe20000010000 */
[----:B------:R-:W-:Y:S02]  /*2df0*/  R2P PR, R93, 0x7f ;  /* 0x0000007f5d007804 */ /* 0x000fe40000000000 */
[----:B------:R-:W-:-:S03]  /*2e00*/  SHF.R.U64 R10, R48, UR6, R53 ;  /* 0x00000006300a7c19 */ /* 0x000fc60008001235 */
[----:B------:R-:W-:Y:S01]  /*2e10*/  BSSY.RECONVERGENT B0, `(.L_x_349) ;  /* 0x0000023000007945 */ /* 0x000fe20003800200 */
[----:B---3--:R-:W-:Y:S01]  /*2e20*/  LOP3.LUT R19, R10, UR5, RZ, 0x30, !PT ;  /* 0x000000050a137c12 */ /* 0x008fe2000f8e30ff */
[----:B------:R-:W1:Y:S06]  /*2e30*/  S2R R84, SR_LEMASK ;  /* 0x0000000000547919 */ /* 0x000e6c0000003a00 */
[----:B------:R-:W-:Y:S02]  /*2e40*/  VOTE.ANY R8, PT, P0 ;  /* 0x0000000000087806 */ /* 0x000fe400000e0100 */
[----:B------:R-:W-:-:S02]  /*2e50*/  VOTE.ANY R11, PT, P1 ;  /* 0x00000000000b7806 */ /* 0x000fc400008e0100 */
[----:B------:R-:W-:Y:S02]  /*2e60*/  @!P0 LOP3.LUT R8, RZ, R8, RZ, 0x33, !PT ;  /* 0x00000008ff088212 */ /* 0x000fe400078e33ff */
[----:B------:R-:W-:Y:S02]  /*2e70*/  VOTE.ANY R13, PT, P2 ;  /* 0x00000000000d7806 */ /* 0x000fe400010e0100 */
[----:B------:R-:W-:Y:S02]  /*2e80*/  @!P1 LOP3.LUT R11, RZ, R11, RZ, 0x33, !PT ;  /* 0x0000000bff0b9212 */ /* 0x000fe400078e33ff */
[----:B------:R-:W-:Y:S02]  /*2e90*/  VOTE.ANY R15, PT, P3 ;  /* 0x00000000000f7806 */ /* 0x000fe400018e0100 */
[----:B------:R-:W-:Y:S02]  /*2ea0*/  @!P2 LOP3.LUT R13, RZ, R13, RZ, 0x33, !PT ;  /* 0x0000000dff0da212 */ /* 0x000fe400078e33ff */
[----:B------:R-:W-:-:S02]  /*2eb0*/  LOP3.LUT R8, R11, R8, RZ, 0xc0, !PT ;  /* 0x000000080b087212 */ /* 0x000fc400078ec0ff */
[----:B------:R-:W-:Y:S02]  /*2ec0*/  @!P3 LOP3.LUT R15, RZ, R15, RZ, 0x33, !PT ;  /* 0x0000000fff0fb212 */ /* 0x000fe400078e33ff */
[----:B------:R-:W-:Y:S02]  /*2ed0*/  LOP3.LUT R8, R13, R8, RZ, 0xc0, !PT ;  /* 0x000000080d087212 */ /* 0x000fe400078ec0ff */
[----:B------:R-:W-:Y:S02]  /*2ee0*/  VOTE.ANY R11, PT, P4 ;  /* 0x00000000000b7806 */ /* 0x000fe400020e0100 */
[----:B------:R-:W-:Y:S02]  /*2ef0*/  LOP3.LUT P0, RZ, R93, 0x80, RZ, 0xc0, !PT ;  /* 0x000000805dff7812 */ /* 0x000fe4000780c0ff */
[----:B------:R-:W-:Y:S02]  /*2f00*/  LOP3.LUT R8, R15, R8, RZ, 0xc0, !PT ;  /* 0x000000080f087212 */ /* 0x000fe400078ec0ff */
[----:B------:R-:W-:-:S02]  /*2f10*/  VOTE.ANY R13, PT, P5 ;  /* 0x00000000000d7806 */ /* 0x000fc400028e0100 */
[----:B------:R-:W-:Y:S02]  /*2f20*/  @!P4 LOP3.LUT R11, RZ, R11, RZ, 0x33, !PT ;  /* 0x0000000bff0bc212 */ /* 0x000fe400078e33ff */
[----:B------:R-:W-:Y:S02]  /*2f30*/  @!P5 LOP3.LUT R13, RZ, R13, RZ, 0x33, !PT ;  /* 0x0000000dff0dd212 */ /* 0x000fe400078e33ff */
[----:B------:R-:W-:Y:S02]  /*2f40*/  LOP3.LUT R8, R11, R8, RZ, 0xc0, !PT ;  /* 0x000000080b087212 */ /* 0x000fe400078ec0ff */
[----:B------:R-:W-:Y:S02]  /*2f50*/  VOTE.ANY R11, PT, P6 ;  /* 0x00000000000b7806 */ /* 0x000fe400030e0100 */
[----:B------:R-:W-:Y:S02]  /*2f60*/  LOP3.LUT R8, R13, R8, RZ, 0xc0, !PT ;  /* 0x000000080d087212 */ /* 0x000fe400078ec0ff */
[----:B------:R-:W-:-:S02]  /*2f70*/  VOTE.ANY R13, PT, P0 ;  /* 0x00000000000d7806 */ /* 0x000fc400000e0100 */
[----:B------:R-:W-:Y:S02]  /*2f80*/  @!P6 LOP3.LUT R11, RZ, R11, RZ, 0x33, !PT ;  /* 0x0000000bff0be212 */ /* 0x000fe400078e33ff */
[----:B------:R-:W-:Y:S02]  /*2f90*/  @!P0 LOP3.LUT R13, RZ, R13, RZ, 0x33, !PT ;  /* 0x0000000dff0d8212 */ /* 0x000fe400078e33ff */
[----:B------:R-:W-:Y:S01]  /*2fa0*/  LOP3.LUT R8, R11, R8, RZ, 0xc0, !PT ;  /* 0x000000080b087212 */ /* 0x000fe200078ec0ff */
[----:B------:R-:W-:-:S03]  /*2fb0*/  IMAD.MOV.U32 R11, RZ, RZ, RZ ;  /* 0x000000ffff0b7224 */ /* 0x000fc600078e00ff */
[----:B------:R-:W-:-:S04]  /*2fc0*/  LOP3.LUT R13, R13, R8, RZ, 0xc0, !PT ;  /* 0x000000080d0d7212 */ /* 0x000fc800078ec0ff */
[----:B------:R-:W2:Y:S01]  /*2fd0*/  FLO.U32 R14, R13 ;  /* 0x0000000d000e7300 */ /* 0x000ea200000e0000 */
[----:B-1----:R-:W-:-:S07]  /*2fe0*/  LOP3.LUT R8, R84, R13, RZ, 0xc0, !PT ;  /* 0x0000000d54087212 */ /* 0x002fce00078ec0ff */
[----:B------:R-:W1:Y:S01]  /*2ff0*/  POPC R8, R8 ;  /* 0x0000000800087309 */ /* 0x000e620000000000 */
[----:B--2---:R-:W-:-:S13]  /*3000*/  ISETP.NE.AND P0, PT, R52, R14, PT ;  /* 0x0000000e3400720c */ /* 0x004fda0003f05270 */
[----:B-1----:R-:W-:Y:S05]  /*3010*/  @P0 BRA `(.L_x_350) ;  /* 0x0000000000080947 */ /* 0x002fea0003800000 */
[----:B------:R-:W-:-:S06]  /*3020*/  IMAD R11, R93, 0x4, R54 ;  /* 0x000000045d0b7824 */ /* 0x000fcc00078e0236 */
[----:B------:R1:W2:Y:S02]  /*3030*/  ATOMS.ADD R11, [R11], R8 ;  /* 0x000000080b0b738c */ /* 0x0002a40000000000 */
.L_x_350:
[----:B------:R-:W-:Y:S05]  /*3040*/  BSYNC.RECONVERGENT B0 ;  /* 0x0000000000007941 */ /* 0x000fea0003800200 */
.L_x_349:
[----:B------:R-:W-:Y:S01]  /*3050*/  R2P PR, R19, 0x7f ;  /* 0x0000007f13007804 */ /* 0x000fe20000000000 */
[----:B--2---:R2:W3:Y:S01]  /*3060*/  SHFL.IDX PT, R11, R11, R14, 0x1f ;  /* 0x00001f0e0b0b7589 */ /* 0x0044e200000e0000 */
[----:B------:R-:W-:Y:S01]  /*3070*/  SHF.R.U64 R12, R46, UR6, R55 ;  /* 0x000000062e0c7c19 */ /* 0x000fe20008001237 */
[----:B------:R-:W-:Y:S03]  /*3080*/  BSSY.RECONVERGENT B0, `(.L_x_351) ;  /* 0x0000022000007945 */ /* 0x000fe60003800200 */
[----:B------:R-:W-:-:S07]  /*3090*/  LOP3.LUT R21, R12, UR5, RZ, 0x30, !PT ;  /* 0x000000050c157c12 */ /* 0x000fce000f8e30ff */
[----:B------:R-:W-:Y:S02]  /*30a0*/  VOTE.ANY R10, PT, P0 ;  /* 0x00000000000a7806 */ /* 0x000fe400000e0100 */
        /* <DEDUP_REMOVED lines=19> */
[----:B------:R-:W-:Y:S01]  /*31e0*/  LOP3.LUT R10, R13, R10, RZ, 0xc0, !PT ;  /* 0x0000000a0d0a7212 */ /* 0x000fe200078ec0ff */
[----:B------:R-:W-:Y:S01]  /*31f0*/  IMAD.MOV.U32 R13, RZ, RZ, RZ ;  /* 0x000000ffff0d7224 */ /* 0x000fe200078e00ff */
[----:B------:R-:W-:Y:S02]  /*3200*/  @!P0 LOP3.LUT R17, RZ, R17, RZ, 0x33, !PT ;  /* 0x00000011ff118212 */ /* 0x000fe400078e33ff */
[----:B------:R-:W-:-:S04]  /*3210*/  LOP3.LUT R10, R15, R10, RZ, 0xc0, !PT ;  /* 0x0000000a0f0a7212 */ /* 0x000fc800078ec0ff */
[----:B------:R-:W-:-:S04]  /*3220*/  LOP3.LUT R17, R17, R10, RZ, 0xc0, !PT ;  /* 0x0000000a11117212 */ /* 0x000fc800078ec0ff */
[----:B------:R-:W4:Y:S01]  /*3230*/  FLO.U32 R16, R17 ;  /* 0x0000001100107300 */ /* 0x000f2200000e0000 */
[----:B------:R-:W-:-:S07]  /*3240*/  LOP3.LUT R10, R84, R17, RZ, 0xc0, !PT ;  /* 0x00000011540a7212 */ /* 0x000fce00078ec0ff */
[----:B------:R-:W0:Y:S01]  /*3250*/  POPC R10, R10 ;  /* 0x0000000a000a7309 */ /* 0x000e220000000000 */
[----:B----4-:R-:W-:-:S13]  /*3260*/  ISETP.NE.AND P0, PT, R52, R16, PT ;  /* 0x000000103400720c */ /* 0x010fda0003f05270 */
[----:B0-23--:R-:W-:Y:S05]  /*3270*/  @P0 BRA `(.L_x_352) ;  /* 0x0000000000080947 */ /* 0x00dfea0003800000 */
[----:B------:R-:W-:-:S06]  /*3280*/  IMAD R13, R19, 0x4, R54 ;  /* 0x00000004130d7824 */ /* 0x000fcc00078e0236 */
[----:B------:R0:W2:Y:S02]  /*3290*/  ATOMS.ADD R13, [R13], R10 ;  /* 0x0000000a0d0d738c */ /* 0x0000a40000000000 */
.L_x_352:
[----:B------:R-:W-:Y:S05]  /*32a0*/  BSYNC.RECONVERGENT B0 ;  /* 0x0000000000007941 */ /* 0x000fea0003800200 */
.L_x_351:
        /* <DEDUP_REMOVED lines=35> */
.L_x_354:
[----:B------:R-:W-:Y:S05]  /*34e0*/  BSYNC.RECONVERGENT B0 ;  /* 0x0000000000007941 */ /* 0x000fea0003800200 */
.L_x_353:
        /* <DEDUP_REMOVED lines=27> */
[----:B------:R-:W-:Y:S01]  /*36a0*/  LOP3.LUT R14, R19, R14, RZ, 0xc0, !PT ;  /* 0x0000000e130e7212 */ /* 0x000fe200078ec0ff */
[----:B------:R-:W-:-:S03]  /*36b0*/  IMAD.MOV.U32 R19, RZ, RZ, RZ ;  /* 0x000000ffff137224 */ /* 0x000fc600078e00ff */
[----:B------:R-:W-:-:S04]  /*36c0*/  LOP3.LUT R21, R21, R14, RZ, 0xc0, !PT ;  /* 0x0000000e15157212 */ /* 0x000fc800078ec0ff */
[----:B------:R-:W4:Y:S01]  /*36d0*/  FLO.U32 R20, R21 ;  /* 0x0000001500147300 */ /* 0x000f2200000e0000 */
[----:B------:R-:W-:-:S07]  /*36e0*/  LOP3.LUT R14, R84, R21, RZ, 0xc0, !PT ;  /* 0x00000015540e7212 */ /* 0x000fce00078ec0ff */
[----:B------:R-:W0:Y:S01]  /*36f0*/  POPC R14, R14 ;  /* 0x0000000e000e7309 */ /* 0x000e220000000000 */
[----:B----4-:R-:W-:-:S13]  /*3700*/  ISETP.NE.AND P0, PT, R52, R20, PT ;  /* 0x000000143400720c */ /* 0x010fda0003f05270 */
[----:B0-23--:R-:W-:Y:S05]  /*3710*/  @P0 BRA `(.L_x_356) ;  /* 0x0000000000080947 */ /* 0x00dfea0003800000 */
[----:B------:R-:W-:-:S05]  /*3720*/  IMAD R9, R9, 0x4, R54 ;  /* 0x0000000409097824 */ /* 0x000fca00078e0236 */
[----:B------:R0:W2:Y:S02]  /*3730*/  ATOMS.ADD R19, [R9], R14 ;  /* 0x0000000e0913738c */ /* 0x0000a40000000000 */
.L_x_356:
[----:B------:R-:W-:Y:S05]  /*3740*/  BSYNC.RECONVERGENT B0 ;  /* 0x0000000000007941 */ /* 0x000fea0003800200 */
.L_x_355:
[----:B------:R-:W-:Y:S01]  /*3750*/  R2P PR, R85, 0x7f ;  /* 0x0000007f55007804 */ /* 0x000fe20000000000 */
[----:B--2---:R2:W3:Y:S01]  /*3760*/  SHFL.IDX PT, R19, R19, R20, 0x1f ;  /* 0x00001f1413137589 */ /* 0x0044e200000e0000 */
[----:B------:R-:W-:Y:S01]  /*3770*/  SHF.R.U64 R17, R40, UR6, R63 ;  /* 0x0000000628117c19 */ /* 0x000fe2000800123f */
[----:B------:R-:W-:Y:S01]  /*3780*/  BSSY.RECONVERGENT B0, `(.L_x_357) ;  /* 0x0000022000007945 */ /* 0x000fe20003800200 */
[----:B------:R-:W-:Y:S02]  /*3790*/  IMAD.MOV.U32 R21, RZ, RZ, RZ ;  /* 0x000000ffff157224 */ /* 0x000fe400078e00ff */
[----:B------:R-:W-:-:S07]  /*37a0*/  LOP3.LUT R87, R17, UR5, RZ, 0x30, !PT ;  /* 0x0000000511577c12 */ /* 0x000fce000f8e30ff */
[----:B0-----:R-:W-:Y:S02]  /*37b0*/  VOTE.ANY R9, PT, P0 ;  /* 0x0000000000097806 */ /* 0x001fe400000e0100 */
[----:B------:R-:W-:Y:S02]  /*37c0*/  VOTE.ANY R16, PT, P1 ;  /* 0x0000000000107806 */ /* 0x000fe400008e0100 */
[----:B------:R-:W-:Y:S02]  /*37d0*/  @!P0 LOP3.LUT R9, RZ, R9, RZ, 0x33, !PT ;  /* 0x00000009ff098212 */ /* 0x000fe400078e33ff */
[----:B------:R-:W-:Y:S02]  /*37e0*/  @!P1 LOP3.LUT R16, RZ, R16, RZ, 0x33, !PT ;  /* 0x00000010ff109212 */ /* 0x000fe400078e33ff */
[----:B------:R-:W-:Y:S02]  /*37f0*/  VOTE.ANY R18, PT, P2 ;  /* 0x0000000000127806 */ /* 0x000fe400010e0100 */
[----:B------:R-:W-:-:S02]  /*3800*/  LOP3.LUT R9, R16, R9, RZ, 0xc0, !PT ;  /* 0x0000000910097212 */ /* 0x000fc400078ec0ff */
[----:B------:R-:W-:Y:S02]  /*3810*/  @!P2 LOP3.LUT R18, RZ, R18, RZ, 0x33, !PT ;  /* 0x00000012ff12a212 */ /* 0x000fe400078e33ff */
[----:B------:R-:W-:Y:S02]  /*3820*/  VOTE.ANY R16, PT, P3 ;  /* 0x0000000000107806 */ /* 0x000fe400018e0100 */
[----:B------:R-:W-:Y:S02]  /*3830*/  LOP3.LUT R9, R18, R9, RZ, 0xc0, !PT ;  /* 0x0000000912097212 */ /* 0x000fe400078ec0ff */
[----:B------:R-:W-:Y:S02]  /*3840*/  @!P3 LOP3.LUT R16, RZ, R16, RZ, 0x33, !PT ;  /* 0x00000010ff10b212 */ /* 0x000fe400078e33ff */
[----:B------:R-:W-:Y:S02]  /*3850*/  LOP3.LUT P0, RZ, R85, 0x80, RZ, 0xc0, !PT ;  /* 0x0000008055ff7812 */ /* 0x000fe4000780c0ff */
[----:B------:R-:W-:-:S02]  /*3860*/  LOP3.LUT R9, R16, R9, RZ, 0xc0, !PT ;  /* 0x0000000910097212 */ /* 0x000fc400078ec0ff */
[----:B------:R-:W-:Y:S02]  /*3870*/  VOTE.ANY R16, PT, P4 ;  /* 0x0000000000107806 */ /* 0x000fe400020e0100 */
[----:B------:R-:W-:Y:S02]  /*3880*/  VOTE.ANY R18, PT, P5 ;  /* 0x0000000000127806 */ /* 0x000fe400028e0100 */
[----:B------:R-:W-:Y:S02]  /*3890*/  @!P4 LOP3.LUT R16, RZ, R16, RZ, 0x33, !PT ;  /* 0x00000010ff10c212 */ /* 0x000fe400078e33ff */
[----:B------:R-:W-:Y:S02]  /*38a0*/  @!P5 LOP3.LUT R18, RZ, R18, RZ, 0x33, !PT ;  /* 0x00000012ff12d212 */ /* 0x000fe400078e33ff */
[----:B------:R-:W-:Y:S02]  /*38b0*/  LOP3.LUT R9, R16, R9, RZ, 0xc0, !PT ;  /* 0x0000000910097212 */ /* 0x000fe400078ec0ff */
[----:B------:R-:W-:-:S02]  /*38c0*/  VOTE.ANY R16, PT, P6 ;  /* 0x0000000000107806 */ /* 0x000fc400030e0100 */
[----:B------:R-:W-:Y:S02]  /*38d0*/  LOP3.LUT R9, R18, R9, RZ, 0xc0, !PT ;  /* 0x0000000912097212 */ /* 0x000fe400078ec0ff */
[----:B------:R-:W-:Y:S02]  /*38e0*/  @!P6 LOP3.LUT R16, RZ, R16, RZ, 0x33, !PT ;  /* 0x00000010ff10e212 */ /* 0x000fe400078e33ff */
[----:B------:R-:W-:Y:S02]  /*38f0*/  VOTE.ANY R18, PT, P0 ;  /* 0x0000000000127806 */ /* 0x000fe400000e0100 */
[----:B------:R-:W-:Y:S02]  /*3900*/  LOP3.LUT R9, R16, R9, RZ, 0xc0, !PT ;  /* 0x0000000910097212 */ /* 0x000fe400078ec0ff */
        /* <DEDUP_REMOVED lines=9> */
.L_x_358:
[----:B------:R-:W-:Y:S05]  /*39a0*/  BSYNC.RECONVERGENT B0 ;  /* 0x0000000000007941 */ /* 0x000fea0003800200 */
.L_x_357:
[----:B------:R-:W-:Y:S01]  /*39b0*/  R2P PR, R87, 0x7f ;  /* 0x0000007f57007804 */ /* 0x000fe20000000000 */
[----:B--2---:R2:W3:Y:S01]  /*39c0*/  SHFL.IDX PT, R21, R21, R86, 0x1f ;  /* 0x00001f5615157589 */ /* 0x0044e200000e0000 */
[----:B------:R-:W-:Y:S01]  /*39d0*/  BSSY.RECONVERGENT B0, `(.L_x_359) ;  /* 0x0000023000007945 */ /* 0x000fe20003800200 */
[----:B------:R-:W-:-:S10]  /*39e0*/  IMAD.MOV.U32 R20, RZ, RZ, RZ ;  /* 0x000000ffff147224 */ /* 0x000fd400078e00ff */
        /* <DEDUP_REMOVED lines=24> */
[----:B------:R-:W-:Y:S02]  /*3b70*/  SHF.R.U64 R18, R38, UR6, R65 ;  /* 0x0000000626127c19 */ /* 0x000fe40008001241 */
[----:B------:R-:W4:Y:S01]  /*3b80*/  FLO.U32 R89, R9 ;  /* 0x0000000900597300 */ /* 0x000f2200000e0000 */
[----:B------:R-:W-:Y:S02]  /*3b90*/  LOP3.LUT R17, R84, R9, RZ, 0xc0, !PT ;  /* 0x0000000954117212 */ /* 0x000fe400078ec0ff */
[----:B------:R-:W-:-:S05]  /*3ba0*/  LOP3.LUT R91, R18, UR5, RZ, 0x30, !PT ;  /* 0x00000005125b7c12 */ /* 0x000fca000f8e30ff */
[----:B------:R-:W0:Y:S01]  /*3bb0*/  POPC R17, R17 ;  /* 0x0000001100117309 */ /* 0x000e220000000000 */
[----:B----4-:R-:W-:-:S13]  /*3bc0*/  ISETP.NE.AND P0, PT, R52, R89, PT ;  /* 0x000000593400720c */ /* 0x010fda0003f05270 */
[----:B0-23--:R-:W-:Y:S05]  /*3bd0*/  @P0 BRA `(.L_x_360) ;  /* 0x0000000000080947 */ /* 0x00dfea0003800000 */
[----:B------:R-:W-:-:S06]  /*3be0*/  IMAD R20, R87, 0x4, R54 ;  /* 0x0000000457147824 */ /* 0x000fcc00078e0236 */
[----:B------:R0:W2:Y:S02]  /*3bf0*/  ATOMS.ADD R20, [R20], R17 ;  /* 0x000000111414738c */ /* 0x0000a40000000000 */
.L_x_360:
[----:B------:R-:W-:Y:S05]  /*3c00*/  BSYNC.RECONVERGENT B0 ;  /* 0x0000000000007941 */ /* 0x000fea0003800200 */
.L_x_359:
[----:B------:R-:W-:Y:S01]  /*3c10*/  R2P PR, R91, 0x7f ;  /* 0x0000007f5b007804 */ /* 0x000fe20000000000 */
[----:B--2---:R2:W3:Y:S01]  /*3c20*/  SHFL.IDX PT, R20, R20, R89, 0x1f ;  /* 0x00001f5914147589 */ /* 0x0044e200000e0000 */
[----:B------:R-:W-:Y:S01]  /*3c30*/  SHF.R.U64 R85, R36, UR6, R67 ;  /* 0x0000000624557c19 */ /* 0x000fe20008001243 */
[----:B------:R-:W-:Y:S03]  /*3c40*/  BSSY.RECONVERGENT B0, `(.L_x_361) ;  /* 0x0000022000007945 */ /* 0x000fe60003800200 */
[----:B------:R-:W-:Y:S01]  /*3c50*/  LOP3.LUT R93, R85, UR5, RZ, 0x30, !PT ;  /* 0x00000005555d7c12 */ /* 0x000fe2000f8e30ff */
[----:B------:R-:W-:-:S06]  /*3c60*/  IMAD.MOV.U32 R85, RZ, RZ, RZ ;  /* 0x000000ffff557224 */ /* 0x000fcc00078e00ff */
        /* <DEDUP_REMOVED lines=31> */
.L_x_362:
[----:B------:R-:W-:Y:S05]  /*3e60*/  BSYNC.RECONVERGENT B0 ;  /* 0x0000000000007941 */ /* 0x000fea0003800200 */
.L_x_361:
[----:B------:R-:W-:Y:S01]  /*3e70*/  R2P PR, R93, 0x7f ;  /* 0x0000007f5d007804 */ /* 0x000fe20000000000 */
[----:B-1----:R-:W-:Y:S01]  /*3e80*/  IMAD.IADD R8, R8, 0x1, R11 ;  /* 0x0000000108087824 */ /* 0x002fe200078e020b */
[----:B--2---:R1:W2:Y:S01]  /*3e90*/  SHFL.IDX PT, R85, R85, R87, 0x1f ;  /* 0x00001f5755557589 */ /* 0x0042a200000e0000 */
[----:B------:R-:W-:Y:S10]  /*3ea0*/  BSSY.RECONVERGENT B0, `(.L_x_363) ;  /* 0x0000024000007945 */ /* 0x000ff40003800200 */
        /* <DEDUP_REMOVED lines=24> */
[----:B------:R-:W-:Y:S01]  /*4030*/  IMAD.IADD R9, R10, 0x1, R13 ;  /* 0x000000010a097824 */ /* 0x000fe200078e020d */
[----:B------:R-:W-:Y:S02]  /*4040*/  SHF.R.U64 R13, R32, UR6, R69 ;  /* 0x00000006200d7c19 */ /* 0x000fe40008001245 */
[----:B------:R-:W3:Y:S01]  /*4050*/  FLO.U32 R86, R11 ;  /* 0x0000000b00567300 */ /* 0x000ee200000e0000 */
[----:B------:R-:W-:Y:S02]  /*4060*/  LOP3.LUT R10, R84, R11, RZ, 0xc0, !PT ;  /* 0x0000000b540a7212 */ /* 0x000fe400078ec0ff */
[----:B------:R-:W-:Y:S01]  /*4070*/  LOP3.LUT R89, R13, UR5, RZ, 0x30, !PT ;  /* 0x000000050d597c12 */ /* 0x000fe2000f8e30ff */
[----:B------:R-:W-:-:S04]  /*4080*/  IMAD.MOV.U32 R13, RZ, RZ, RZ ;  /* 0x000000ffff0d7224 */ /* 0x000fc800078e00ff */
[----:B------:R1:W4:Y:S01]  /*4090*/  POPC R88, R10 ;  /* 0x0000000a00587309 */ /* 0x0003220000000000 */
[----:B---3--:R-:W-:-:S13]  /*40a0*/  ISETP.NE.AND P0, PT, R52, R86, PT ;  /* 0x000000563400720c */ /* 0x008fda0003f05270 */
[----:B-12-4-:R-:W-:Y:S05]  /*40b0*/  @P0 BRA `(.L_x_364) ;  /* 0x0000000000080947 */ /* 0x016fea0003800000 */
[----:B------:R-:W-:-:S06]  /*40c0*/  IMAD R13, R93, 0x4, R54 ;  /* 0x000000045d0d7824 */ /* 0x000fcc00078e0236 */
[----:B------:R1:W2:Y:S02]  /*40d0*/  ATOMS.ADD R13, [R13], R88 ;  /* 0x000000580d0d738c */ /* 0x0002a40000000000 */
.L_x_364:
[----:B------:R-:W-:Y:S05]  /*40e0*/  BSYNC.RECONVERGENT B0 ;  /* 0x0000000000007941 */ /* 0x000fea0003800200 */
.L_x_363:
[----:B------:R-:W-:Y:S01]  /*40f0*/  R2P PR, R89, 0x7f ;  /* 0x0000007f59007804 */ /* 0x000fe20000000000 */
[----:B------:R-:W-:Y:S01]  /*4100*/  IMAD.IADD R10, R12, 0x1, R15 ;  /* 0x000000010c0a7824 */ /* 0x000fe200078e020f */
[----:B------:R-:W-:Y:S01]  /*4110*/  BSSY.RECONVERGENT B0, `(.L_x_365) ;  /* 0x0000025000007945 */ /* 0x000fe20003800200 */
[----:B--2---:R2:W3:Y:S10]  /*4120*/  SHFL.IDX PT, R15, R13, R86, 0x1f ;  /* 0x00001f560d0f7589 */ /* 0x0044f400000e0000 */
        /* <DEDUP_REMOVED lines=26> */
[----:B------:R-:W4:Y:S01]  /*42d0*/  FLO.U32 R91, R87 ;  /* 0x00000057005b7300 */ /* 0x000f2200000e0000 */
[----:B------:R-:W-:Y:S02]  /*42e0*/  LOP3.LUT R12, R84, R87, RZ, 0xc0, !PT ;  /* 0x00000057540c7212 */ /* 0x000fe400078ec0ff */
[----:B------:R-:W-:Y:S01]  /*42f0*/  LOP3.LUT R93, R14, UR5, RZ, 0x30, !PT ;  /* 0x000000050e5d7c12 */ /* 0x000fe2000f8e30ff */
[----:B------:R-:W-:-:S04]  /*4300*/  IMAD.MOV.U32 R14, RZ, RZ, RZ ;  /* 0x000000ffff0e7224 */ /* 0x000fc800078e00ff */
[----:B------:R2:W0:Y:S01]  /*4310*/  POPC R90, R12 ;  /* 0x0000000c005a7309 */ /* 0x0004220000000000 */
[----:B----4-:R-:W-:-:S13]  /*4320*/  ISETP.NE.AND P0, PT, R52, R91, PT ;  /* 0x0000005b3400720c */ /* 0x010fda0003f05270 */
[----:B0-23--:R-:W-:Y:S05]  /*4330*/  @P0 BRA `(.L_x_366) ;  /* 0x0000000000080947 */ /* 0x00dfea0003800000 */
[----:B------:R-:W-:-:S06]  /*4340*/  IMAD R14, R89, 0x4, R54 ;  /* 0x00000004590e7824 */ /* 0x000fcc00078e0236 */
[----:B------:R0:W2:Y:S02]  /*4350*/  ATOMS.ADD R14, [R14], R90 ;  /* 0x0000005a0e0e738c */ /* 0x0000a40000000000 */
.L_x_366:
[----:B------:R-:W-:Y:S05]  /*4360*/  BSYNC.RECONVERGENT B0 ;  /* 0x0000000000007941 */ /* 0x000fea0003800200 */
.L_x_365:
[----:B------:R-:W-:Y:S01]  /*4370*/  R2P PR, R93, 0x7f ;  /* 0x0000007f5d007804 */ /* 0x000fe20000000000 */
[----:B------:R-:W-:Y:S01]  /*4380*/  IMAD.IADD R12, R16, 0x1, R21 ;  /* 0x00000001100c7824 */ /* 0x000fe200078e0215 */
[----:B--2---:R2:W3:Y:S01]  /*4390*/  SHFL.IDX PT, R19, R14, R91, 0x1f ;  /* 0x00001f5b0e137589 */ /* 0x0044e200000e0000 */
        /* <DEDUP_REMOVED lines=36> */
.L_x_368:
[----:B------:R-:W-:Y:S05]  /*45e0*/  BSYNC.RECONVERGENT B0 ;  /* 0x0000000000007941 */ /* 0x000fea0003800200 */
.L_x_367:
[----:B------:R-:W-:Y:S01]  /*45f0*/  R2P PR, R87, 0x7f ;  /* 0x0000007f57007804 */ /* 0x000fe20000000000 */
[----:B------:R-:W-:Y:S01]  /*4600*/  IMAD.IADD R14, R18, 0x1, R85 ;  /* 0x00000001120e7824 */ /* 0x000fe200078e0255 */
[----:B--2---:R2:W3:Y:S01]  /*4610*/  SHFL.IDX PT, R17, R17, R86, 0x1f ;  /* 0x00001f5611117589 */ /* 0x0044e200000e0000 */
[----:B------:R-:W-:Y:S01]  /*4620*/  IMAD.IADD R18, R88, 0x1, R15 ;  /* 0x0000000158127824 */ /* 0x000fe200078e020f */
[----:B------:R-:W-:Y:S09]  /*4630*/  BSSY.RECONVERGENT B0, `(.L_x_369) ;  /* 0x0000023000007945 */ /* 0x000ff20003800200 */
        /* <DEDUP_REMOVED lines=34> */
.L_x_370:
[----:B------:R-:W-:Y:S05]  /*4860*/  BSYNC.RECONVERGENT B0 ;  /* 0x0000000000007941 */ /* 0x000fea0003800200 */
.L_x_369:
[----:B------:R-:W-:Y:S01]  /*4870*/  R2P PR, R91, 0x7f ;  /* 0x0000007f5b007804 */ /* 0x000fe20000000000 */
[----:B--2---:R2:W3:Y:S01]  /*4880*/  SHFL.IDX PT, R16, R16, R85, 0x1f ;  /* 0x00001f5510107589 */ /* 0x0044e200000e0000 */
[----:B------:R-:W-:Y:S01]  /*4890*/  SHF.R.U64 R21, R24, UR6, R77 ;  /* 0x0000000618157c19 */ /* 0x000fe2000800124d */
[----:B------:R-:W-:Y:S01]  /*48a0*/  BSSY.RECONVERGENT B0, `(.L_x_371) ;  /* 0x0000024000007945 */ /* 0x000fe20003800200 */
[----:B------:R-:W-:Y:S02]  /*48b0*/  IMAD.IADD R19, R90, 0x1, R19 ;  /* 0x000000015a137824 */ /* 0x000fe400078e0213 */
        /* <DEDUP_REMOVED lines=26> */
[----:B------:R-:W-:-:S03]  /*4a60*/  IMAD.IADD R20, R92, 0x1, R17 ;  /* 0x000000015c147824 */ /* 0x000fc600078e0211 */
[----:B------:R-:W4:Y:S01]  /*4a70*/  FLO.U32 R87, R15 ;  /* 0x0000000f00577300 */ /* 0x000f2200000e0000 */
[----:B------:R-:W-:-:S07]  /*4a80*/  LOP3.LUT R17, R84, R15, RZ, 0xc0, !PT ;  /* 0x0000000f54117212 */ /* 0x000fce00078ec0ff */
[----:B-1----:R2:W1:Y:S01]  /*4a90*/  POPC R88, R17 ;  /* 0x0000001100587309 */ /* 0x0024620000000000 */
[----:B----4-:R-:W-:-:S13]  /*4aa0*/  ISETP.NE.AND P0, PT, R52, R87, PT ;  /* 0x000000573400720c */ /* 0x010fda0003f05270 */
[----:B-123--:R-:W-:Y:S05]  /*4ab0*/  @P0 BRA `(.L_x_372) ;  /* 0x0000000000080947 */ /* 0x00efea0003800000 */
[----:B------:R-:W-:-:S06]  /*4ac0*/  IMAD R21, R91, 0x4, R54 ;  /* 0x000000045b157824 */ /* 0x000fcc00078e0236 */
[----:B------:R1:W2:Y:S02]  /*4ad0*/  ATOMS.ADD R21, [R21], R88 ;  /* 0x000000581515738c */ /* 0x0002a40000000000 */
.L_x_372:
[----:B------:R-:W-:Y:S05]  /*4ae0*/  BSYNC.RECONVERGENT B0 ;  /* 0x0000000000007941 */ /* 0x000fea0003800200 */
.L_x_371:
[----:B------:R-:W-:Y:S01]  /*4af0*/  R2P PR, R93, 0x7f ;  /* 0x0000007f5d007804 */ /* 0x000fe20000000000 */
[----:B--2---:R2:W3:Y:S01]  /*4b00*/  SHFL.IDX PT, R15, R21, R87, 0x1f ;  /* 0x00001f57150f7589 */ /* 0x0044e200000e0000 */
[----:B------:R-:W-:Y:S01]  /*4b10*/  SHF.R.U64 R85, R22, UR6, R79 ;  /* 0x0000000616557c19 */ /* 0x000fe2000800124f */
[----:B------:R-:W-:Y:S01]  /*4b20*/  BSSY.RECONVERGENT B0, `(.L_x_373) ;  /* 0x0000024000007945 */ /* 0x000fe20003800200 */
[----:B--2---:R-:W-:Y:S02]  /*4b30*/  IMAD.IADD R21, R89, 0x1, R16 ;  /* 0x0000000159157824 */ /* 0x004fe400078e0210 */
[----:B0-----:R-:W-:Y:S01]  /*4b40*/  LOP3.LUT R89, R85, UR5, RZ, 0x30, !PT ;  /* 0x0000000555597c12 */ /* 0x001fe2000f8e30ff */
[----:B------:R-:W-:-:S06]  /*4b50*/  IMAD.MOV.U32 R85, RZ, RZ, RZ ;  /* 0x000000ffff557224 */ /* 0x000fcc00078e00ff */
[----:B------:R-:W-:Y:S02]  /*4b60*/  VOTE.ANY R17, PT, P0 ;  /* 0x0000000000117806 */ /* 0x000fe400000e0100 */
[----:B------:R-:W-:Y:S02]  /*4b70*/  VOTE.ANY R86, PT, P1 ;  /* 0x0000000000567806 */ /* 0x000fe400008e0100 */
[----:B------:R-:W-:Y:S02]  /*4b80*/  @!P0 LOP3.LUT R17, RZ, R17, RZ, 0x33, !PT ;  /* 0x00000011ff118212 */ /* 0x000fe400078e33ff */
[----:B------:R-:W-:Y:S02]  /*4b90*/  @!P1 LOP3.LUT R86, RZ, R86, RZ, 0x33, !PT ;  /* 0x00000056ff569212 */ /* 0x000fe400078e33ff */
[----:B------:R-:W-:Y:S02]  /*4ba0*/  LOP3.LUT P0, RZ, R93, 0x80, RZ, 0xc0, !PT ;  /* 0x000000805dff7812 */ /* 0x000fe4000780c0ff */
[----:B------:R-:W-:Y:S01]  /*4bb0*/  LOP3.LUT R17, R86, R17, RZ, 0xc0, !PT ;  /* 0x0000001156117212 */ /* 0x000fe200078ec0ff */
[----:B---3--:R-:W-:Y:S01]  /*4bc0*/  IMAD.IADD R15, R88, 0x1, R15 ;  /* 0x00000001580f7824 */ /* 0x008fe200078e020f */
        /* <DEDUP_REMOVED lines=20> */
[----:B-1----:R1:W2:Y:S01]  /*4d10*/  POPC R88, R16 ;  /* 0x0000001000587309 */ /* 0x0022a20000000000 */
[----:B0-----:R-:W-:-:S13]  /*4d20*/  ISETP.NE.AND P0, PT, R52, R87, PT ;  /* 0x000000573400720c */ /* 0x001fda0003f05270 */
[----:B-12---:R-:W-:Y:S05]  /*4d30*/  @P0 BRA `(.L_x_374) ;  /* 0x0000000000080947 */ /* 0x006fea0003800000 */
[----:B------:R-:W-:-:S06]  /*4d40*/  IMAD R85, R93, 0x4, R54 ;  /* 0x000000045d557824 */ /* 0x000fcc00078e0236 */
[----:B------:R0:W1:Y:S02]  /*4d50*/  ATOMS.ADD R85, [R85], R88 ;  /* 0x000000585555738c */ /* 0x0000640000000000 */
.L_x_374:
[----:B------:R-:W-:Y:S05]  /*4d60*/  BSYNC.RECONVERGENT B0 ;  /* 0x0000000000007941 */ /* 0x000fea0003800200 */
.L_x_373:
[----:B------:R-:W-:Y:S01]  /*4d70*/  R2P PR, R89, 0x7f ;  /* 0x0000007f59007804 */ /* 0x000fe20000000000 */
[----:B-1----:R-:W1:Y:S01]  /*4d80*/  SHFL.IDX PT, R16, R85, R87, 0x1f ;  /* 0x00001f5755107589 */ /* 0x002e6200000e0000 */
[----:B------:R-:W-:Y:S11]  /*4d90*/  BSSY.RECONVERGENT B0, `(.L_x_375) ;  /* 0x0000022000007945 */ /* 0x000ff60003800200 */
[----:B------:R-:W-:-:S02]  /*4da0*/  VOTE.ANY R17, PT, P0 ;  /* 0x0000000000117806 */ /* 0x000fc400000e0100 */
[----:B------:R-:W-:Y:S02]  /*4db0*/  VOTE.ANY R86, PT, P1 ;  /* 0x0000000000567806 */ /* 0x000fe400008e0100 */
[----:B------:R-:W-:Y:S02]  /*4dc0*/  @!P0 LOP3.LUT R17, RZ, R17, RZ, 0x33, !PT ;  /* 0x00000011ff118212 */ /* 0x000fe400078e33ff */
[----:B------:R-:W-:Y:S02]  /*4dd0*/  @!P1 LOP3.LUT R86, RZ, R86, RZ, 0x33, !PT ;  /* 0x00000056ff569212 */ /* 0x000fe400078e33ff */
[----:B------:R-:W-:Y:S02]  /*4de0*/  LOP3.LUT P0, RZ, R89, 0x80, RZ, 0xc0, !PT ;  /* 0x0000008059ff7812 */ /* 0x000fe4000780c0ff */
[----:B------:R-:W-:Y:S02]  /*4df0*/  LOP3.LUT R17, R86, R17, RZ, 0xc0, !PT ;  /* 0x0000001156117212 */ /* 0x000fe400078ec0ff */
[----:B------:R-:W-:Y:S01]  /*4e00*/  VOTE.ANY R86, PT, P2 ;  /* 0x0000000000567806 */ /* 0x000fe200010e0100 */
[----:B-1----:R-:W-:-:S03]  /*4e10*/  IMAD.IADD R16, R88, 0x1, R16 ;  /* 0x0000000158107824 */ /* 0x002fc600078e0210 */
        /* <DEDUP_REMOVED lines=18> */
[----:B------:R-:W1:Y:S01]  /*4f40*/  FLO.U32 R87, R17 ;  /* 0x0000001100577300 */ /* 0x000e6200000e0000 */
[----:B------:R-:W-:-:S07]  /*4f50*/  LOP3.LUT R85, R84, R17, RZ, 0xc0, !PT ;  /* 0x0000001154557212 */ /* 0x000fce00078ec0ff */
[----:B0-----:R0:W2:Y:S01]  /*4f60*/  POPC R88, R85 ;  /* 0x0000005500587309 */ /* 0x0010a20000000000 */
[----:B-1----:R-:W-:-:S13]  /*4f70*/  ISETP.NE.AND P0, PT, R52, R87, PT ;  /* 0x000000573400720c */ /* 0x002fda0003f05270 */
[----:B0-2---:R-:W-:Y:S05]  /*4f80*/  @P0 BRA `(.L_x_376) ;  /* 0x0000000000080947 */ /* 0x005fea0003800000 */
[----:B------:R-:W-:-:S06]  /*4f90*/  IMAD R86, R89, 0x4, R54 ;  /* 0x0000000459567824 */ /* 0x000fcc00078e0236 */
[----:B------:R0:W1:Y:S02]  /*4fa0*/  ATOMS.ADD R86, [R86], R88 ;  /* 0x000000585656738c */ /* 0x0000640000000000 */
.L_x_376:
[----:B------:R-:W-:Y:S05]  /*4fb0*/  BSYNC.RECONVERGENT B0 ;  /* 0x0000000000007941 */ /* 0x000fea0003800200 */
.L_x_375:
[----:B-1----:R-:W1:Y:S01]  /*4fc0*/  SHFL.IDX PT, R17, R86, R87, 0x1f ;  /* 0x00001f5756117589 */ /* 0x002e6200000e0000 */
[----:B------:R-:W-:Y:S01]  /*4fd0*/  SHF.R.U64 R85, R34, UR6, R81 ;  /* 0x0000000622557c19 */ /* 0x000fe20008001251 */
[----:B------:R-:W-:Y:S03]  /*4fe0*/  BSSY.RECONVERGENT B0, `(.L_x_377) ;  /* 0x0000024000007945 */ /* 0x000fe60003800200 */
[----:B------:R-:W-:-:S04]  /*4ff0*/  LOP3.LUT R89, R85, UR5, RZ, 0x30, !PT ;  /* 0x0000000555597c12 */ /* 0x000fc8000f8e30ff */
[----:B------:R-:W-:-:S13]  /*5000*/  R2P PR, R89, 0x7f ;  /* 0x0000007f59007804 */ /* 0x000fda0000000000 */
[----:B------:R-:W-:Y:S01]  /*5010*/  VOTE.ANY R85, PT, P0 ;  /* 0x0000000000557806 */ /* 0x000fe200000e0100 */
[----:B-1----:R-:W-:Y:S01]  /*5020*/  IMAD.IADD R17, R88, 0x1, R17 ;  /* 0x0000000158117824 */ /* 0x002fe200078e0211 */
        /* <DEDUP_REMOVED lines=8> */
[----:B------:R-:W-:Y:S02]  /*50b0*/  LOP3.LUT P0, RZ, R89, 0x80, RZ, 0xc0, !PT ;  /* 0x0000008059ff7812 */ /* 0x000fe4000780c0ff */
[----:B------:R-:W-:-:S04]  /*50c0*/  LOP3.LUT R85, R88, R85, RZ, 0xc0, !PT ;  /* 0x0000005558557212 */ /* 0x000fc800078ec0ff */
        /* <DEDUP_REMOVED lines=16> */
[----:B------:R1:W2:Y:S01]  /*51d0*/  POPC R91, R84 ;  /* 0x00000054005b7309 */ /* 0x0002a20000000000 */
[----:B0-----:R-:W-:-:S13]  /*51e0*/  ISETP.NE.AND P0, PT, R52, R87, PT ;  /* 0x000000573400720c */ /* 0x001fda0003f05270 */
[----:B-12---:R-:W-:Y:S05]  /*51f0*/  @P0 BRA `(.L_x_378) ;  /* 0x0000000000080947 */ /* 0x006fea0003800000 */
[----:B------:R-:W-:-:S06]  /*5200*/  IMAD R86, R89, 0x4, R54 ;  /* 0x0000000459567824 */ /* 0x000fcc00078e0236 */
[----:B------:R0:W1:Y:S02]  /*5210*/  ATOMS.ADD R86, [R86], R91 ;  /* 0x0000005b5656738c */ /* 0x0000640000000000 */
.L_x_378:
[----:B------:R-:W-:Y:S05]  /*5220*/  BSYNC.RECONVERGENT B0 ;  /* 0x0000000000007941 */ /* 0x000fea0003800200 */
.L_x_377:
[----:B------:R-:W-:Y:S01]  /*5230*/  BAR.SYNC.DEFER_BLOCKING 0x0 ;  /* 0x0000000000007b1d */ /* 0x000fe20000010000 */
[----:B------:R-:W-:Y:S01]  /*5240*/  IMAD.MOV.U32 R60, RZ, RZ, R50 ;  /* 0x000000ffff3c7224 */ /* 0x000fe200078e0032 */
[----:B------:R-:W-:Y:S01]  /*5250*/  LEA R23, R8, UR4, 0x3 ;  /* 0x0000000408177c11 */ /* 0x000fe2000f8e18ff */
[----:B------:R-:W-:Y:S01]  /*5260*/  IMAD.MOV.U32 R52, RZ, RZ, R48 ;  /* 0x000000ffff347224 */ /* 0x000fe200078e0030 */
[----:B------:R-:W-:Y:S01]  /*5270*/  LEA R27, R9, UR4, 0x3 ;  /* 0x00000004091b7c11 */ /* 0x000fe2000f8e18ff */
[----:B------:R-:W-:Y:S01]  /*5280*/  IMAD.MOV.U32 R54, RZ, RZ, R46 ;  /* 0x000000ffff367224 */ /* 0x000fe200078e002e */
[----:B------:R-:W-:Y:S01]  /*5290*/  LEA R29, R10, UR4, 0x3 ;  /* 0x000000040a1d7c11 */ /* 0x000fe2000f8e18ff */
[----:B------:R-:W-:Y:S01]  /*52a0*/  IMAD.MOV.U32 R56, RZ, RZ, R44 ;  /* 0x000000ffff387224 */ /* 0x000fe200078e002c */
[----:B-1----:R-:W1:Y:S01]  /*52b0*/  SHFL.IDX PT, R86, R86, R87, 0x1f ;  /* 0x00001f5756567589 */ /* 0x002e6200000e0000 */
[----:B------:R-:W-:Y:S01]  /*52c0*/  LEA R31, R11, UR4, 0x3 ;  /* 0x000000040b1f7c11 */ /* 0x000fe2000f8e18ff */
[----:B------:R-:W-:Y:S01]  /*52d0*/  IMAD.MOV.U32 R58, RZ, RZ, R42 ;  /* 0x000000ffff3a7224 */ /* 0x000fe200078e002a */
[----:B------:R-:W-:Y:S01]  /*52e0*/  LEA R33, R12, UR4, 0x3 ;  /* 0x000000040c217c11 */ /* 0x000fe2000f8e18ff */
[----:B------:R-:W-:Y:S01]  /*52f0*/  IMAD.MOV.U32 R62, RZ, RZ, R40 ;  /* 0x000000ffff3e7224 */ /* 0x000fe200078e0028 */
[----:B------:R-:W-:Y:S01]  /*5300*/  LEA R35, R13, UR4, 0x3 ;  /* 0x000000040d237c11 */ /* 0x000fe2000f8e18ff */
[----:B------:R-:W-:Y:S01]  /*5310*/  IMAD.MOV.U32 R64, RZ, RZ, R38 ;  /* 0x000000ffff407224 */ /* 0x000fe200078e0026 */
[----:B------:R-:W-:Y:S01]  /*5320*/  LEA R37, R14, UR4, 0x3 ;  /* 0x000000040e257c11 */ /* 0x000fe2000f8e18ff */
[----:B------:R-:W-:Y:S01]  /*5330*/  IMAD.MOV.U32 R66, RZ, RZ, R36 ;  /* 0x000000ffff427224 */ /* 0x000fe200078e0024 */
[----:B------:R-:W-:Y:S01]  /*5340*/  ISETP.NE.AND P0, PT, R74, RZ, PT ;  /* 0x000000ff4a00720c */ /* 0x000fe20003f05270 */
[----:B------:R-:W-:Y:S01]  /*5350*/  IMAD.MOV.U32 R76, RZ, RZ, R24 ;  /* 0x000000ffff4c7224 */ /* 0x000fe200078e0018 */
[----:B------:R-:W-:Y:S01]  /*5360*/  LEA R24, R19, UR4, 0x3 ;  /* 0x0000000413187c11 */ /* 0x000fe2000f8e18ff */
[----:B------:R-:W-:Y:S01]  /*5370*/  IMAD.MOV.U32 R68, RZ, RZ, R32 ;  /* 0x000000ffff447224 */ /* 0x000fe200078e0020 */
[----:B------:R-:W-:Y:S01]  /*5380*/  LEA R25, R20, UR4, 0x3 ;  /* 0x0000000414197c11 */ /* 0x000fe2000f8e18ff */
[----:B------:R-:W-:Y:S01]  /*5390*/  IMAD.MOV.U32 R78, RZ, RZ, R22 ;  /* 0x000000ffff4e7224 */ /* 0x000fe200078e0016 */
[----:B------:R-:W-:Y:S01]  /*53a0*/  BSSY B1, `(.L_x_379) ;  /* 0x0000049000017945 */ /* 0x000fe20003800000 */
[----:B------:R2:W-:Y:S01]  /*53b0*/  STS.64 [R23+-0x8], R60 ;  /* 0xfffff83c17007388 */ /* 0x0005e20000000a00 */
[----:B------:R-:W-:Y:S01]  /*53c0*/  IMAD.MOV.U32 R70, RZ, RZ, R30 ;  /* 0x000000ffff467224 */ /* 0x000fe200078e001e */
[----:B------:R-:W-:Y:S01]  /*53d0*/  LEA R30, R21, UR4, 0x3 ;  /* 0x00000004151e7c11 */ /* 0x000fe2000f8e18ff */
[----:B------:R-:W-:Y:S01]  /*53e0*/  IMAD.MOV.U32 R72, RZ, RZ, R28 ;  /* 0x000000ffff487224 */ /* 0x000fe200078e001c */
[----:B------:R3:W-:Y:S01]  /*53f0*/  STS.64 [R27+-0x8], R52 ;  /* 0xfffff8341b007388 */ /* 0x0007e20000000a00 */
[----:B------:R-:W-:Y:S01]  /*5400*/  IMAD.MOV.U32 R74, RZ, RZ, R26 ;  /* 0x000000ffff4a7224 */ /* 0x000fe200078e001a */
[----:B------:R-:W-:Y:S01]  /*5410*/  LEA R26, R15, UR4, 0x3 ;  /* 0x000000040f1a7c11 */ /* 0x000fe2000f8e18ff */
[----:B------:R-:W-:Y:S01]  /*5420*/  IMAD.MOV.U32 R80, RZ, RZ, R34 ;  /* 0x000000ffff507224 */ /* 0x000fe200078e0022 */
[----:B------:R4:W-:Y:S01]  /*5430*/  STS.64 [R29+-0x8], R54 ;  /* 0xfffff8361d007388 */ /* 0x0009e20000000a00 */
[----:B-1----:R-:W-:Y:S01]  /*5440*/  IMAD.IADD R22, R91, 0x1, R86 ;  /* 0x000000015b167824 */ /* 0x002fe200078e0256 */
[----:B------:R-:W-:-:S02]  /*5450*/  LEA R28, R17, UR4, 0x3 ;  /* 0x00000004111c7c11 */ /* 0x000fc4000f8e18ff */
[----:B--2---:R-:W-:Y:S01]  /*5460*/  LEA R23, R18, UR4, 0x3 ;  /* 0x0000000412177c11 */ /* 0x004fe2000f8e18ff */
[----:B------:R1:W-:Y:S01]  /*5470*/  STS.64 [R31+-0x8], R56 ;  /* 0xfffff8381f007388 */ /* 0x0003e20000000a00 */
[----:B---3--:R-:W-:-:S03]  /*5480*/  LEA R27, R16, UR4, 0x3 ;  /* 0x00000004101b7c11 */ /* 0x008fc6000f8e18ff */
[----:B------:R2:W-:Y:S01]  /*5490*/  STS.64 [R33+-0x8], R58 ;  /* 0xfffff83a21007388 */ /* 0x0005e20000000a00 */
[----:B----4-:R-:W-:-:S03]  /*54a0*/  LEA R29, R22, UR4, 0x3 ;  /* 0x00000004161d7c11 */ /* 0x010fc6000f8e18ff */
[----:B------:R2:W-:Y:S04]  /*54b0*/  STS.64 [R35+-0x8], R62 ;  /* 0xfffff83e23007388 */ /* 0x0005e80000000a00 */
[----:B------:R2:W-:Y:S01]  /*54c0*/  STS.64 [R37+-0x8], R64 ;  /* 0xfffff84025007388 */ /* 0x0005e20000000a00 */
[----:B-1----:R-:W-:-:S03]  /*54d0*/  LEA R31, R3, UR4, 0x3 ;  /* 0x00000004031f7c11 */ /* 0x002fc6000f8e18ff */
[----:B------:R2:W-:Y:S04]  /*54e0*/  STS.64 [R23+-0x8], R66 ;  /* 0xfffff84217007388 */ /* 0x0005e80000000a00 */
        /* <DEDUP_REMOVED lines=10> */
[----:B--2---:R-:W-:-:S05]  /*5590*/  LEA.HI.X R35, R3, UR13, RZ, 0x3, P0 ;  /* 0x0000000d03237c11 */ /* 0x004fca00080f1cff */
[----:B------:R-:W2:Y:S01]  /*55a0*/  LDG.E.64 R32, desc[UR8][R34.64] ;  /* 0x0000000822207981 */ /* 0x000ea2000c1e1b00 */
[----:B------:R-:W-:Y:S01]  /*55b0*/  SHF.R.S32.HI R37, RZ, 0x1f, R83 ;  /* 0x0000001fff257819 */ /* 0x000fe20000011453 */
[----:B------:R-:W-:Y:S01]  /*55c0*/  UISETP.GE.AND UP0, UPT, UR7, 0x1, UPT ;  /* 0x000000010700788c */ /* 0x000fe2000bf06270 */
[----:B--2---:R-:W-:-:S05]  /*55d0*/  IADD3 R32, P0, PT, -R83, R32, RZ ;  /* 0x0000002053207210 */ /* 0x004fca0007f1e1ff */
[----:B------:R-:W-:Y:S02]  /*55e0*/  IMAD.X R33, R33, 0x1, ~R37, P0 ;  /* 0x0000000121217824 */ /* 0x000fe400000e0e25 */
[----:B------:R-:W-:-:S03]  /*55f0*/  IMAD.MOV.U32 R37, RZ, RZ, R82 ;  /* 0x000000ffff257224 */ /* 0x000fc600078e0052 */
[----:B------:R1:W-:Y:S01]  /*5600*/  STS.64 [R31+0xb400], R32 ;  /* 0x00b400201f007388 */ /* 0x0003e20000000a00 */
[----:B------:R-:W-:Y:S05]  /*5610*/  BRA.U !UP0, `(.L_x_381) ;  /* 0x00000001086c7547 */ /* 0x000fea000b800000 */
[----:B------:R-:W-:Y:S01]  /*5620*/  BSSY B0, `(.L_x_382) ;  /* 0x0000019000007945 */ /* 0x000fe20003800000 */
[----:B------:R-:W-:Y:S02]  /*5630*/  IMAD.MOV.U32 R34, RZ, RZ, -0x1 ;  /* 0xffffffffff227424 */ /* 0x000fe400078e00ff */
[----:B------:R-:W-:Y:S02]  /*5640*/  IMAD.U32 R35, RZ, RZ, UR7 ;  /* 0x00000007ff237e24 */ /* 0x000fe4000f8e00ff */
[----:B------:R-:W-:-:S07]  /*5650*/  IMAD.MOV.U32 R37, RZ, RZ, R82 ;  /* 0x000000ffff257224 */ /* 0x000fce00078e0052 */
.L_x_386:
[----:B-1----:R-:W1:Y:S01]  /*5660*/  LDC.64 R32, c[0x0][0x380] ;  /* 0x0000e000ff207b82 */ /* 0x002e620000000a00 */
[----:B------:R-:W-:Y:S01]  /*5670*/  VIADD R41, R35, 0xffffffff ;  /* 0xffffffff23297836 */ /* 0x000fe20000000000 */
[----:B------:R-:W-:Y:S03]  /*5680*/  BSSY B2, `(.L_x_383) ;  /* 0x0000008000027945 */ /* 0x000fe60003800000 */
[----:B------:R-:W-:-:S04]  /*5690*/  IMAD R39, R41, 0x100, R3 ;  /* 0x0000010029277824 */ /* 0x000fc800078e0203 */
[----:B-1----:R-:W-:-:S07]  /*56a0*/  IMAD.WIDE R32, R39, 0x4, R32 ;  /* 0x0000000427207825 */ /* 0x002fce00078e0220 */
.L_x_384:
[----:B------:R-:W-:Y:S05]  /*56b0*/  YIELD ;  /* 0x0000000000007946 */ /* 0x000fea0003800000 */
[----:B------:R1:W-:Y:S06]  /*56c0*/  MEMBAR.SC.CTA ;  /* 0x0000000000007992 */ /* 0x0003ec0000000000 */
[----:B-1----:R-:W2:Y:S02]  /*56d0*/  LDG.E.STRONG.SYS R36, desc[UR8][R32.64] ;  /* 0x0000000820247981 */ /* 0x002ea4000c1f5900 */
[----:B--2---:R-:W-:-:S13]  /*56e0*/  ISETP.NE.AND P0, PT, R36, RZ, PT ;  /* 0x000000ff2400720c */ /* 0x004fda0003f05270 */
[----:B------:R-:W-:Y:S05]  /*56f0*/  @!P0 BRA `(.L_x_384) ;  /* 0xfffffffc00ec8947 */ /* 0x000fea000383ffff */
[----:B------:R-:W-:Y:S05]  /*5700*/  BSYNC B2 ;  /* 0x0000000000027941 */ /* 0x000fea0003800000 */
.L_x_383:
[----:B------:R-:W-:Y:S01]  /*5710*/  BSSY.RECONVERGENT B2, `(.L_x_385) ;  /* 0x0000006000027945 */ /* 0x000fe20003800200 */
[C---:B------:R-:W-:Y:S02]  /*5720*/  ISETP.GT.AND P0, PT, R36.reuse, -0x1, PT ;  /* 0xffffffff2400780c */ /* 0x040fe40003f04270 */
[----:B------:R-:W-:Y:S01]  /*5730*/  LOP3.LUT R36, R36, 0x3fffffff, RZ, 0xc0, !PT ;  /* 0x3fffffff24247812 */ /* 0x000fe200078ec0ff */
[----:B------:R-:W-:Y:S05]  /*5740*/  WARPSYNC.EXCLUSIVE R34 ;  /* 0x0000000022007348 */ /* 0x000fea0003a00000 */
[----:B------:R-:W-:-:S05]  /*5750*/  IMAD.IADD R37, R36, 0x1, R37 ;  /* 0x0000000124257824 */ /* 0x000fca00078e0225 */
[----:B------:R-:W-:-:S07]  /*5760*/  VOTE.ANY R34, PT, P0 ;  /* 0x0000000000227806 */ /* 0x000fce00000e0100 */
[----:B------:R-:W-:Y:S05]  /*5770*/  BSYNC.RECONVERGENT B2 ;  /* 0x0000000000027941 */ /* 0x000fea0003800200 */
.L_x_385:
[----:B------:R-:W-:Y:S01]  /*5780*/  ISETP.GT.U32.AND P1, PT, R35, 0x1, PT ;  /* 0x000000012300780c */ /* 0x000fe20003f24070 */
[----:B------:R-:W-:-:S12]  /*5790*/  IMAD.MOV.U32 R35, RZ, RZ, R41 ;  /* 0x000000ffff237224 */ /* 0x000fd800078e0029 */
[----:B------:R-:W-:Y:S05]  /*57a0*/  @P0 BRA P1, `(.L_x_386) ;  /* 0xfffffffc00ac0947 */ /* 0x000fea000083ffff */
[----:B------:R-:W-:Y:S05]  /*57b0*/  BSYNC B0 ;  /* 0x0000000000007941 */ /* 0x000fea0003800000 */
.L_x_382:
[----:B------:R2:W3:Y:S02]  /*57c0*/  LDS.64 R32, [R31+0xb400] ;  /* 0x00b400001f207984 */ /* 0x0004e40000000a00 */
.L_x_381:
[C---:B------:R-:W-:Y:S01]  /*57d0*/  IMAD.IADD R39, R37.reuse, 0x1, -R82 ;  /* 0x0000000125277824 */ /* 0x040fe200078e0a52 */
[----:B------:R-:W-:-:S04]  /*57e0*/  LOP3.LUT R35, R37, 0x80000000, RZ, 0xfc, !PT ;  /* 0x8000000025237812 */ /* 0x000fc800078efcff */
[C---:B-1-3--:R-:W-:Y:S01]  /*57f0*/  IADD3 R32, P0, PT, R39.reuse, R32, RZ ;  /* 0x0000002027207210 */ /* 0x04afe20007f1e0ff */
[----:B------:R1:W-:Y:S03]  /*5800*/  STG.E.STRONG.SYS desc[UR8][R6.64], R35 ;  /* 0x0000002306007986 */ /* 0x0003e6000c115908 */
[----:B------:R-:W-:-:S05]  /*5810*/  LEA.HI.X.SX32 R33, R39, R33, 0x1, P0 ;  /* 0x0000002127217211 */ /* 0x000fca00000f0eff */
[----:B------:R1:W-:Y:S04]  /*5820*/  STS.64 [R31+0xb400], R32 ;  /* 0x00b400201f007388 */ /* 0x0003e80000000a00 */
.L_x_380:
[----:B------:R-:W-:Y:S05]  /*5830*/  BSYNC B1 ;  /* 0x0000000000017941 */ /* 0x000fea0003800000 */
.L_x_379:
[----:B-1----:R-:W1:Y:S08]  /*5840*/  LDC R6, c[0x0][0x3c0] ;  /* 0x0000f000ff067b82 */ /* 0x002e700000000800 */
[----:B--2---:R-:W2:Y:S01]  /*5850*/  LDC.64 R32, c[0x0][0x390] ;  /* 0x0000e400ff207b82 */ /* 0x004ea20000000a00 */
[----:B-1----:R-:W-:Y:S02]  /*5860*/  ISETP.LE.AND P0, PT, R6, UR10, PT ;  /* 0x0000000a06007c0c */ /* 0x002fe4000bf03270 */
[----:B--2---:R-:W-:-:S04]  /*5870*/  ISETP.EQ.U32.AND P1, PT, R32, RZ, PT ;  /* 0x000000ff2000720c */ /* 0x004fc80003f22070 */
[----:B------:R-:W-:-:S04]  /*5880*/  ISETP.EQ.OR.EX P0, PT, R33, RZ, !P0, P1 ;  /* 0x000000ff2100720c */ /* 0x000fc80004702710 */
[----:B------:R-:W-:-:S13]  /*5890*/  ISETP.GT.U32.OR P0, PT, R3, 0xff, P0 ;  /* 0x000000ff0300780c */ /* 0x000fda0000704470 */
[----:B------:R-:W-:Y:S05]  /*58a0*/  @P0 BRA `(.L_x_387) ;  /* 0x0000000000200947 */ /* 0x000fea0003800000 */
[----:B------:R-:W1:Y:S01]  /*58b0*/  LDS.64 R34, [R31+0xb400] ;  /* 0x00b400001f227984 */ /* 0x000e620000000a00 */
[----:B------:R-:W-:Y:S02]  /*58c0*/  SHF.R.S32.HI R7, RZ, 0x1f, R82 ;  /* 0x0000001fff077819 */ /* 0x000fe40000011452 */
[----:B------:R-:W-:-:S04]  /*58d0*/  LEA R32, P2, R3, R32, 0x3 ;  /* 0x0000002003207211 */ /* 0x000fc800078418ff */
[----:B------:R-:W-:Y:S02]  /*58e0*/  LEA.HI.X R33, R3, R33, RZ, 0x3, P2 ;  /* 0x0000002103217211 */ /* 0x000fe400010f1cff */
[----:B-1----:R-:W-:Y:S02]  /*58f0*/  IADD3 R82, P0, P1, R34, R83, R82 ;  /* 0x0000005322527210 */ /* 0x002fe4000791e052 */
[----:B------:R-:W-:-:S04]  /*5900*/  SHF.R.S32.HI R34, RZ, 0x1f, R83 ;  /* 0x0000001fff227819 */ /* 0x000fc80000011453 */
[----:B------:R-:W-:-:S05]  /*5910*/  IADD3.X R83, PT, PT, R35, R34, R7, P0, P1 ;  /* 0x0000002223537210 */ /* 0x000fca00007e2407 */
[----:B------:R1:W-:Y:S02]  /*5920*/  STG.E.64 desc[UR8][R32.64], R82 ;  /* 0x0000005220007986 */ /* 0x0003e4000c101b08 */
.L_x_387:
[----:B------:R-:W-:Y:S01]  /*5930*/  ISETP.LT.AND P0, PT, R6, UR10, PT ;  /* 0x0000000a06007c0c */ /* 0x000fe2000bf01270 */
[----:B------:R-:W-:Y:S05]  /*5940*/  WARPSYNC.ALL ;  /* 0x0000000000007948 */ /* 0x000fea0003800000 */
[----:B------:R-:W-:Y:S07]  /*5950*/  BAR.SYNC.DEFER_BLOCKING 0x0 ;  /* 0x0000000000007b1d */ /* 0x000fee0000010000 */
[----:B------:R-:W-:Y:S05]  /*5960*/  @P0 BRA `(.L_x_388) ;  /* 0x0000000c00140947 */ /* 0x000fea0003800000 */
[----:B-1----:R-:W1:Y:S01]  /*5970*/  LDS.64 R32, [R31] ;  /* 0x000000001f207984 */ /* 0x002e620000000a00 */
[----:B------:R-:W1:Y:S01]  /*5980*/  LDCU UR6, c[0x0][0x3c4] ;  /* 0x00007880ff0677ac */ /* 0x000e620008000800 */
[----:B------:R-:W2:Y:S01]  /*5990*/  LDCU.64 UR10, c[0x0][0x3a0] ;  /* 0x00007400ff0a77ac */ /* 0x000ea20008000a00 */
[----:B-1----:R-:W-:Y:S01]  /*59a0*/  SHF.R.U64 R7, R32, UR6, R33 ;  /* 0x0000000620077c19 */ /* 0x002fe20008001221 */
[----:B------:R-:W-:Y:S01]  /*59b0*/  IMAD.MOV.U32 R36, RZ, RZ, R32 ;  /* 0x000000ffff247224 */ /* 0x000fe200078e0020 */
[----:B------:R-:W-:Y:S02]  /*59c0*/  LOP3.LUT R37, R33, 0x80000000, RZ, 0x3c, !PT ;  /* 0x8000000021257812 */ /* 0x000fe400078e3cff */
[----:B------:R-:W-:-:S04]  /*59d0*/  LOP3.LUT R7, R7, UR5, RZ, 0x30, !PT ;  /* 0x0000000507077c12 */ /* 0x000fc8000f8e30ff */
[----:B------:R-:W-:-:S05]  /*59e0*/  LEA R7, R7, UR4, 0x3 ;  /* 0x0000000407077c11 */ /* 0x000fca000f8e18ff */
[----:B------:R-:W1:Y:S02]  /*59f0*/  LDS.64 R34, [R7+0xb400] ;  /* 0x00b4000007227984 */ /* 0x000e640000000a00 */
[----:B-1----:R-:W-:-:S05]  /*5a00*/  IADD3 R34, P1, PT, R34, R3, RZ ;  /* 0x0000000322227210 */ /* 0x002fca0007f3e0ff */
[----:B------:R-:W-:Y:S01]  /*5a10*/  IMAD.X R35, RZ, RZ, R35, P1 ;  /* 0x000000ffff237224 */ /* 0x000fe200008e0623 */
[----:B--2---:R-:W-:-:S04]  /*5a20*/  LEA R38, P1, R34, UR10, 0x3 ;  /* 0x0000000a22267c11 */ /* 0x004fc8000f8218ff */
[----:B------:R-:W-:-:S05]  /*5a30*/  LEA.HI.X R39, R34, UR11, R35, 0x3, P1 ;  /* 0x0000000b22277c11 */ /* 0x000fca00088f1c23 */
[----:B------:R-:W-:Y:S01]  /*5a40*/  STG.E.64 desc[UR8][R38.64], R36 ;  /* 0x0000002426007986 */ /* 0x000fe2000c101b08 */
[----:B------:R-:W-:-:S03]  /*5a50*/  NOP ;  /* 0x0000000000007918 */ /* 0x000fc60000000000 */
[----:B------:R-:W1:Y:S02]  /*5a60*/  LDS.64 R32, [R31+0xc00] ;  /* 0x000c00001f207984 */ /* 0x000e640000000a00 */
        /* <DEDUP_REMOVED lines=8> */
[----:B------:R-:W-:-:S04]  /*5af0*/  LEA R42, P1, R34, UR10, 0x3 ;  /* 0x0000000a222a7c11 */ /* 0x000fc8000f8218ff */
        /* <DEDUP_REMOVED lines=160> */
[----:B-1----:R-:W-:Y:S02]  /*6500*/  SHF.R.U64 R34, R32, UR6, R33 ;  /* 0x0000000620227c19 */ /* 0x002fe40008001221 */
        /* <DEDUP_REMOVED lines=8> */
[----:B------:R1:W-:Y:S01]  /*6590*/  STG.E.64 desc[UR8][R34.64+0xa800], R32 ;  /* 0x00a8002022007986 */ /* 0x0003e2000c101b08 */
[----:B------:R-:W-:Y:S01]  /*65a0*/  NOP ;  /* 0x0000000000007918 */ /* 0x000fe20000000000 */
[----:B------:R-:W-:Y:S05]  /*65b0*/  BRA `(.L_x_389) ;  /* 0x0000001000787947 */ /* 0x000fea0003800000 */
.L_x_388:
[----:B------:R-:W-:Y:S01]  /*65c0*/  IMAD.U32 R39, RZ, RZ, UR7 ;  /* 0x00000007ff277e24 */ /* 0x000fe2000f8e00ff */
[----:B------:R-:W-:Y:S01]  /*65d0*/  BSSY.RECONVERGENT B0, `(.L_x_390) ;  /* 0x000001c000007945 */ /* 0x000fe20003800200 */
[----:B------:R-:W-:Y:S02]  /*65e0*/  VIADD R7, R3, 0x180 ;  /* 0x0000018003077836 */ /* 0x000fe40000000000 */
[----:B------:R-:W-:Y:S02]  /*65f0*/  IMAD R39, R39, -0x1680, R6 ;  /* 0xffffe98027277824 */ /* 0x000fe400078e0206 */
[C---:B-1----:R-:W-:Y:S02]  /*6600*/  VIADD R32, R3.reuse, 0x300 ;  /* 0x0000030003207836 */ /* 0x042fe40000000000 */
[C---:B------:R-:W-:Y:S01]  /*6610*/  VIADD R33, R3.reuse, 0x480 ;  /* 0x0000048003217836 */ /* 0x040fe20000000000 */
[CC--:B------:R-:W-:Y:S01]  /*6620*/  ISETP.GE.AND P2, PT, R3.reuse, R39.reuse, PT ;  /* 0x000000270300720c */ /* 0x0c0fe20003f46270 */
[----:B------:R-:W-:Y:S01]  /*6630*/  VIADD R36, R3, 0x900 ;  /* 0x0000090003247836 */ /* 0x000fe20000000000 */
[-C--:B------:R-:W-:Y:S01]  /*6640*/  ISETP.GE.AND P3, PT, R7, R39.reuse, PT ;  /* 0x000000270700720c */ /* 0x080fe20003f66270 */
[C---:B------:R-:W-:Y:S01]  /*6650*/  VIADD R7, R3.reuse, 0x600 ;  /* 0x0000060003077836 */ /* 0x040fe20000000000 */
[-C--:B------:R-:W-:Y:S01]  /*6660*/  ISETP.GE.AND P4, PT, R32, R39.reuse, PT ;  /* 0x000000272000720c */ /* 0x080fe20003f86270 */
[----:B------:R-:W-:Y:S01]  /*6670*/  VIADD R32, R3, 0x780 ;  /* 0x0000078003207836 */ /* 0x000fe20000000000 */
[----:B------:R-:W-:-:S02]  /*6680*/  ISETP.GE.AND P5, PT, R33, R39, PT ;  /* 0x000000272100720c */ /* 0x000fc40003fa6270 */
[-C--:B------:R-:W-:Y:S02]  /*6690*/  ISETP.GE.AND P6, PT, R7, R39.reuse, PT ;  /* 0x000000270700720c */ /* 0x080fe40003fc6270 */
[----:B------:R-:W-:-:S03]  /*66a0*/  ISETP.GE.AND P1, PT, R32, R39, PT ;  /* 0x000000272000720c */ /* 0x000fc60003f26270 */
[----:B------:R-:W-:Y:S10]  /*66b0*/  @P2 BRA `(.L_x_391) ;  /* 0x0000000000342947 */ /* 0x000ff40003800000 */
[----:B------:R-:W1:Y:S01]  /*66c0*/  LDS.64 R32, [R31] ;  /* 0x000000001f207984 */ /* 0x000e620000000a00 */
[----:B------:R-:W1:Y:S01]  /*66d0*/  LDCU UR6, c[0x0][0x3c4] ;  /* 0x00007880ff0677ac */ /* 0x000e620008000800 */
[----:B------:R-:W2:Y:S01]  /*66e0*/  LDCU.64 UR10, c[0x0][0x3a0] ;  /* 0x00007400ff0a77ac */ /* 0x000ea20008000a00 */
[----:B-1----:R-:W-:Y:S02]  /*66f0*/  SHF.R.U64 R7, R32, UR6, R33 ;  /* 0x0000000620077c19 */ /* 0x002fe40008001221 */
        /* <DEDUP_REMOVED lines=8> */
[----:B------:R1:W-:Y:S04]  /*6780*/  STG.E.64 desc[UR8][R34.64], R32 ;  /* 0x0000002022007986 */ /* 0x0003e8000c101b08 */
.L_x_391:
[----:B------:R-:W-:Y:S05]  /*6790*/  BSYNC.RECONVERGENT B0 ;  /* 0x0000000000007941 */ /* 0x000fea0003800200 */
.L_x_390:
[----:B------:R-:W-:Y:S01]  /*67a0*/  NOP ;  /* 0x0000000000007918 */ /* 0x000fe20000000000 */
[----:B------:R-:W-:Y:S01]  /*67b0*/  BSSY.RECONVERGENT B0, `(.L_x_392) ;  /* 0x0000011000007945 */ /* 0x000fe20003800200 */
[----:B------:R-:W-:Y:S01]  /*67c0*/  ISETP.GE.AND P2, PT, R36, R39, PT ;  /* 0x000000272400720c */ /* 0x000fe20003f46270 */
[----:B------:R-:W-:Y:S02]  /*67d0*/  VIADD R36, R3, 0xa80 ;  /* 0x00000a8003247836 */ /* 0x000fe40000000000 */
[----:B------:R-:W-:Y:S10]  /*67e0*/  @P3 BRA `(.L_x_393) ;  /* 0x0000000000343947 */ /* 0x000ff40003800000 */
[----:B-1----:R-:W1:Y:S01]  /*67f0*/  LDS.64 R32, [R31+0xc00] ;  /* 0x000c00001f207984 */ /* 0x002e620000000a00 */
        /* <DEDUP_REMOVED lines=12> */
.L_x_393:
[----:B------:R-:W-:Y:S05]  /*68c0*/  BSYNC.RECONVERGENT B0 ;  /* 0x0000000000007941 */ /* 0x000fea0003800200 */
.L_x_392:
[----:B------:R-:W-:Y:S01]  /*68d0*/  NOP ;  /* 0x0000000000007918 */ /* 0x000fe20000000000 */
[----:B------:R-:W-:Y:S01]  /*68e0*/  BSSY.RECONVERGENT B0, `(.L_x_394) ;  /* 0x0000011000007945 */ /* 0x000fe20003800200 */
[----:B------:R-:W-:Y:S02]  /*68f0*/  ISETP.GE.AND P3, PT, R36, R39, PT ;  /* 0x000000272400720c */ /* 0x000fe40003f66270 */
[----:B------:R-:W-:Y:S01]  /*6900*/  LOP3.LUT R36, R3, 0xc00, RZ, 0xfc, !PT ;  /* 0x00000c0003247812 */ /* 0x000fe200078efcff */
[----:B------:R-:W-:Y:S10]  /*6910*/  @P4 BRA `(.L_x_395) ;  /* 0x0000000000344947 */ /* 0x000ff40003800000 */
[----:B-12---:R-:W1:Y:S01]  /*6920*/  LDS.64 R32, [R31+0x1800] ;  /* 0x001800001f207984 */ /* 0x006e620000000a00 */
        /* <DEDUP_REMOVED lines=12> */
.L_x_395:
[----:B------:R-:W-:Y:S05]  /*69f0*/  BSYNC.RECONVERGENT B0 ;  /* 0x0000000000007941 */ /* 0x000fea0003800200 */
.L_x_394:
[----:B------:R-:W-:Y:S01]  /*6a00*/  NOP ;  /* 0x0000000000007918 */ /* 0x000fe20000000000 */
[----:B------:R-:W-:Y:S01]  /*6a10*/  BSSY.RECONVERGENT B0, `(.L_x_396) ;  /* 0x0000011000007945 */ /* 0x000fe20003800200 */
[----:B------:R-:W-:Y:S01]  /*6a20*/  ISETP.GE.AND P4, PT, R36, R39, PT ;  /* 0x000000272400720c */ /* 0x000fe20003f86270 */
[----:B------:R-:W-:Y:S02]  /*6a30*/  VIADD R36, R3, 0xd80 ;  /* 0x00000d8003247836 */ /* 0x000fe40000000000 */
[----:B------:R-:W-:Y:S10]  /*6a40*/  @P5 BRA `(.L_x_397) ;  /* 0x0000000000345947 */ /* 0x000ff40003800000 */
[----:B-123--:R-:W1:Y:S01]  /*6a50*/  LDS.64 R32, [R31+0x2400] ;  /* 0x002400001f207984 */ /* 0x00ee620000000a00 */
        /* <DEDUP_REMOVED lines=12> */
.L_x_397:
[----:B------:R-:W-:Y:S05]  /*6b20*/  BSYNC.RECONVERGENT B0 ;  /* 0x0000000000007941 */ /* 0x000fea0003800200 */
.L_x_396:
[----:B------:R-:W-:Y:S01]  /*6b30*/  NOP ;  /* 0x0000000000007918 */ /* 0x000fe20000000000 */
[----:B------:R-:W-:Y:S01]  /*6b40*/  BSSY.RECONVERGENT B0, `(.L_x_398) ;  /* 0x0000011000007945 */ /* 0x000fe20003800200 */
[----:B------:R-:W-:Y:S01]  /*6b50*/  ISETP.GE.AND P5, PT, R36, R39, PT ;  /* 0x000000272400720c */ /* 0x000fe20003fa6270 */
[----:B------:R-:W-:Y:S02]  /*6b60*/  VIADD R36, R3, 0xf00 ;  /* 0x00000f0003247836 */ /* 0x000fe40000000000 */
[----:B------:R-:W-:Y:S10]  /*6b70*/  @P6 BRA `(.L_x_399) ;  /* 0x0000000000346947 */ /* 0x000ff40003800000 */
[----:B-1234-:R-:W1:Y:S01]  /*6b80*/  LDS.64 R32, [R31+0x3000] ;  /* 0x003000001f207984 */ /* 0x01ee620000000a00 */
        /* <DEDUP_REMOVED lines=12> */
.L_x_399:
[----:B------:R-:W-:Y:S05]  /*6c50*/  BSYNC.RECONVERGENT B0 ;  /* 0x0000000000007941 */ /* 0x000fea0003800200 */
.L_x_398:
        /* <DEDUP_REMOVED lines=18> */
.L_x_401:
[----:B------:R-:W-:Y:S05]  /*6d80*/  BSYNC.RECONVERGENT B0 ;  /* 0x0000000000007941 */ /* 0x000fea0003800200 */
.L_x_400:
        /* <DEDUP_REMOVED lines=18> */
.L_x_403:
[----:B------:R-:W-:Y:S05]  /*6eb0*/  BSYNC.RECONVERGENT B0 ;  /* 0x0000000000007941 */ /* 0x000fea0003800200 */
.L_x_402:
        /* <DEDUP_REMOVED lines=18> */
.L_x_405:
[----:B------:R-:W-:Y:S05]  /*6fe0*/  BSYNC.RECONVERGENT B0 ;  /* 0x0000000000007941 */ /* 0x000fea0003800200 */
.L_x_404:
        /* <DEDUP_REMOVED lines=18> */
.L_x_407:
[----:B------:R-:W-:Y:S05]  /*7110*/  BSYNC.RECONVERGENT B0 ;  /* 0x0000000000007941 */ /* 0x000fea0003800200 */
.L_x_406:
[----:B------:R-:W-:Y:S01]  /*7120*/  NOP ;  /* 0x0000000000007918 */ /* 0x000fe20000000000 */
[----:B------:R-:W-:Y:S01]  /*7130*/  BSSY.RECONVERGENT B0, `(.L_x_408) ;  /* 0x0000010000007945 */ /* 0x000fe20003800200 */
[----:B------:R-:W-:-:S03]  /*7140*/  ISETP.GE.AND P4, PT, R36, R39, PT ;  /* 0x000000272400720c */ /* 0x000fc60003f86270 */
        /* <DEDUP_REMOVED lines=14> */
.L_x_409:
[----:B------:R-:W-:Y:S05]  /*7230*/  BSYNC.RECONVERGENT B0 ;  /* 0x0000000000007941 */ /* 0x000fea0003800200 */
.L_x_408:
[----:B------:R-:W-:Y:S01]  /*7240*/  NOP ;  /* 0x0000000000007918 */ /* 0x000fe20000000000 */
[----:B------:R-:W-:Y:S04]  /*7250*/  BSSY.RECONVERGENT B0, `(.L_x_410) ;  /* 0x000000f000007945 */ /* 0x000fe80003800200 */
[----:B------:R-:W-:Y:S05]  /*7260*/  @P6 BRA `(.L_x_411) ;  /* 0x0000000000346947 */ /* 0x000fea0003800000 */
        /* <DEDUP_REMOVED lines=13> */
.L_x_411:
[----:B------:R-:W-:Y:S05]  /*7340*/  BSYNC.RECONVERGENT B0 ;  /* 0x0000000000007941 */ /* 0x000fea0003800200 */
.L_x_410:
        /* <DEDUP_REMOVED lines=16> */
.L_x_413:
[----:B------:R-:W-:Y:S05]  /*7450*/  BSYNC.RECONVERGENT B0 ;  /* 0x0000000000007941 */ /* 0x000fea0003800200 */
.L_x_412:
        /* <DEDUP_REMOVED lines=16> */
.L_x_415:
[----:B------:R-:W-:Y:S05]  /*7560*/  BSYNC.RECONVERGENT B0 ;  /* 0x0000000000007941 */ /* 0x000fea0003800200 */
.L_x_414:
        /* <DEDUP_REMOVED lines=16> */
.L_x_417:
[----:B------:R-:W-:Y:S05]  /*7670*/  BSYNC.RECONVERGENT B0 ;  /* 0x0000000000007941 */ /* 0x000fea0003800200 */
.L_x_416:
        /* <DEDUP_REMOVED lines=16> */
.L_x_419:
[----:B------:R-:W-:Y:S05]  /*7780*/  BSYNC.RECONVERGENT B0 ;  /* 0x0000000000007941 */ /* 0x000fea0003800200 */
.L_x_418:
[----:B------:R-:W-:Y:S01]  /*7790*/  NOP ;  /* 0x0000000000007918 */ /* 0x000fe20000000000 */
.L_x_389:
[----:B------:R-:W-:Y:S01]  /*77a0*/  IMAD R72, R21, -0x4, R30 ;  /* 0xfffffffc15487824 */ /* 0x000fe200078e021e */
[----:B------:R0:W5:Y:S01]  /*77b0*/  @!P0 LDG.E R54, desc[UR8][R4.64+0x280] ;  /* 0x0002800804368981 */ /* 0x000162000c1e1900 */
[----:B------:R-:W-:Y:S01]  /*77c0*/  IMAD R77, R15, -0x4, R26 ;  /* 0xfffffffc0f4d7824 */ /* 0x000fe200078e021a */
[----:B------:R-:W0:Y:S01]  /*77d0*/  LDCU UR6, c[0x0][0x3c4] ;  /* 0x00007880ff0677ac */ /* 0x000e220008000800 */
[----:B------:R-:W-:Y:S01]  /*77e0*/  IMAD R74, R16, -0x4, R27 ;  /* 0xfffffffc104a7824 */ /* 0x000fe200078e021b */
[----:B------:R0:W5:Y:S01]  /*77f0*/  @!P0 LDG.E R26, desc[UR8][R4.64] ;  /* 0x00000008041a8981 */ /* 0x000162000c1e1900 */
[----:B------:R-:W-:Y:S01]  /*7800*/  IMAD R79, R17, -0x4, R28 ;  /* 0xfffffffc114f7824 */ /* 0x000fe200078e021c */
[----:B------:R-:W-:Y:S01]  /*7810*/  LEA R65, R8, UR4, 0x3 ;  /* 0x0000000408417c11 */ /* 0x000fe2000f8e18ff */
        /* <DEDUP_REMOVED lines=10> */
[----:B------:R-:W-:Y:S01]  /*78c0*/  LEA R66, R11, UR4, 0x3 ;  /* 0x000000040b427c11 */ /* 0x000fe2000f8e18ff */
[----:B------:R-:W-:Y:S01]  /*78d0*/  IMAD R64, R9, -0x4, R64 ;  /* 0xfffffffc09407824 */ /* 0x000fe200078e0240 */
[----:B------:R-:W-:Y:S01]  /*78e0*/  LEA R69, R12, UR4, 0x3 ;  /* 0x000000040c457c11 */ /* 0x000fe2000f8e18ff */
[----:B------:R0:W5:Y:S01]  /*78f0*/  @!P0 LDG.E R30, desc[UR8][R4.64+0x200] ;  /* 0x00020008041e8981 */ /* 0x000162000c1e1900 */
[----:B------:R-:W-:Y:S01]  /*7900*/  LEA R8, R13, UR4, 0x3 ;  /* 0x000000040d087c11 */ /* 0x000fe2000f8e18ff */
[----:B------:R-:W-:Y:S01]  /*7910*/  IMAD R67, R10, -0x4, R67 ;  /* 0xfffffffc0a437824 */ /* 0x000fe200078e0243 */
[----:B------:R-:W-:Y:S01]  /*7920*/  LEA R7, R14, UR4, 0x3 ;  /* 0x000000040e077c11 */ /* 0x000fe2000f8e18ff */
[----:B------:R0:W5:Y:S01]  /*7930*/  @!P0 LDG.E R55, desc[UR8][R4.64+0x300] ;  /* 0x0003000804378981 */ /* 0x000162000c1e1900 */
[----:B------:R-:W-:-:S02]  /*7940*/  IMAD R66, R11, -0x4, R66 ;  /* 0xfffffffc0b427824 */ /* 0x000fc400078e0242 */
        /* <DEDUP_REMOVED lines=8> */
[----:B------:R0:W5:Y:S04]  /*79d0*/  @!P0 LDG.E R61, desc[UR8][R4.64+0x600] ;  /* 0x00060008043d8981 */ /* 0x000168000c1e1900 */
[----:B------:R0:W5:Y:S04]  /*79e0*/  @!P0 LDG.E R62, desc[UR8][R4.64+0x680] ;  /* 0x00068008043e8981 */ /* 0x000168000c1e1900 */
[----:B------:R0:W5:Y:S04]  /*79f0*/  @!P0 LDG.E R63, desc[UR8][R4.64+0x700] ;  /* 0x00070008043f8981 */ /* 0x000168000c1e1900 */
[----:B-1234-:R-:W0:Y:S04]  /*7a00*/  LDS.64 R32, [R31] ;  /* 0x000000001f207984 */ /* 0x01ee280000000a00 */
[----:B------:R-:W1:Y:S04]  /*7a10*/  LDS.64 R34, [R31+0x1800] ;  /* 0x001800001f227984 */ /* 0x000e680000000a00 */
[----:B------:R-:W2:Y:S04]  /*7a20*/  LDS.64 R36, [R31+0x2400] ;  /* 0x002400001f247984 */ /* 0x000ea80000000a00 */
[----:B------:R-:W3:Y:S04]  /*7a30*/  LDS.64 R38, [R31+0x3000] ;  /* 0x003000001f267984 */ /* 0x000ee80000000a00 */
[----:B------:R-:W4:Y:S04]  /*7a40*/  LDS.64 R40, [R31+0x3c00] ;  /* 0x003c00001f287984 */ /* 0x000f280000000a00 */
[----:B------:R-:W4:Y:S04]  /*7a50*/  LDS.64 R42, [R31+0x4800] ;  /* 0x004800001f2a7984 */ /* 0x000f280000000a00 */
[----:B------:R-:W4:Y:S04]  /*7a60*/  LDS.64 R44, [R31+0x5400] ;  /* 0x005400001f2c7984 */ /* 0x000f280000000a00 */
[----:B------:R-:W4:Y:S04]  /*7a70*/  LDS.64 R46, [R31+0x6000] ;  /* 0x006000001f2e7984 */ /* 0x000f280000000a00 */
[----:B------:R-:W4:Y:S04]  /*7a80*/  LDS.64 R48, [R31+0x6c00] ;  /* 0x006c00001f307984 */ /* 0x000f280000000a00 */
[----:B------:R-:W4:Y:S01]  /*7a90*/  LDS.64 R50, [R31+0x7800] ;  /* 0x007800001f327984 */ /* 0x000f220000000a00 */
[----:B0-----:R-:W-:-:S03]  /*7aa0*/  SHF.R.U64 R78, R32, UR6, R33 ;  /* 0x00000006204e7c19 */ /* 0x001fc60008001221 */
        /* <DEDUP_REMOVED lines=9> */
[----:B------:R-:W-:Y:S02]  /*7b40*/  SHF.R.U64 R15, R42, UR6, R43 ;  /* 0x000000062a0f7c19 */ /* 0x000fe4000800122b */
[----:B------:R-:W-:Y:S02]  /*7b50*/  SHF.R.U64 R14, R44, UR6, R45 ;  /* 0x000000062c0e7c19 */ /* 0x000fe4000800122d */
[----:B------:R-:W-:Y:S02]  /*7b60*/  SHF.R.U64 R13, R46, UR6, R47 ;  /* 0x000000062e0d7c19 */ /* 0x000fe4000800122f */
[----:B------:R-:W-:Y:S02]  /*7b70*/  SHF.R.U64 R12, R48, UR6, R49 ;  /* 0x00000006300c7c19 */ /* 0x000fe40008001231 */
[----:B------:R-:W-:Y:S02]  /*7b80*/  SHF.R.U64 R11, R50, UR6, R51 ;  /* 0x00000006320b7c19 */ /* 0x000fe40008001233 */
[----:B0-----:R-:W-:-:S02]  /*7b90*/  SHF.R.U64 R10, R52, UR6, R53 ;  /* 0x00000006340a7c19 */ /* 0x001fc40008001235 */
[----:B-1----:R-:W-:Y:S02]  /*7ba0*/  SHF.R.U64 R32, R32, UR6, R33 ;  /* 0x0000000620207c19 */ /* 0x002fe40008001221 */
[----:B--2---:R-:W-:Y:S02]  /*7bb0*/  SHF.R.U64 R9, R24, UR6, R25 ;  /* 0x0000000618097c19 */ /* 0x004fe40008001219 */
[----:B---3--:R-:W-:Y:S02]  /*7bc0*/  SHF.R.U64 R8, R20, UR6, R21 ;  /* 0x0000000614087c19 */ /* 0x008fe40008001215 */
[----:B----4-:R-:W-:Y:S02]  /*7bd0*/  SHF.R.U64 R7, R18, UR6, R19 ;  /* 0x0000000612077c19 */ /* 0x010fe40008001213 */
        /* <DEDUP_REMOVED lines=16> */
[----:B------:R-:W-:Y:S01]  /*7ce0*/  UIMAD UR5, UR7, 0x1680, URZ ;  /* 0x00001680070578a4 */ /* 0x000fe2000f8e02ff */
[C---:B------:R-:W-:Y:S02]  /*7cf0*/  VIADD R18, R0.reuse, 0x20 ;  /* 0x0000002000127836 */ /* 0x040fe40000000000 */
[C---:B------:R-:W-:Y:S02]  /*7d00*/  VIADD R32, R0.reuse, 0x40 ;  /* 0x0000004000207836 */ /* 0x040fe40000000000 */
[----:B------:R-:W-:Y:S02]  /*7d10*/  VIADD R34, R0, 0x80 ;  /* 0x0000008000227836 */ /* 0x000fe40000000000 */
[----:B------:R-:W-:-:S05]  /*7d20*/  VIADD R19, R6, -UR5 ;  /* 0x8000000506137c36 */ /* 0x000fca0008000000 */
[-C--:B------:R-:W-:Y:S02]  /*7d30*/  ISETP.GE.AND P4, PT, R0, R19.reuse, PT ;  /* 0x000000130000720c */ /* 0x080fe40003f86270 */
[-C--:B------:R-:W-:Y:S01]  /*7d40*/  ISETP.GE.AND P3, PT, R18, R19.reuse, PT ;  /* 0x000000131200720c */ /* 0x080fe20003f66270 */
[----:B------:R-:W-:Y:S01]  /*7d50*/  VIADD R18, R0, 0x60 ;  /* 0x0000006000127836 */ /* 0x000fe20000000000 */
[-C--:B------:R-:W-:Y:S01]  /*7d60*/  ISETP.GE.AND P2, PT, R32, R19.reuse, PT ;  /* 0x000000132000720c */ /* 0x080fe20003f46270 */
[----:B------:R-:W-:Y:S01]  /*7d70*/  VIADD R32, R0, 0xa0 ;  /* 0x000000a000207836 */ /* 0x000fe20000000000 */
[-C--:B------:R-:W-:Y:S02]  /*7d80*/  ISETP.GE.AND P6, PT, R34, R19.reuse, PT ;  /* 0x000000132200720c */ /* 0x080fe40003fc6270 */
[-C--:B------:R-:W-:Y:S01]  /*7d90*/  ISETP.GE.AND P1, PT, R18, R19.reuse, PT ;  /* 0x000000131200720c */ /* 0x080fe20003f26270 */
[----:B------:R-:W-:Y:S01]  /*7da0*/  VIADD R18, R0, 0xc0 ;  /* 0x000000c000127836 */ /* 0x000fe20000000000 */
[----:B------:R-:W-:Y:S01]  /*7db0*/  ISETP.GE.AND P5, PT, R32, R19, PT ;  /* 0x000000132000720c */ /* 0x000fe20003fa6270 */
[----:B------:R-:W-:-:S02]  /*7dc0*/  VIADD R32, R0, 0xe0 ;  /* 0x000000e000207836 */ /* 0x000fc40000000000 */
[----:B-----5:R0:W5:Y:S01]  /*7dd0*/  @!P4 LDG.E R26, desc[UR8][R4.64] ;  /* 0x00000008041ac981 */ /* 0x020162000c1e1900 */
        /* <DEDUP_REMOVED lines=30> */
.L_x_420:
        /* <DEDUP_REMOVED lines=18> */
[----:B0-----:R-:W-:Y:S01]  /*80e0*/  LEA R4, R17, UR4, 0x3 ;  /* 0x0000000411047c11 */ /* 0x001fe2000f8e18ff */
[----:B------:R-:W-:Y:S01]  /*80f0*/  IMAD R31, R3, -0x4, R31 ;  /* 0xfffffffc031f7824 */ /* 0x000fe200078e021f */
[----:B------:R-:W0:Y:S01]  /*8100*/  LDCU.64 UR10, c[0x0][0x3b0] ;  /* 0x00007600ff0a77ac */ /* 0x000e220008000a00 */
[----:B------:R-:W-:Y:S02]  /*8110*/  LEA R22, R22, UR4, 0x3 ;  /* 0x0000000416167c11 */ /* 0x000fe4000f8e18ff */
[----:B------:R-:W-:Y:S01]  /*8120*/  LEA R24, R24, UR4, 0x3 ;  /* 0x0000000418187c11 */ /* 0x000fe2000f8e18ff */
[----:B------:R-:W2:Y:S01]  /*8130*/  LDS.64 R4, [R4+0xb400] ;  /* 0x00b4000004047984 */ /* 0x000ea20000000a00 */
[----:B------:R-:W-:Y:S02]  /*8140*/  LEA R15, R15, UR4, 0x3 ;  /* 0x000000040f0f7c11 */ /* 0x000fe4000f8e18ff */
[----:B------:R-:W-:Y:S01]  /*8150*/  LEA R13, R13, UR4, 0x3 ;  /* 0x000000040d0d7c11 */ /* 0x000fe2000f8e18ff */
[----:B------:R-:W3:Y:S01]  /*8160*/  LDS R17, [R31] ;  /* 0x000000001f117984 */ /* 0x000ee20000000800 */
[----:B------:R-:W-:-:S02]  /*8170*/  LEA R11, R11, UR4, 0x3 ;  /* 0x000000040b0b7c11 */ /* 0x000fc4000f8e18ff */
[----:B------:R-:W-:Y:S02]  /*8180*/  LEA R9, R9, UR4, 0x3 ;  /* 0x0000000409097c11 */ /* 0x000fe4000f8e18ff */
[----:B--2---:R-:W-:-:S05]  /*8190*/  IADD3 R0, P0, PT, R4, R3, RZ ;  /* 0x0000000304007210 */ /* 0x004fca0007f1e0ff */
[----:B------:R-:W-:Y:S01]  /*81a0*/  IMAD.X R5, RZ, RZ, R5, P0 ;  /* 0x000000ffff057224 */ /* 0x000fe200000e0605 */
[----:B0-----:R-:W-:-:S04]  /*81b0*/  LEA R18, P0, R0, UR10, 0x2 ;  /* 0x0000000a00127c11 */ /* 0x001fc8000f8010ff */
[----:B------:R-:W-:Y:S02]  /*81c0*/  LEA.HI.X R19, R0, UR11, R5, 0x2, P0 ;  /* 0x0000000b00137c11 */ /* 0x000fe400080f1405 */
[----:B------:R-:W-:-:S03]  /*81d0*/  LEA R0, R20, UR4, 0x3 ;  /* 0x0000000414007c11 */ /* 0x000fc6000f8e18ff */
[----:B---3--:R-:W-:Y:S01]  /*81e0*/  STG.E desc[UR8][R18.64], R17 ;  /* 0x0000001112007986 */ /* 0x008fe2000c101908 */
[----:B------:R-:W-:-:S03]  /*81f0*/  NOP ;  /* 0x0000000000007918 */ /* 0x000fc60000000000 */
[----:B------:R-:W0:Y:S04]  /*8200*/  LDS.64 R4, [R0+0xb400] ;  /* 0x00b4000000047984 */ /* 0x000e280000000a00 */
[----:B------:R-:W2:Y:S01]  /*8210*/  LDS R25, [R31+0x600] ;  /* 0x000600001f197984 */ /* 0x000ea20000000800 */
[----:B0-----:R-:W-:-:S05]  /*8220*/  IADD3 R2, P0, PT, R4, R3, RZ ;  /* 0x0000000304027210 */ /* 0x001fca0007f1e0ff */
[----:B------:R-:W-:Y:S01]  /*8230*/  IMAD.X R5, RZ, RZ, R5, P0 ;  /* 0x000000ffff057224 */ /* 0x000fe200000e0605 */
[----:B------:R-:W-:-:S04]  /*8240*/  LEA R20, P0, R2, UR10, 0x2 ;  /* 0x0000000a02147c11 */ /* 0x000fc8000f8010ff */
[----:B------:R-:W-:-:S05]  /*8250*/  LEA.HI.X R21, R2, UR11, R5, 0x2, P0 ;  /* 0x0000000b02157c11 */ /* 0x000fca00080f1405 */
[----:B--2---:R-:W-:Y:S01]  /*8260*/  STG.E desc[UR8][R20.64+0x600], R25 ;  /* 0x0006001914007986 */ /* 0x004fe2000c101908 */
[----:B------:R-:W-:-:S03]  /*8270*/  NOP ;  /* 0x0000000000007918 */ /* 0x000fc60000000000 */
[----:B------:R-:W0:Y:S04]  /*8280*/  LDS.64 R4, [R22+0xb400] ;  /* 0x00b4000016047984 */ /* 0x000e280000000a00 */
[----:B------:R-:W2:Y:S01]  /*8290*/  LDS R17, [R31+0xc00] ;  /* 0x000c00001f117984 */ /* 0x000ea20000000800 */
[----:B0-----:R-:W-:-:S05]  /*82a0*/  IADD3 R0, P0, PT, R4, R3, RZ ;  /* 0x0000000304007210 */ /* 0x001fca0007f1e0ff */
[----:B------:R-:W-:Y:S01]  /*82b0*/  IMAD.X R5, RZ, RZ, R5, P0 ;  /* 0x000000ffff057224 */ /* 0x000fe200000e0605 */
[----:B------:R-:W-:-:S04]  /*82c0*/  LEA R18, P0, R0, UR10, 0x2 ;  /* 0x0000000a00127c11 */ /* 0x000fc8000f8010ff */
[----:B------:R-:W-:Y:S02]  /*82d0*/  LEA.HI.X R19, R0, UR11, R5, 0x2, P0 ;  /* 0x0000000b00137c11 */ /* 0x000fe400080f1405 */
[----:B------:R-:W-:-:S03]  /*82e0*/  LEA R0, R23, UR4, 0x3 ;  /* 0x0000000417007c11 */ /* 0x000fc6000f8e18ff */
[----:B--2---:R-:W-:Y:S01]  /*82f0*/  STG.E desc[UR8][R18.64+0xc00], R17 ;  /* 0x000c001112007986 */ /* 0x004fe2000c101908 */
        /* <DEDUP_REMOVED lines=88> */
[----:B0-----:R-:W-:Y:S02]  /*8880*/  IADD3 R2, P0, PT, R4, R3, RZ ;  /* 0x0000000304027210 */ /* 0x001fe40007f1e0ff */
[----:B------:R-:W-:-:S03]  /*8890*/  LEA R4, R7, UR4, 0x3 ;  /* 0x0000000407047c11 */ /* 0x000fc6000f8e18ff */
        /* <DEDUP_REMOVED lines=12> */
[----:B------:R-:W-:Y:S01]  /*8960*/  NOP ;  /* 0x0000000000007918 */ /* 0x000fe20000000000 */
[----:B------:R-:W-:Y:S05]  /*8970*/  EXIT ;  /* 0x000000000000794d */ /* 0x000fea0003800000 */
.L_x_421:
[----:B------:R-:W-:Y:S01]  /*8980*/  IMAD.U32 R19, RZ, RZ, UR7 ;  /* 0x00000007ff137e24 */ /* 0x000fe2000f8e00ff */
[----:B------:R-:W-:Y:S01]  /*8990*/  BSSY.RECONVERGENT B0, `(.L_x_422) ;  /* 0x000001b000007945 */ /* 0x000fe20003800200 */
[----:B------:R-:W-:Y:S02]  /*89a0*/  VIADD R0, R3, 0x180 ;  /* 0x0000018003007836 */ /* 0x000fe40000000000 */
[----:B------:R-:W-:Y:S02]  /*89b0*/  IMAD R19, R19, -0x1680, R6 ;  /* 0xffffe98013137824 */ /* 0x000fe400078e0206 */
[C---:B------:R-:W-:Y:S02]  /*89c0*/  VIADD R6, R3.reuse, 0x480 ;  /* 0x0000048003067836 */ /* 0x040fe40000000000 */
[C---:B0-----:R-:W-:Y:S01]  /*89d0*/  VIADD R4, R3.reuse, 0x300 ;  /* 0x0000030003047836 */ /* 0x041fe20000000000 */
[CC--:B------:R-:W-:Y:S01]  /*89e0*/  ISETP.GE.AND P3, PT, R3.reuse, R19.reuse, PT ;  /* 0x000000130300720c */ /* 0x0c0fe20003f66270 */
[C---:B------:R-:W-:Y:S01]  /*89f0*/  VIADD R18, R3.reuse, 0xa80 ;  /* 0x00000a8003127836 */ /* 0x040fe20000000000 */
[-C--:B------:R-:W-:Y:S01]  /*8a00*/  ISETP.GE.AND P0, PT, R6, R19.reuse, PT ;  /* 0x000000130600720c */ /* 0x080fe20003f06270 */
[C---:B------:R-:W-:Y:S01]  /*8a10*/  VIADD R6, R3.reuse, 0x900 ;  /* 0x0000090003067836 */ /* 0x040fe20000000000 */
[-C--:B------:R-:W-:Y:S01]  /*8a20*/  ISETP.GE.AND P2, PT, R0, R19.reuse, PT ;  /* 0x000000130000720c */ /* 0x080fe20003f46270 */
[C---:B------:R-:W-:Y:S01]  /*8a30*/  VIADD R0, R3.reuse, 0x600 ;  /* 0x0000060003007836 */ /* 0x040fe20000000000 */
[-C--:B------:R-:W-:Y:S01]  /*8a40*/  ISETP.GE.AND P1, PT, R4, R19.reuse, PT ;  /* 0x000000130400720c */ /* 0x080fe20003f26270 */
[----:B------:R-:W-:Y:S01]  /*8a50*/  VIADD R4, R3, 0x780 ;  /* 0x0000078003047836 */ /* 0x000fe20000000000 */
[----:B------:R-:W-:-:S02]  /*8a60*/  ISETP.GE.AND P4, PT, R6, R19, PT ;  /* 0x000000130600720c */ /* 0x000fc40003f86270 */
[-C--:B------:R-:W-:Y:S02]  /*8a70*/  ISETP.GE.AND P6, PT, R0, R19.reuse, PT ;  /* 0x000000130000720c */ /* 0x080fe40003fc6270 */
[----:B------:R-:W-:Y:S02]  /*8a80*/  ISETP.GE.AND P5, PT, R4, R19, PT ;  /* 0x000000130400720c */ /* 0x000fe40003fa6270 */
[----:B------:R-:W-:Y:S01]  /*8a90*/  LEA R6, R17, UR4, 0x3 ;  /* 0x0000000411067c11 */ /* 0x000fe2000f8e18ff */
[----:B------:R-:W-:Y:S10]  /*8aa0*/  @P3 BRA `(.L_x_423) ;  /* 0x0000000000243947 */ /* 0x000ff40003800000 */
[----:B------:R-:W0:Y:S01]  /*8ab0*/  LDS.64 R4, [R6+0xb400] ;  /* 0x00b4000006047984 */ /* 0x000e220000000a00 */
[----:B------:R-:W-:Y:S01]  /*8ac0*/  IMAD R17, R3, -0x4, R31 ;  /* 0xfffffffc03117824 */ /* 0x000fe200078e021f */
[----:B------:R-:W2:Y:S05]  /*8ad0*/  LDCU.64 UR6, c[0x0][0x3b0] ;  /* 0x00007600ff0677ac */ /* 0x000eaa0008000a00 */
[----:B------:R-:W3:Y:S01]  /*8ae0*/  LDS R17, [R17] ;  /* 0x0000000011117984 */ /* 0x000ee20000000800 */
[----:B0-----:R-:W-:-:S05]  /*8af0*/  IADD3 R0, P3, PT, R4, R3, RZ ;  /* 0x0000000304007210 */ /* 0x001fca0007f7e0ff */
[----:B------:R-:W-:Y:S01]  /*8b00*/  IMAD.X R5, RZ, RZ, R5, P3 ;  /* 0x000000ffff057224 */ /* 0x000fe200018e0605 */
[----:B--2---:R-:W-:-:S04]  /*8b10*/  LEA R4, P3, R0, UR6, 0x2 ;  /* 0x0000000600047c11 */ /* 0x004fc8000f8610ff */
[----:B------:R-:W-:-:S05]  /*8b20*/  LEA.HI.X R5, R0, UR7, R5, 0x2, P3 ;  /* 0x0000000700057c11 */ /* 0x000fca00098f1405 */
[----:B---3--:R0:W-:Y:S04]  /*8b30*/  STG.E desc[UR8][R4.64], R17 ;  /* 0x0000001104007986 */ /* 0x0081e8000c101908 */
.L_x_423:
[----:B------:R-:W-:Y:S05]  /*8b40*/  BSYNC.RECONVERGENT B0 ;  /* 0x0000000000007941 */ /* 0x000fea0003800200 */
.L_x_422:
[----:B------:R-:W-:Y:S01]  /*8b50*/  NOP ;  /* 0x0000000000007918 */ /* 0x000fe20000000000 */
[----:B------:R-:W-:Y:S01]  /*8b60*/  BSSY.RECONVERGENT B0, `(.L_x_424) ;  /* 0x000000e000007945 */ /* 0x000fe20003800200 */
[----:B------:R-:W-:Y:S02]  /*8b70*/  ISETP.GE.AND P3, PT, R18, R19, PT ;  /* 0x000000131200720c */ /* 0x000fe40003f66270 */
[----:B------:R-:W-:Y:S02]  /*8b80*/  LEA R20, R20, UR4, 0x3 ;  /* 0x0000000414147c11 */ /* 0x000fe4000f8e18ff */
[----:B------:R-:W-:Y:S01]  /*8b90*/  LOP3.LUT R6, R3, 0xc00, RZ, 0xfc, !PT ;  /* 0x00000c0003067812 */ /* 0x000fe200078efcff */
[----:B------:R-:W-:Y:S08]  /*8ba0*/  @P2 BRA `(.L_x_425) ;  /* 0x0000000000242947 */ /* 0x000ff00003800000 */
[----:B0-----:R-:W0:Y:S01]  /*8bb0*/  LDS.64 R4, [R20+0xb400] ;  /* 0x00b4000014047984 */ /* 0x001e220000000a00 */
[----:B------:R-:W-:Y:S01]  /*8bc0*/  IMAD R17, R3, -0x4, R31 ;  /* 0xfffffffc03117824 */ /* 0x000fe200078e021f */
[----:B------:R-:W2:Y:S05]  /*8bd0*/  LDCU.64 UR6, c[0x0][0x3b0] ;  /* 0x00007600ff0677ac */ /* 0x000eaa0008000a00 */
[----:B------:R-:W3:Y:S01]  /*8be0*/  LDS R17, [R17+0x600] ;  /* 0x0006000011117984 */ /* 0x000ee20000000800 */
[----:B0-----:R-:W-:-:S05]  /*8bf0*/  IADD3 R0, P2, PT, R4, R3, RZ ;  /* 0x0000000304007210 */ /* 0x001fca0007f5e0ff */
[----:B------:R-:W-:Y:S01]  /*8c00*/  IMAD.X R5, RZ, RZ, R5, P2 ;  /* 0x000000ffff057224 */ /* 0x000fe200010e0605 */
[----:B--2---:R-:W-:-:S04]  /*8c10*/  LEA R4, P2, R0, UR6, 0x2 ;  /* 0x0000000600047c11 */ /* 0x004fc8000f8410ff */
[----:B------:R-:W-:-:S05]  /*8c20*/  LEA.HI.X R5, R0, UR7, R5, 0x2, P2 ;  /* 0x0000000700057c11 */ /* 0x000fca00090f1405 */
[----:B---3--:R2:W-:Y:S04]  /*8c30*/  STG.E desc[UR8][R4.64+0x600], R17 ;  /* 0x0006001104007986 */ /* 0x0085e8000c101908 */
.L_x_425:
[----:B------:R-:W-:Y:S05]  /*8c40*/  BSYNC.RECONVERGENT B0 ;  /* 0x0000000000007941 */ /* 0x000fea0003800200 */
.L_x_424:
[----:B------:R-:W-:Y:S01]  /*8c50*/  NOP ;  /* 0x0000000000007918 */ /* 0x000fe20000000000 */
[----:B------:R-:W-:Y:S01]  /*8c60*/  BSSY.RECONVERGENT B0, `(.L_x_426) ;  /* 0x000000e000007945 */ /* 0x000fe20003800200 */
[----:B------:R-:W-:Y:S01]  /*8c70*/  ISETP.GE.AND P2, PT, R6, R19, PT ;  /* 0x000000130600720c */ /* 0x000fe20003f46270 */
[----:B------:R-:W-:Y:S01]  /*8c80*/  VIADD R6, R3, 0xd80 ;  /* 0x00000d8003067836 */ /* 0x000fe20000000000 */
[----:B------:R-:W-:Y:S01]  /*8c90*/  LEA R22, R22, UR4, 0x3 ;  /* 0x0000000416167c11 */ /* 0x000fe2000f8e18ff */
[----:B------:R-:W-:Y:S10]  /*8ca0*/  @P1 BRA `(.L_x_427) ;  /* 0x0000000000241947 */ /* 0x000ff40003800000 */
[----:B0-2---:R-:W0:Y:S01]  /*8cb0*/  LDS.64 R4, [R22+0xb400] ;  /* 0x00b4000016047984 */ /* 0x005e220000000a00 */
        /* <DEDUP_REMOVED lines=8> */
.L_x_427:
[----:B------:R-:W-:Y:S05]  /*8d40*/  BSYNC.RECONVERGENT B0 ;  /* 0x0000000000007941 */ /* 0x000fea0003800200 */
.L_x_426:
[----:B------:R-:W-:Y:S01]  /*8d50*/  NOP ;  /* 0x0000000000007918 */ /* 0x000fe20000000000 */
[----:B------:R-:W-:Y:S01]  /*8d60*/  BSSY.RECONVERGENT B0, `(.L_x_428) ;  /* 0x000000e000007945 */ /* 0x000fe20003800200 */
[----:B------:R-:W-:Y:S01]  /*8d70*/  ISETP.GE.AND P1, PT, R6, R19, PT ;  /* 0x000000130600720c */ /* 0x000fe20003f26270 */
[----:B------:R-:W-:Y:S01]  /*8d80*/  VIADD R6, R3, 0xf00 ;  /* 0x00000f0003067836 */ /* 0x000fe20000000000 */
[----:B------:R-:W-:Y:S01]  /*8d90*/  LEA R23, R23, UR4, 0x3 ;  /* 0x0000000417177c11 */ /* 0x000fe2000f8e18ff */
[----:B------:R-:W-:Y:S10]  /*8da0*/  @P0 BRA `(.L_x_429) ;  /* 0x0000000000240947 */ /* 0x000ff40003800000 */
[----:B0-23--:R-:W0:Y:S01]  /*8db0*/  LDS.64 R4, [R23+0xb400] ;  /* 0x00b4000017047984 */ /* 0x00de220000000a00 */
        /* <DEDUP_REMOVED lines=8> */
.L_x_429:
[----:B------:R-:W-:Y:S05]  /*8e40*/  BSYNC.RECONVERGENT B0 ;  /* 0x0000000000007941 */ /* 0x000fea0003800200 */
.L_x_428:
[----:B------:R-:W-:Y:S01]  /*8e50*/  NOP ;  /* 0x0000000000007918 */ /* 0x000fe20000000000 */
[----:B------:R-:W-:Y:S01]  /*8e60*/  BSSY.RECONVERGENT B0, `(.L_x_430) ;  /* 0x000000e000007945 */ /* 0x000fe20003800200 */
[----:B------:R-:W-:Y:S01]  /*8e70*/  ISETP.GE.AND P0, PT, R6, R19, PT ;  /* 0x000000130600720c */ /* 0x000fe20003f06270 */
[----:B------:R-:W-:Y:S01]  /*8e80*/  VIADD R6, R3, 0x1080 ;  /* 0x0000108003067836 */ /* 0x000fe20000000000 */
[----:B------:R-:W-:Y:S01]  /*8e90*/  LEA R24, R24, UR4, 0x3 ;  /* 0x0000000418187c11 */ /* 0x000fe2000f8e18ff */
[----:B------:R-:W-:Y:S10]  /*8ea0*/  @P6 BRA `(.L_x_431) ;  /* 0x0000000000246947 */ /* 0x000ff40003800000 */
[----:B0-234-:R-:W0:Y:S01]  /*8eb0*/  LDS.64 R4, [R24+0xb400] ;  /* 0x00b4000018047984 */ /* 0x01de220000000a00 */
        /* <DEDUP_REMOVED lines=8> */
.L_x_431:
[----:B------:R-:W-:Y:S05]  /*8f40*/  BSYNC.RECONVERGENT B0 ;  /* 0x0000000000007941 */ /* 0x000fea0003800200 */
.L_x_430:
        /* <DEDUP_REMOVED lines=15> */
.L_x_433:
[----:B------:R-:W-:Y:S05]  /*9040*/  BSYNC.RECONVERGENT B0 ;  /* 0x0000000000007941 */ /* 0x000fea0003800200 */
.L_x_432:
        /* <DEDUP_REMOVED lines=15> */
.L_x_435:
[----:B------:R-:W-:Y:S05]  /*9140*/  BSYNC.RECONVERGENT B0 ;  /* 0x0000000000007941 */ /* 0x000fea0003800200 */
.L_x_434:
        /* <DEDUP_REMOVED lines=15> */
.L_x_437:
[----:B------:R-:W-:Y:S05]  /*9240*/  BSYNC.RECONVERGENT B0 ;  /* 0x0000000000007941 */ /* 0x000fea0003800200 */
.L_x_436:
[----:B------:R-:W-:Y:S01]  /*9250*/  NOP ;  /* 0x0000000000007918 */ /* 0x000fe20000000000 */
[----:B------:R-:W-:Y:S01]  /*9260*/  BSSY.RECONVERGENT B0, `(.L_x_438) ;  /* 0x000000d000007945 */ /* 0x000fe20003800200 */
[----:B------:R-:W-:Y:S02]  /*9270*/  ISETP.GE.AND P3, PT, R6, R19, PT ;  /* 0x000000130600720c */ /* 0x000fe40003f66270 */
        /* <DEDUP_REMOVED lines=11> */
.L_x_439:
[----:B------:R-:W-:Y:S05]  /*9330*/  BSYNC.RECONVERGENT B0 ;  /* 0x0000000000007941 */ /* 0x000fea0003800200 */
.L_x_438:
[----:B------:R-:W-:Y:S01]  /*9340*/  NOP ;  /* 0x0000000000007918 */ /* 0x000fe20000000000 */
[----:B------:R-:W-:Y:S01]  /*9350*/  BSSY.RECONVERGENT B0, `(.L_x_440) ;  /* 0x000000c000007945 */ /* 0x000fe20003800200 */
[----:B------:R-:W-:-:S03]  /*9360*/  LEA R12, R12, UR4, 0x3 ;  /* 0x000000040c0c7c11 */ /* 0x000fc6000f8e18ff */
[----:B------:R-:W-:Y:S05]  /*9370*/  @P1 BRA `(.L_x_441) ;  /* 0x0000000000241947 */ /* 0x000fea0003800000 */
        /* <DEDUP_REMOVED lines=9> */
.L_x_441:
[----:B------:R-:W-:Y:S05]  /*9410*/  BSYNC.RECONVERGENT B0 ;  /* 0x0000000000007941 */ /* 0x000fea0003800200 */
.L_x_440:
        /* <DEDUP_REMOVED lines=13> */
.L_x_443:
[----:B------:R-:W-:Y:S05]  /*94f0*/  BSYNC.RECONVERGENT B0 ;  /* 0x0000000000007941 */ /* 0x000fea0003800200 */
.L_x_442:
        /* <DEDUP_REMOVED lines=13> */
.L_x_445:
[----:B------:R-:W-:Y:S05]  /*95d0*/  BSYNC.RECONVERGENT B0 ;  /* 0x0000000000007941 */ /* 0x000fea0003800200 */
.L_x_444:
        /* <DEDUP_REMOVED lines=13> */
.L_x_447:
[----:B------:R-:W-:Y:S05]  /*96b0*/  BSYNC.RECONVERGENT B0 ;  /* 0x0000000000007941 */ /* 0x000fea0003800200 */
.L_x_446:
[----:B------:R-:W-:Y:S01]  /*96c0*/  NOP ;  /* 0x0000000000007918 */ /* 0x000fe20000000000 */
[----:B------:R-:W-:Y:S01]  /*96d0*/  BSSY.RECONVERGENT B0, `(.L_x_448) ;  /* 0x000000d000007945 */ /* 0x000fe20003800200 */
[----:B------:R-:W-:Y:S02]  /*96e0*/  LEA R8, R8, UR4, 0x3 ;  /* 0x0000000408087c11 */ /* 0x000fe4000f8e18ff */
[----:B------:R-:W-:Y:S01]  /*96f0*/  LEA R6, R7, UR4, 0x3 ;  /* 0x0000000407067c11 */ /* 0x000fe2000f8e18ff */
[----:B------:R-:W-:Y:S06]  /*9700*/  @P4 BRA `(.L_x_449) ;  /* 0x0000000000244947 */ /* 0x000fec0003800000 */
        /* <DEDUP_REMOVED lines=9> */
.L_x_449:
[----:B------:R-:W-:Y:S05]  /*97a0*/  BSYNC.RECONVERGENT B0 ;  /* 0x0000000000007941 */ /* 0x000fea0003800200 */
.L_x_448:
[----:B------:R-:W-:Y:S01]  /*97b0*/  NOP ;  /* 0x0000000000007918 */ /* 0x000fe20000000000 */
[----:B0-234-:R-:W0:Y:S01]  /*97c0*/  LDS.64 R4, [R6+0xb400] ;  /* 0x00b4000006047984 */ /* 0x01de220000000a00 */
[----:B------:R-:W-:Y:S01]  /*97d0*/  @!P3 IMAD R7, R3, -0x4, R31 ;  /* 0xfffffffc0307b824 */ /* 0x000fe200078e021f */
[----:B------:R-:W2:Y:S05]  /*97e0*/  @!P3 LDC.64 R8, c[0x0][0x3b0] ;  /* 0x0000ec00ff08bb82 */ /* 0x000eaa0000000a00 */
[----:B------:R-:W3:Y:S01]  /*97f0*/  @!P3 LDS R7, [R7+0x5400] ;  /* 0x005400000707b984 */ /* 0x000ee20000000800 */
[----:B0-----:R-:W-:-:S05]  /*9800*/  IADD3 R3, P0, PT, R4, R3, RZ ;  /* 0x0000000304037210 */ /* 0x001fca0007f1e0ff */
[----:B------:R-:W-:Y:S01]  /*9810*/  IMAD.X R4, RZ, RZ, R5, P0 ;  /* 0x000000ffff047224 */ /* 0x000fe200000e0605 */
[----:B--2---:R-:W-:-:S04]  /*9820*/  @!P3 LEA R2, P0, R3, R8, 0x2 ;  /* 0x000000080302b211 */ /* 0x004fc800078010ff */
[----:B------:R-:W-:-:S05]  /*9830*/  @!P3 LEA.HI.X R3, R3, R9, R4, 0x2, P0 ;  /* 0x000000090303b211 */ /* 0x000fca00000f1404 */
[----:B---3--:R-:W-:Y:S01]  /*9840*/  @!P3 STG.E desc[UR8][R2.64+0x5400], R7 ;  /* 0x005400070200b986 */ /* 0x008fe2000c101908 */
[----:B------:R-:W-:Y:S01]  /*9850*/  NOP ;  /* 0x0000000000007918 */ /* 0x000fe20000000000 */
[----:B------:R-:W-:Y:S05]  /*9860*/  EXIT ;  /* 0x000000000000794d */ /* 0x000fea0003800000 */
.L_x_346:
[----:B------:R-:W-:Y:S02]  /*9870*/  IMAD.MOV.U32 R91, RZ, RZ, R84 ;  /* 0x000000ffff5b7224 */ /* 0x000fe400078e0054 */
[----:B------:R-:W-:Y:S02]  /*9880*/  IMAD.MOV.U32 R92, RZ, RZ, 0x1 ;  /* 0x00000001ff5c7424 */ /* 0x000fe400078e00ff */
[----:B------:R-:W-:Y:S02]  /*9890*/  IMAD.MOV.U32 R93, RZ, RZ, RZ ;  /* 0x000000ffff5d7224 */ /* 0x000fe400078e00ff */
[----:B------:R-:W-:-:S07]  /*98a0*/  IMAD.MOV.U32 R90, RZ, RZ, -0x1 ;  /* 0xffffffffff5a7424 */ /* 0x000fce00078e00ff */
[----:B------:R-:W-:Y:S05]  /*98b0*/  WARPSYNC.COLLECTIVE R90, `(.L_x_450) ;  /* 0x000000005a087348 */ /* 0x000fea0003c00000 */
[----:B------:R0:W1:Y:S02]  /*98c0*/  SHFL.UP P0, R89, R91, R92, R93 ;  /* 0x0400005c5b597389 */ /* 0x000064000000005d */
[----:B01----:R-:W-:Y:S05]  /*98d0*/  ENDCOLLECTIVE ;  /* 0x000000000000791b */ /* 0x003fea0003800000 */
.L_x_450:
[----:B------:R-:W-:Y:S02]  /*98e0*/  IMAD.MOV.U32 R92, RZ, RZ, 0x2 ;  /* 0x00000002ff5c7424 */ /* 0x000fe400078e00ff */
[----:B------:R-:W-:-:S04]  /*98f0*/  IMAD.MOV.U32 R85, RZ, RZ, R89 ;  /* 0x000000ffff557224 */ /* 0x000fc800078e0059 */
[----:B------:R-:W-:-:S04]  /*9900*/  @P0 IMAD.IADD R85, R84, 0x1, R85 ;  /* 0x0000000154550824 */ /* 0x000fc800078e0255 */
[----:B------:R-:W-:-:S07]  /*9910*/  IMAD.MOV.U32 R91, RZ, RZ, R85 ;  /* 0x000000ffff5b7224 */ /* 0x000fce00078e0055 */
[----:B------:R-:W-:Y:S05]  /*9920*/  WARPSYNC.COLLECTIVE R90, `(.L_x_451) ;  /* 0x000000005a087348 */ /* 0x000fea0003c00000 */
[----:B------:R0:W1:Y:S02]  /*9930*/  SHFL.UP P0, R89, R91, R92, R93 ;  /* 0x0400005c5b597389 */ /* 0x000064000000005d */
[----:B01----:R-:W-:Y:S05]  /*9940*/  ENDCOLLECTIVE ;  /* 0x000000000000791b */ /* 0x003fea0003800000 */
.L_x_451:
[----:B------:R-:W-:Y:S02]  /*9950*/  IMAD.MOV.U32 R92, RZ, RZ, 0x4 ;  /* 0x00000004ff5c7424 */ /* 0x000fe400078e00ff */
[----:B------:R-:W-:-:S04]  /*9960*/  IMAD.MOV.U32 R86, RZ, RZ, R89 ;  /* 0x000000ffff567224 */ /* 0x000fc800078e0059 */
[----:B------:R-:W-:-:S04]  /*9970*/  @P0 IMAD.IADD R86, R85, 0x1, R86 ;  /* 0x0000000155560824 */ /* 0x000fc800078e0256 */
[----:B------:R-:W-:-:S07]  /*9980*/  IMAD.MOV.U32 R91, RZ, RZ, R86 ;  /* 0x000000ffff5b7224 */ /* 0x000fce00078e0056 */
[----:B------:R-:W-:Y:S05]  /*9990*/  WARPSYNC.COLLECTIVE R90, `(.L_x_452) ;  /* 0x000000005a087348 */ /* 0x000fea0003c00000 */
[----:B------:R0:W1:Y:S02]  /*99a0*/  SHFL.UP P0, R89, R91, R92, R93 ;  /* 0x0400005c5b597389 */ /* 0x000064000000005d */
[----:B01----:R-:W-:Y:S05]  /*99b0*/  ENDCOLLECTIVE ;  /* 0x000000000000791b */ /* 0x003fea0003800000 */
.L_x_452:
[----:B------:R-:W-:Y:S02]  /*99c0*/  IMAD.MOV.U32 R92, RZ, RZ, 0x8 ;  /* 0x00000008ff5c7424 */ /* 0x000fe400078e00ff */
[----:B------:R-:W-:-:S04]  /*99d0*/  IMAD.MOV.U32 R87, RZ, RZ, R89 ;  /* 0x000000ffff577224 */ /* 0x000fc800078e0059 */
[----:B------:R-:W-:-:S04]  /*99e0*/  @P0 IMAD.IADD R87, R86, 0x1, R87 ;  /* 0x0000000156570824 */ /* 0x000fc800078e0257 */
[----:B------:R-:W-:-:S07]  /*99f0*/  IMAD.MOV.U32 R91, RZ, RZ, R87 ;  /* 0x000000ffff5b7224 */ /* 0x000fce00078e0057 */
[----:B------:R-:W-:Y:S05]  /*9a00*/  WARPSYNC.COLLECTIVE R90, `(.L_x_453) ;  /* 0x000000005a087348 */ /* 0x000fea0003c00000 */
[----:B------:R0:W1:Y:S02]  /*9a10*/  SHFL.UP P0, R89, R91, R92, R93 ;  /* 0x0400005c5b597389 */ /* 0x000064000000005d */
[----:B01----:R-:W-:Y:S05]  /*9a20*/  ENDCOLLECTIVE ;  /* 0x000000000000791b */ /* 0x003fea0003800000 */
.L_x_453:
[----:B------:R-:W-:Y:S02]  /*9a30*/  IMAD.MOV.U32 R92, RZ, RZ, 0x10 ;  /* 0x00000010ff5c7424 */ /* 0x000fe400078e00ff */
[----:B------:R-:W-:-:S04]  /*9a40*/  IMAD.MOV.U32 R88, RZ, RZ, R89 ;  /* 0x000000ffff587224 */ /* 0x000fc800078e0059 */
[----:B------:R-:W-:-:S04]  /*9a50*/  @P0 IMAD.IADD R88, R87, 0x1, R88 ;  /* 0x0000000157580824 */ /* 0x000fc800078e0258 */
[----:B------:R-:W-:-:S07]  /*9a60*/  IMAD.MOV.U32 R91, RZ, RZ, R88 ;  /* 0x000000ffff5b7224 */ /* 0x000fce00078e0058 */
[----:B------:R-:W-:Y:S05]  /*9a70*/  WARPSYNC.COLLECTIVE R90, `(.L_x_454) ;  /* 0x000000005a087348 */ /* 0x000fea0003c00000 */
[----:B------:R0:W1:Y:S02]  /*9a80*/  SHFL.UP P0, R89, R91, R92, R93 ;  /* 0x0400005c5b597389 */ /* 0x000064000000005d */
[----:B01----:R-:W-:Y:S05]  /*9a90*/  ENDCOLLECTIVE ;  /* 0x000000000000791b */ /* 0x003fea0003800000 */
.L_x_454:
[----:B------:R-:W-:Y:S05]  /*9aa0*/  BRA `(.L_x_455) ;  /* 0xffffff8c00b47947 */ /* 0x000fea000383ffff */
.L_x_456:
        /* <DEDUP_REMOVED lines=13> */
.L_x_4266:


//--------------------- .text._ZN3cub18CUB_300001_SM_10006detail10radix_sort33DeviceRadixSortExclusiveSumKernelINS1_5radix10policy_hubIljyE10Policy1000EyEEvPT0_ --------------------------
	.section	.text._ZN3cub18CUB_300001_SM_10006detail10radix_sort33DeviceRadixSortExclusiveSumKernelINS1_5radix10policy_hubIljyE10Policy1000EyEEvPT0_,"ax",@progbits
	.align	128
        .global         _ZN3cub18CUB_300001_SM_10006detail10radix_sort33DeviceRadixSortExclusiveSumKernelINS1_5radix10policy_hubIljyE10Policy1000EyEEvPT0_
        .type           _ZN3cub18CUB_300001_SM_10006detail10radix_sort33DeviceRadixSortExclusiveSumKernelINS1_5radix10policy_hubIljyE10Policy1000EyEEvPT0_,@function
        .size           _ZN3cub18CUB_300001_SM_10006detail10radix_sort33DeviceRadixSortExclusiveSumKernelINS1_5radix10policy_hubIljyE10Policy1000EyEEvPT0_,(.L_x_4267 - _ZN3cub18CUB_300001_SM_10006detail10radix_sort33DeviceRadixSortExclusiveSumKernelINS1_5radix10policy_hubIljyE10Policy1000EyEEvPT0_)
        .other          _ZN3cub18CUB_300001_SM_10006detail10radix_sort33DeviceRadixSortExclusiveSumKernelINS1_5radix10policy_hubIljyE10Policy1000EyEEvPT0_,@"STO_CUDA_ENTRY STV_DEFAULT"
_ZN3cub18CUB_300001_SM_10006detail10radix_sort33DeviceRadixSortExclusiveSumKernelINS1_5radix10policy_hubIljyE10Policy1000EyEEvPT0_:
.text._ZN3cub18CUB_300001_SM_10006detail10radix_sort33DeviceRadixSortExclusiveSumKernelINS1_5radix10policy_hubIljyE10Policy1000EyEEvPT0_:
[----:B------:R-:W-:Y:S01]  /*0000*/  LDC R1, c[0x0][0x37c] ;  /* 0x0000df00ff017b82 */ /* 0x000fe20000000800 */
[----:B------:R-:W0:Y:S07]  /*0010*/  S2R R18, SR_TID.X ;  /* 0x0000000000127919 */ /* 0x000e2e0000002100 */
[----:B------:R-:W1:Y:S01]  /*0020*/  LDC.64 R16, c[0x0][0x380] ;  /* 0x0000e000ff107b82 */ /* 0x000e620000000a00 */
[----:B------:R-:W2:Y:S01]  /*0030*/  LDCU.64 UR4, c[0x0][0x358] ;  /* 0x00006b00ff0477ac */ /* 0x000ea20008000a00 */
[----:B------:R-:W3:Y:S01]  /*0040*/  S2R R5, SR_CTAID.X ;  /* 0x0000000000057919 */ /* 0x000ee20000002500 */
[----:B0-----:R-:W-:Y:S01]  /*0050*/  ISETP.GT.U32.AND P1, PT, R18, 0xff, PT ;  /* 0x000000ff1200780c */ /* 0x001fe20003f24070 */
[----:B---3--:R-:W-:-:S04]  /*0060*/  IMAD R5, R5, 0x100, R18 ;  /* 0x0000010005057824 */ /* 0x008fc800078e0212 */
[----:B-1----:R-:W-:-:S08]  /*0070*/  IMAD.WIDE R16, R5, 0x8, R16 ;  /* 0x0000000805107825 */ /* 0x002fd000078e0210 */
[----:B--2---:R-:W2:Y:S01]  /*0080*/  @!P1 LDG.E.64 R2, desc[UR4][R16.64] ;  /* 0x0000000410029981 */ /* 0x004ea2000c1e1b00 */
[----:B------:R-:W-:Y:S02]  /*0090*/  MOV R0, 0x400 ;  /* 0x0000040000007802 */ /* 0x000fe40000000f00 */
[C---:B------:R-:W-:Y:S01]  /*00a0*/  ISETP.GT.U32.AND P0, PT, R18.reuse, 0x1f, PT ;  /* 0x0000001f1200780c */ /* 0x040fe20003f04070 */
[----:B------:R-:W0:Y:S02]  /*00b0*/  S2R R5, SR_CgaCtaId ;  /* 0x0000000000057919 */ /* 0x000e240000008800 */
[----:B0-----:R-:W-:Y:S02]  /*00c0*/  LEA R5, R5, R0, 0x18 ;  /* 0x0000000005057211 */ /* 0x001fe400078ec0ff */
[----:B------:R-:W-:-:S05]  /*00d0*/  LEA.HI R0, R18, R18, RZ, 0x1d ;  /* 0x0000001212007211 */ /* 0x000fca00078fe8ff */
[----:B------:R-:W-:-:S05]  /*00e0*/  IMAD R0, R0, 0x8, R5 ;  /* 0x0000000800007824 */ /* 0x000fca00078e0205 */
[----:B--2---:R0:W-:Y:S01]  /*00f0*/  STS.64 [R0+0x10], R2 ;  /* 0x0000100200007388 */ /* 0x0041e20000000a00 */
[----:B------:R-:W-:Y:S06]  /*0100*/  BAR.SYNC.DEFER_BLOCKING 0x0 ;  /* 0x0000000000007b1d */ /* 0x000fec0000010000 */
[----:B------:R-:W-:Y:S05]  /*0110*/  @P0 BRA `(.L_x_457) ;  /* 0x0000000400240947 */ /* 0x000fea0003800000 */
[----:B------:R-:W-:Y:S01]  /*0120*/  IMAD R18, R18, 0x48, R5 ;  /* 0x0000004812127824 */ /* 0x000fe200078e0205 */
[----:B------:R-:W-:-:S04]  /*0130*/  UMOV UR6, 0xffffffff ;  /* 0xffffffff00067882 */ /* 0x000fc80000000000 */
[----:B------:R-:W-:Y:S04]  /*0140*/  LDS.64 R14, [R18+0x10] ;  /* 0x00001000120e7984 */ /* 0x000fe80000000a00 */
[----:B------:R-:W-:Y:S04]  /*0150*/  LDS.64 R12, [R18+0x18] ;  /* 0x00001800120c7984 */ /* 0x000fe80000000a00 */
[----:B------:R-:W1:Y:S04]  /*0160*/  LDS.64 R10, [R18+0x20] ;  /* 0x00002000120a7984 */ /* 0x000e680000000a00 */
[----:B------:R-:W-:Y:S04]  /*0170*/  LDS.64 R8, [R18+0x28] ;  /* 0x0000280012087984 */ /* 0x000fe80000000a00 */
[----:B------:R-:W2:Y:S04]  /*0180*/  LDS.64 R6, [R18+0x30] ;  /* 0x0000300012067984 */ /* 0x000ea80000000a00 */
[----:B------:R-:W-:Y:S04]  /*0190*/  LDS.64 R4, [R18+0x38] ;  /* 0x0000380012047984 */ /* 0x000fe80000000a00 */
[----:B0-----:R-:W0:Y:S04]  /*01a0*/  LDS.64 R2, [R18+0x40] ;  /* 0x0000400012027984 */ /* 0x001e280000000a00 */
[----:B------:R-:W3:Y:S01]  /*01b0*/  LDS.64 R20, [R18+0x48] ;  /* 0x0000480012147984 */ /* 0x000ee20000000a00 */
[----:B-1----:R-:W-:-:S04]  /*01c0*/  IADD3 R19, P3, P4, R10, R12, R14 ;  /* 0x0000000c0a137210 */ /* 0x002fc80007c7e00e */
[----:B------:R-:W-:Y:S02]  /*01d0*/  IADD3.X R23, PT, PT, R11, R13, R15, P3, P4 ;  /* 0x0000000d0b177210 */ /* 0x000fe40001fe840f */
[----:B--2---:R-:W-:-:S04]  /*01e0*/  IADD3 R19, P0, P2, R6, R19, R8 ;  /* 0x0000001306137210 */ /* 0x004fc80007a1e008 */
[----:B------:R-:W-:Y:S02]  /*01f0*/  IADD3.X R23, PT, PT, R7, R23, R9, P0, P2 ;  /* 0x0000001707177210 */ /* 0x000fe400007e4409 */
[----:B0-----:R-:W-:-:S04]  /*0200*/  IADD3 R19, P3, P4, R2, R19, R4 ;  /* 0x0000001302137210 */ /* 0x001fc80007c7e004 */
[----:B---3--:R-:W-:Y:S02]  /*0210*/  IADD3 R20, P0, PT, R20, R19, RZ ;  /* 0x0000001314147210 */ /* 0x008fe40007f1e0ff */
[----:B------:R-:W-:-:S05]  /*0220*/  IADD3.X R19, PT, PT, R3, R23, R5, P3, P4 ;  /* 0x0000001703137210 */ /* 0x000fca0001fe8405 */
[----:B------:R-:W-:Y:S01]  /*0230*/  IMAD.X R19, R21, 0x1, R19, P0 ;  /* 0x0000000115137824 */ /* 0x000fe200000e0613 */
[----:B------:R-:W-:Y:S06]  /*0240*/  BRA.DIV UR6, `(.L_x_458) ;  /* 0x0000000206f07947 */ /* 0x000fec000b800000 */
[----:B------:R-:W0:Y:S04]  /*0250*/  SHFL.UP PT, R27, R20, 0x1, RZ ;  /* 0x04200000141b7989 */ /* 0x000e2800000e00ff */
[----:B------:R-:W1:Y:S01]  /*0260*/  SHFL.UP P0, R25, R19, 0x1, RZ ;  /* 0x0420000013197989 */ /* 0x000e6200000000ff */
[----:B0-----:R-:W-:-:S04]  /*0270*/  IADD3 R22, P2, PT, R27, R20, RZ ;  /* 0x000000141b167210 */ /* 0x001fc80007f5e0ff */
[----:B-1----:R-:W-:Y:S01]  /*0280*/  SEL R27, R22, R27, P0 ;  /* 0x0000001b161b7207 */ /* 0x002fe20000000000 */
[----:B------:R-:W-:-:S04]  /*0290*/  IMAD.X R26, R25, 0x1, R19, P2 ;  /* 0x00000001191a7824 */ /* 0x000fc800010e0613 */
[----:B------:R-:W0:Y:S01]  /*02a0*/  SHFL.UP PT, R28, R27, 0x2, RZ ;  /* 0x044000001b1c7989 */ /* 0x000e2200000e00ff */
[----:B------:R-:W-:-:S05]  /*02b0*/  SEL R26, R26, R25, P0 ;  /* 0x000000191a1a7207 */ /* 0x000fca0000000000 */
[----:B------:R-:W1:Y:S01]  /*02c0*/  SHFL.UP P0, R25, R26, 0x2, RZ ;  /* 0x044000001a197989 */ /* 0x000e6200000000ff */
[----:B0-----:R-:W-:-:S05]  /*02d0*/  IADD3 R21, P2, PT, R28, R27, RZ ;  /* 0x0000001b1c157210 */ /* 0x001fca0007f5e0ff */
[----:B-1----:R-:W-:Y:S01]  /*02e0*/  IMAD.X R22, R25, 0x1, R26, P2 ;  /* 0x0000000119167824 */ /* 0x002fe200010e061a */
[----:B------:R-:W-:-:S04]  /*02f0*/  SEL R28, R21, R28, P0 ;  /* 0x0000001c151c7207 */ /* 0x000fc80000000000 */
[----:B------:R-:W-:Y:S01]  /*0300*/  SEL R29, R22, R25, P0 ;  /* 0x00000019161d7207 */ /* 0x000fe20000000000 */
        /* <DEDUP_REMOVED lines=12> */
[----:B------:R0:W1:Y:S04]  /*03d0*/  SHFL.UP PT, R28, R27, 0x10, RZ ;  /* 0x060000001b1c7989 */ /* 0x00006800000e00ff */
[----:B------:R0:W2:Y:S02]  /*03e0*/  SHFL.UP P0, R25, R26, 0x10, RZ ;  /* 0x060000001a197989 */ /* 0x0000a400000000ff */
.L_x_469:
[----:B-1----:R-:W-:-:S04]  /*03f0*/  IADD3 R21, P2, PT, R28, R27, RZ ;  /* 0x0000001b1c157210 */ /* 0x002fc80007f5e0ff */
[----:B--2---:R-:W-:Y:S01]  /*0400*/  SEL R21, R21, R28, P0 ;  /* 0x0000001c15157207 */ /* 0x004fe20000000000 */
[----:B------:R-:W-:-:S05]  /*0410*/  IMAD.X R22, R25, 0x1, R26, P2 ;  /* 0x0000000119167824 */ /* 0x000fca00010e061a */
[----:B------:R-:W-:Y:S02]  /*0420*/  SEL R22, R22, R25, P0 ;  /* 0x0000001916167207 */ /* 0x000fe40000000000 */
[----:B------:R-:W-:-:S05]  /*0430*/  IADD3 R20, P0, PT, R21, -R20, RZ ;  /* 0x8000001415147210 */ /* 0x000fca0007f1e0ff */
[----:B------:R-:W-:Y:S01]  /*0440*/  IMAD.X R21, R22, 0x1, ~R19, P0 ;  /* 0x0000000116157824 */ /* 0x000fe200000e0e13 */
[----:B------:R-:W-:-:S04]  /*0450*/  IADD3 R14, P0, PT, R14, R20, RZ ;  /* 0x000000140e0e7210 */ /* 0x000fc80007f1e0ff */
[----:B------:R1:W-:Y:S01]  /*0460*/  STS.64 [R18+0x10], R20 ;  /* 0x0000101412007388 */ /* 0x0003e20000000a00 */
[----:B------:R-:W-:Y:S01]  /*0470*/  IMAD.X R15, R15, 0x1, R21, P0 ;  /* 0x000000010f0f7824 */ /* 0x000fe200000e0615 */
        /* <DEDUP_REMOVED lines=17> */
[----:B------:R-:W-:-:S05]  /*0590*/  IMAD.X R3, R3, 0x1, R5, P0 ;  /* 0x0000000103037824 */ /* 0x000fca00000e0605 */
[----:B------:R1:W-:Y:S03]  /*05a0*/  STS.64 [R18+0x48], R2 ;  /* 0x0000480212007388 */ /* 0x0003e60000000a00 */
.L_x_457:
[----:B------:R-:W-:Y:S05]  /*05b0*/  WARPSYNC.ALL ;  /* 0x0000000000007948 */ /* 0x000fea0003800000 */
[----:B------:R-:W-:Y:S06]  /*05c0*/  BAR.SYNC.DEFER_BLOCKING 0x0 ;  /* 0x0000000000007b1d */ /* 0x000fec0000010000 */
[----:B------:R-:W-:Y:S05]  /*05d0*/  @P1 EXIT ;  /* 0x000000000000194d */ /* 0x000fea0003800000 */
[----:B01----:R-:W0:Y:S04]  /*05e0*/  LDS.64 R2, [R0+0x10] ;  /* 0x0000100000027984 */ /* 0x003e280000000a00 */
[----:B0-----:R-:W-:Y:S01]  /*05f0*/  STG.E.64 desc[UR4][R16.64], R2 ;  /* 0x0000000210007986 */ /* 0x001fe2000c101b04 */
[----:B------:R-:W-:Y:S05]  /*0600*/  EXIT ;  /* 0x000000000000794d */ /* 0x000fea0003800000 */
.L_x_458:
[----:B------:R-:W-:Y:S02]  /*0610*/  IMAD.MOV.U32 R24, RZ, RZ, R20 ;  /* 0x000000ffff187224 */ /* 0x000fe400078e0014 */
[----:B------:R-:W-:Y:S02]  /*0620*/  IMAD.MOV.U32 R23, RZ, RZ, 0x1 ;  /* 0x00000001ff177424 */ /* 0x000fe400078e00ff */
[----:B------:R-:W-:Y:S02]  /*0630*/  IMAD.MOV.U32 R22, RZ, RZ, RZ ;  /* 0x000000ffff167224 */ /* 0x000fe400078e00ff */
[----:B------:R-:W-:-:S07]  /*0640*/  IMAD.MOV.U32 R21, RZ, RZ, -0x1 ;  /* 0xffffffffff157424 */ /* 0x000fce00078e00ff */
[----:B------:R-:W-:Y:S05]  /*0650*/  WARPSYNC.COLLECTIVE R21, `(.L_x_459) ;  /* 0x0000000015087348 */ /* 0x000fea0003c00000 */
[----:B------:R0:W1:Y:S02]  /*0660*/  SHFL.UP P0, R25, R24, R23, R22 ;  /* 0x0400001718197389 */ /* 0x0000640000000016 */
[----:B01----:R-:W-:Y:S05]  /*0670*/  ENDCOLLECTIVE ;  /* 0x000000000000791b */ /* 0x003fea0003800000 */
.L_x_459:
[----:B------:R-:W-:Y:S02]  /*0680*/  IMAD.MOV.U32 R24, RZ, RZ, R19 ;  /* 0x000000ffff187224 */ /* 0x000fe400078e0013 */
[----:B------:R-:W-:-:S07]  /*0690*/  IMAD.MOV.U32 R27, RZ, RZ, R25 ;  /* 0x000000ffff1b7224 */ /* 0x000fce00078e0019 */
[----:B------:R-:W-:Y:S05]  /*06a0*/  WARPSYNC.COLLECTIVE R21, `(.L_x_460) ;  /* 0x0000000015087348 */ /* 0x000fea0003c00000 */
[----:B------:R0:W1:Y:S02]  /*06b0*/  SHFL.UP P0, R25, R24, R23, R22 ;  /* 0x0400001718197389 */ /* 0x0000640000000016 */
[----:B01----:R-:W-:Y:S05]  /*06c0*/  ENDCOLLECTIVE ;  /* 0x000000000000791b */ /* 0x003fea0003800000 */
.L_x_460:
[----:B------:R-:W-:Y:S01]  /*06d0*/  IADD3 R26, P2, PT, R27, R20, RZ ;  /* 0x000000141b1a7210 */ /* 0x000fe20007f5e0ff */
[----:B------:R-:W-:-:S03]  /*06e0*/  IMAD.MOV.U32 R23, RZ, RZ, 0x2 ;  /* 0x00000002ff177424 */ /* 0x000fc600078e00ff */
[----:B------:R-:W-:Y:S01]  /*06f0*/  SEL R27, R26, R27, P0 ;  /* 0x0000001b1a1b7207 */ /* 0x000fe20000000000 */
[----:B------:R-:W-:-:S04]  /*0700*/  IMAD.X R26, R25, 0x1, R19, P2 ;  /* 0x00000001191a7824 */ /* 0x000fc800010e0613 */
[----:B------:R-:W-:Y:S01]  /*0710*/  IMAD.MOV.U32 R24, RZ, RZ, R27 ;  /* 0x000000ffff187224 */ /* 0x000fe200078e001b */
[----:B------:R-:W-:-:S07]  /*0720*/  SEL R26, R26, R25, P0 ;  /* 0x000000191a1a7207 */ /* 0x000fce0000000000 */
[----:B------:R-:W-:Y:S05]  /*0730*/  WARPSYNC.COLLECTIVE R21, `(.L_x_461) ;  /* 0x0000000015087348 */ /* 0x000fea0003c00000 */
[----:B------:R0:W1:Y:S02]  /*0740*/  SHFL.UP P0, R25, R24, R23, R22 ;  /* 0x0400001718197389 */ /* 0x0000640000000016 */
[----:B01----:R-:W-:Y:S05]  /*0750*/  ENDCOLLECTIVE ;  /* 0x000000000000791b */ /* 0x003fea0003800000 */
.L_x_461:
[----:B------:R-:W-:Y:S02]  /*0760*/  IMAD.MOV.U32 R24, RZ, RZ, R26 ;  /* 0x000000ffff187224 */ /* 0x000fe400078e001a */
[----:B------:R-:W-:-:S07]  /*0770*/  IMAD.MOV.U32 R28, RZ, RZ, R25 ;  /* 0x000000ffff1c7224 */ /* 0x000fce00078e0019 */
[----:B------:R-:W-:Y:S05]  /*0780*/  WARPSYNC.COLLECTIVE R21, `(.L_x_462) ;  /* 0x0000000015087348 */ /* 0x000fea0003c00000 */
[----:B------:R0:W1:Y:S02]  /*0790*/  SHFL.UP P0, R25, R24, R23, R22 ;  /* 0x0400001718197389 */ /* 0x0000640000000016 */
[----:B01----:R-:W-:Y:S05]  /*07a0*/  ENDCOLLECTIVE ;  /* 0x000000000000791b */ /* 0x003fea0003800000 */
.L_x_462:
        /* <DEDUP_REMOVED lines=9> */
.L_x_463:
[----:B------:R-:W-:Y:S02]  /*0840*/  IMAD.MOV.U32 R24, RZ, RZ, R29 ;  /* 0x000000ffff187224 */ /* 0x000fe400078e001d */
[----:B------:R-:W-:-:S07]  /*0850*/  IMAD.MOV.U32 R27, RZ, RZ, R25 ;  /* 0x000000ffff1b7224 */ /* 0x000fce00078e0019 */
[----:B------:R-:W-:Y:S05]  /*0860*/  WARPSYNC.COLLECTIVE R21, `(.L_x_464) ;  /* 0x0000000015087348 */ /* 0x000fea0003c00000 */
[----:B------:R0:W1:Y:S02]  /*0870*/  SHFL.UP P0, R25, R24, R23, R22 ;  /* 0x0400001718197389 */ /* 0x0000640000000016 */
[----:B01----:R-:W-:Y:S05]  /*0880*/  ENDCOLLECTIVE ;  /* 0x000000000000791b */ /* 0x003fea0003800000 */
.L_x_464:
        /* <DEDUP_REMOVED lines=9> */
.L_x_465:
[----:B------:R-:W-:Y:S02]  /*0920*/  IMAD.MOV.U32 R24, RZ, RZ, R29 ;  /* 0x000000ffff187224 */ /* 0x000fe400078e001d */
[----:B------:R-:W-:-:S07]  /*0930*/  IMAD.MOV.U32 R27, RZ, RZ, R25 ;  /* 0x000000ffff1b7224 */ /* 0x000fce00078e0019 */
[----:B------:R-:W-:Y:S05]  /*0940*/  WARPSYNC.COLLECTIVE R21, `(.L_x_466) ;  /* 0x0000000015087348 */ /* 0x000fea0003c00000 */
[----:B------:R0:W1:Y:S02]  /*0950*/  SHFL.UP P0, R25, R24, R23, R22 ;  /* 0x0400001718197389 */ /* 0x0000640000000016 */
[----:B01----:R-:W-:Y:S05]  /*0960*/  ENDCOLLECTIVE ;  /* 0x000000000000791b */ /* 0x003fea0003800000 */
.L_x_466:
        /* <DEDUP_REMOVED lines=9> */
.L_x_467:
[----:B------:R-:W-:Y:S02]  /*0a00*/  IMAD.MOV.U32 R24, RZ, RZ, R26 ;  /* 0x000000ffff187224 */ /* 0x000fe400078e001a */
[----:B------:R-:W-:-:S07]  /*0a10*/  IMAD.MOV.U32 R28, RZ, RZ, R25 ;  /* 0x000000ffff1c7224 */ /* 0x000fce00078e0019 */
[----:B------:R-:W-:Y:S05]  /*0a20*/  WARPSYNC.COLLECTIVE R21, `(.L_x_468) ;  /* 0x0000000015087348 */ /* 0x000fea0003c00000 */
[----:B------:R0:W1:Y:S02]  /*0a30*/  SHFL.UP P0, R25, R24, R23, R22 ;  /* 0x0400001718197389 */ /* 0x0000640000000016 */
[----:B01----:R-:W-:Y:S05]  /*0a40*/  ENDCOLLECTIVE ;  /* 0x000000000000791b */ /* 0x003fea0003800000 */
.L_x_468:
[----:B------:R-:W-:Y:S05]  /*0a50*/  BRA `(.L_x_469) ;  /* 0xfffffff800647947 */ /* 0x000fea000383ffff */
.L_x_470:
        /* <DEDUP_REMOVED lines=10> */
.L_x_4267:


//--------------------- .text._ZN3cub18CUB_300001_SM_10006detail10radix_sort30DeviceRadixSortHistogramKernelINS1_5radix10policy_hubIljyE10Policy1000ELNS0_9SortOrderE0ElyNS1_21identity_decomposer_tEEEvPT2_PKT1_SA_iiT3_ --------------------------
	.section	.text._ZN3cub18CUB_300001_SM_10006detail10radix_sort30DeviceRadixSortHistogramKernelINS1_5radix10policy_hubIljyE10Policy1000ELNS0_9SortOrderE0ElyNS1_21identity_decomposer_tEEEvPT2_PKT1_SA_iiT3_,"ax",@progbits
	.align	128
        .global         _ZN3cub18CUB_300001_SM_10006detail10radix_sort30DeviceRadixSortHistogramKernelINS1_5radix10policy_hubIljyE10Policy1000ELNS0_9SortOrderE0ElyNS1_21identity_decomposer_tEEEvPT2_PKT1_SA_iiT3_
        .type           _ZN3cub18CUB_300001_SM_10006detail10radix_sort30DeviceRadixSortHistogramKernelINS1_5radix10policy_hubIljyE10Policy1000ELNS0_9SortOrderE0ElyNS1_21identity_decomposer_tEEEvPT2_PKT1_SA_iiT3_,@function
        .size           _ZN3cub18CUB_300001_SM_10006detail10radix_sort30DeviceRadixSortHistogramKernelINS1_5radix10policy_hubIljyE10Policy1000ELNS0_9SortOrderE0ElyNS1_21identity_decomposer_tEEEvPT2_PKT1_SA_iiT3_,(.L_x_4268 - _ZN3cub18CUB_300001_SM_10006detail10radix_sort30DeviceRadixSortHistogramKernelINS1_5radix10policy_hubIljyE10Policy1000ELNS0_9SortOrderE0ElyNS1_21identity_decomposer_tEEEvPT2_PKT1_SA_iiT3_)
        .other          _ZN3cub18CUB_300001_SM_10006detail10radix_sort30DeviceRadixSortHistogramKernelINS1_5radix10policy_hubIljyE10Policy1000ELNS0_9SortOrderE0ElyNS1_21identity_decomposer_tEEEvPT2_PKT1_SA_iiT3_,@"STO_CUDA_ENTRY STV_DEFAULT"
_ZN3cub18CUB_300001_SM_10006detail10radix_sort30DeviceRadixSortHistogramKernelINS1_5radix10policy_hubIljyE10Policy1000ELNS0_9SortOrderE0ElyNS1_21identity_decomposer_tEEEvPT2_PKT1_SA_iiT3_:
.text._ZN3cub18CUB_300001_SM_10006detail10radix_sort30DeviceRadixSortHistogramKernelINS1_5radix10policy_hubIljyE10Policy1000ELNS0_9SortOrderE0ElyNS1_21identity_decomposer_tEEEvPT2_PKT1_SA_iiT3_:
        /* <DEDUP_REMOVED lines=27> */
.L_x_554:
        /* <DEDUP_REMOVED lines=15> */
.L_x_474:
[----:B------:R-:W-:Y:S01]  /*02a0*/  IADD3 R3, PT, PT, R3, 0x10, RZ ;  /* 0x0000001003037810 */ /* 0x000fe20007ffe0ff */
[----:B------:R-:W-:Y:S03]  /*02b0*/  STS [R2+-0x2000], RZ ;  /* 0xffe000ff02007388 */ /* 0x000fe60000000800 */
        /* <DEDUP_REMOVED lines=19> */
.L_x_473:
        /* <DEDUP_REMOVED lines=20> */
.L_x_476:
[----:B------:R-:W-:Y:S05]  /*0530*/  @!P3 BRA `(.L_x_475) ;  /* 0x000000000040b947 */ /* 0x000fea0003800000 */
[----:B------:R-:W-:Y:S02]  /*0540*/  ISETP.GE.U32.AND P2, PT, R8, 0x3, PT ;  /* 0x000000030800780c */ /* 0x000fe40003f46070 */
[----:B------:R-:W-:-:S11]  /*0550*/  ISETP.NE.AND P3, PT, R5, RZ, PT ;  /* 0x000000ff0500720c */ /* 0x000fd60003f65270 */
[C---:B0-----:R-:W-:Y:S02]  /*0560*/  @P2 IMAD R4, R3.reuse, 0x400, R0 ;  /* 0x0000040003042824 */ /* 0x041fe400078e0200 */
[----:B------:R-:W-:-:S03]  /*0570*/  @P2 VIADD R3, R3, 0x4 ;  /* 0x0000000403032836 */ /* 0x000fc60000000000 */
        /* <DEDUP_REMOVED lines=12> */
.L_x_475:
[----:B------:R-:W-:-:S13]  /*0640*/  ISETP.GT.U32.AND P2, PT, R36, 0x7f, PT ;  /* 0x0000007f2400780c */ /* 0x000fda0003f44070 */
[----:B------:R-:W-:Y:S05]  /*0650*/  @P2 BRA `(.L_x_472) ;  /* 0x0000000000dc2947 */ /* 0x000fea0003800000 */
[----:B--2---:R-:W-:Y:S01]  /*0660*/  HFMA2 R3, -RZ, RZ, 0, 0 ;  /* 0x00000000ff037431 */ /* 0x004fe200000001ff */
[----:B------:R-:W-:Y:S06]  /*0670*/  @!P0 BRA `(.L_x_477) ;  /* 0x0000000000588947 */ /* 0x000fec0003800000 */
[----:B------:R-:W-:-:S07]  /*0680*/  IMAD.MOV.U32 R3, RZ, RZ, RZ ;  /* 0x000000ffff037224 */ /* 0x000fce00078e00ff */
.L_x_478:
        /* <DEDUP_REMOVED lines=21> */
.L_x_477:
        /* <DEDUP_REMOVED lines=14> */
.L_x_479:
        /* <DEDUP_REMOVED lines=17> */
.L_x_472:
[----:B------:R-:W-:Y:S05]  /*09d0*/  BSYNC.RECONVERGENT B0 ;  /* 0x0000000000007941 */ /* 0x000fea0003800200 */
.L_x_471:
        /* <DEDUP_REMOVED lines=16> */
.L_x_485:
        /* <DEDUP_REMOVED lines=15> */
[----:B---34-:R-:W-:-:S04]  /*0bd0*/  IADD3 R2, P0, PT, R36, UR12, RZ ;  /* 0x0000000c24027c10 */ /* 0x018fc8000ff1e0ff */
[----:B--2---:R-:W-:Y:S02]  /*0be0*/  IADD3.X R3, PT, PT, RZ, UR13, RZ, P0, !PT ;  /* 0x0000000dff037c10 */ /* 0x004fe400087fe4ff */
        /* <DEDUP_REMOVED lines=19> */
.L_x_481:
[C---:B------:R-:W-:Y:S01]  /*0d20*/  ISETP.GE.AND P5, PT, R36.reuse, UR14, PT ;  /* 0x0000000e24007c0c */ /* 0x040fe2000bfa6270 */
[----:B------:R-:W0:Y:S01]  /*0d30*/  LDCU.64 UR20, c[0x0][0x388] ;  /* 0x00007100ff1477ac */ /* 0x000e220008000a00 */
[----:B---34-:R-:W-:Y:S01]  /*0d40*/  IADD3 R2, P0, PT, R36, UR12, RZ ;  /* 0x0000000c24027c10 */ /* 0x018fe2000ff1e0ff */
[----:B------:R-:W-:Y:S01]  /*0d50*/  IMAD.MOV.U32 R32, RZ, RZ, -0x1 ;  /* 0xffffffffff207424 */ /* 0x000fe200078e00ff */
[----:B------:R-:W1:Y:S01]  /*0d60*/  S2R R36, SR_TID.X ;  /* 0x0000000000247919 */ /* 0x000e620000002100 */
[----:B------:R-:W-:Y:S01]  /*0d70*/  ISETP.GE.AND P2, PT, R50, UR14, PT ;  /* 0x0000000e32007c0c */ /* 0x000fe2000bf46270 */
[----:B------:R-:W-:Y:S01]  /*0d80*/  IMAD.MOV.U32 R33, RZ, RZ, 0x7fffffff ;  /* 0x7fffffffff217424 */ /* 0x000fe200078e00ff */
[----:B------:R-:W-:Y:S01]  /*0d90*/  ISETP.GE.AND P3, PT, R48, UR14, PT ;  /* 0x0000000e30007c0c */ /* 0x000fe2000bf66270 */
[----:B--2---:R-:W-:Y:S02]  /*0da0*/  IMAD.X R3, RZ, RZ, UR13, P0 ;  /* 0x0000000dff037e24 */ /* 0x004fe400080e06ff */
[----:B------:R-:W-:-:S02]  /*0db0*/  IMAD.MOV.U32 R30, RZ, RZ, -0x1 ;  /* 0xffffffffff1e7424 */ /* 0x000fc400078e00ff */
[----:B------:R-:W-:Y:S01]  /*0dc0*/  IMAD.MOV.U32 R31, RZ, RZ, 0x7fffffff ;  /* 0x7fffffffff1f7424 */ /* 0x000fe200078e00ff */
[----:B0-----:R-:W-:-:S04]  /*0dd0*/  LEA R34, P0, R2, UR20, 0x3 ;  /* 0x0000001402227c11 */ /* 0x001fc8000f8018ff */
[----:B------:R-:W-:Y:S01]  /*0de0*/  LEA.HI.X R35, R2, UR21, R3, 0x3, P0 ;  /* 0x0000001502237c11 */ /* 0x000fe200080f1c03 */
[----:B------:R-:W-:Y:S02]  /*0df0*/  IMAD.MOV.U32 R28, RZ, RZ, -0x1 ;  /* 0xffffffffff1c7424 */ /* 0x000fe400078e00ff */
[----:B------:R-:W-:Y:S02]  /*0e00*/  IMAD.MOV.U32 R29, RZ, RZ, 0x7fffffff ;  /* 0x7fffffffff1d7424 */ /* 0x000fe400078e00ff */
[----:B------:R2:W5:Y:S01]  /*0e10*/  @!P5 LDG.E.64 R32, desc[UR16][R34.64] ;  /* 0x000000102220d981 */ /* 0x000562000c1e1b00 */
[C---:B-1----:R-:W-:Y:S01]  /*0e20*/  VIADD R4, R36.reuse, 0x180 ;  /* 0x0000018024047836 */ /* 0x042fe20000000000 */
[----:B------:R-:W-:Y:S01]  /*0e30*/  MOV R26, 0xffffffff ;  /* 0xffffffff001a7802 */ /* 0x000fe20000000f00 */
[----:B------:R-:W-:Y:S01]  /*0e40*/  VIADD R2, R36, 0x380 ;  /* 0x0000038024027836 */ /* 0x000fe20000000000 */
[----:B------:R2:W5:Y:S01]  /*0e50*/  @!P2 LDG.E.64 R30, desc[UR16][R34.64+0x400] ;  /* 0x00040010221ea981 */ /* 0x000562000c1e1b00 */
[----:B------:R-:W-:Y:S01]  /*0e60*/  IMAD.MOV.U32 R27, RZ, RZ, 0x7fffffff ;  /* 0x7fffffffff1b7424 */ /* 0x000fe200078e00ff */
[----:B------:R-:W-:-:S02]  /*0e70*/  ISETP.GE.AND P4, PT, R4, UR14, PT ;  /* 0x0000000e04007c0c */ /* 0x000fc4000bf86270 */
[----:B------:R-:W-:Y:S01]  /*0e80*/  ISETP.GE.AND P5, PT, R46, UR14, PT ;  /* 0x0000000e2e007c0c */ /* 0x000fe2000bfa6270 */
[----:B------:R2:W5:Y:S01]  /*0e90*/  @!P3 LDG.E.64 R28, desc[UR16][R34.64+0x800] ;  /* 0x00080010221cb981 */ /* 0x000562000c1e1b00 */
[----:B------:R-:W-:Y:S01]  /*0ea0*/  ISETP.GE.AND P1, PT, R2, UR14, PT ;  /* 0x0000000e02007c0c */ /* 0x000fe2000bf26270 */
[----:B------:R-:W-:Y:S01]  /*0eb0*/  VIADD R2, R36, 0x480 ;  /* 0x0000048024027836 */ /* 0x000fe20000000000 */
[----:B------:R-:W-:Y:S01]  /*0ec0*/  ISETP.GE.AND P2, PT, R44, UR14, PT ;  /* 0x0000000e2c007c0c */ /* 0x000fe2000bf46270 */
[----:B------:R-:W-:Y:S01]  /*0ed0*/  IMAD.MOV.U32 R24, RZ, RZ, -0x1 ;  /* 0xffffffffff187424 */ /* 0x000fe200078e00ff */
[----:B------:R-:W-:Y:S01]  /*0ee0*/  ISETP.GE.AND P3, PT, R42, UR14, PT ;  /* 0x0000000e2a007c0c */ /* 0x000fe2000bf66270 */
[----:B------:R-:W-:Y:S01]  /*0ef0*/  IMAD.MOV.U32 R25, RZ, RZ, 0x7fffffff ;  /* 0x7fffffffff197424 */ /* 0x000fe200078e00ff */
[----:B------:R-:W-:-:S03]  /*0f00*/  LOP3.LUT R3, R36, 0x400, RZ, 0xfc, !PT ;  /* 0x0000040024037812 */ /* 0x000fc600078efcff */
[----:B------:R2:W5:Y:S01]  /*0f10*/  @!P4 LDG.E.64 R26, desc[UR16][R34.64+0xc00] ;  /* 0x000c0010221ac981 */ /* 0x000562000c1e1b00 */
[----:B------:R-:W-:Y:S01]  /*0f20*/  ISETP.GE.AND P4, PT, R2, UR14, PT ;  /* 0x0000000e02007c0c */ /* 0x000fe2000bf86270 */
[----:B------:R-:W-:Y:S01]  /*0f30*/  VIADD R2, R36, 0x500 ;  /* 0x0000050024027836 */ /* 0x000fe20000000000 */
[----:B------:R-:W-:Y:S01]  /*0f40*/  ISETP.GE.AND P0, PT, R3, UR14, PT ;  /* 0x0000000e03007c0c */ /* 0x000fe2000bf06270 */
[----:B------:R-:W-:Y:S01]  /*0f50*/  IMAD.MOV.U32 R22, RZ, RZ, -0x1 ;  /* 0xffffffffff167424 */ /* 0x000fe200078e00ff */
[----:B------:R2:W5:Y:S01]  /*0f60*/  @!P5 LDG.E.64 R24, desc[UR16][R34.64+0x1000] ;  /* 0x001000102218d981 */ /* 0x000562000c1e1b00 */
[----:B------:R-:W-:Y:S01]  /*0f70*/  IMAD.MOV.U32 R23, RZ, RZ, 0x7fffffff ;  /* 0x7fffffffff177424 */ /* 0x000fe200078e00ff */
[----:B------:R-:W-:Y:S01]  /*0f80*/  ISETP.GE.AND P5, PT, R2, UR14, PT ;  /* 0x0000000e02007c0c */ /* 0x000fe2000bfa6270 */
[----:B------:R-:W-:Y:S02]  /*0f90*/  IMAD.MOV.U32 R20, RZ, RZ, -0x1 ;  /* 0xffffffffff147424 */ /* 0x000fe400078e00ff */
[----:B------:R-:W-:Y:S01]  /*0fa0*/  IMAD.MOV.U32 R21, RZ, RZ, 0x7fffffff ;  /* 0x7fffffffff157424 */ /* 0x000fe200078e00ff */
[C---:B------:R-:W-:Y:S01]  /*0fb0*/  IADD3 R3, PT, PT, R36.reuse, 0x580, RZ ;  /* 0x0000058024037810 */ /* 0x040fe20007ffe0ff */
[----:B------:R-:W-:Y:S01]  /*0fc0*/  VIADD R2, R36, 0x600 ;  /* 0x0000060024027836 */ /* 0x000fe20000000000 */
[----:B------:R2:W5:Y:S01]  /*0fd0*/  @!P2 LDG.E.64 R22, desc[UR16][R34.64+0x1400] ;  /* 0x001400102216a981 */ /* 0x000562000c1e1b00 */
[----:B------:R-:W-:Y:S01]  /*0fe0*/  IMAD.MOV.U32 R18, RZ, RZ, -0x1 ;  /* 0xffffffffff127424 */ /* 0x000fe200078e00ff */
[----:B------:R-:W-:Y:S01]  /*0ff0*/  ISETP.GE.AND P2, PT, R3, UR14, PT ;  /* 0x0000000e03007c0c */ /* 0x000fe2000bf46270 */
[----:B------:R-:W-:Y:S01]  /*1000*/  IMAD.MOV.U32 R19, RZ, RZ, 0x7fffffff ;  /* 0x7fffffffff137424 */ /* 0x000fe200078e00ff */
[----:B------:R2:W5:Y:S01]  /*1010*/  @!P3 LDG.E.64 R20, desc[UR16][R34.64+0x1800] ;  /* 0x001800102214b981 */ /* 0x000562000c1e1b00 */
[----:B------:R-:W-:Y:S01]  /*1020*/  IMAD.MOV.U32 R16, RZ, RZ, -0x1 ;  /* 0xffffffffff107424 */ /* 0x000fe200078e00ff */
[----:B------:R-:W-:Y:S01]  /*1030*/  ISETP.GE.AND P3, PT, R2, UR14, PT ;  /* 0x0000000e02007c0c */ /* 0x000fe2000bf66270 */
[----:B------:R-:W-:-:S02]  /*1040*/  IMAD.MOV.U32 R17, RZ, RZ, 0x7fffffff ;  /* 0x7fffffffff117424 */ /* 0x000fc400078e00ff */
[----:B------:R-:W-:Y:S01]  /*1050*/  IMAD.MOV.U32 R14, RZ, RZ, -0x1 ;  /* 0xffffffffff0e7424 */ /* 0x000fe200078e00ff */
[----:B------:R2:W5:Y:S01]  /*1060*/  @!P1 LDG.E.64 R18, desc[UR16][R34.64+0x1c00] ;  /* 0x001c001022129981 */ /* 0x000562000c1e1b00 */
[----:B------:R-:W-:Y:S02]  /*1070*/  IMAD.MOV.U32 R15, RZ, RZ, 0x7fffffff ;  /* 0x7fffffffff0f7424 */ /* 0x000fe400078e00ff */
        /* <DEDUP_REMOVED lines=9> */
[----:B------:R-:W-:Y:S01]  /*1110*/  IMAD.MOV.U32 R10, RZ, RZ, -0x1 ;  /* 0xffffffffff0a7424 */ /* 0x000fe200078e00ff */
[----:B------:R-:W-:Y:S01]  /*1120*/  MOV R2, 0xffffffff ;  /* 0xffffffff00027802 */ /* 0x000fe20000000f00 */
        /* <DEDUP_REMOVED lines=10> */
[----:B------:R-:W-:Y:S01]  /*11d0*/  IMAD.MOV.U32 R3, RZ, RZ, 0x7fffffff ;  /* 0x7fffffffff037424 */ /* 0x000fe200078e00ff */
[----:B------:R2:W5:Y:S04]  /*11e0*/  @!P1 LDG.E.64 R6, desc[UR16][R34.64+0x3400] ;  /* 0x0034001022069981 */ /* 0x000568000c1e1b00 */
[----:B------:R2:W5:Y:S04]  /*11f0*/  @!P0 LDG.E.64 R4, desc[UR16][R34.64+0x3800] ;  /* 0x0038001022048981 */ /* 0x000568000c1e1b00 */
[----:B------:R2:W5:Y:S02]  /*1200*/  @!P4 LDG.E.64 R2, desc[UR16][R34.64+0x3c00] ;  /* 0x003c00102202c981 */ /* 0x000564000c1e1b00 */
.L_x_482:
        /* <DEDUP_REMOVED lines=24> */
.L_x_484:
[----:B0-----:R-:W-:Y:S01]  /*1390*/  IMAD R56, RZ, RZ, -UR13 ;  /* 0x8000000dff387e24 */ /* 0x001fe2000f8e02ff */
[----:B------:R-:W-:Y:S01]  /*13a0*/  SHF.R.U64 R60, R30, UR13, R52 ;  /* 0x0000000d1e3c7c19 */ /* 0x000fe20008001234 */
[----:B------:R-:W-:Y:S01]  /*13b0*/  IMAD.MOV.U32 R58, RZ, RZ, -0x1 ;  /* 0xffffffffff3a7424 */ /* 0x000fe200078e00ff */
[----:B------:R-:W-:Y:S02]  /*13c0*/  ULEA UR14, UR4, UR12, 0xa ;  /* 0x0000000c040e7291 */ /* 0x000fe4000f8e50ff */
[----:B------:R-:W-:Y:S01]  /*13d0*/  VIADDMNMX R56, R56, R35, 0x8, PT ;  /* 0x0000000838387446 */ /* 0x000fe20003800123 */
[----:B------:R-:W-:-:S03]  /*13e0*/  UIADD3 UR4, UPT, UPT, UR4, 0x1, URZ ;  /* 0x0000000104047890 */ /* 0x000fc6000fffe0ff */
[----:B------:R-:W-:Y:S02]  /*13f0*/  SHF.L.U32 R56, R58, R56, RZ ;  /* 0x000000383a387219 */ /* 0x000fe400000006ff */
[----:B------:R-:W-:Y:S02]  /*1400*/  SHF.R.U64 R58, R32, UR13, R54 ;  /* 0x0000000d203a7c19 */ /* 0x000fe40008001236 */
[-C--:B------:R-:W-:Y:S02]  /*1410*/  LOP3.LUT R60, R60, R56.reuse, RZ, 0x30, !PT ;  /* 0x000000383c3c7212 */ /* 0x080fe400078e30ff */
[----:B------:R-:W-:Y:S02]  /*1420*/  LOP3.LUT R58, R58, R56, RZ, 0x30, !PT ;  /* 0x000000383a3a7212 */ /* 0x000fe400078e30ff */
[----:B------:R-:W-:Y:S02]  /*1430*/  LEA R60, R60, UR14, 0x2 ;  /* 0x0000000e3c3c7c11 */ /* 0x000fe4000f8e10ff */
[----:B------:R-:W-:-:S05]  /*1440*/  LEA R58, R58, UR14, 0x2 ;  /* 0x0000000e3a3a7c11 */ /* 0x000fca000f8e10ff */
[----:B------:R0:W-:Y:S04]  /*1450*/  ATOMS.POPC.INC.32 RZ, [R58+URZ] ;  /* 0x000000003aff7f8c */ /* 0x0001e8000d8000ff */
[----:B------:R1:W-:Y:S01]  /*1460*/  ATOMS.POPC.INC.32 RZ, [R60+URZ] ;  /* 0x000000003cff7f8c */ /* 0x0003e2000d8000ff */
[----:B0-----:R-:W-:Y:S02]  /*1470*/  SHF.R.U64 R58, R28, UR13, R34 ;  /* 0x0000000d1c3a7c19 */ /* 0x001fe40008001222 */
[----:B-1----:R-:W-:Y:S02]  /*1480*/  SHF.R.U64 R60, R26, UR13, R61 ;  /* 0x0000000d1a3c7c19 */ /* 0x002fe4000800123d */
[-C--:B------:R-:W-:Y:S02]  /*1490*/  LOP3.LUT R58, R58, R56.reuse, RZ, 0x30, !PT ;  /* 0x000000383a3a7212 */ /* 0x080fe400078e30ff */
[----:B------:R-:W-:-:S02]  /*14a0*/  LOP3.LUT R60, R60, R56, RZ, 0x30, !PT ;  /* 0x000000383c3c7212 */ /* 0x000fc400078e30ff */
[----:B------:R-:W-:Y:S02]  /*14b0*/  LEA R58, R58, UR14, 0x2 ;  /* 0x0000000e3a3a7c11 */ /* 0x000fe4000f8e10ff */
[----:B------:R-:W-:-:S03]  /*14c0*/  LEA R60, R60, UR14, 0x2 ;  /* 0x0000000e3c3c7c11 */ /* 0x000fc6000f8e10ff */
        /* <DEDUP_REMOVED lines=43> */
[----:B-1----:R-:W-:Y:S01]  /*1780*/  SHF.R.U64 R60, R2, UR13, R37 ;  /* 0x0000000d023c7c19 */ /* 0x002fe20008001225 */
[----:B------:R-:W-:Y:S01]  /*1790*/  UIADD3 UR13, UPT, UPT, UR13, 0x8, URZ ;  /* 0x000000080d0d7890 */ /* 0x000fe2000fffe0ff */
[-C--:B------:R-:W-:Y:S02]  /*17a0*/  LOP3.LUT R58, R58, R56.reuse, RZ, 0x30, !PT ;  /* 0x000000383a3a7212 */ /* 0x080fe400078e30ff */
[----:B------:R-:W-:-:S02]  /*17b0*/  LOP3.LUT R56, R60, R56, RZ, 0x30, !PT ;  /* 0x000000383c387212 */ /* 0x000fc400078e30ff */
[----:B------:R-:W-:Y:S02]  /*17c0*/  LEA R58, R58, UR14, 0x2 ;  /* 0x0000000e3a3a7c11 */ /* 0x000fe4000f8e10ff */
[----:B------:R-:W-:Y:S02]  /*17d0*/  ISETP.LE.AND P0, PT, R35, UR13, PT ;  /* 0x0000000d23007c0c */ /* 0x000fe4000bf03270 */
[----:B------:R-:W-:Y:S01]  /*17e0*/  LEA R56, R56, UR14, 0x2 ;  /* 0x0000000e38387c11 */ /* 0x000fe2000f8e10ff */
[----:B------:R0:W-:Y:S04]  /*17f0*/  ATOMS.POPC.INC.32 RZ, [R58+URZ] ;  /* 0x000000003aff7f8c */ /* 0x0001e8000d8000ff */
[----:B------:R0:W-:Y:S06]  /*1800*/  ATOMS.POPC.INC.32 RZ, [R56+URZ] ;  /* 0x0000000038ff7f8c */ /* 0x0001ec000d8000ff */
[----:B------:R-:W-:Y:S05]  /*1810*/  @!P0 BRA `(.L_x_484) ;  /* 0xfffffff800dc8947 */ /* 0x000fea000383ffff */
.L_x_483:
[----:B------:R-:W-:Y:S05]  /*1820*/  BRA.U !UP0, `(.L_x_485) ;  /* 0xfffffff108ac7547 */ /* 0x000fea000b83ffff */
.L_x_480:
        /* <DEDUP_REMOVED lines=16> */
.L_x_505:
        /* <DEDUP_REMOVED lines=16> */
.L_x_490:
[----:B------:R-:W-:Y:S05]  /*1a30*/  BSYNC.RECONVERGENT B1 ;  /* 0x0000000000017941 */ /* 0x000fea0003800200 */
.L_x_489:
        /* <DEDUP_REMOVED lines=9> */
[----:B-1----:R-:W-:Y:S01]  /*1ad0*/  LEA R11, R7, R36, 0x8 ;  /* 0x00000024070b7211 */ /* 0x002fe200078e40ff */
[----:B------:R-:W-:Y:S02]  /*1ae0*/  IMAD.MOV.U32 R12, RZ, RZ, R15 ;  /* 0x000000ffff0c7224 */ /* 0x000fe400078e000f */
[----:B------:R-:W-:Y:S02]  /*1af0*/  IMAD.MOV.U32 R13, RZ, RZ, RZ ;  /* 0x000000ffff0d7224 */ /* 0x000fe400078e00ff */
[----:B------:R-:W-:-:S04]  /*1b00*/  VIADD R11, R11, 0x100 ;  /* 0x000001000b0b7836 */ /* 0x000fc80000000000 */
[----:B------:R-:W-:-:S05]  /*1b10*/  IMAD.WIDE.U32 R10, R11, 0x8, R2 ;  /* 0x000000080b0a7825 */ /* 0x000fca00078e0002 */
[----:B------:R0:W-:Y:S02]  /*1b20*/  REDG.E.ADD.64.STRONG.GPU desc[UR16][R10.64], R12 ;  /* 0x0000000c0a00798e */ /* 0x0001e4000c12e510 */
.L_x_492:
[----:B------:R-:W-:Y:S05]  /*1b30*/  BSYNC.RECONVERGENT B1 ;  /* 0x0000000000017941 */ /* 0x000fea0003800200 */
.L_x_491:
        /* <DEDUP_REMOVED lines=8> */
.L_x_494:
[----:B------:R-:W-:Y:S05]  /*1bc0*/  BSYNC.RECONVERGENT B1 ;  /* 0x0000000000017941 */ /* 0x000fea0003800200 */
.L_x_493:
[----:B------:R-:W-:Y:S04]  /*1bd0*/  BSSY.RECONVERGENT B1, `(.L_x_495) ;  /* 0x0000008000017945 */ /* 0x000fe80003800200 */
[----:B------:R-:W-:Y:S05]  /*1be0*/  @!P1 BRA `(.L_x_496) ;  /* 0x0000000000189947 */ /* 0x000fea0003800000 */
[----:B012---:R-:W-:Y:S01]  /*1bf0*/  IMAD R11, R7, 0x100, R36 ;  /* 0x00000100070b7824 */ /* 0x007fe200078e0224 */
[----:B------:R-:W-:Y:S01]  /*1c00*/  MOV R12, R17 ;  /* 0x00000011000c7202 */ /* 0x000fe20000000f00 */
[----:B------:R-:W-:Y:S02]  /*1c10*/  IMAD.MOV.U32 R13, RZ, RZ, RZ ;  /* 0x000000ffff0d7224 */ /* 0x000fe400078e00ff */
[----:B------:R-:W-:-:S04]  /*1c20*/  VIADD R11, R11, 0x300 ;  /* 0x000003000b0b7836 */ /* 0x000fc80000000000 */
[----:B------:R-:W-:-:S05]  /*1c30*/  IMAD.WIDE.U32 R10, R11, 0x8, R2 ;  /* 0x000000080b0a7825 */ /* 0x000fca00078e0002 */
[----:B------:R3:W-:Y:S02]  /*1c40*/  REDG.E.ADD.64.STRONG.GPU desc[UR16][R10.64], R12 ;  /* 0x0000000c0a00798e */ /* 0x0007e4000c12e510 */
.L_x_496:
[----:B------:R-:W-:Y:S05]  /*1c50*/  BSYNC.RECONVERGENT B1 ;  /* 0x0000000000017941 */ /* 0x000fea0003800200 */
.L_x_495:
        /* <DEDUP_REMOVED lines=8> */
.L_x_498:
[----:B------:R-:W-:Y:S05]  /*1ce0*/  BSYNC.RECONVERGENT B1 ;  /* 0x0000000000017941 */ /* 0x000fea0003800200 */
.L_x_497:
[----:B------:R-:W-:Y:S04]  /*1cf0*/  BSSY.RECONVERGENT B1, `(.L_x_499) ;  /* 0x0000008000017945 */ /* 0x000fe80003800200 */
[----:B------:R-:W-:Y:S05]  /*1d00*/  @!P3 BRA `(.L_x_500) ;  /* 0x000000000018b947 */ /* 0x000fea0003800000 */
[----:B01234-:R-:W-:Y:S02]  /*1d10*/  IMAD R11, R7, 0x100, R36 ;  /* 0x00000100070b7824 */ /* 0x01ffe400078e0224 */
[----:B------:R-:W-:Y:S02]  /*1d20*/  IMAD.MOV.U32 R12, RZ, RZ, R19 ;  /* 0x000000ffff0c7224 */ /* 0x000fe400078e0013 */
[----:B------:R-:W-:Y:S02]  /*1d30*/  VIADD R11, R11, 0x500 ;  /* 0x000005000b0b7836 */ /* 0x000fe40000000000 */
[----:B------:R-:W-:Y:S02]  /*1d40*/  IMAD.MOV.U32 R13, RZ, RZ, RZ ;  /* 0x000000ffff0d7224 */ /* 0x000fe400078e00ff */
[----:B------:R-:W-:-:S05]  /*1d50*/  IMAD.WIDE.U32 R10, R11, 0x8, R2 ;  /* 0x000000080b0a7825 */ /* 0x000fca00078e0002 */
[----:B------:R0:W-:Y:S02]  /*1d60*/  REDG.E.ADD.64.STRONG.GPU desc[UR16][R10.64], R12 ;  /* 0x0000000c0a00798e */ /* 0x0001e4000c12e510 */
.L_x_500:
[----:B------:R-:W-:Y:S05]  /*1d70*/  BSYNC.RECONVERGENT B1 ;  /* 0x0000000000017941 */ /* 0x000fea0003800200 */
.L_x_499:
[----:B------:R-:W-:Y:S04]  /*1d80*/  BSSY.RECONVERGENT B1, `(.L_x_501) ;  /* 0x0000007000017945 */ /* 0x000fe80003800200 */
[----:B------:R-:W-:Y:S05]  /*1d90*/  @!P4 BRA `(.L_x_502) ;  /* 0x000000000014c947 */ /* 0x000fea0003800000 */
[----:B01234-:R-:W-:Y:S01]  /*1da0*/  LEA R11, R7, R36, 0x8 ;  /* 0x00000024070b7211 */ /* 0x01ffe200078e40ff */
[----:B------:R-:W-:-:S04]  /*1db0*/  IMAD.MOV.U32 R9, RZ, RZ, RZ ;  /* 0x000000ffff097224 */ /* 0x000fc800078e00ff */
[----:B------:R-:W-:-:S04]  /*1dc0*/  VIADD R11, R11, 0x600 ;  /* 0x000006000b0b7836 */ /* 0x000fc80000000000 */
[----:B------:R-:W-:-:S05]  /*1dd0*/  IMAD.WIDE.U32 R10, R11, 0x8, R2 ;  /* 0x000000080b0a7825 */ /* 0x000fca00078e0002 */
[----:B------:R0:W-:Y:S02]  /*1de0*/  REDG.E.ADD.64.STRONG.GPU desc[UR16][R10.64], R8 ;  /* 0x000000080a00798e */ /* 0x0001e4000c12e510 */
.L_x_502:
[----:B------:R-:W-:Y:S05]  /*1df0*/  BSYNC.RECONVERGENT B1 ;  /* 0x0000000000017941 */ /* 0x000fea0003800200 */
.L_x_501:
        /* <DEDUP_REMOVED lines=8> */
.L_x_504:
[----:B------:R-:W-:Y:S05]  /*1e80*/  BSYNC.RECONVERGENT B1 ;  /* 0x0000000000017941 */ /* 0x000fea0003800200 */
.L_x_503:
[----:B------:R-:W-:-:S05]  /*1e90*/  VIADD R7, R7, 0x8 ;  /* 0x0000000807077836 */ /* 0x000fca0000000000 */
[----:B------:R-:W-:-:S13]  /*1ea0*/  ISETP.NE.AND P0, PT, R7, R4, PT ;  /* 0x000000040700720c */ /* 0x000fda0003f05270 */
[----:B------:R-:W-:Y:S05]  /*1eb0*/  @P0 BRA `(.L_x_505) ;  /* 0xfffffff8009c0947 */ /* 0x000fea000383ffff */
[----:B------:R-:W-:-:S07]  /*1ec0*/  IMAD.MOV.U32 R3, RZ, RZ, R4 ;  /* 0x000000ffff037224 */ /* 0x000fce00078e0004 */
.L_x_488:
[C---:B01234-:R-:W-:Y:S02]  /*1ed0*/  LOP3.LUT R12, R5.reuse, 0x7, RZ, 0xc0, !PT ;  /* 0x00000007050c7812 */ /* 0x05ffe400078ec0ff */
[C---:B------:R-:W-:Y:S02]  /*1ee0*/  LOP3.LUT R13, R5.reuse, 0x3, RZ, 0xc0, !PT ;  /* 0x00000003050d7812 */ /* 0x040fe400078ec0ff */
[C---:B------:R-:W-:Y:S02]  /*1ef0*/  ISETP.NE.AND P0, PT, R12.reuse, RZ, PT ;  /* 0x000000ff0c00720c */ /* 0x040fe40003f05270 */
[----:B------:R-:W-:Y:S01]  /*1f00*/  LOP3.LUT R2, R5, 0x1, RZ, 0xc0, !PT ;  /* 0x0000000105027812 */ /* 0x000fe200078ec0ff */
[----:B------:R-:W-:Y:S01]  /*1f10*/  VIADD R5, R12, 0xffffffff ;  /* 0xffffffff0c057836 */ /* 0x000fe20000000000 */
[----:B------:R-:W-:-:S09]  /*1f20*/  IADD3 R15, PT, PT, R13, -0x1, RZ ;  /* 0xffffffff0d0f7810 */ /* 0x000fd20007ffe0ff */
        /* <DEDUP_REMOVED lines=19> */
.L_x_509:
[----:B------:R-:W-:Y:S05]  /*2060*/  BSYNC.RECONVERGENT B1 ;  /* 0x0000000000017941 */ /* 0x000fea0003800200 */
.L_x_508:
        /* <DEDUP_REMOVED lines=9> */
.L_x_511:
[----:B------:R-:W-:Y:S05]  /*2100*/  BSYNC.RECONVERGENT B1 ;  /* 0x0000000000017941 */ /* 0x000fea0003800200 */
.L_x_510:
[----:B------:R-:W-:Y:S04]  /*2110*/  BSSY.RECONVERGENT B1, `(.L_x_512) ;  /* 0x0000009000017945 */ /* 0x000fe80003800200 */
[----:B------:R-:W-:Y:S05]  /*2120*/  @!P2 BRA `(.L_x_513) ;  /* 0x00000000001ca947 */ /* 0x000fea0003800000 */
[----:B01----:R-:W0:Y:S01]  /*2130*/  LDC.64 R6, c[0x0][0x380] ;  /* 0x0000e000ff067b82 */ /* 0x003e220000000a00 */
[----:B------:R-:W-:Y:S02]  /*2140*/  IMAD R9, R3, 0x100, R36 ;  /* 0x0000010003097824 */ /* 0x000fe400078e0224 */
[----:B------:R-:W-:-:S03]  /*2150*/  IMAD.MOV.U32 R8, RZ, RZ, R11 ;  /* 0x000000ffff087224 */ /* 0x000fc600078e000b */
[----:B------:R-:W-:-:S05]  /*2160*/  IADD3 R9, PT, PT, R9, 0x200, RZ ;  /* 0x0000020009097810 */ /* 0x000fca0007ffe0ff */
[----:B0-----:R-:W-:-:S04]  /*2170*/  IMAD.WIDE.U32 R6, R9, 0x8, R6 ;  /* 0x0000000809067825 */ /* 0x001fc800078e0006 */
[----:B------:R-:W-:-:S05]  /*2180*/  IMAD.MOV.U32 R9, RZ, RZ, RZ ;  /* 0x000000ffff097224 */ /* 0x000fca00078e00ff */
[----:B------:R2:W-:Y:S02]  /*2190*/  REDG.E.ADD.64.STRONG.GPU desc[UR16][R6.64], R8 ;  /* 0x000000080600798e */ /* 0x0005e4000c12e510 */
.L_x_513:
[----:B------:R-:W-:Y:S05]  /*21a0*/  BSYNC.RECONVERGENT B1 ;  /* 0x0000000000017941 */ /* 0x000fea0003800200 */
.L_x_512:
        /* <DEDUP_REMOVED lines=9> */
.L_x_515:
[----:B------:R-:W-:Y:S05]  /*2240*/  BSYNC.RECONVERGENT B1 ;  /* 0x0000000000017941 */ /* 0x000fea0003800200 */
.L_x_514:
[----:B------:R-:W-:-:S07]  /*2250*/  VIADD R3, R3, 0x4 ;  /* 0x0000000403037836 */ /* 0x000fce0000000000 */
.L_x_507:
        /* <DEDUP_REMOVED lines=13> */
[----:B------:R-:W-:-:S05]  /*2330*/  LEA R9, R3, R36, 0x8 ;  /* 0x0000002403097211 */ /* 0x000fca00078e40ff */
[----:B0-----:R-:W-:-:S04]  /*2340*/  IMAD.WIDE.U32 R8, R9, 0x8, R6 ;  /* 0x0000000809087825 */ /* 0x001fc800078e0006 */
[----:B------:R-:W-:Y:S02]  /*2350*/  IMAD.MOV.U32 R6, RZ, RZ, R10 ;  /* 0x000000ffff067224 */ /* 0x000fe400078e000a */
[----:B------:R-:W-:-:S05]  /*2360*/  IMAD.MOV.U32 R7, RZ, RZ, RZ ;  /* 0x000000ffff077224 */ /* 0x000fca00078e00ff */
[----:B------:R0:W-:Y:S02]  /*2370*/  REDG.E.ADD.64.STRONG.GPU desc[UR16][R8.64], R6 ;  /* 0x000000060800798e */ /* 0x0001e4000c12e510 */
.L_x_519:
[----:B------:R-:W-:Y:S05]  /*2380*/  BSYNC.RECONVERGENT B2 ;  /* 0x0000000000027941 */ /* 0x000fea0003800200 */
.L_x_518:
        /* <DEDUP_REMOVED lines=9> */
.L_x_521:
[----:B------:R-:W-:Y:S05]  /*2420*/  BSYNC.RECONVERGENT B2 ;  /* 0x0000000000027941 */ /* 0x000fea0003800200 */
.L_x_520:
[----:B------:R-:W-:-:S07]  /*2430*/  VIADD R3, R3, 0x2 ;  /* 0x0000000203037836 */ /* 0x000fce0000000000 */
.L_x_517:
[----:B------:R-:W-:-:S13]  /*2440*/  ISETP.NE.AND P0, PT, R2, RZ, PT ;  /* 0x000000ff0200720c */ /* 0x000fda0003f05270 */
[----:B------:R-:W-:Y:S05]  /*2450*/  @!P0 BRA `(.L_x_516) ;  /* 0x0000000000248947 */ /* 0x000fea0003800000 */
[----:B0123--:R-:W-:-:S05]  /*2460*/  IMAD R6, R3, 0x400, R0 ;  /* 0x0000040003067824 */ /* 0x00ffca00078e0200 */
[----:B------:R-:W0:Y:S02]  /*2470*/  LDS R8, [R6] ;  /* 0x0000000006087984 */ /* 0x000e240000000800 */
[----:B0-----:R-:W-:-:S13]  /*2480*/  ISETP.NE.AND P0, PT, R8, RZ, PT ;  /* 0x000000ff0800720c */ /* 0x001fda0003f05270 */
[----:B------:R-:W-:Y:S05]  /*2490*/  @!P0 BRA `(.L_x_516) ;  /* 0x0000000000148947 */ /* 0x000fea0003800000 */
[----:B------:R-:W0:Y:S01]  /*24a0*/  LDC.64 R6, c[0x0][0x380] ;  /* 0x0000e000ff067b82 */ /* 0x000e220000000a00 */
[----:B------:R-:W-:Y:S01]  /*24b0*/  LEA R3, R3, R36, 0x8 ;  /* 0x0000002403037211 */ /* 0x000fe200078e40ff */
[----:B------:R-:W-:-:S04]  /*24c0*/  IMAD.MOV.U32 R9, RZ, RZ, RZ ;  /* 0x000000ffff097224 */ /* 0x000fc800078e00ff */
[----:B0-----:R-:W-:-:S05]  /*24d0*/  IMAD.WIDE.U32 R6, R3, 0x8, R6 ;  /* 0x0000000803067825 */ /* 0x001fca00078e0006 */
[----:B------:R4:W-:Y:S02]  /*24e0*/  REDG.E.ADD.64.STRONG.GPU desc[UR16][R6.64], R8 ;  /* 0x000000080600798e */ /* 0x0009e4000c12e510 */
.L_x_516:
[----:B------:R-:W-:Y:S05]  /*24f0*/  BSYNC.RECONVERGENT B1 ;  /* 0x0000000000017941 */ /* 0x000fea0003800200 */
.L_x_506:
[----:B------:R-:W-:-:S13]  /*2500*/  ISETP.GT.U32.AND P0, PT, R36, 0x7f, PT ;  /* 0x0000007f2400780c */ /* 0x000fda0003f04070 */
[----:B------:R-:W-:Y:S05]  /*2510*/  @P0 BRA `(.L_x_487) ;  /* 0x0000000800a40947 */ /* 0x000fea0003800000 */
[----:B------:R-:W-:Y:S01]  /*2520*/  ISETP.GE.U32.AND P0, PT, R14, 0x7, PT ;  /* 0x000000070e00780c */ /* 0x000fe20003f06070 */
[----:B------:R-:W-:-:S12]  /*2530*/  IMAD.MOV.U32 R3, RZ, RZ, RZ ;  /* 0x000000ffff037224 */ /* 0x000fd800078e00ff */
[----:B------:R-:W-:Y:S05]  /*2540*/  @!P0 BRA `(.L_x_522) ;  /* 0x0000000400248947 */ /* 0x000fea0003800000 */
[----:B01234-:R-:W0:Y:S01]  /*2550*/  LDC.64 R6, c[0x0][0x380] ;  /* 0x0000e000ff067b82 */ /* 0x01fe220000000a00 */
[----:B------:R-:W-:-:S07]  /*2560*/  IMAD.MOV.U32 R3, RZ, RZ, RZ ;  /* 0x000000ffff037224 */ /* 0x000fce00078e00ff */
.L_x_539:
        /* <DEDUP_REMOVED lines=16> */
[----:B--2---:R-:W-:Y:S02]  /*2670*/  IMAD.MOV.U32 R10, RZ, RZ, R14 ;  /* 0x000000ffff0a7224 */ /* 0x004fe400078e000e */
[----:B------:R-:W-:-:S05]  /*2680*/  IMAD.MOV.U32 R11, RZ, RZ, RZ ;  /* 0x000000ffff0b7224 */ /* 0x000fca00078e00ff */
[----:B------:R0:W-:Y:S02]  /*2690*/  REDG.E.ADD.64.STRONG.GPU desc[UR16][R8.64+0x400], R10 ;  /* 0x0004000a0800798e */ /* 0x0001e4000c12e510 */
.L_x_524:
[----:B------:R-:W-:Y:S05]  /*26a0*/  BSYNC.RECONVERGENT B1 ;  /* 0x0000000000017941 */ /* 0x000fea0003800200 */
.L_x_523:
[----:B------:R-:W-:Y:S04]  /*26b0*/  BSSY.RECONVERGENT B1, `(.L_x_525) ;  /* 0x0000005000017945 */ /* 0x000fe80003800200 */
[----:B------:R-:W-:Y:S05]  /*26c0*/  @!P1 BRA `(.L_x_526) ;  /* 0x00000000000c9947 */ /* 0x000fea0003800000 */
[----:B0-2---:R-:W-:Y:S01]  /*26d0*/  MOV R10, R16 ;  /* 0x00000010000a7202 */ /* 0x005fe20000000f00 */
[----:B------:R-:W-:-:S05]  /*26e0*/  IMAD.MOV.U32 R11, RZ, RZ, RZ ;  /* 0x000000ffff0b7224 */ /* 0x000fca00078e00ff */
[----:B------:R1:W-:Y:S02]  /*26f0*/  REDG.E.ADD.64.STRONG.GPU desc[UR16][R8.64+0xc00], R10 ;  /* 0x000c000a0800798e */ /* 0x0003e4000c12e510 */
.L_x_526:
[----:B------:R-:W-:Y:S05]  /*2700*/  BSYNC.RECONVERGENT B1 ;  /* 0x0000000000017941 */ /* 0x000fea0003800200 */
.L_x_525:
        /* <DEDUP_REMOVED lines=12> */
.L_x_528:
[----:B------:R-:W-:Y:S05]  /*27d0*/  BSYNC.RECONVERGENT B1 ;  /* 0x0000000000017941 */ /* 0x000fea0003800200 */
.L_x_527:
[----:B------:R-:W-:Y:S04]  /*27e0*/  BSSY.RECONVERGENT B1, `(.L_x_529) ;  /* 0x0000005000017945 */ /* 0x000fe80003800200 */
[----:B------:R-:W-:Y:S05]  /*27f0*/  @!P1 BRA `(.L_x_530) ;  /* 0x00000000000c9947 */ /* 0x000fea0003800000 */
[----:B012---:R-:W-:Y:S02]  /*2800*/  IMAD.MOV.U32 R10, RZ, RZ, R18 ;  /* 0x000000ffff0a7224 */ /* 0x007fe400078e0012 */
[----:B------:R-:W-:-:S05]  /*2810*/  IMAD.MOV.U32 R11, RZ, RZ, RZ ;  /* 0x000000ffff0b7224 */ /* 0x000fca00078e00ff */
[----:B------:R3:W-:Y:S02]  /*2820*/  REDG.E.ADD.64.STRONG.GPU desc[UR16][R8.64+0x1c00], R10 ;  /* 0x001c000a0800798e */ /* 0x0007e4000c12e510 */
.L_x_530:
[----:B------:R-:W-:Y:S05]  /*2830*/  BSYNC.RECONVERGENT B1 ;  /* 0x0000000000017941 */ /* 0x000fea0003800200 */
.L_x_529:
[----:B------:R-:W-:Y:S04]  /*2840*/  BSSY.RECONVERGENT B1, `(.L_x_531) ;  /* 0x0000005000017945 */ /* 0x000fe80003800200 */
[----:B------:R-:W-:Y:S05]  /*2850*/  @!P2 BRA `(.L_x_532) ;  /* 0x00000000000ca947 */ /* 0x000fea0003800000 */
[----:B0123--:R-:W-:Y:S02]  /*2860*/  IMAD.MOV.U32 R10, RZ, RZ, R19 ;  /* 0x000000ffff0a7224 */ /* 0x00ffe400078e0013 */
[----:B------:R-:W-:-:S05]  /*2870*/  IMAD.MOV.U32 R11, RZ, RZ, RZ ;  /* 0x000000ffff0b7224 */ /* 0x000fca00078e00ff */
[----:B------:R4:W-:Y:S02]  /*2880*/  REDG.E.ADD.64.STRONG.GPU desc[UR16][R8.64+0x2400], R10 ;  /* 0x0024000a0800798e */ /* 0x0009e4000c12e510 */
.L_x_532:
[----:B------:R-:W-:Y:S05]  /*2890*/  BSYNC.RECONVERGENT B1 ;  /* 0x0000000000017941 */ /* 0x000fea0003800200 */
.L_x_531:
[----:B------:R-:W-:Y:S04]  /*28a0*/  BSSY.RECONVERGENT B1, `(.L_x_533) ;  /* 0x0000005000017945 */ /* 0x000fe80003800200 */
[----:B------:R-:W-:Y:S05]  /*28b0*/  @!P3 BRA `(.L_x_534) ;  /* 0x00000000000cb947 */ /* 0x000fea0003800000 */
[----:B01234-:R-:W-:Y:S02]  /*28c0*/  HFMA2 R11, -RZ, RZ, 0, 0 ;  /* 0x00000000ff0b7431 */ /* 0x01ffe400000001ff */
[----:B------:R-:W-:-:S05]  /*28d0*/  IMAD.MOV.U32 R10, RZ, RZ, R20 ;  /* 0x000000ffff0a7224 */ /* 0x000fca00078e0014 */
[----:B------:R0:W-:Y:S02]  /*28e0*/  REDG.E.ADD.64.STRONG.GPU desc[UR16][R8.64+0x2c00], R10 ;  /* 0x002c000a0800798e */ /* 0x0001e4000c12e510 */
.L_x_534:
[----:B------:R-:W-:Y:S05]  /*28f0*/  BSYNC.RECONVERGENT B1 ;  /* 0x0000000000017941 */ /* 0x000fea0003800200 */
.L_x_533:
[----:B------:R-:W-:Y:S04]  /*2900*/  BSSY.RECONVERGENT B1, `(.L_x_535) ;  /* 0x0000005000017945 */ /* 0x000fe80003800200 */
[----:B------:R-:W-:Y:S05]  /*2910*/  @!P4 BRA `(.L_x_536) ;  /* 0x00000000000cc947 */ /* 0x000fea0003800000 */
[----:B01234-:R-:W-:Y:S02]  /*2920*/  IMAD.MOV.U32 R10, RZ, RZ, R21 ;  /* 0x000000ffff0a7224 */ /* 0x01ffe400078e0015 */
[----:B------:R-:W-:-:S05]  /*2930*/  IMAD.MOV.U32 R11, RZ, RZ, RZ ;  /* 0x000000ffff0b7224 */ /* 0x000fca00078e00ff */
[----:B------:R0:W-:Y:S02]  /*2940*/  REDG.E.ADD.64.STRONG.GPU desc[UR16][R8.64+0x3400], R10 ;  /* 0x0034000a0800798e */ /* 0x0001e4000c12e510 */
.L_x_536:
[----:B------:R-:W-:Y:S05]  /*2950*/  BSYNC.RECONVERGENT B1 ;  /* 0x0000000000017941 */ /* 0x000fea0003800200 */
.L_x_535:
[----:B------:R-:W-:Y:S04]  /*2960*/  BSSY.RECONVERGENT B1, `(.L_x_537) ;  /* 0x0000005000017945 */ /* 0x000fe80003800200 */
[----:B------:R-:W-:Y:S05]  /*2970*/  @!P5 BRA `(.L_x_538) ;  /* 0x00000000000cd947 */ /* 0x000fea0003800000 */
[----:B01234-:R-:W-:Y:S02]  /*2980*/  IMAD.MOV.U32 R10, RZ, RZ, R22 ;  /* 0x000000ffff0a7224 */ /* 0x01ffe400078e0016 */
[----:B------:R-:W-:-:S05]  /*2990*/  IMAD.MOV.U32 R11, RZ, RZ, RZ ;  /* 0x000000ffff0b7224 */ /* 0x000fca00078e00ff */
[----:B------:R0:W-:Y:S02]  /*29a0*/  REDG.E.ADD.64.STRONG.GPU desc[UR16][R8.64+0x3c00], R10 ;  /* 0x003c000a0800798e */ /* 0x0001e4000c12e510 */
.L_x_538:
[----:B------:R-:W-:Y:S05]  /*29b0*/  BSYNC.RECONVERGENT B1 ;  /* 0x0000000000017941 */ /* 0x000fea0003800200 */
.L_x_537:
[----:B------:R-:W-:Y:S05]  /*29c0*/  @P0 BRA `(.L_x_539) ;  /* 0xfffffff800e80947 */ /* 0x000fea000383ffff */
[----:B------:R-:W-:-:S07]  /*29d0*/  IMAD.MOV.U32 R3, RZ, RZ, R4 ;  /* 0x000000ffff037224 */ /* 0x000fce00078e0004 */
.L_x_522:
[----:B------:R-:W-:-:S13]  /*29e0*/  ISETP.NE.AND P0, PT, R12, RZ, PT ;  /* 0x000000ff0c00720c */ /* 0x000fda0003f05270 */
[----:B------:R-:W-:Y:S05]  /*29f0*/  @!P0 BRA `(.L_x_487) ;  /* 0x00000004006c8947 */ /* 0x000fea0003800000 */
[----:B------:R-:W-:-:S13]  /*2a00*/  ISETP.GE.U32.AND P0, PT, R5, 0x3, PT ;  /* 0x000000030500780c */ /* 0x000fda0003f06070 */
[----:B------:R-:W-:Y:S05]  /*2a10*/  @!P0 BRA `(.L_x_540) ;  /* 0x0000000000c08947 */ /* 0x000fea0003800000 */
[----:B------:R-:W-:Y:S01]  /*2a20*/  IMAD R4, R3, 0x400, R0 ;  /* 0x0000040003047824 */ /* 0x000fe200078e0200 */
        /* <DEDUP_REMOVED lines=15> */
.L_x_542:
[----:B------:R-:W-:Y:S05]  /*2b20*/  BSYNC.RECONVERGENT B1 ;  /* 0x0000000000017941 */ /* 0x000fea0003800200 */
.L_x_541:
[----:B------:R-:W-:Y:S04]  /*2b30*/  BSSY.RECONVERGENT B1, `(.L_x_543) ;  /* 0x0000009000017945 */ /* 0x000fe80003800200 */
[----:B------:R-:W-:Y:S05]  /*2b40*/  @!P1 BRA `(.L_x_544) ;  /* 0x00000000001c9947 */ /* 0x000fea0003800000 */
[----:B0-----:R-:W0:Y:S01]  /*2b50*/  LDC.64 R4, c[0x0][0x380] ;  /* 0x0000e000ff047b82 */ /* 0x001e220000000a00 */
[----:B------:R-:W-:Y:S01]  /*2b60*/  LEA R7, R3, R36, 0x8 ;  /* 0x0000002403077211 */ /* 0x000fe200078e40ff */
[----:B------:R-:W-:-:S04]  /*2b70*/  IMAD.MOV.U32 R6, RZ, RZ, R8 ;  /* 0x000000ffff067224 */ /* 0x000fc800078e0008 */
[----:B------:R-:W-:-:S04]  /*2b80*/  VIADD R7, R7, 0x100 ;  /* 0x0000010007077836 */ /* 0x000fc80000000000 */
[----:B0-----:R-:W-:-:S04]  /*2b90*/  IMAD.WIDE.U32 R4, R7, 0x8, R4 ;  /* 0x0000000807047825 */ /* 0x001fc800078e0004 */
[----:B------:R-:W-:-:S05]  /*2ba0*/  IMAD.MOV.U32 R7, RZ, RZ, RZ ;  /* 0x000000ffff077224 */ /* 0x000fca00078e00ff */
[----:B------:R1:W-:Y:S02]  /*2bb0*/  REDG.E.ADD.64.STRONG.GPU desc[UR16][R4.64+0x400], R6 ;  /* 0x000400060400798e */ /* 0x0003e4000c12e510 */
.L_x_544:
[----:B------:R-:W-:Y:S05]  /*2bc0*/  BSYNC.RECONVERGENT B1 ;  /* 0x0000000000017941 */ /* 0x000fea0003800200 */
.L_x_543:
        /* <DEDUP_REMOVED lines=9> */
.L_x_546:
[----:B------:R-:W-:Y:S05]  /*2c60*/  BSYNC.RECONVERGENT B1 ;  /* 0x0000000000017941 */ /* 0x000fea0003800200 */
.L_x_545:
[----:B------:R-:W-:Y:S04]  /*2c70*/  BSSY.RECONVERGENT B1, `(.L_x_547) ;  /* 0x0000009000017945 */ /* 0x000fe80003800200 */
[----:B------:R-:W-:Y:S05]  /*2c80*/  @!P3 BRA `(.L_x_548) ;  /* 0x00000000001cb947 */ /* 0x000fea0003800000 */
[----:B012---:R-:W0:Y:S01]  /*2c90*/  LDC.64 R4, c[0x0][0x380] ;  /* 0x0000e000ff047b82 */ /* 0x007e220000000a00 */
[----:B------:R-:W-:Y:S02]  /*2ca0*/  IMAD R7, R3, 0x100, R36 ;  /* 0x0000010003077824 */ /* 0x000fe400078e0224 */
[----:B------:R-:W-:-:S03]  /*2cb0*/  IMAD.MOV.U32 R6, RZ, RZ, R10 ;  /* 0x000000ffff067224 */ /* 0x000fc600078e000a */
[----:B------:R-:W-:-:S05]  /*2cc0*/  IADD3 R7, PT, PT, R7, 0x300, RZ ;  /* 0x0000030007077810 */ /* 0x000fca0007ffe0ff */
[----:B0-----:R-:W-:-:S04]  /*2cd0*/  IMAD.WIDE.U32 R4, R7, 0x8, R4 ;  /* 0x0000000807047825 */ /* 0x001fc800078e0004 */
[----:B------:R-:W-:-:S05]  /*2ce0*/  IMAD.MOV.U32 R7, RZ, RZ, RZ ;  /* 0x000000ffff077224 */ /* 0x000fca00078e00ff */
[----:B------:R3:W-:Y:S02]  /*2cf0*/  REDG.E.ADD.64.STRONG.GPU desc[UR16][R4.64+0x400], R6 ;  /* 0x000400060400798e */ /* 0x0007e4000c12e510 */
.L_x_548:
[----:B------:R-:W-:Y:S05]  /*2d00*/  BSYNC.RECONVERGENT B1 ;  /* 0x0000000000017941 */ /* 0x000fea0003800200 */
.L_x_547:
[----:B------:R-:W-:-:S07]  /*2d10*/  VIADD R3, R3, 0x4 ;  /* 0x0000000403037836 */ /* 0x000fce0000000000 */
.L_x_540:
        /* <DEDUP_REMOVED lines=17> */
.L_x_551:
[----:B------:R-:W-:Y:S05]  /*2e30*/  BSYNC.RECONVERGENT B1 ;  /* 0x0000000000017941 */ /* 0x000fea0003800200 */
.L_x_550:
[----:B------:R-:W-:Y:S04]  /*2e40*/  BSSY.RECONVERGENT B1, `(.L_x_552) ;  /* 0x0000009000017945 */ /* 0x000fe80003800200 */
[----:B------:R-:W-:Y:S05]  /*2e50*/  @!P1 BRA `(.L_x_553) ;  /* 0x00000000001c9947 */ /* 0x000fea0003800000 */
[----:B0-----:R-:W0:Y:S01]  /*2e60*/  LDC.64 R4, c[0x0][0x380] ;  /* 0x0000e000ff047b82 */ /* 0x001e220000000a00 */
[----:B------:R-:W-:-:S05]  /*2e70*/  IMAD R6, R3, 0x100, R36 ;  /* 0x0000010003067824 */ /* 0x000fca00078e0224 */
[----:B------:R-:W-:-:S05]  /*2e80*/  IADD3 R7, PT, PT, R6, 0x100, RZ ;  /* 0x0000010006077810 */ /* 0x000fca0007ffe0ff */
[----:B0-----:R-:W-:-:S04]  /*2e90*/  IMAD.WIDE.U32 R6, R7, 0x8, R4 ;  /* 0x0000000807067825 */ /* 0x001fc800078e0004 */
[----:B------:R-:W-:Y:S02]  /*2ea0*/  IMAD.MOV.U32 R4, RZ, RZ, R9 ;  /* 0x000000ffff047224 */ /* 0x000fe400078e0009 */
[----:B------:R-:W-:-:S05]  /*2eb0*/  IMAD.MOV.U32 R5, RZ, RZ, RZ ;  /* 0x000000ffff057224 */ /* 0x000fca00078e00ff */
[----:B------:R1:W-:Y:S02]  /*2ec0*/  REDG.E.ADD.64.STRONG.GPU desc[UR16][R6.64+0x400], R4 ;  /* 0x000400040600798e */ /* 0x0003e4000c12e510 */
.L_x_553:
[----:B------:R-:W-:Y:S05]  /*2ed0*/  BSYNC.RECONVERGENT B1 ;  /* 0x0000000000017941 */ /* 0x000fea0003800200 */
.L_x_552:
[----:B------:R-:W-:-:S07]  /*2ee0*/  VIADD R3, R3, 0x2 ;  /* 0x0000000203037836 */ /* 0x000fce0000000000 */
.L_x_549:
        /* <DEDUP_REMOVED lines=12> */
.L_x_487:
[----:B------:R-:W-:Y:S05]  /*2fb0*/  BSYNC.RECONVERGENT B0 ;  /* 0x0000000000007941 */ /* 0x000fea0003800200 */
.L_x_486:
        /* <DEDUP_REMOVED lines=17> */
.L_x_555:
        /* <DEDUP_REMOVED lines=11> */
.L_x_4268:


//--------------------- .text._ZN3cub18CUB_300001_SM_10006detail10radix_sort31DeviceRadixSortSingleTileKernelINS1_5radix10policy_hubIljyE10Policy1000ELNS0_9SortOrderE0EljyNS1_21identity_decomposer_tEEEvPKT1_PSA_PKT2_PSE_T3_iiT4_ --------------------------
	.section	.text._ZN3cub18CUB_300001_SM_10006detail10radix_sort31DeviceRadixSortSingleTileKernelINS1_5radix10policy_hubIljyE10Policy1000ELNS0_9SortOrderE0EljyNS1_21identity_decomposer_tEEEvPKT1_PSA_PKT2_PSE_T3_iiT4_,"ax",@progbits
	.align	128
        .global         _ZN3cub18CUB_300001_SM_10006detail10radix_sort31DeviceRadixSortSingleTileKernelINS1_5radix10policy_hubIljyE10Policy1000ELNS0_9SortOrderE0EljyNS1_21identity_decomposer_tEEEvPKT1_PSA_PKT2_PSE_T3_iiT4_
        .type           _ZN3cub18CUB_300001_SM_10006detail10radix_sort31DeviceRadixSortSingleTileKernelINS1_5radix10policy_hubIljyE10Policy1000ELNS0_9SortOrderE0EljyNS1_21identity_decomposer_tEEEvPKT1_PSA_PKT2_PSE_T3_iiT4_,@function
        .size           _ZN3cub18CUB_300001_SM_10006detail10radix_sort31DeviceRadixSortSingleTileKernelINS1_5radix10policy_hubIljyE10Policy1000ELNS0_9SortOrderE0EljyNS1_21identity_decomposer_tEEEvPKT1_PSA_PKT2_PSE_T3_iiT4_,(.L_x_4269 - _ZN3cub18CUB_300001_SM_10006detail10radix_sort31DeviceRadixSortSingleTileKernelINS1_5radix10policy_hubIljyE10Policy1000ELNS0_9SortOrderE0EljyNS1_21identity_decomposer_tEEEvPKT1_PSA_PKT2_PSE_T3_iiT4_)
        .other          _ZN3cub18CUB_300001_SM_10006detail10radix_sort31DeviceRadixSortSingleTileKernelINS1_5radix10policy_hubIljyE10Policy1000ELNS0_9SortOrderE0EljyNS1_21identity_decomposer_tEEEvPKT1_PSA_PKT2_PSE_T3_iiT4_,@"STO_CUDA_ENTRY STV_DEFAULT"
_ZN3cub18CUB_300001_SM_10006detail10radix_sort31DeviceRadixSortSingleTileKernelINS1_5radix10policy_hubIljyE10Policy1000ELNS0_9SortOrderE0EljyNS1_21identity_decomposer_tEEEvPKT1_PSA_PKT2_PSE_T3_iiT4_:
.text._ZN3cub18CUB_300001_SM_10006detail10radix_sort31DeviceRadixSortSingleTileKernelINS1_5radix10policy_hubIljyE10Policy1000ELNS0_9SortOrderE0EljyNS1_21identity_decomposer_tEEEvPKT1_PSA_PKT2_PSE_T3_iiT4_:
[----:B------:R-:W-:Y:S01]  /*0000*/  LDC R1, c[0x0][0x37c] ;  /* 0x0000df00ff017b82 */ /* 0x000fe20000000800 */
[----:B------:R-:W0:Y:S01]  /*0010*/  S2R R0, SR_TID.X ;  /* 0x0000000000007919 */ /* 0x000e220000002100 */
[----:B------:R-:W1:Y:S06]  /*0020*/  LDCU UR4, c[0x0][0x3a0] ;  /* 0x00007400ff0477ac */ /* 0x000e6c0008000800 */
[----:B------:R-:W2:Y:S01]  /*0030*/  LDC.64 R2, c[0x0][0x380] ;  /* 0x0000e000ff027b82 */ /* 0x000ea20000000a00 */
[----:B------:R-:W3:Y:S01]  /*0040*/  LDCU.64 UR10, c[0x0][0x358] ;  /* 0x00006b00ff0a77ac */ /* 0x000ee20008000a00 */
[----:B------:R-:W-:-:S02]  /*0050*/  IMAD.MOV.U32 R46, RZ, RZ, -0x1 ;  /* 0xffffffffff2e7424 */ /* 0x000fc400078e00ff */
[----:B------:R-:W-:-:S04]  /*0060*/  IMAD.MOV.U32 R47, RZ, RZ, -0x1 ;  /* 0xffffffffff2f7424 */ /* 0x000fc800078e00ff */
[----:B------:R-:W4:Y:S01]  /*0070*/  S2UR UR5, SR_CgaCtaId ;  /* 0x00000000000579c3 */ /* 0x000f220000008800 */
[----:B------:R-:W-:Y:S01]  /*0080*/  IMAD.MOV.U32 R13, RZ, RZ, -0x1 ;  /* 0xffffffffff0d7424 */ /* 0x000fe200078e00ff */
[----:B------:R-:W1:Y:S01]  /*0090*/  S2R R93, SR_LANEID ;  /* 0x00000000005d7919 */ /* 0x000e620000000000 */
[----:B------:R-:W4:Y:S01]  /*00a0*/  LDCU.64 UR6, c[0x0][0x3a8] ;  /* 0x00007500ff0677ac */ /* 0x000f220008000a00 */
[----:B------:R-:W-:Y:S02]  /*00b0*/  IMAD.MOV.U32 R22, RZ, RZ, -0x1 ;  /* 0xffffffffff167424 */ /* 0x000fe400078e00ff */
[----:B------:R-:W-:Y:S01]  /*00c0*/  IMAD.MOV.U32 R23, RZ, RZ, -0x1 ;  /* 0xffffffffff177424 */ /* 0x000fe200078e00ff */
        /* <DEDUP_REMOVED lines=35> */
[----:B--2---:R-:W-:-:S02]  /*0300*/  @!P0 MOV R46, R20 ;  /* 0x00000014002e8202 */ /* 0x004fc40000000f00 */
[----:B------:R-:W-:Y:S02]  /*0310*/  @!P0 LOP3.LUT R47, R21, 0x80000000, RZ, 0x3c, !PT ;  /* 0x80000000152f8812 */ /* 0x000fe400078e3cff */
[----:B------:R-:W2:Y:S01]  /*0320*/  @!P1 LDG.E.64 R20, desc[UR10][R2.64+0x18] ;  /* 0x0000180a02149981 */ /* 0x000ea2000c1e1b00 */
[----:B------:R-:W-:Y:S06]  /*0330*/  BAR.SYNC.DEFER_BLOCKING 0x0 ;  /* 0x0000000000007b1d */ /* 0x000fec0000010000 */
[----:B------:R-:W5:Y:S01]  /*0340*/  @!P0 LDG.E R28, desc[UR10][R4.64] ;  /* 0x0000000a041c8981 */ /* 0x000f62000c1e1900 */
[----:B------:R-:W-:Y:S01]  /*0350*/  ISETP.NE.AND P0, PT, R12, RZ, PT ;  /* 0x000000ff0c00720c */ /* 0x000fe20003f05270 */
[----:B------:R-:W-:Y:S01]  /*0360*/  IMAD.MOV.U32 R12, RZ, RZ, -0x1 ;  /* 0xffffffffff0c7424 */ /* 0x000fe200078e00ff */
[----:B------:R-:W-:Y:S01]  /*0370*/  UMOV UR4, 0x400 ;  /* 0x0000040000047882 */ /* 0x000fe20000000000 */
[----:B------:R-:W5:Y:S04]  /*0380*/  @!P1 LDG.E R35, desc[UR10][R4.64+0xc] ;  /* 0x00000c0a04239981 */ /* 0x000f68000c1e1900 */
[----:B------:R-:W5:Y:S04]  /*0390*/  @!P2 LDG.E R34, desc[UR10][R4.64+0x10] ;  /* 0x0000100a0422a981 */ /* 0x000f68000c1e1900 */
[----:B------:R-:W5:Y:S02]  /*03a0*/  @!P3 LDG.E R33, desc[UR10][R4.64+0x14] ;  /* 0x0000140a0421b981 */ /* 0x000f64000c1e1900 */
[----:B---3--:R-:W-:Y:S01]  /*03b0*/  @!P0 IMAD.MOV.U32 R12, RZ, RZ, R14 ;  /* 0x000000ffff0c8224 */ /* 0x008fe200078e000e */
[----:B------:R-:W-:Y:S01]  /*03c0*/  @!P0 LOP3.LUT R13, R15, 0x80000000, RZ, 0x3c, !PT ;  /* 0x800000000f0d8812 */ /* 0x000fe200078e3cff */
[----:B------:R-:W5:Y:S01]  /*03d0*/  @!P0 LDG.E R29, desc[UR10][R4.64+0x4] ;  /* 0x0000040a041d8981 */ /* 0x000f62000c1e1900 */
[----:B------:R-:W-:Y:S01]  /*03e0*/  ISETP.NE.AND P0, PT, R18, RZ, PT ;  /* 0x000000ff1200720c */ /* 0x000fe20003f05270 */
[----:B----4-:R-:W-:-:S02]  /*03f0*/  ULEA UR4, UR5, UR4, 0x18 ;  /* 0x0000000405047291 */ /* 0x010fc4000f8ec0ff */
[----:B------:R-:W5:Y:S04]  /*0400*/  @!P4 LDG.E R32, desc[UR10][R4.64+0x18] ;  /* 0x0000180a0420c981 */ /* 0x000f68000c1e1900 */
[----:B------:R-:W5:Y:S04]  /*0410*/  @!P5 LDG.E R31, desc[UR10][R4.64+0x1c] ;  /* 0x00001c0a041fd981 */ /* 0x000f68000c1e1900 */
[----:B------:R-:W5:Y:S04]  /*0420*/  @!P6 LDG.E R30, desc[UR10][R4.64+0x20] ;  /* 0x0000200a041ee981 */ /* 0x000f68000c1e1900 */
[----:B------:R0:W5:Y:S01]  /*0430*/  @!P0 LDG.E R36, desc[UR10][R4.64+0x8] ;  /* 0x0000080a04248981 */ /* 0x000162000c1e1900 */
[----:B------:R-:W-:-:S04]  /*0440*/  LEA R37, R0, UR4, 0x2 ;  /* 0x0000000400257c11 */ /* 0x000fc8000f8e10ff */
[C---:B------:R-:W-:Y:S01]  /*0450*/  LEA R39, R0.reuse, R37, 0x7 ;  /* 0x0000002500277211 */ /* 0x040fe200078e38ff */
[----:B------:R-:W-:Y:S01]  /*0460*/  IMAD.MOV.U32 R14, RZ, RZ, -0x1 ;  /* 0xffffffffff0e7424 */ /* 0x000fe200078e00ff */
[----:B------:R-:W-:Y:S01]  /*0470*/  @!P0 MOV R14, R16 ;  /* 0x00000010000e8202 */ /* 0x000fe20000000f00 */
[----:B------:R-:W-:Y:S01]  /*0480*/  IMAD.MOV.U32 R15, RZ, RZ, -0x1 ;  /* 0xffffffffff0f7424 */ /* 0x000fe200078e00ff */
[----:B------:R-:W-:Y:S01]  /*0490*/  @!P0 LOP3.LUT R15, R17, 0x80000000, RZ, 0x3c, !PT ;  /* 0x80000000110f8812 */ /* 0x000fe200078e3cff */
[----:B------:R-:W-:Y:S01]  /*04a0*/  IMAD R41, R0, -0x3c, R39 ;  /* 0xffffffc400297824 */ /* 0x000fe200078e0227 */
[----:B------:R-:W-:Y:S01]  /*04b0*/  SHF.R.U32.HI R94, RZ, 0x5, R0 ;  /* 0x00000005ff5e7819 */ /* 0x000fe20000011600 */
[----:B------:R-:W-:Y:S01]  /*04c0*/  IMAD.MOV.U32 R16, RZ, RZ, -0x1 ;  /* 0xffffffffff107424 */ /* 0x000fe200078e00ff */
[----:B------:R-:W-:Y:S01]  /*04d0*/  @!P4 LOP3.LUT R23, R25, 0x80000000, RZ, 0x3c, !PT ;  /* 0x800000001917c812 */ /* 0x000fe200078e3cff */
[----:B------:R-:W-:Y:S02]  /*04e0*/  IMAD.MOV.U32 R17, RZ, RZ, -0x1 ;  /* 0xffffffffff117424 */ /* 0x000fe400078e00ff */
[----:B------:R-:W-:Y:S01]  /*04f0*/  @!P4 IMAD.MOV.U32 R22, RZ, RZ, R24 ;  /* 0x000000ffff16c224 */ /* 0x000fe200078e0018 */
[----:B------:R-:W-:Y:S01]  /*0500*/  LEA R38, R94, UR4, 0x2 ;  /* 0x000000045e267c11 */ /* 0x000fe2000f8e10ff */
[----:B------:R-:W-:-:S02]  /*0510*/  IMAD.MOV.U32 R18, RZ, RZ, -0x1 ;  /* 0xffffffffff127424 */ /* 0x000fc400078e00ff */
[----:B------:R-:W-:Y:S01]  /*0520*/  IMAD.MOV.U32 R19, RZ, RZ, -0x1 ;  /* 0xffffffffff137424 */ /* 0x000fe200078e00ff */
[----:B------:R-:W-:Y:S01]  /*0530*/  @!P2 LOP3.LUT R19, R9, 0x80000000, RZ, 0x3c, !PT ;  /* 0x800000000913a812 */ /* 0x000fe200078e3cff */
[----:B------:R-:W-:Y:S02]  /*0540*/  IMAD.MOV.U32 R24, RZ, RZ, -0x1 ;  /* 0xffffffffff187424 */ /* 0x000fe400078e00ff */
[----:B------:R-:W-:Y:S01]  /*0550*/  IMAD.MOV.U32 R25, RZ, RZ, -0x1 ;  /* 0xffffffffff197424 */ /* 0x000fe200078e00ff */
[----:B------:R-:W-:Y:S01]  /*0560*/  @!P5 LOP3.LUT R25, R27, 0x80000000, RZ, 0x3c, !PT ;  /* 0x800000001b19d812 */ /* 0x000fe200078e3cff */
[----:B0-----:R-:W-:Y:S02]  /*0570*/  IMAD.MOV.U32 R4, RZ, RZ, -0x1 ;  /* 0xffffffffff047424 */ /* 0x001fe400078e00ff */
[----:B------:R-:W-:Y:S01]  /*0580*/  IMAD.MOV.U32 R5, RZ, RZ, -0x1 ;  /* 0xffffffffff057424 */ /* 0x000fe200078e00ff */
[----:B------:R-:W-:Y:S01]  /*0590*/  @!P6 LOP3.LUT R5, R7, 0x80000000, RZ, 0x3c, !PT ;  /* 0x800000000705e812 */ /* 0x000fe200078e3cff */
[----:B------:R-:W-:-:S02]  /*05a0*/  @!P2 IMAD.MOV.U32 R18, RZ, RZ, R8 ;  /* 0x000000ffff12a224 */ /* 0x000fc400078e0008 */
[----:B------:R-:W-:Y:S02]  /*05b0*/  @!P5 IMAD.MOV.U32 R24, RZ, RZ, R26 ;  /* 0x000000ffff18d224 */ /* 0x000fe400078e001a */
[----:B------:R-:W-:Y:S02]  /*05c0*/  @!P6 IMAD.MOV.U32 R4, RZ, RZ, R6 ;  /* 0x000000ffff04e224 */ /* 0x000fe400078e0006 */
[----:B------:R-:W-:Y:S01]  /*05d0*/  IMAD R43, R0, -0x24, R41 ;  /* 0xffffffdc002b7824 */ /* 0x000fe200078e0229 */
[----:B------:R-:W-:Y:S02]  /*05e0*/  UIADD3 UR8, UPT, UPT, UR6, 0x6, URZ ;  /* 0x0000000606087890 */ /* 0x000fe4000fffe0ff */
[----:B------:R-:W-:Y:S01]  /*05f0*/  UIADD3 UR5, UPT, UPT, -UR6, UR7, URZ ;  /* 0x0000000706057290 */ /* 0x000fe2000fffe1ff */
[----:B------:R-:W-:Y:S01]  /*0600*/  BAR.SYNC.DEFER_BLOCKING 0x0 ;  /* 0x0000000000007b1d */ /* 0x000fe20000010000 */
[----:B--2---:R-:W-:Y:S01]  /*0610*/  @!P1 IMAD.MOV.U32 R16, RZ, RZ, R20 ;  /* 0x000000ffff109224 */ /* 0x004fe200078e0014 */
[----:B------:R-:W-:Y:S01]  /*0620*/  @!P1 LOP3.LUT R17, R21, 0x80000000, RZ, 0x3c, !PT ;  /* 0x8000000015119812 */ /* 0x000fe200078e3cff */
[----:B------:R-:W-:Y:S01]  /*0630*/  IMAD.MOV.U32 R20, RZ, RZ, -0x1 ;  /* 0xffffffffff147424 */ /* 0x000fe200078e00ff */
[----:B------:R-:W-:Y:S01]  /*0640*/  MOV R21, 0xffffffff ;  /* 0xffffffff00157802 */ /* 0x000fe20000000f00 */
[----:B------:R-:W-:Y:S01]  /*0650*/  @!P3 IMAD.MOV.U32 R20, RZ, RZ, R10 ;  /* 0x000000ffff14b224 */ /* 0x000fe200078e000a */
[----:B------:R-:W-:-:S07]  /*0660*/  @!P3 LOP3.LUT R21, R11, 0x80000000, RZ, 0x3c, !PT ;  /* 0x800000000b15b812 */ /* 0x000fce00078e3cff */
.L_x_557:
        /* <DEDUP_REMOVED lines=34> */
[----:B------:R-:W-:Y:S02]  /*0890*/  IADD3 R42, PT, PT, R6, R37, R42 ;  /* 0x00000025062a7210 */ /* 0x000fe40007ffe02a */
        /* <DEDUP_REMOVED lines=41> */
[----:B------:R-:W1:Y:S02]  /*0b30*/  LDS.U16 R40, [R42] ;  /* 0x000000002a287984 */ /* 0x000e640000000400 */
[----:B-1----:R-:W-:-:S05]  /*0b40*/  IADD3 R7, PT, PT, R40, 0x1, RZ ;  /* 0x0000000128077810 */ /* 0x002fca0007ffe0ff */
[----:B------:R1:W-:Y:S04]  /*0b50*/  STS.U16 [R42], R7 ;  /* 0x000000072a007388 */ /* 0x0003e80000000400 */
[----:B------:R-:W2:Y:S01]  /*0b60*/  LDS.U16 R46, [R44] ;  /* 0x000000002c2e7984 */ /* 0x000ea20000000400 */
[----:B-1----:R-:W-:Y:S01]  /*0b70*/  IMAD.SHL.U32 R7, R6, 0x400, RZ ;  /* 0x0000040006077824 */ /* 0x002fe200078e00ff */
[----:B------:R-:W-:-:S04]  /*0b80*/  SHF.R.U32.HI R6, RZ, 0x4, R6 ;  /* 0x00000004ff067819 */ /* 0x000fc80000011606 */
[----:B------:R-:W-:Y:S02]  /*0b90*/  LOP3.LUT R8, R7, 0x7c00, RZ, 0xc0, !PT ;  /* 0x00007c0007087812 */ /* 0x000fe400078ec0ff */
[----:B------:R-:W-:Y:S02]  /*0ba0*/  LOP3.LUT R49, R6, 0xffffffe, RZ, 0xc0, !PT ;  /* 0x0ffffffe06317812 */ /* 0x000fe400078ec0ff */
[----:B------:R-:W-:Y:S02]  /*0bb0*/  SHF.R.U64 R7, R18, UR7, R19 ;  /* 0x0000000712077c19 */ /* 0x000fe40008001213 */
[----:B------:R-:W-:Y:S02]  /*0bc0*/  IADD3 R49, PT, PT, R49, R37, R8 ;  /* 0x0000002531317210 */ /* 0x000fe40007ffe008 */
[----:B------:R-:W-:-:S05]  /*0bd0*/  LOP3.LUT R7, R7, UR4, RZ, 0xc0, !PT ;  /* 0x0000000407077c12 */ /* 0x000fca000f8ec0ff */
[----:B------:R-:W-:Y:S01]  /*0be0*/  IMAD.SHL.U32 R8, R7, 0x400, RZ ;  /* 0x0000040007087824 */ /* 0x000fe200078e00ff */
[----:B------:R-:W-:-:S04]  /*0bf0*/  SHF.R.U32.HI R7, RZ, 0x4, R7 ;  /* 0x00000004ff077819 */ /* 0x000fc80000011607 */
[----:B------:R-:W-:Y:S02]  /*0c00*/  LOP3.LUT R10, R8, 0x7c00, RZ, 0xc0, !PT ;  /* 0x00007c00080a7812 */ /* 0x000fe400078ec0ff */
[----:B------:R-:W-:-:S04]  /*0c10*/  LOP3.LUT R7, R7, 0xffffffe, RZ, 0xc0, !PT ;  /* 0x0ffffffe07077812 */ /* 0x000fc800078ec0ff */
[----:B------:R-:W-:Y:S01]  /*0c20*/  IADD3 R51, PT, PT, R7, R37, R10 ;  /* 0x0000002507337210 */ /* 0x000fe20007ffe00a */
[----:B--2---:R-:W-:-:S05]  /*0c30*/  VIADD R9, R46, 0x1 ;  /* 0x000000012e097836 */ /* 0x004fca0000000000 */
[----:B------:R-:W-:Y:S04]  /*0c40*/  STS.U16 [R44], R9 ;  /* 0x000000092c007388 */ /* 0x000fe80000000400 */
[----:B------:R-:W1:Y:S02]  /*0c50*/  LDS.U16 R48, [R47] ;  /* 0x000000002f307984 */ /* 0x000e640000000400 */
[----:B-1----:R-:W-:-:S05]  /*0c60*/  VIADD R6, R48, 0x1 ;  /* 0x0000000130067836 */ /* 0x002fca0000000000 */
[----:B------:R1:W-:Y:S04]  /*0c70*/  STS.U16 [R47], R6 ;  /* 0x000000062f007388 */ /* 0x0003e80000000400 */
[----:B------:R-:W2:Y:S01]  /*0c80*/  LDS.U16 R50, [R49] ;  /* 0x0000000031327984 */ /* 0x000ea20000000400 */
[----:B-1----:R-:W-:-:S04]  /*0c90*/  SHF.R.U64 R6, R20, UR7, R21 ;  /* 0x0000000714067c19 */ /* 0x002fc80008001215 */
[----:B------:R-:W-:-:S05]  /*0ca0*/  LOP3.LUT R6, R6, UR4, RZ, 0xc0, !PT ;  /* 0x0000000406067c12 */ /* 0x000fca000f8ec0ff */
[----:B------:R-:W-:Y:S01]  /*0cb0*/  IMAD.SHL.U32 R7, R6, 0x400, RZ ;  /* 0x0000040006077824 */ /* 0x000fe200078e00ff */
[----:B------:R-:W-:-:S04]  /*0cc0*/  SHF.R.U32.HI R6, RZ, 0x4, R6 ;  /* 0x00000004ff067819 */ /* 0x000fc80000011606 */
[----:B------:R-:W-:Y:S02]  /*0cd0*/  LOP3.LUT R10, R7, 0x7c00, RZ, 0xc0, !PT ;  /* 0x00007c00070a7812 */ /* 0x000fe400078ec0ff */
[----:B------:R-:W-:Y:S02]  /*0ce0*/  LOP3.LUT R53, R6, 0xffffffe, RZ, 0xc0, !PT ;  /* 0x0ffffffe06357812 */ /* 0x000fe400078ec0ff */
[----:B------:R-:W-:Y:S02]  /*0cf0*/  SHF.R.U64 R7, R22, UR7, R23 ;  /* 0x0000000716077c19 */ /* 0x000fe40008001217 */
[----:B------:R-:W-:Y:S02]  /*0d00*/  IADD3 R53, PT, PT, R53, R37, R10 ;  /* 0x0000002535357210 */ /* 0x000fe40007ffe00a */
[----:B------:R-:W-:Y:S01]  /*0d10*/  LOP3.LUT R7, R7, UR4, RZ, 0xc0, !PT ;  /* 0x0000000407077c12 */ /* 0x000fe2000f8ec0ff */
[----:B--2---:R-:W-:-:S05]  /*0d20*/  VIADD R8, R50, 0x1 ;  /* 0x0000000132087836 */ /* 0x004fca0000000000 */
[----:B------:R1:W-:Y:S04]  /*0d30*/  STS.U16 [R49], R8 ;  /* 0x0000000831007388 */ /* 0x0003e80000000400 */
[----:B------:R-:W2:Y:S01]  /*0d40*/  LDS.U16 R52, [R51] ;  /* 0x0000000033347984 */ /* 0x000ea20000000400 */
[----:B-1----:R-:W-:Y:S01]  /*0d50*/  IMAD.SHL.U32 R8, R7, 0x400, RZ ;  /* 0x0000040007087824 */ /* 0x002fe200078e00ff */
[----:B------:R-:W-:-:S04]  /*0d60*/  SHF.R.U32.HI R7, RZ, 0x4, R7 ;  /* 0x00000004ff077819 */ /* 0x000fc80000011607 */
[----:B------:R-:W-:Y:S02]  /*0d70*/  LOP3.LUT R10, R8, 0x7c00, RZ, 0xc0, !PT ;  /* 0x00007c00080a7812 */ /* 0x000fe400078ec0ff */
[----:B------:R-:W-:-:S04]  /*0d80*/  LOP3.LUT R7, R7, 0xffffffe, RZ, 0xc0, !PT ;  /* 0x0ffffffe07077812 */ /* 0x000fc800078ec0ff */
[----:B------:R-:W-:Y:S02]  /*0d90*/  IADD3 R55, PT, PT, R7, R37, R10 ;  /* 0x0000002507377210 */ /* 0x000fe40007ffe00a */
[----:B--2---:R-:W-:-:S05]  /*0da0*/  IADD3 R6, PT, PT, R52, 0x1, RZ ;  /* 0x0000000134067810 */ /* 0x004fca0007ffe0ff */
[----:B------:R1:W-:Y:S04]  /*0db0*/  STS.U16 [R51], R6 ;  /* 0x0000000633007388 */ /* 0x0003e80000000400 */
[----:B------:R-:W2:Y:S01]  /*0dc0*/  LDS.U16 R54, [R53] ;  /* 0x0000000035367984 */ /* 0x000ea20000000400 */
        /* <DEDUP_REMOVED lines=8> */
[----:B------:R-:W-:Y:S01]  /*0e50*/  IADD3 R57, PT, PT, R57, R37, R10 ;  /* 0x0000002539397210 */ /* 0x000fe20007ffe00a */
[----:B--2---:R-:W-:-:S05]  /*0e60*/  VIADD R8, R54, 0x1 ;  /* 0x0000000136087836 */ /* 0x004fca0000000000 */
[----:B------:R0:W-:Y:S04]  /*0e70*/  STS.U16 [R53], R8 ;  /* 0x0000000835007388 */ /* 0x0001e80000000400 */
[----:B------:R-:W1:Y:S01]  /*0e80*/  LDS.U16 R56, [R55] ;  /* 0x0000000037387984 */ /* 0x000e620000000400 */
[----:B0-----:R-:W-:-:S04]  /*0e90*/  LOP3.LUT R8, R5, 0x7c00, RZ, 0xc0, !PT ;  /* 0x00007c0005087812 */ /* 0x001fc800078ec0ff */
[----:B------:R-:W-:Y:S01]  /*0ea0*/  IADD3 R59, PT, PT, R59, R37, R8 ;  /* 0x000000253b3b7210 */ /* 0x000fe20007ffe008 */
[----:B-1----:R-:W-:-:S05]  /*0eb0*/  VIADD R6, R56, 0x1 ;  /* 0x0000000138067836 */ /* 0x002fca0000000000 */
[----:B------:R-:W-:Y:S04]  /*0ec0*/  STS.U16 [R55], R6 ;  /* 0x0000000637007388 */ /* 0x000fe80000000400 */
[----:B------:R-:W0:Y:S02]  /*0ed0*/  LDS.U16 R58, [R57] ;  /* 0x00000000393a7984 */ /* 0x000e240000000400 */
[----:B0-----:R-:W-:-:S05]  /*0ee0*/  IADD3 R4, PT, PT, R58, 0x1, RZ ;  /* 0x000000013a047810 */ /* 0x001fca0007ffe0ff */
[----:B------:R-:W-:Y:S04]  /*0ef0*/  STS.U16 [R57], R4 ;  /* 0x0000000439007388 */ /* 0x000fe80000000400 */
[----:B------:R-:W0:Y:S02]  /*0f00*/  LDS.U16 R60, [R59] ;  /* 0x000000003b3c7984 */ /* 0x000e240000000400 */
[----:B0-----:R-:W-:-:S05]  /*0f10*/  VIADD R6, R60, 0x1 ;  /* 0x000000013c067836 */ /* 0x001fca0000000000 */
[----:B------:R-:W-:Y:S01]  /*0f20*/  STS.U16 [R59], R6 ;  /* 0x000000063b007388 */ /* 0x000fe20000000400 */
        /* <DEDUP_REMOVED lines=20> */
[----:B----4-:R-:W-:-:S03]  /*1070*/  IMAD.IADD R66, R66, 0x1, R65 ;  /* 0x0000000142427824 */ /* 0x010fc600078e0241 */
[----:B------:R-:W4:Y:S01]  /*1080*/  LDS R76, [R39+0x3c] ;  /* 0x00003c00274c7984 */ /* 0x000f220000000800 */
[----:B------:R-:W-:-:S03]  /*1090*/  IMAD.IADD R67, R67, 0x1, R66 ;  /* 0x0000000143437824 */ /* 0x000fc600078e0242 */
[----:B------:R-:W4:Y:S02]  /*10a0*/  LDS R77, [R39+0x40] ;  /* 0x00004000274d7984 */ /* 0x000f240000000800 */
[----:B------:R-:W-:Y:S02]  /*10b0*/  IADD3 R68, PT, PT, R68, R67, RZ ;  /* 0x0000004344447210 */ /* 0x000fe40007ffe0ff */
[----:B------:R-:W4:Y:S03]  /*10c0*/  LDS R78, [R39+0x44] ;  /* 0x00004400274e7984 */ /* 0x000f260000000800 */
[----:B------:R-:W-:Y:S01]  /*10d0*/  IMAD.IADD R69, R69, 0x1, R68 ;  /* 0x0000000145457824 */ /* 0x000fe200078e0244 */
[----:B------:R-:W4:Y:S03]  /*10e0*/  LDS R79, [R39+0x48] ;  /* 0x00004800274f7984 */ /* 0x000f260000000800 */
[----:B------:R-:W-:Y:S01]  /*10f0*/  IMAD.IADD R70, R70, 0x1, R69 ;  /* 0x0000000146467824 */ /* 0x000fe200078e0245 */
[----:B------:R-:W4:Y:S03]  /*1100*/  LDS R80, [R39+0x4c] ;  /* 0x00004c0027507984 */ /* 0x000f260000000800 */
[----:B------:R-:W-:Y:S01]  /*1110*/  IMAD.IADD R71, R71, 0x1, R70 ;  /* 0x0000000147477824 */ /* 0x000fe200078e0246 */
[----:B------:R-:W4:Y:S03]  /*1120*/  LDS R81, [R39+0x50] ;  /* 0x0000500027517984 */ /* 0x000f260000000800 */
[----:B0-----:R-:W-:Y:S01]  /*1130*/  IMAD.IADD R72, R72, 0x1, R71 ;  /* 0x0000000148487824 */ /* 0x001fe200078e0247 */
[----:B------:R-:W0:Y:S03]  /*1140*/  LDS R82, [R39+0x54] ;  /* 0x0000540027527984 */ /* 0x000e260000000800 */
[----:B-1----:R-:W-:Y:S01]  /*1150*/  IMAD.IADD R73, R73, 0x1, R72 ;  /* 0x0000000149497824 */ /* 0x002fe200078e0248 */
[----:B------:R-:W1:Y:S03]  /*1160*/  LDS R83, [R39+0x58] ;  /* 0x0000580027537984 */ /* 0x000e660000000800 */
[----:B--2---:R-:W-:Y:S01]  /*1170*/  IMAD.IADD R74, R74, 0x1, R73 ;  /* 0x000000014a4a7824 */ /* 0x004fe200078e0249 */
[----:B------:R-:W2:Y:S03]  /*1180*/  LDS R84, [R39+0x5c] ;  /* 0x00005c0027547984 */ /* 0x000ea60000000800 */
[----:B---3--:R-:W-:Y:S01]  /*1190*/  IMAD.IADD R75, R75, 0x1, R74 ;  /* 0x000000014b4b7824 */ /* 0x008fe200078e024a */
[----:B------:R-:W3:Y:S04]  /*11a0*/  LDS R85, [R39+0x60] ;  /* 0x0000600027557984 */ /* 0x000ee80000000800 */
[----:B----4-:R-:W-:Y:S01]  /*11b0*/  IADD3 R76, PT, PT, R76, R75, RZ ;  /* 0x0000004b4c4c7210 */ /* 0x010fe20007ffe0ff */
[----:B------:R-:W4:Y:S04]  /*11c0*/  LDS R86, [R39+0x64] ;  /* 0x0000640027567984 */ /* 0x000f280000000800 */
[----:B------:R-:W-:Y:S01]  /*11d0*/  IMAD.IADD R77, R77, 0x1, R76 ;  /* 0x000000014d4d7824 */ /* 0x000fe200078e024c */
[----:B------:R-:W4:Y:S03]  /*11e0*/  LDS R87, [R39+0x68] ;  /* 0x0000680027577984 */ /* 0x000f260000000800 */
        /* <DEDUP_REMOVED lines=11> */
[----:B------:R-:W1:Y:S04]  /*12a0*/  LDS R5, [R39+0x80] ;  /* 0x0000800027057984 */ /* 0x000e680000000800 */
[----:B--2---:R-:W-:-:S05]  /*12b0*/  IADD3 R84, PT, PT, R84, R83, RZ ;  /* 0x0000005354547210 */ /* 0x004fca0007ffe0ff */
[----:B---3--:R-:W-:-:S04]  /*12c0*/  IMAD.IADD R85, R85, 0x1, R84 ;  /* 0x0000000155557824 */ /* 0x008fc800078e0254 */
[----:B----4-:R-:W-:-:S04]  /*12d0*/  IMAD.IADD R86, R86, 0x1, R85 ;  /* 0x0000000156567824 */ /* 0x010fc800078e0255 */
[----:B------:R-:W-:-:S04]  /*12e0*/  IMAD.IADD R87, R87, 0x1, R86 ;  /* 0x0000000157577824 */ /* 0x000fc800078e0256 */
[----:B------:R-:W-:-:S04]  /*12f0*/  IMAD.IADD R88, R88, 0x1, R87 ;  /* 0x0000000158587824 */ /* 0x000fc800078e0257 */
[----:B------:R-:W-:-:S04]  /*1300*/  IMAD.IADD R89, R89, 0x1, R88 ;  /* 0x0000000159597824 */ /* 0x000fc800078e0258 */
[----:B------:R-:W-:-:S04]  /*1310*/  IMAD.IADD R90, R90, 0x1, R89 ;  /* 0x000000015a5a7824 */ /* 0x000fc800078e0259 */
[----:B------:R-:W-:-:S05]  /*1320*/  IMAD.IADD R91, R91, 0x1, R90 ;  /* 0x000000015b5b7824 */ /* 0x000fca00078e025a */
[----:B0-----:R-:W-:-:S05]  /*1330*/  IADD3 R92, PT, PT, R92, R91, RZ ;  /* 0x0000005b5c5c7210 */ /* 0x001fca0007ffe0ff */
[----:B-1----:R-:W-:-:S05]  /*1340*/  IMAD.IADD R95, R5, 0x1, R92 ;  /* 0x00000001055f7824 */ /* 0x002fca00078e025c */
        /* <DEDUP_REMOVED lines=17> */
[C---:B0-----:R-:W-:Y:S01]  /*1460*/  IMAD.IADD R5, R4.reuse, 0x1, R5 ;  /* 0x0000000104057824 */ /* 0x041fe200078e0205 */
[----:B------:R-:W-:Y:S02]  /*1470*/  SEL R45, R4, R45, !P0 ;  /* 0x0000002d042d7207 */ /* 0x000fe40004000000 */
[----:B------:R-:W-:Y:S02]  /*1480*/  ISETP.NE.AND P0, PT, R94, 0x2, PT ;  /* 0x000000025e00780c */ /* 0x000fe40003f05270 */
[----:B------:R-:W-:-:S02]  /*1490*/  IADD3 R6, PT, PT, R6, R5, RZ ;  /* 0x0000000506067210 */ /* 0x000fc40007ffe0ff */
        /* <DEDUP_REMOVED lines=9> */
[----:B------:R-:W-:Y:S01]  /*1530*/  SEL R45, R8, R45, !P0 ;  /* 0x0000002d082d7207 */ /* 0x000fe20004000000 */
[----:B------:R-:W-:Y:S01]  /*1540*/  IMAD.IADD R10, R10, 0x1, R9 ;  /* 0x000000010a0a7824 */ /* 0x000fe200078e0209 */
[----:B------:R-:W-:-:S02]  /*1550*/  ISETP.GT.U32.AND P0, PT, R0, 0x1f, PT ;  /* 0x0000001f0000780c */ /* 0x000fc40003f04070 */
[----:B------:R-:W-:Y:S01]  /*1560*/  SEL R45, R9, R45, !P2 ;  /* 0x0000002d092d7207 */ /* 0x000fe20005000000 */
[----:B------:R-:W-:Y:S01]  /*1570*/  IMAD.IADD R11, R11, 0x1, R10 ;  /* 0x000000010b0b7824 */ /* 0x000fe200078e020a */
[----:B------:R-:W-:Y:S02]  /*1580*/  ISETP.GT.U32.OR P2, PT, R0, 0x1f, P1 ;  /* 0x0000001f0000780c */ /* 0x000fe40000f44470 */
[----:B------:R-:W-:Y:S02]  /*1590*/  SEL R4, R95, RZ, P1 ;  /* 0x000000ff5f047207 */ /* 0x000fe40000800000 */
[----:B------:R-:W-:-:S05]  /*15a0*/  SEL R45, R10, R45, !P3 ;  /* 0x0000002d0a2d7207 */ /* 0x000fca0005800000 */
[----:B------:R-:W-:Y:S01]  /*15b0*/  @P0 IMAD.IADD R95, R45, 0x1, R4 ;  /* 0x000000012d5f0824 */ /* 0x000fe200078e0204 */
[----:B------:R-:W-:-:S03]  /*15c0*/  ISETP.NE.AND P0, PT, R0, RZ, PT ;  /* 0x000000ff0000720c */ /* 0x000fc60003f05270 */
[----:B------:R-:W-:-:S05]  /*15d0*/  @!P2 SHF.L.U32 R95, R11, 0x10, RZ ;  /* 0x000000100b5fa819 */ /* 0x000fca00000006ff */
[----:B------:R-:W-:Y:S01]  /*15e0*/  @!P2 STS [UR4+0x8428], R95 ;  /* 0x0084285fff00a988 */ /* 0x000fe20008000804 */
[----:B------:R-:W-:Y:S06]  /*15f0*/  BAR.SYNC.DEFER_BLOCKING 0x0 ;  /* 0x0000000000007b1d */ /* 0x000fec0000010000 */
[----:B------:R-:W0:Y:S02]  /*1600*/  LDS R4, [UR4+0x8428] ;  /* 0x00842804ff047984 */ /* 0x000e240008000800 */
[----:B0-----:R-:W-:-:S05]  /*1610*/  SEL R4, R4, RZ, P0 ;  /* 0x000000ff04047207 */ /* 0x001fca0000000000 */
[----:B------:R-:W-:-:S04]  /*1620*/  IMAD.IADD R4, R4, 0x1, R95 ;  /* 0x0000000104047824 */ /* 0x000fc800078e025f */
[--C-:B------:R-:W-:Y:S01]  /*1630*/  IMAD.IADD R6, R61, 0x1, R4.reuse ;  /* 0x000000013d067824 */ /* 0x100fe200078e0204 */
[-C--:B------:R-:W-:Y:S01]  /*1640*/  IADD3 R96, PT, PT, R67, R4.reuse, RZ ;  /* 0x0000000443607210 */ /* 0x080fe20007ffe0ff */
[--C-:B------:R-:W-:Y:S01]  /*1650*/  IMAD.IADD R62, R62, 0x1, R4.reuse ;  /* 0x000000013e3e7824 */ /* 0x100fe200078e0204 */
[-C--:B------:R-:W-:Y:S01]  /*1660*/  IADD3 R74, PT, PT, R74, R4.reuse, RZ ;  /* 0x000000044a4a7210 */ /* 0x080fe20007ffe0ff */
[--C-:B------:R-:W-:Y:S01]  /*1670*/  IMAD.IADD R8, R63, 0x1, R4.reuse ;  /* 0x000000013f087824 */ /* 0x100fe200078e0204 */
[-C--:B------:R-:W-:Y:S01]  /*1680*/  IADD3 R110, PT, PT, R81, R4.reuse, RZ ;  /* 0x00000004516e7210 */ /* 0x080fe20007ffe0ff */
[--C-:B------:R-:W-:Y:S01]  /*1690*/  IMAD.IADD R64, R64, 0x1, R4.reuse ;  /* 0x0000000140407824 */ /* 0x100fe200078e0204 */
[----:B------:R-:W-:Y:S01]  /*16a0*/  IADD3 R88, PT, PT, R88, R4, RZ ;  /* 0x0000000458587210 */ /* 0x000fe20007ffe0ff */
[--C-:B------:R-:W-:Y:S01]  /*16b0*/  IMAD.IADD R10, R65, 0x1, R4.reuse ;  /* 0x00000001410a7824 */ /* 0x100fe200078e0204 */
[----:B------:R-:W-:Y:S01]  /*16c0*/  STS [R39], R4 ;  /* 0x0000000427007388 */ /* 0x000fe20000000800 */
        /* <DEDUP_REMOVED lines=56> */
[----:B------:R-:W0:Y:S04]  /*1a50*/  LDS.U16 R5, [R42] ;  /* 0x000000002a057984 */ /* 0x000e280000000400 */
[----:B------:R-:W1:Y:S04]  /*1a60*/  LDS.U16 R7, [R44] ;  /* 0x000000002c077984 */ /* 0x000e680000000400 */
[----:B------:R-:W2:Y:S04]  /*1a70*/  LDS.U16 R47, [R47] ;  /* 0x000000002f2f7984 */ /* 0x000ea80000000400 */
[----:B------:R-:W3:Y:S04]  /*1a80*/  LDS.U16 R49, [R49] ;  /* 0x0000000031317984 */ /* 0x000ee80000000400 */
[----:B------:R-:W4:Y:S04]  /*1a90*/  LDS.U16 R51, [R51] ;  /* 0x0000000033337984 */ /* 0x000f280000000400 */
[----:B------:R-:W4:Y:S04]  /*1aa0*/  LDS.U16 R53, [R53] ;  /* 0x0000000035357984 */ /* 0x000f280000000400 */
[----:B------:R-:W4:Y:S04]  /*1ab0*/  LDS.U16 R55, [R55] ;  /* 0x0000000037377984 */ /* 0x000f280000000400 */
[----:B------:R-:W4:Y:S04]  /*1ac0*/  LDS.U16 R57, [R57] ;  /* 0x0000000039397984 */ /* 0x000f280000000400 */
[----:B------:R-:W4:Y:S01]  /*1ad0*/  LDS.U16 R59, [R59] ;  /* 0x000000003b3b7984 */ /* 0x000f220000000400 */
[----:B0-----:R-:W-:-:S02]  /*1ae0*/  IMAD.IADD R40, R40, 0x1, R5 ;  /* 0x0000000128287824 */ /* 0x001fc400078e0205 */
[----:B-1----:R-:W-:Y:S01]  /*1af0*/  IMAD.IADD R6, R46, 0x1, R7 ;  /* 0x000000012e067824 */ /* 0x002fe200078e0207 */
[----:B--2---:R-:W-:Y:S01]  /*1b00*/  IADD3 R48, PT, PT, R48, R47, RZ ;  /* 0x0000002f30307210 */ /* 0x004fe20007ffe0ff */
[----:B---3--:R-:W-:Y:S02]  /*1b10*/  IMAD.IADD R8, R50, 0x1, R49 ;  /* 0x0000000132087824 */ /* 0x008fe400078e0231 */
        /* <DEDUP_REMOVED lines=68> */
.L_x_556:
        /* <DEDUP_REMOVED lines=19> */
[----:B------:R-:W-:Y:S01]  /*2090*/  IMAD R42, R10, -0x4, R39 ;  /* 0xfffffffc0a2a7824 */ /* 0x000fe200078e0227 */
[----:B0-----:R-:W-:Y:S01]  /*20a0*/  MOV R4, UR7 ;  /* 0x0000000700047c02 */ /* 0x001fe20008000f00 */
[----:B------:R-:W-:Y:S01]  /*20b0*/  STS.64 [R37], R18 ;  /* 0x0000001225007388 */ /* 0x000fe20000000a00 */
[----:B------:R-:W-:Y:S01]  /*20c0*/  ISETP.LT.U32.AND P2, PT, R0, UR6, PT ;  /* 0x0000000600007c0c */ /* 0x000fe2000bf41070 */
[----:B------:R-:W-:Y:S02]  /*20d0*/  IMAD R54, R54, -0x4, R3 ;  /* 0xfffffffc36367824 */ /* 0x000fe400078e0203 */
[----:B------:R0:W-:Y:S01]  /*20e0*/  STS.64 [R3], R20 ;  /* 0x0000001403007388 */ /* 0x0001e20000000a00 */
[----:B------:R-:W-:Y:S01]  /*20f0*/  ISETP.GT.U32.AND.EX P2, PT, R4, RZ, PT, P2 ;  /* 0x000000ff0400720c */ /* 0x000fe20003f44120 */
[----:B------:R-:W-:-:S02]  /*2100*/  IMAD R51, R56, -0x4, R5 ;  /* 0xfffffffc38337824 */ /* 0x000fc400078e0205 */
        /* <DEDUP_REMOVED lines=28> */
[C---:B-1----:R-:W-:Y:S01]  /*22d0*/  IMAD.WIDE.U32 R10, R0.reuse, 0x4, R24 ;  /* 0x00000004000a7825 */ /* 0x042fe200078e0018 */
[----:B------:R-:W-:-:S03]  /*22e0*/  IADD3 R24, PT, PT, R0, 0x700, RZ ;  /* 0x0000070000187810 */ /* 0x000fc60007ffe0ff */
[----:B------:R-:W-:-:S05]  /*22f0*/  IMAD.U32 R25, RZ, RZ, UR7 ;  /* 0x00000007ff197e24 */ /* 0x000fca000f8e00ff */
        /* <DEDUP_REMOVED lines=68> */
.L_x_558:
        /* <DEDUP_REMOVED lines=12> */
.L_x_4269:


//--------------------- .text._ZN3cub18CUB_300001_SM_10006detail10radix_sort29DeviceRadixSortOnesweepKernelINS1_5radix10policy_hubIdjyE10Policy1000ELNS0_9SortOrderE1EdjyiiNS1_21identity_decomposer_tEEEvPT5_SB_PT3_PKSC_PT1_PKSG_PT2_PKSK_T4_iiT6_ --------------------------
	.section	.text._ZN3cub18CUB_300001_SM_10006detail10radix_sort29DeviceRadixSortOnesweepKernelINS1_5radix10policy_hubIdjyE10Policy1000ELNS0_9SortOrderE1EdjyiiNS1_21identity_decomposer_tEEEvPT5_SB_PT3_PKSC_PT1_PKSG_PT2_PKSK_T4_iiT6_,"ax",@progbits
	.align	128
        .global         _ZN3cub18CUB_300001_SM_10006detail10radix_sort29DeviceRadixSortOnesweepKernelINS1_5radix10policy_hubIdjyE10Policy1000ELNS0_9SortOrderE1EdjyiiNS1_21identity_decomposer_tEEEvPT5_SB_PT3_PKSC_PT1_PKSG_PT2_PKSK_T4_iiT6_
        .type           _ZN3cub18CUB_300001_SM_10006detail10radix_sort29DeviceRadixSortOnesweepKernelINS1_5radix10policy_hubIdjyE10Policy1000ELNS0_9SortOrderE1EdjyiiNS1_21identity_decomposer_tEEEvPT5_SB_PT3_PKSC_PT1_PKSG_PT2_PKSK_T4_iiT6_,@function
        .size           _ZN3cub18CUB_300001_SM_10006detail10radix_sort29DeviceRadixSortOnesweepKernelINS1_5radix10policy_hubIdjyE10Policy1000ELNS0_9SortOrderE1EdjyiiNS1_21identity_decomposer_tEEEvPT5_SB_PT3_PKSC_PT1_PKSG_PT2_PKSK_T4_iiT6_,(.L_x_4270 - _ZN3cub18CUB_300001_SM_10006detail10radix_sort29DeviceRadixSortOnesweepKernelINS1_5radix10policy_hubIdjyE10Policy1000ELNS0_9SortOrderE1EdjyiiNS1_21identity_decomposer_tEEEvPT5_SB_PT3_PKSC_PT1_PKSG_PT2_PKSK_T4_iiT6_)
        .other          _ZN3cub18CUB_300001_SM_10006detail10radix_sort29DeviceRadixSortOnesweepKernelINS1_5radix10policy_hubIdjyE10Policy1000ELNS0_9SortOrderE1EdjyiiNS1_21identity_decomposer_tEEEvPT5_SB_PT3_PKSC_PT1_PKSG_PT2_PKSK_T4_iiT6_,@"STO_CUDA_ENTRY STV_DEFAULT"
_ZN3cub18CUB_300001_SM_10006detail10radix_sort29DeviceRadixSortOnesweepKernelINS1_5radix10policy_hubIdjyE10Policy1000ELNS0_9SortOrderE1EdjyiiNS1_21identity_decomposer_tEEEvPT5_SB_PT3_PKSC_PT1_PKSG_PT2_PKSK_T4_iiT6_:
.text._ZN3cub18CUB_300001_SM_10006detail10radix_sort29DeviceRadixSortOnesweepKernelINS1_5radix10policy_hubIdjyE10Policy1000ELNS0_9SortOrderE1EdjyiiNS1_21identity_decomposer_tEEEvPT5_SB_PT3_PKSC_PT1_PKSG_PT2_PKSK_T4_iiT6_:
        /* <DEDUP_REMOVED lines=16> */
.L_x_560:
[----:B------:R-:W-:Y:S05]  /*0100*/  BSYNC.RECONVERGENT B0 ;  /* 0x0000000000007941 */ /* 0x000fea0003800200 */
.L_x_559:
[----:B------:R-:W-:Y:S06]  /*0110*/  BAR.SYNC.DEFER_BLOCKING 0x0 ;  /* 0x0000000000007b1d */ /* 0x000fec0000010000 */
[----:B------:R-:W1:Y:S01]  /*0120*/  LDCU UR4, c[0x0][0x3c0] ;  /* 0x00007800ff0477ac */ /* 0x000e620008000800 */
[----:B------:R-:W2:Y:S01]  /*0130*/  S2R R5, SR_LANEID ;  /* 0x0000000000057919 */ /* 0x000ea20000000000 */
[----:B0-----:R-:W0:Y:S02]  /*0140*/  LDS R4, [R2+0xb400] ;  /* 0x00b4000002047984 */ /* 0x001e240000000800 */
[----:B0-----:R-:W-:-:S04]  /*0150*/  IMAD R0, R4, 0x1680, RZ ;  /* 0x0000168004007824 */ /* 0x001fc800078e02ff */
[----:B------:R-:W-:Y:S01]  /*0160*/  VIADD R6, R0, 0x1680 ;  /* 0x0000168000067836 */ /* 0x000fe20000000000 */
[----:B------:R-:W-:-:S04]  /*0170*/  SHF.R.S32.HI R7, RZ, 0x1f, R0 ;  /* 0x0000001fff077819 */ /* 0x000fc80000011400 */
[----:B-1----:R-:W-:-:S13]  /*0180*/  ISETP.GT.AND P0, PT, R6, UR4, PT ;  /* 0x0000000406007c0c */ /* 0x002fda000bf04270 */
[----:B--2---:R-:W-:Y:S05]  /*0190*/  @P0 BRA `(.L_x_561) ;  /* 0x0000000000600947 */ /* 0x004fea0003800000 */
[----:B------:R-:W0:Y:S01]  /*01a0*/  LDCU.64 UR4, c[0x0][0x3a8] ;  /* 0x00007500ff0477ac */ /* 0x000e220008000a00 */
[C---:B------:R-:W-:Y:S02]  /*01b0*/  LOP3.LUT R3, R59.reuse, 0x1f, RZ, 0xc0, !PT ;  /* 0x0000001f3b037812 */ /* 0x040fe400078ec0ff */
[----:B------:R-:W-:-:S05]  /*01c0*/  LOP3.LUT R8, R59, 0x3e0, RZ, 0xc0, !PT ;  /* 0x000003e03b087812 */ /* 0x000fca00078ec0ff */
[----:B------:R-:W-:-:S05]  /*01d0*/  IMAD R3, R8, 0xf, R3 ;  /* 0x0000000f08037824 */ /* 0x000fca00078e0203 */
[----:B------:R-:W-:-:S05]  /*01e0*/  IADD3 R3, P0, PT, R0, R3, RZ ;  /* 0x0000000300037210 */ /* 0x000fca0007f1e0ff */
[----:B------:R-:W-:Y:S01]  /*01f0*/  IMAD.X R0, RZ, RZ, R7, P0 ;  /* 0x000000ffff007224 */ /* 0x000fe200000e0607 */
        /* <DEDUP_REMOVED lines=18> */
.L_x_561:
[----:B------:R-:W0:Y:S01]  /*0320*/  LDCU.64 UR8, c[0x0][0x3a8] ;  /* 0x00007500ff0877ac */ /* 0x000e220008000a00 */
[C---:B------:R-:W-:Y:S01]  /*0330*/  LOP3.LUT R3, R59.reuse, 0x1f, RZ, 0xc0, !PT ;  /* 0x0000001f3b037812 */ /* 0x040fe200078ec0ff */
[----:B------:R-:W-:Y:S01]  /*0340*/  IMAD.MOV.U32 R56, RZ, RZ, -0x1 ;  /* 0xffffffffff387424 */ /* 0x000fe200078e00ff */
[----:B------:R-:W-:Y:S01]  /*0350*/  LOP3.LUT R8, R59, 0x3e0, RZ, 0xc0, !PT ;  /* 0x000003e03b087812 */ /* 0x000fe200078ec0ff */
[----:B------:R-:W-:Y:S02]  /*0360*/  IMAD.MOV.U32 R57, RZ, RZ, -0x1 ;  /* 0xffffffffff397424 */ /* 0x000fe400078e00ff */
[----:B------:R-:W-:Y:S02]  /*0370*/  IMAD.MOV.U32 R54, RZ, RZ, -0x1 ;  /* 0xffffffffff367424 */ /* 0x000fe400078e00ff */
[----:B------:R-:W-:Y:S01]  /*0380*/  IMAD R11, R8, 0xf, R3 ;  /* 0x0000000f080b7824 */ /* 0x000fe200078e0203 */
[----:B------:R-:W-:Y:S01]  /*0390*/  IADD3 R3, PT, PT, -R0, UR4, RZ ;  /* 0x0000000400037c10 */ /* 0x000fe2000fffe1ff */
[----:B------:R-:W-:-:S02]  /*03a0*/  IMAD.MOV.U32 R55, RZ, RZ, -0x1 ;  /* 0xffffffffff377424 */ /* 0x000fc400078e00ff */
[C---:B------:R-:W-:Y:S01]  /*03b0*/  VIADD R8, R11.reuse, 0x20 ;  /* 0x000000200b087836 */ /* 0x040fe20000000000 */
[----:B------:R-:W-:Y:S01]  /*03c0*/  IADD3 R9, P0, PT, R0, R11, RZ ;  /* 0x0000000b00097210 */ /* 0x000fe20007f1e0ff */
[C---:B------:R-:W-:Y:S01]  /*03d0*/  VIADD R10, R11.reuse, 0x40 ;  /* 0x000000400b0a7836 */ /* 0x040fe20000000000 */
[CC--:B------:R-:W-:Y:S01]  /*03e0*/  ISETP.GE.AND P3, PT, R11.reuse, R3.reuse, PT ;  /* 0x000000030b00720c */ /* 0x0c0fe20003f66270 */
[----:B------:R-:W-:Y:S01]  /*03f0*/  VIADD R0, R11, 0x80 ;  /* 0x000000800b007836 */ /* 0x000fe20000000000 */
[-C--:B------:R-:W-:Y:S01]  /*0400*/  ISETP.GE.AND P4, PT, R8, R3.reuse, PT ;  /* 0x000000030800720c */ /* 0x080fe20003f86270 */
[----:B------:R-:W-:Y:S01]  /*0410*/  IMAD.X R14, RZ, RZ, R7, P0 ;  /* 0x000000ffff0e7224 */ /* 0x000fe200000e0607 */
[----:B0-----:R-:W-:Y:S01]  /*0420*/  LEA R8, P2, R9, UR8, 0x3 ;  /* 0x0000000809087c11 */ /* 0x001fe2000f8418ff */
[C---:B------:R-:W-:Y:S01]  /*0430*/  VIADD R12, R11.reuse, 0x60 ;  /* 0x000000600b0c7836 */ /* 0x040fe20000000000 */
[-C--:B------:R-:W-:Y:S01]  /*0440*/  ISETP.GE.AND P5, PT, R10, R3.reuse, PT ;  /* 0x000000030a00720c */ /* 0x080fe20003fa6270 */
[C---:B------:R-:W-:Y:S01]  /*0450*/  VIADD R10, R11.reuse, 0xa0 ;  /* 0x000000a00b0a7836 */ /* 0x040fe20000000000 */
[-C--:B------:R-:W-:Y:S01]  /*0460*/  ISETP.GE.AND P0, PT, R0, R3.reuse, PT ;  /* 0x000000030000720c */ /* 0x080fe20003f06270 */
[----:B------:R-:W-:Y:S01]  /*0470*/  VIADD R0, R11, 0xe0 ;  /* 0x000000e00b007836 */ /* 0x000fe20000000000 */
[----:B------:R-:W-:Y:S01]  /*0480*/  LEA.HI.X R9, R9, UR9, R14, 0x3, P2 ;  /* 0x0000000909097c11 */ /* 0x000fe200090f1c0e */
[----:B------:R-:W-:Y:S01]  /*0490*/  IMAD.MOV.U32 R52, RZ, RZ, -0x1 ;  /* 0xffffffffff347424 */ /* 0x000fe200078e00ff */
[-C--:B------:R-:W-:Y:S01]  /*04a0*/  ISETP.GE.AND P6, PT, R12, R3.reuse, PT ;  /* 0x000000030c00720c */ /* 0x080fe20003fc6270 */
[----:B------:R-:W-:Y:S01]  /*04b0*/  IMAD.MOV.U32 R53, RZ, RZ, -0x1 ;  /* 0xffffffffff357424 */ /* 0x000fe200078e00ff */
[-C--:B------:R-:W-:Y:S01]  /*04c0*/  ISETP.GE.AND P1, PT, R10, R3.reuse, PT ;  /* 0x000000030a00720c */ /* 0x080fe20003f26270 */
[----:B------:R1:W5:Y:S01]  /*04d0*/  @!P3 LDG.E.64 R56, desc[UR6][R8.64] ;  /* 0x000000060838b981 */ /* 0x000362000c1e1b00 */
[----:B------:R-:W-:Y:S01]  /*04e0*/  ISETP.GE.AND P3, PT, R0, R3, PT ;  /* 0x000000030000720c */ /* 0x000fe20003f66270 */
[----:B------:R-:W-:-:S02]  /*04f0*/  VIADD R0, R11, 0x120 ;  /* 0x000001200b007836 */ /* 0x000fc40000000000 */
[C---:B------:R-:W-:Y:S01]  /*0500*/  VIADD R12, R11.reuse, 0xc0 ;  /* 0x000000c00b0c7836 */ /* 0x040fe20000000000 */
[----:B------:R1:W5:Y:S01]  /*0510*/  @!P5 LDG.E.64 R52, desc[UR6][R8.64+0x200] ;  /* 0x000200060834d981 */ /* 0x000362000c1e1b00 */
[----:B------:R-:W-:Y:S01]  /*0520*/  IMAD.MOV.U32 R48, RZ, RZ, -0x1 ;  /* 0xffffffffff307424 */ /* 0x000fe200078e00ff */
[-C--:B------:R-:W-:Y:S01]  /*0530*/  ISETP.GE.AND P5, PT, R0, R3.reuse, PT ;  /* 0x000000030000720c */ /* 0x080fe20003fa6270 */
[----:B------:R-:W-:Y:S01]  /*0540*/  IMAD.MOV.U32 R49, RZ, RZ, -0x1 ;  /* 0xffffffffff317424 */ /* 0x000fe200078e00ff */
[-C--:B------:R-:W-:Y:S01]  /*0550*/  ISETP.GE.AND P2, PT, R12, R3.reuse, PT ;  /* 0x000000030c00720c */ /* 0x080fe20003f46270 */
[C---:B------:R-:W-:Y:S01]  /*0560*/  VIADD R10, R11.reuse, 0x100 ;  /* 0x000001000b0a7836 */ /* 0x040fe20000000000 */
[----:B------:R1:W5:Y:S01]  /*0570*/  @!P4 LDG.E.64 R54, desc[UR6][R8.64+0x100] ;  /* 0x000100060836c981 */ /* 0x000362000c1e1b00 */
[----:B------:R-:W-:Y:S02]  /*0580*/  VIADD R0, R11, 0x160 ;  /* 0x000001600b007836 */ /* 0x000fe40000000000 */
[----:B------:R-:W-:Y:S01]  /*0590*/  IMAD.MOV.U32 R50, RZ, RZ, -0x1 ;  /* 0xffffffffff327424 */ /* 0x000fe200078e00ff */
[----:B------:R1:W5:Y:S01]  /*05a0*/  @!P0 LDG.E.64 R48, desc[UR6][R8.64+0x400] ;  /* 0x0004000608308981 */ /* 0x000362000c1e1b00 */
[----:B------:R-:W-:Y:S01]  /*05b0*/  IMAD.MOV.U32 R51, RZ, RZ, -0x1 ;  /* 0xffffffffff337424 */ /* 0x000fe200078e00ff */
[-C--:B------:R-:W-:Y:S01]  /*05c0*/  ISETP.GE.AND P4, PT, R10, R3.reuse, PT ;  /* 0x000000030a00720c */ /* 0x080fe20003f86270 */
[----:B------:R-:W-:Y:S01]  /*05d0*/  IMAD.MOV.U32 R46, RZ, RZ, -0x1 ;  /* 0xffffffffff2e7424 */ /* 0x000fe200078e00ff */
[----:B------:R-:W-:Y:S01]  /*05e0*/  ISETP.GE.AND P0, PT, R0, R3, PT ;  /* 0x000000030000720c */ /* 0x000fe20003f06270 */
[----:B------:R-:W-:-:S02]  /*05f0*/  IMAD.MOV.U32 R47, RZ, RZ, -0x1 ;  /* 0xffffffffff2f7424 */ /* 0x000fc400078e00ff */
        /* <DEDUP_REMOVED lines=12> */
[----:B------:R-:W-:-:S03]  /*06c0*/  VIADD R0, R11, 0x1c0 ;  /* 0x000001c00b007836 */ /* 0x000fc60000000000 */
[----:B------:R1:W5:Y:S01]  /*06d0*/  @!P3 LDG.E.64 R42, desc[UR6][R8.64+0x700] ;  /* 0x00070006082ab981 */ /* 0x000362000c1e1b00 */
[-C--:B------:R-:W-:Y:S02]  /*06e0*/  ISETP.GE.AND P2, PT, R10, R3.reuse, PT ;  /* 0x000000030a00720c */ /* 0x080fe40003f46270 */
[----:B------:R-:W-:Y:S01]  /*06f0*/  ISETP.GE.AND P3, PT, R0, R3, PT ;  /* 0x000000030000720c */ /* 0x000fe20003f66270 */
[----:B------:R-:W-:Y:S02]  /*0700*/  IMAD.MOV.U32 R40, RZ, RZ, -0x1 ;  /* 0xffffffffff287424 */ /* 0x000fe400078e00ff */
[----:B------:R-:W-:Y:S02]  /*0710*/  IMAD.MOV.U32 R41, RZ, RZ, -0x1 ;  /* 0xffffffffff297424 */ /* 0x000fe400078e00ff */
[----:B------:R-:W-:Y:S02]  /*0720*/  IMAD.MOV.U32 R38, RZ, RZ, -0x1 ;  /* 0xffffffffff267424 */ /* 0x000fe400078e00ff */
[----:B------:R-:W-:-:S02]  /*0730*/  IMAD.MOV.U32 R39, RZ, RZ, -0x1 ;  /* 0xffffffffff277424 */ /* 0x000fc400078e00ff */
[----:B------:R-:W-:Y:S01]  /*0740*/  IMAD.MOV.U32 R36, RZ, RZ, -0x1 ;  /* 0xffffffffff247424 */ /* 0x000fe200078e00ff */
[----:B------:R1:W5:Y:S01]  /*0750*/  @!P4 LDG.E.64 R40, desc[UR6][R8.64+0x800] ;  /* 0x000800060828c981 */ /* 0x000362000c1e1b00 */
[----:B------:R-:W-:Y:S02]  /*0760*/  IMAD.MOV.U32 R37, RZ, RZ, -0x1 ;  /* 0xffffffffff257424 */ /* 0x000fe400078e00ff */
[----:B------:R-:W-:Y:S01]  /*0770*/  IMAD.MOV.U32 R34, RZ, RZ, -0x1 ;  /* 0xffffffffff227424 */ /* 0x000fe200078e00ff */
[----:B------:R1:W5:Y:S01]  /*0780*/  @!P5 LDG.E.64 R38, desc[UR6][R8.64+0x900] ;  /* 0x000900060826d981 */ /* 0x000362000c1e1b00 */
[----:B------:R-:W-:Y:S02]  /*0790*/  IMAD.MOV.U32 R35, RZ, RZ, -0x1 ;  /* 0xffffffffff237424 */ /* 0x000fe400078e00ff */
[----:B------:R-:W-:Y:S01]  /*07a0*/  IMAD.MOV.U32 R32, RZ, RZ, -0x1 ;  /* 0xffffffffff207424 */ /* 0x000fe200078e00ff */
[----:B------:R1:W5:Y:S01]  /*07b0*/  @!P6 LDG.E.64 R36, desc[UR6][R8.64+0xa00] ;  /* 0x000a00060824e981 */ /* 0x000362000c1e1b00 */
[----:B------:R-:W-:-:S02]  /*07c0*/  IMAD.MOV.U32 R33, RZ, RZ, -0x1 ;  /* 0xffffffffff217424 */ /* 0x000fc400078e00ff */
[----:B------:R-:W-:Y:S01]  /*07d0*/  IMAD.MOV.U32 R30, RZ, RZ, -0x1 ;  /* 0xffffffffff1e7424 */ /* 0x000fe200078e00ff */
[----:B------:R1:W5:Y:S01]  /*07e0*/  @!P0 LDG.E.64 R34, desc[UR6][R8.64+0xb00] ;  /* 0x000b000608228981 */ /* 0x000362000c1e1b00 */
[----:B------:R-:W-:Y:S02]  /*07f0*/  IMAD.MOV.U32 R31, RZ, RZ, -0x1 ;  /* 0xffffffffff1f7424 */ /* 0x000fe400078e00ff */
[----:B------:R-:W-:Y:S01]  /*0800*/  IMAD.MOV.U32 R28, RZ, RZ, -0x1 ;  /* 0xffffffffff1c7424 */ /* 0x000fe200078e00ff */
[----:B------:R1:W5:Y:S01]  /*0810*/  @!P1 LDG.E.64 R32, desc[UR6][R8.64+0xc00] ;  /* 0x000c000608209981 */ /* 0x000362000c1e1b00 */
[----:B------:R-:W-:-:S03]  /*0820*/  IMAD.MOV.U32 R29, RZ, RZ, -0x1 ;  /* 0xffffffffff1d7424 */ /* 0x000fc600078e00ff */
[----:B------:R1:W5:Y:S04]  /*0830*/  @!P2 LDG.E.64 R30, desc[UR6][R8.64+0xd00] ;  /* 0x000d0006081ea981 */ /* 0x000368000c1e1b00 */
[----:B------:R1:W5:Y:S02]  /*0840*/  @!P3 LDG.E.64 R28, desc[UR6][R8.64+0xe00] ;  /* 0x000e0006081cb981 */ /* 0x000364000c1e1b00 */
.L_x_562:
[----:B------:R-:W-:Y:S01]  /*0850*/  VIMNMX R0, PT, PT, R5, 0xe0, !PT ;  /* 0x000000e005007848 */ /* 0x000fe20007fe0100 */
[----:B------:R-:W2:Y:S01]  /*0860*/  LDCU UR4, c[0x0][0x3c8] ;  /* 0x00007900ff0477ac */ /* 0x000ea20008000800 */
[----:B-----5:R-:W-:Y:S01]  /*0870*/  ISETP.GE.AND P0, PT, R55, RZ, PT ;  /* 0x000000ff3700720c */ /* 0x020fe20003f06270 */
[----:B------:R-:W-:Y:S01]  /*0880*/  BSSY.RECONVERGENT B0, `(.L_x_563) ;  /* 0x000002d000007945 */ /* 0x000fe20003800200 */
[--C-:B------:R-:W-:Y:S01]  /*0890*/  IADD3 R3, PT, PT, R0, 0x1f, -R5.reuse ;  /* 0x0000001f00037810 */ /* 0x100fe20007ffe805 */
[----:B------:R-:W-:Y:S01]  /*08a0*/  UMOV UR5, 0xffffffff ;  /* 0xffffffff00057882 */ /* 0x000fe20000000000 */
[----:B------:R-:W-:Y:S01]  /*08b0*/  ISETP.GE.AND P1, PT, R51, RZ, PT ;  /* 0x000000ff3300720c */ /* 0x000fe20003f26270 */
[----:B------:R-:W-:Y:S01]  /*08c0*/  IMAD.SHL.U32 R0, R59, 0x20, RZ ;  /* 0x000000203b007824 */ /* 0x000fe200078e00ff */
[C---:B------:R-:W-:Y:S01]  /*08d0*/  ISETP.GE.U32.AND P2, PT, R3.reuse, 0x1e0, PT ;  /* 0x000001e00300780c */ /* 0x040fe20003f46070 */
[----:B01----:R-:W-:Y:S01]  /*08e0*/  IMAD.MOV.U32 R9, RZ, RZ, R5 ;  /* 0x000000ffff097224 */ /* 0x003fe200078e0005 */
[----:B------:R-:W-:-:S02]  /*08f0*/  LEA.HI R7, R3, 0x1, RZ, 0x1b ;  /* 0x0000000103077811 */ /* 0x000fc400078fd8ff */
[----:B------:R-:W-:Y:S02]  /*0900*/  SEL R27, RZ, 0xffffffff, !P0 ;  /* 0xffffffffff1b7807 */ /* 0x000fe40004000000 */
[----:B------:R-:W-:Y:S02]  /*0910*/  SEL R3, RZ, 0x7fffffff, !P0 ;  /* 0x7fffffffff037807 */ /* 0x000fe40004000000 */
[----:B------:R-:W-:Y:S02]  /*0920*/  SEL R25, RZ, 0xffffffff, !P1 ;  /* 0xffffffffff197807 */ /* 0x000fe40004800000 */
[----:B------:R-:W-:Y:S01]  /*0930*/  LOP3.LUT R26, R27, R54, RZ, 0x3c, !PT ;  /* 0x000000361b1a7212 */ /* 0x000fe200078e3cff */
[----:B--2---:R-:W-:Y:S01]  /*0940*/  USHF.L.U32 UR4, UR5, UR4, URZ ;  /* 0x0000000405047299 */ /* 0x004fe200080006ff */
[----:B------:R-:W-:Y:S02]  /*0950*/  LOP3.LUT R27, R3, R55, RZ, 0x3c, !PT ;  /* 0x00000037031b7212 */ /* 0x000fe400078e3cff */
[----:B------:R-:W-:-:S02]  /*0960*/  LOP3.LUT P3, R8, R7, 0xf, RZ, 0xc0, !PT ;  /* 0x0000000f07087812 */ /* 0x000fc4000786c0ff */
[----:B------:R-:W-:Y:S02]  /*0970*/  SEL R13, RZ, 0x7fffffff, !P1 ;  /* 0x7fffffffff0d7807 */ /* 0x000fe40004800000 */
[----:B------:R-:W-:Y:S02]  /*0980*/  LOP3.LUT R24, R25, R50, RZ, 0x3c, !PT ;  /* 0x0000003219187212 */ /* 0x000fe400078e3cff */
[----:B------:R-:W-:Y:S01]  /*0990*/  LOP3.LUT R3, R0, 0x7c00, RZ, 0xc0, !PT ;  /* 0x00007c0000037812 */ /* 0x000fe200078ec0ff */
[----:B------:R-:W-:Y:S06]  /*09a0*/  @!P2 BRA `(.L_x_564) ;  /* 0x000000000068a947 */ /* 0x000fec0003800000 */
[----:B------:R-:W-:Y:S01]  /*09b0*/  IMAD R11, R5, 0x4, R3 ;  /* 0x00000004050b7824 */ /* 0x000fe200078e0203 */
[----:B------:R-:W-:Y:S01]  /*09c0*/  LOP3.LUT R0, R7, 0xffffff0, RZ, 0xc0, !PT ;  /* 0x0ffffff007007812 */ /* 0x000fe200078ec0ff */
[----:B------:R-:W-:-:S03]  /*09d0*/  IMAD.MOV.U32 R9, RZ, RZ, R5 ;  /* 0x000000ffff097224 */ /* 0x000fc600078e0005 */
[----:B------:R-:W-:Y:S01]  /*09e0*/  IADD3 R11, PT, PT, R11, 0x400, R2 ;  /* 0x000004000b0b7810 */ /* 0x000fe20007ffe002 */
[----:B------:R-:W-:-:S07]  /*09f0*/  IMAD.MOV R0, RZ, RZ, -R0 ;  /* 0x000000ffff007224 */ /* 0x000fce00078e0a00 */
.L_x_565:
        /* <DEDUP_REMOVED lines=21> */
.L_x_564:
[----:B------:R-:W-:Y:S05]  /*0b50*/  BSYNC.RECONVERGENT B0 ;  /* 0x0000000000007941 */ /* 0x000fea0003800200 */
.L_x_563:
[----:B------:R-:W-:Y:S01]  /*0b60*/  BSSY.RECONVERGENT B0, `(.L_x_566) ;  /* 0x0000026000007945 */ /* 0x000fe20003800200 */
[----:B------:R-:W-:Y:S01]  /*0b70*/  LOP3.LUT R25, R13, R51, RZ, 0x3c, !PT ;  /* 0x000000330d197212 */ /* 0x000fe200078e3cff */
[----:B------:R-:W-:Y:S02]  /*0b80*/  IMAD.IADD R0, R2, 0x1, R3 ;  /* 0x0000000102007824 */ /* 0x000fe400078e0203 */
[----:B------:R-:W-:Y:S05]  /*0b90*/  @!P3 BRA `(.L_x_567) ;  /* 0x000000000088b947 */ /* 0x000fea0003800000 */
[----:B------:R-:W-:Y:S01]  /*0ba0*/  ISETP.GE.U32.AND P0, PT, R8, 0x8, PT ;  /* 0x000000080800780c */ /* 0x000fe20003f06070 */
[----:B------:R-:W-:Y:S01]  /*0bb0*/  BSSY.RECONVERGENT B1, `(.L_x_568) ;  /* 0x000000d000017945 */ /* 0x000fe20003800200 */
[----:B------:R-:W-:-:S11]  /*0bc0*/  LOP3.LUT P1, R10, R7, 0x7, RZ, 0xc0, !PT ;  /* 0x00000007070a7812 */ /* 0x000fd6000782c0ff */
        /* <DEDUP_REMOVED lines=11> */
.L_x_569:
[----:B------:R-:W-:Y:S05]  /*0c80*/  BSYNC.RECONVERGENT B1 ;  /* 0x0000000000017941 */ /* 0x000fea0003800200 */
.L_x_568:
        /* <DEDUP_REMOVED lines=14> */
.L_x_570:
[----:B------:R-:W-:Y:S01]  /*0d70*/  VIADD R7, R7, 0x1 ;  /* 0x0000000107077836 */ /* 0x000fe20000000000 */
[----:B------:R0:W-:Y:S04]  /*0d80*/  STS [R3], RZ ;  /* 0x000000ff03007388 */ /* 0x0001e80000000800 */
[----:B------:R-:W-:Y:S01]  /*0d90*/  ISETP.NE.AND P0, PT, R7, RZ, PT ;  /* 0x000000ff0700720c */ /* 0x000fe20003f05270 */
[----:B0-----:R-:W-:-:S12]  /*0da0*/  VIADD R3, R3, 0x80 ;  /* 0x0000008003037836 */ /* 0x001fd80000000000 */
[----:B------:R-:W-:Y:S05]  /*0db0*/  @P0 BRA `(.L_x_570) ;  /* 0xfffffffc00ec0947 */ /* 0x000fea000383ffff */
.L_x_567:
[----:B------:R-:W-:Y:S05]  /*0dc0*/  BSYNC.RECONVERGENT B0 ;  /* 0x0000000000007941 */ /* 0x000fea0003800200 */
.L_x_566:
[----:B------:R-:W-:Y:S01]  /*0dd0*/  ISETP.GE.AND P2, PT, R57, RZ, PT ;  /* 0x000000ff3900720c */ /* 0x000fe20003f46270 */
[----:B------:R-:W2:Y:S01]  /*0de0*/  LDCU UR5, c[0x0][0x3c4] ;  /* 0x00007880ff0577ac */ /* 0x000ea20008000800 */
[----:B------:R-:W-:Y:S01]  /*0df0*/  ISETP.GE.AND P3, PT, R53, RZ, PT ;  /* 0x000000ff3500720c */ /* 0x000fe20003f66270 */
[----:B------:R-:W-:Y:S01]  /*0e00*/  BSSY.RECONVERGENT B0, `(.L_x_571) ;  /* 0x00000e2000007945 */ /* 0x000fe20003800200 */
[----:B------:R-:W-:Y:S02]  /*0e10*/  SEL R9, RZ, 0xffffffff, !P2 ;  /* 0xffffffffff097807 */ /* 0x000fe40005000000 */
[----:B------:R-:W-:Y:S02]  /*0e20*/  SEL R23, RZ, 0xffffffff, !P3 ;  /* 0xffffffffff177807 */ /* 0x000fe40005800000 */
[----:B------:R-:W-:Y:S02]  /*0e30*/  ISETP.NE.U32.AND P1, PT, R26, -0x1, PT ;  /* 0xffffffff1a00780c */ /* 0x000fe40003f25070 */
[----:B------:R-:W-:-:S02]  /*0e40*/  SEL R7, RZ, 0x7fffffff, !P2 ;  /* 0x7fffffffff077807 */ /* 0x000fc40005000000 */
[----:B------:R-:W-:Y:S02]  /*0e50*/  LOP3.LUT R9, R9, R56, RZ, 0x3c, !PT ;  /* 0x0000003809097212 */ /* 0x000fe400078e3cff */
[----:B------:R-:W-:Y:S02]  /*0e60*/  SEL R3, RZ, 0x7fffffff, !P3 ;  /* 0x7fffffffff037807 */ /* 0x000fe40005800000 */
[----:B------:R-:W-:Y:S02]  /*0e70*/  LOP3.LUT R22, R23, R52, RZ, 0x3c, !PT ;  /* 0x0000003417167212 */ /* 0x000fe400078e3cff */
[----:B------:R-:W-:Y:S02]  /*0e80*/  ISETP.NE.AND.EX P1, PT, R27, 0x7fffffff, PT, P1 ;  /* 0x7fffffff1b00780c */ /* 0x000fe40003f25310 */
[----:B------:R-:W-:Y:S02]  /*0e90*/  LOP3.LUT R10, R7, R57, RZ, 0x3c, !PT ;  /* 0x00000039070a7212 */ /* 0x000fe400078e3cff */
[----:B------:R-:W-:-:S02]  /*0ea0*/  ISETP.NE.U32.AND P3, PT, R9, -0x1, PT ;  /* 0xffffffff0900780c */ /* 0x000fc40003f65070 */
[----:B------:R-:W-:Y:S02]  /*0eb0*/  ISETP.NE.U32.AND P0, PT, R24, -0x1, PT ;  /* 0xffffffff1800780c */ /* 0x000fe40003f05070 */
[----:B------:R-:W-:Y:S02]  /*0ec0*/  LOP3.LUT R23, R3, R53, RZ, 0x3c, !PT ;  /* 0x0000003503177212 */ /* 0x000fe400078e3cff */
[----:B------:R-:W-:Y:S02]  /*0ed0*/  ISETP.NE.U32.AND P4, PT, R22, -0x1, PT ;  /* 0xffffffff1600780c */ /* 0x000fe40003f85070 */
[----:B------:R-:W-:Y:S02]  /*0ee0*/  SEL R72, R26, RZ, P1 ;  /* 0x000000ff1a487207 */ /* 0x000fe40000800000 */
[----:B------:R-:W-:Y:S02]  /*0ef0*/  SEL R7, R27, 0x80000000, P1 ;  /* 0x800000001b077807 */ /* 0x000fe40000800000 */
[----:B------:R-:W-:-:S02]  /*0f00*/  ISETP.NE.AND.EX P1, PT, R10, 0x7fffffff, PT, P3 ;  /* 0x7fffffff0a00780c */ /* 0x000fc40003f25330 */
[----:B------:R-:W-:Y:S02]  /*0f10*/  ISETP.NE.AND.EX P0, PT, R25, 0x7fffffff, PT, P0 ;  /* 0x7fffffff1900780c */ /* 0x000fe40003f05300 */
[----:B------:R-:W-:Y:S02]  /*0f20*/  ISETP.NE.AND.EX P3, PT, R23, 0x7fffffff, PT, P4 ;  /* 0x7fffffff1700780c */ /* 0x000fe40003f65340 */
[----:B------:R-:W-:Y:S02]  /*0f30*/  ISETP.GE.AND P4, PT, R43, RZ, PT ;  /* 0x000000ff2b00720c */ /* 0x000fe40003f86270 */
[----:B------:R-:W-:Y:S02]  /*0f40*/  SEL R74, R24, RZ, P0 ;  /* 0x000000ff184a7207 */ /* 0x000fe40000000000 */
[----:B------:R-:W-:Y:S02]  /*0f50*/  SEL R3, R25, 0x80000000, P0 ;  /* 0x8000000019037807 */ /* 0x000fe40000000000 */
[----:B------:R-:W-:-:S02]  /*0f60*/  ISETP.GE.AND P0, PT, R49, RZ, PT ;  /* 0x000000ff3100720c */ /* 0x000fc40003f06270 */
[----:B------:R-:W-:Y:S02]  /*0f70*/  SEL R17, RZ, 0xffffffff, !P4 ;  /* 0xffffffffff117807 */ /* 0x000fe40006000000 */
[----:B--2---:R-:W-:Y:S02]  /*0f80*/  SHF.R.U64 R74, R74, UR5, R3 ;  /* 0x000000054a4a7c19 */ /* 0x004fe40008001203 */
[----:B------:R-:W-:Y:S02]  /*0f90*/  SEL R73, R22, RZ, P3 ;  /* 0x000000ff16497207 */ /* 0x000fe40001800000 */
[----:B01----:R-:W-:Y:S02]  /*0fa0*/  SEL R8, R23, 0x80000000, P3 ;  /* 0x8000000017087807 */ /* 0x003fe40001800000 */
[----:B------:R-:W-:Y:S02]  /*0fb0*/  SEL R61, RZ, 0xffffffff, !P0 ;  /* 0xffffffffff3d7807 */ /* 0x000fe40004000000 */
[----:B------:R-:W-:-:S02]  /*0fc0*/  SEL R3, RZ, 0x7fffffff, !P4 ;  /* 0x7fffffffff037807 */ /* 0x000fc40006000000 */
[----:B------:R-:W-:Y:S02]  /*0fd0*/  LOP3.LUT R16, R17, R42, RZ, 0x3c, !PT ;  /* 0x0000002a11107212 */ /* 0x000fe400078e3cff */
[----:B------:R-:W-:Y:S02]  /*0fe0*/  SEL R9, R9, RZ, P1 ;  /* 0x000000ff09097207 */ /* 0x000fe40000800000 */
[----:B------:R-:W-:Y:S02]  /*0ff0*/  SEL R10, R10, 0x80000000, P1 ;  /* 0x800000000a0a7807 */ /* 0x000fe40000800000 */
[----:B------:R-:W-:Y:S02]  /*1000*/  ISETP.GE.AND P3, PT, R45, RZ, PT ;  /* 0x000000ff2d00720c */ /* 0x000fe40003f66270 */
[----:B------:R-:W-:Y:S02]  /*1010*/  ISETP.GE.AND P1, PT, R47, RZ, PT ;  /* 0x000000ff2f00720c */ /* 0x000fe40003f26270 */
[----:B------:R-:W-:-:S02]  /*1020*/  SEL R11, RZ, 0x7fffffff, !P0 ;  /* 0x7fffffffff0b7807 */ /* 0x000fc40004000000 */
[----:B------:R-:W-:Y:S02]  /*1030*/  LOP3.LUT R61, R61, R48, RZ, 0x3c, !PT ;  /* 0x000000303d3d7212 */ /* 0x000fe400078e3cff */
[----:B------:R-:W-:Y:S02]  /*1040*/  LOP3.LUT R17, R3, R43, RZ, 0x3c, !PT ;  /* 0x0000002b03117212 */ /* 0x000fe400078e3cff */
[----:B------:R-:W-:Y:S02]  /*1050*/  ISETP.NE.U32.AND P0, PT, R16, -0x1, PT ;  /* 0xffffffff1000780c */ /* 0x000fe40003f05070 */
[----:B------:R-:W-:Y:S02]  /*1060*/  SEL R19, RZ, 0xffffffff, !P3 ;  /* 0xffffffffff137807 */ /* 0x000fe40005800000 */
[----:B------:R-:W-:Y:S02]  /*1070*/  SEL R63, RZ, 0xffffffff, !P1 ;  /* 0xffffffffff3f7807 */ /* 0x000fe40004800000 */
[----:B------:R-:W-:-:S02]  /*1080*/  SHF.R.U64 R72, R72, UR5, R7 ;  /* 0x0000000548487c19 */ /* 0x000fc40008001207 */
[----:B------:R-:W-:Y:S02]  /*1090*/  SEL R21, RZ, 0x7fffffff, !P1 ;  /* 0x7fffffffff157807 */ /* 0x000fe40004800000 */
[----:B------:R-:W-:Y:S02]  /*10a0*/  SHF.R.U64 R7, R9, UR5, R10 ;  /* 0x0000000509077c19 */ /* 0x000fe4000800120a */
[----:B------:R-:W-:Y:S02]  /*10b0*/  LOP3.LUT R14, R11, R49, RZ, 0x3c, !PT ;  /* 0x000000310b0e7212 */ /* 0x000fe400078e3cff */
[----:B------:R-:W-:Y:S02]  /*10c0*/  ISETP.NE.U32.AND P1, PT, R61, -0x1, PT ;  /* 0xffffffff3d00780c */ /* 0x000fe40003f25070 */
[----:B------:R-:W-:Y:S02]  /*10d0*/  ISETP.NE.AND.EX P0, PT, R17, 0x7fffffff, PT, P0 ;  /* 0x7fffffff1100780c */ /* 0x000fe40003f05300 */
[----:B------:R-:W-:-:S02]  /*10e0*/  SEL R9, RZ, 0x7fffffff, !P3 ;  /* 0x7fffffffff097807 */ /* 0x000fc40005800000 */
[----:B------:R-:W-:Y:S02]  /*10f0*/  LOP3.LUT R18, R19, R44, RZ, 0x3c, !PT ;  /* 0x0000002c13127212 */ /* 0x000fe400078e3cff */
[----:B------:R-:W-:Y:S02]  /*1100*/  LOP3.LUT R63, R63, R46, RZ, 0x3c, !PT ;  /* 0x0000002e3f3f7212 */ /* 0x000fe400078e3cff */
[----:B------:R-:W-:Y:S02]  /*1110*/  SHF.R.U64 R73, R73, UR5, R8 ;  /* 0x0000000549497c19 */ /* 0x000fe40008001208 */
[----:B------:R-:W-:Y:S02]  /*1120*/  ISETP.NE.AND.EX P1, PT, R14, 0x7fffffff, PT, P1 ;  /* 0x7fffffff0e00780c */ /* 0x000fe40003f25310 */
[----:B------:R-:W-:Y:S02]  /*1130*/  SEL R67, R16, RZ, P0 ;  /* 0x000000ff10437207 */ /* 0x000fe40000000000 */
[----:B------:R-:W-:-:S02]  /*1140*/  SEL R8, R17, 0x80000000, P0 ;  /* 0x8000000011087807 */ /* 0x000fc40000000000 */
[----:B------:R-:W-:Y:S02]  /*1150*/  LOP3.LUT R19, R9, R45, RZ, 0x3c, !PT ;  /* 0x0000002d09137212 */ /* 0x000fe400078e3cff */
[----:B------:R-:W-:Y:S02]  /*1160*/  ISETP.NE.U32.AND P4, PT, R18, -0x1, PT ;  /* 0xffffffff1200780c */ /* 0x000fe40003f85070 */
[----:B------:R-:W-:Y:S02]  /*1170*/  ISETP.GE.AND P0, PT, R41, RZ, PT ;  /* 0x000000ff2900720c */ /* 0x000fe40003f06270 */
[----:B------:R-:W-:Y:S02]  /*1180*/  LOP3.LUT R21, R21, R47, RZ, 0x3c, !PT ;  /* 0x0000002f15157212 */ /* 0x000fe400078e3cff */
[----:B------:R-:W-:Y:S02]  /*1190*/  ISETP.NE.U32.AND P3, PT, R63, -0x1, PT ;  /* 0xffffffff3f00780c */ /* 0x000fe40003f65070 */
[----:B------:R-:W-:-:S02]  /*11a0*/  SEL R61, R61, RZ, P1 ;  /* 0x000000ff3d3d7207 */ /* 0x000fc40000800000 */
[----:B------:R-:W-:Y:S02]  /*11b0*/  SEL R14, R14, 0x80000000, P1 ;  /* 0x800000000e0e7807 */ /* 0x000fe40000800000 */
[----:B------:R-:W-:Y:S02]  /*11c0*/  ISETP.NE.AND.EX P4, PT, R19, 0x7fffffff, PT, P4 ;  /* 0x7fffffff1300780c */ /* 0x000fe40003f85340 */
[----:B------:R-:W-:Y:S02]  /*11d0*/  SEL R15, RZ, 0xffffffff, !P0 ;  /* 0xffffffffff0f7807 */ /* 0x000fe40004000000 */
[----:B------:R-:W-:Y:S02]  /*11e0*/  ISETP.NE.AND.EX P3, PT, R21, 0x7fffffff, PT, P3 ;  /* 0x7fffffff1500780c */ /* 0x000fe40003f65330 */
[----:B------:R-:W-:Y:S02]  /*11f0*/  SHF.R.U64 R61, R61, UR5, R14 ;  /* 0x000000053d3d7c19 */ /* 0x000fe4000800120e */
[----:B------:R-:W-:-:S02]  /*1200*/  SEL R65, R18, RZ, P4 ;  /* 0x000000ff12417207 */ /* 0x000fc40002000000 */
[----:B------:R-:W-:Y:S02]  /*1210*/  SEL R10, R19, 0x80000000, P4 ;  /* 0x80000000130a7807 */ /* 0x000fe40002000000 */
[----:B------:R-:W-:Y:S02]  /*1220*/  SEL R75, RZ, 0x7fffffff, !P0 ;  /* 0x7fffffffff4b7807 */ /* 0x000fe40004000000 */
[----:B------:R-:W-:Y:S02]  /*1230*/  LOP3.LUT R14, R15, R40, RZ, 0x3c, !PT ;  /* 0x000000280f0e7212 */ /* 0x000fe400078e3cff */
[----:B------:R-:W-:Y:S02]  /*1240*/  SEL R63, R63, RZ, P3 ;  /* 0x000000ff3f3f7207 */ /* 0x000fe40001800000 */
[----:B------:R-:W-:Y:S02]  /*1250*/  SEL R12, R21, 0x80000000, P3 ;  /* 0x80000000150c7807 */ /* 0x000fe40001800000 */
[----:B------:R-:W-:-:S02]  /*1260*/  ISETP.GE.AND P4, PT, R31, RZ, PT ;  /* 0x000000ff1f00720c */ /* 0x000fc40003f86270 */
[----:B------:R-:W-:Y:S02]  /*1270*/  ISETP.GE.AND P3, PT, R33, RZ, PT ;  /* 0x000000ff2100720c */ /* 0x000fe40003f66270 */
[----:B------:R-:W-:Y:S02]  /*1280*/  LOP3.LUT R15, R75, R41, RZ, 0x3c, !PT ;  /* 0x000000294b0f7212 */ /* 0x000fe400078e3cff */
[----:B------:R-:W-:Y:S02]  /*1290*/  ISETP.NE.U32.AND P0, PT, R14, -0x1, PT ;  /* 0xffffffff0e00780c */ /* 0x000fe40003f05070 */
[----:B------:R-:W-:Y:S02]  /*12a0*/  SEL R11, RZ, 0xffffffff, !P4 ;  /* 0xffffffffff0b7807 */ /* 0x000fe40006000000 */
[----:B------:R-:W-:Y:S02]  /*12b0*/  SEL R69, RZ, 0xffffffff, !P3 ;  /* 0xffffffffff457807 */ /* 0x000fe40005800000 */
[----:B------:R-:W-:-:S02]  /*12c0*/  SHF.R.U64 R65, R65, UR5, R10 ;  /* 0x0000000541417c19 */ /* 0x000fc4000800120a */
[----:B------:R-:W-:Y:S02]  /*12d0*/  ISETP.NE.AND.EX P0, PT, R15, 0x7fffffff, PT, P0 ;  /* 0x7fffffff0f00780c */ /* 0x000fe40003f05300 */
[----:B------:R-:W-:Y:S02]  /*12e0*/  SEL R13, RZ, 0x7fffffff, !P4 ;  /* 0x7fffffffff0d7807 */ /* 0x000fe40006000000 */
[----:B------:R-:W-:Y:S02]  /*12f0*/  LOP3.LUT R10, R11, R30, RZ, 0x3c, !PT ;  /* 0x0000001e0b0a7212 */ /* 0x000fe400078e3cff */
[----:B------:R-:W-:Y:S02]  /*1300*/  SEL R71, RZ, 0x7fffffff, !P3 ;  /* 0x7fffffffff477807 */ /* 0x000fe40005800000 */
[----:B------:R-:W-:Y:S02]  /*1310*/  LOP3.LUT R60, R69, R32, RZ, 0x3c, !PT ;  /* 0x00000020453c7212 */ /* 0x000fe400078e3cff */
[----:B------:R-:W-:-:S02]  /*1320*/  ISETP.GE.AND P5, PT, R29, RZ, PT ;  /* 0x000000ff1d00720c */ /* 0x000fc40003fa6270 */
[----:B------:R-:W-:Y:S02]  /*1330*/  SEL R69, R14, RZ, P0 ;  /* 0x000000ff0e457207 */ /* 0x000fe40000000000 */
[----:B------:R-:W-:Y:S02]  /*1340*/  SEL R62, R15, 0x80000000, P0 ;  /* 0x800000000f3e7807 */ /* 0x000fe40000000000 */
[----:B------:R-:W-:Y:S02]  /*1350*/  SHF.R.U64 R63, R63, UR5, R12 ;  /* 0x000000053f3f7c19 */ /* 0x000fe4000800120c */
[----:B------:R-:W-:Y:S02]  /*1360*/  LOP3.LUT R11, R13, R31, RZ, 0x3c, !PT ;  /* 0x0000001f0d0b7212 */ /* 0x000fe400078e3cff */
[----:B------:R-:W-:Y:S02]  /*1370*/  ISETP.NE.U32.AND P0, PT, R10, -0x1, PT ;  /* 0xffffffff0a00780c */ /* 0x000fe40003f05070 */
[----:B------:R-:W-:-:S02]  /*1380*/  LOP3.LUT R12, R71, R33, RZ, 0x3c, !PT ;  /* 0x00000021470c7212 */ /* 0x000fc400078e3cff */
[----:B------:R-:W-:Y:S02]  /*1390*/  ISETP.NE.U32.AND P6, PT, R60, -0x1, PT ;  /* 0xffffffff3c00780c */ /* 0x000fe40003fc5070 */
[----:B------:R-:W-:Y:S02]  /*13a0*/  SEL R3, RZ, 0xffffffff, !P5 ;  /* 0xffffffffff037807 */ /* 0x000fe40006800000 */
[----:B------:R-:W-:Y:S02]  /*13b0*/  SEL R9, RZ, 0x7fffffff, !P5 ;  /* 0x7fffffffff097807 */ /* 0x000fe40006800000 */
[----:B------:R-:W-:Y:S02]  /*13c0*/  ISETP.NE.AND.EX P0, PT, R11, 0x7fffffff, PT, P0 ;  /* 0x7fffffff0b00780c */ /* 0x000fe40003f05300 */
[----:B------:R-:W-:Y:S02]  /*13d0*/  ISETP.NE.AND.EX P6, PT, R12, 0x7fffffff, PT, P6 ;  /* 0x7fffffff0c00780c */ /* 0x000fe40003fc5360 */
[----:B------:R-:W-:-:S02]  /*13e0*/  SHF.R.U64 R67, R67, UR5, R8 ;  /* 0x0000000543437c19 */ /* 0x000fc40008001208 */
[----:B------:R-:W-:Y:S02]  /*13f0*/  LOP3.LUT R3, R3, R28, RZ, 0x3c, !PT ;  /* 0x0000001c03037212 */ /* 0x000fe400078e3cff */
[----:B------:R-:W-:Y:S02]  /*1400*/  LOP3.LUT R8, R9, R29, RZ, 0x3c, !PT ;  /* 0x0000001d09087212 */ /* 0x000fe400078e3cff */
[----:B------:R-:W-:Y:S02]  /*1410*/  SEL R9, R10, RZ, P0 ;  /* 0x000000ff0a097207 */ /* 0x000fe40000000000 */
[----:B------:R-:W-:Y:S02]  /*1420*/  SEL R60, R60, RZ, P6 ;  /* 0x000000ff3c3c7207 */ /* 0x000fe40003000000 */
[----:B------:R-:W-:Y:S02]  /*1430*/  SEL R13, R12, 0x80000000, P6 ;  /* 0x800000000c0d7807 */ /* 0x000fe40003000000 */
[----:B------:R-:W-:-:S02]  /*1440*/  SEL R10, R11, 0x80000000, P0 ;  /* 0x800000000b0a7807 */ /* 0x000fc40000000000 */
[----:B------:R-:W-:Y:S02]  /*1450*/  ISETP.NE.U32.AND P1, PT, R3, -0x1, PT ;  /* 0xffffffff0300780c */ /* 0x000fe40003f25070 */
[----:B------:R-:W-:Y:S02]  /*1460*/  ISETP.GE.AND P0, PT, R39, RZ, PT ;  /* 0x000000ff2700720c */ /* 0x000fe40003f06270 */
[----:B------:R-:W-:Y:S02]  /*1470*/  SHF.R.U64 R60, R60, UR5, R13 ;  /* 0x000000053c3c7c19 */ /* 0x000fe4000800120d */
[----:B------:R-:W-:Y:S02]  /*1480*/  ISETP.NE.AND.EX P1, PT, R8, 0x7fffffff, PT, P1 ;  /* 0x7fffffff0800780c */ /* 0x000fe40003f25310 */
[----:B------:R-:W-:Y:S02]  /*1490*/  SEL R13, RZ, 0xffffffff, !P0 ;  /* 0xffffffffff0d7807 */ /* 0x000fe40004000000 */
[----:B------:R-:W-:-:S02]  /*14a0*/  SEL R3, R3, RZ, P1 ;  /* 0x000000ff03037207 */ /* 0x000fc40000800000 */
[----:B------:R-:W-:Y:S02]  /*14b0*/  SEL R8, R8, 0x80000000, P1 ;  /* 0x8000000008087807 */ /* 0x000fe40000800000 */
[----:B------:R-:W-:Y:S02]  /*14c0*/  SEL R75, RZ, 0x7fffffff, !P0 ;  /* 0x7fffffffff4b7807 */ /* 0x000fe40004000000 */
[----:B------:R-:W-:Y:S02]  /*14d0*/  LOP3.LUT R12, R13, R38, RZ, 0x3c, !PT ;  /* 0x000000260d0c7212 */ /* 0x000fe400078e3cff */
[----:B------:R-:W-:Y:S02]  /*14e0*/  ISETP.GE.AND P6, PT, R37, RZ, PT ;  /* 0x000000ff2500720c */ /* 0x000fe40003fc6270 */
[----:B------:R-:W-:Y:S02]  /*14f0*/  ISETP.GE.AND P1, PT, R35, RZ, PT ;  /* 0x000000ff2300720c */ /* 0x000fe40003f26270 */
[----:B------:R-:W-:-:S02]  /*1500*/  LOP3.LUT R13, R75, R39, RZ, 0x3c, !PT ;  /* 0x000000274b0d7212 */ /* 0x000fc400078e3cff */
[----:B------:R-:W-:Y:S02]  /*1510*/  ISETP.NE.U32.AND P0, PT, R12, -0x1, PT ;  /* 0xffffffff0c00780c */ /* 0x000fe40003f05070 */
[----:B------:R-:W-:Y:S02]  /*1520*/  SEL R11, RZ, 0xffffffff, !P6 ;  /* 0xffffffffff0b7807 */ /* 0x000fe40007000000 */
[----:B------:R-:W-:Y:S02]  /*1530*/  SEL R71, RZ, 0xffffffff, !P1 ;  /* 0xffffffffff477807 */ /* 0x000fe40004800000 */
[----:B------:R-:W-:Y:S02]  /*1540*/  SEL R75, RZ, 0x7fffffff, !P1 ;  /* 0x7fffffffff4b7807 */ /* 0x000fe40004800000 */
[----:B------:R-:W-:Y:S02]  /*1550*/  SHF.R.U64 R9, R9, UR5, R10 ;  /* 0x0000000509097c19 */ /* 0x000fe4000800120a */
[----:B------:R-:W-:-:S02]  /*1560*/  SHF.R.U64 R3, R3, UR5, R8 ;  /* 0x0000000503037c19 */ /* 0x000fc40008001208 */
[----:B------:R-:W-:Y:S02]  /*1570*/  ISETP.NE.AND.EX P0, PT, R13, 0x7fffffff, PT, P0 ;  /* 0x7fffffff0d00780c */ /* 0x000fe40003f05300 */
[----:B------:R-:W-:Y:S02]  /*1580*/  SEL R77, RZ, 0x7fffffff, !P6 ;  /* 0x7fffffffff4d7807 */ /* 0x000fe40007000000 */
[----:B------:R-:W-:Y:S02]  /*1590*/  LOP3.LUT R10, R11, R36, RZ, 0x3c, !PT ;  /* 0x000000240b0a7212 */ /* 0x000fe400078e3cff */
[----:B------:R-:W-:Y:S02]  /*15a0*/  LOP3.LUT R8, R71, R34, RZ, 0x3c, !PT ;  /* 0x0000002247087212 */ /* 0x000fe400078e3cff */
[----:B------:R-:W-:Y:S02]  /*15b0*/  LOP3.LUT R71, R75, R35, RZ, 0x3c, !PT ;  /* 0x000000234b477212 */ /* 0x000fe400078e3cff */
[----:B------:R-:W-:-:S02]  /*15c0*/  SEL R66, R12, RZ, P0 ;  /* 0x000000ff0c427207 */ /* 0x000fc40000000000 */
[----:B------:R-:W-:Y:S02]  /*15d0*/  SEL R75, R13, 0x80000000, P0 ;  /* 0x800000000d4b7807 */ /* 0x000fe40000000000 */
[----:B------:R-:W-:Y:S02]  /*15e0*/  LOP3.LUT R11, R77, R37, RZ, 0x3c, !PT ;  /* 0x000000254d0b7212 */ /* 0x000fe400078e3cff */
[----:B------:R-:W-:Y:S02]  /*15f0*/  ISETP.NE.U32.AND P6, PT, R10, -0x1, PT ;  /* 0xffffffff0a00780c */ /* 0x000fe40003fc5070 */
[----:B------:R-:W-:Y:S02]  /*1600*/  ISETP.NE.U32.AND P0, PT, R8, -0x1, PT ;  /* 0xffffffff0800780c */ /* 0x000fe40003f05070 */
[----:B------:R-:W-:Y:S02]  /*1610*/  ISETP.NE.AND.EX P6, PT, R11, 0x7fffffff, PT, P6 ;  /* 0x7fffffff0b00780c */ /* 0x000fe40003fc5360 */
[----:B------:R-:W-:-:S02]  /*1620*/  ISETP.NE.AND.EX P0, PT, R71, 0x7fffffff, PT, P0 ;  /* 0x7fffffff4700780c */ /* 0x000fc40003f05300 */
[----:B------:R-:W-:Y:S02]  /*1630*/  LOP3.LUT R7, R7, UR4, RZ, 0x30, !PT ;  /* 0x0000000407077c12 */ /* 0x000fe4000f8e30ff */
[----:B------:R-:W-:Y:S02]  /*1640*/  SHF.R.U64 R69, R69, UR5, R62 ;  /* 0x0000000545457c19 */ /* 0x000fe4000800123e */
[----:B------:R-:W-:Y:S01]  /*1650*/  SHF.R.U64 R66, R66, UR5, R75 ;  /* 0x0000000542427c19 */ /* 0x000fe2000800124b */
[----:B------:R-:W-:Y:S01]  /*1660*/  IMAD R68, R7, 0x4, R0 ;  /* 0x0000000407447824 */ /* 0x000fe200078e0200 */
[----:B------:R-:W-:Y:S01]  /*1670*/  LOP3.LUT R72, R72, UR4, RZ, 0x30, !PT ;  /* 0x0000000448487c12 */ /* 0x000fe2000f8e30ff */
[----:B------:R-:W-:Y:S01]  /*1680*/  NOP ;  /* 0x0000000000007918 */ /* 0x000fe20000000000 */
[----:B------:R-:W-:-:S03]  /*1690*/  SEL R64, R10, RZ, P6 ;  /* 0x000000ff0a407207 */ /* 0x000fc60003000000 */
[--C-:B------:R-:W-:Y:S01]  /*16a0*/  IMAD R70, R72, 0x4, R0.reuse ;  /* 0x0000000448467824 */ /* 0x100fe200078e0200 */
[----:B------:R-:W-:Y:S01]  /*16b0*/  SEL R75, R11, 0x80000000, P6 ;  /* 0x800000000b4b7807 */ /* 0x000fe20003000000 */
[----:B------:R-:W-:Y:S01]  /*16c0*/  ATOMS.POPC.INC.32 RZ, [R68+URZ] ;  /* 0x0000000044ff7f8c */ /* 0x000fe2000d8000ff */
[----:B------:R-:W-:Y:S02]  /*16d0*/  SEL R71, R71, 0x80000000, P0 ;  /* 0x8000000047477807 */ /* 0x000fe40000000000 */
[----:B------:R-:W-:Y:S01]  /*16e0*/  SEL R62, R8, RZ, P0 ;  /* 0x000000ff083e7207 */ /* 0x000fe20000000000 */
[----:B------:R-:W-:Y:S01]  /*16f0*/  ATOMS.POPC.INC.32 RZ, [R70+URZ] ;  /* 0x0000000046ff7f8c */ /* 0x000fe2000d8000ff */
[----:B------:R-:W-:Y:S02]  /*1700*/  LOP3.LUT R73, R73, UR4, RZ, 0x30, !PT ;  /* 0x0000000449497c12 */ /* 0x000fe4000f8e30ff */
[----:B------:R-:W-:Y:S02]  /*1710*/  LOP3.LUT R74, R74, UR4, RZ, 0x30, !PT ;  /* 0x000000044a4a7c12 */ /* 0x000fe4000f8e30ff */
[----:B------:R-:W-:Y:S01]  /*1720*/  LOP3.LUT R61, R61, UR4, RZ, 0x30, !PT ;  /* 0x000000043d3d7c12 */ /* 0x000fe2000f8e30ff */
[----:B------:R-:W-:Y:S01]  /*1730*/  IMAD R76, R73, 0x4, R0 ;  /* 0x00000004494c7824 */ /* 0x000fe200078e0200 */
[----:B------:R-:W-:-:S02]  /*1740*/  LOP3.LUT R63, R63, UR4, RZ, 0x30, !PT ;  /* 0x000000043f3f7c12 */ /* 0x000fc4000f8e30ff */
[----:B------:R-:W-:Y:S01]  /*1750*/  SHF.R.U64 R64, R64, UR5, R75 ;  /* 0x0000000540407c19 */ /* 0x000fe2000800124b */
[--C-:B------:R-:W-:Y:S01]  /*1760*/  IMAD R61, R61, 0x4, R0.reuse ;  /* 0x000000043d3d7824 */ /* 0x100fe200078e0200 */
[----:B------:R-:W-:Y:S01]  /*1770*/  SHF.R.U64 R62, R62, UR5, R71 ;  /* 0x000000053e3e7c19 */ /* 0x000fe20008001247 */
[--C-:B------:R-:W-:Y:S01]  /*1780*/  IMAD R63, R63, 0x4, R0.reuse ;  /* 0x000000043f3f7824 */ /* 0x100fe200078e0200 */
[----:B------:R-:W-:Y:S01]  /*1790*/  LOP3.LUT R65, R65, UR4, RZ, 0x30, !PT ;  /* 0x0000000441417c12 */ /* 0x000fe2000f8e30ff */
[----:B------:R0:W-:Y:S01]  /*17a0*/  ATOMS.POPC.INC.32 RZ, [R76+URZ] ;  /* 0x000000004cff7f8c */ /* 0x0001e2000d8000ff */
[----:B------:R-:W-:Y:S02]  /*17b0*/  LOP3.LUT R67, R67, UR4, RZ, 0x30, !PT ;  /* 0x0000000443437c12 */ /* 0x000fe4000f8e30ff */
[----:B------:R-:W-:Y:S01]  /*17c0*/  LOP3.LUT R71, R66, UR4, RZ, 0x30, !PT ;  /* 0x0000000442477c12 */ /* 0x000fe2000f8e30ff */
[--C-:B------:R-:W-:Y:S01]  /*17d0*/  IMAD R66, R74, 0x4, R0.reuse ;  /* 0x000000044a427824 */ /* 0x100fe200078e0200 */
[----:B------:R-:W-:Y:S01]  /*17e0*/  LOP3.LUT R69, R69, UR4, RZ, 0x30, !PT ;  /* 0x0000000445457c12 */ /* 0x000fe2000f8e30ff */
[--C-:B------:R-:W-:Y:S01]  /*17f0*/  IMAD R65, R65, 0x4, R0.reuse ;  /* 0x0000000441417824 */ /* 0x100fe200078e0200 */
[----:B------:R-:W-:Y:S01]  /*1800*/  LOP3.LUT R75, R64, UR4, RZ, 0x30, !PT ;  /* 0x00000004404b7c12 */ /* 0x000fe2000f8e30ff */
[--C-:B------:R-:W-:Y:S01]  /*1810*/  IMAD R67, R67, 0x4, R0.reuse ;  /* 0x0000000443437824 */ /* 0x100fe200078e0200 */
[----:B------:R-:W-:Y:S01]  /*1820*/  LOP3.LUT R77, R62, UR4, RZ, 0x30, !PT ;  /* 0x000000043e4d7c12 */ /* 0x000fe2000f8e30ff */
[--C-:B------:R-:W-:Y:S01]  /*1830*/  IMAD R69, R69, 0x4, R0.reuse ;  /* 0x0000000445457824 */ /* 0x100fe200078e0200 */
[----:B------:R-:W-:Y:S01]  /*1840*/  LOP3.LUT R60, R60, UR4, RZ, 0x30, !PT ;  /* 0x000000043c3c7c12 */ /* 0x000fe2000f8e30ff */
[----:B------:R1:W-:Y:S01]  /*1850*/  ATOMS.POPC.INC.32 RZ, [R66+URZ] ;  /* 0x0000000042ff7f8c */ /* 0x0003e2000d8000ff */
[----:B------:R-:W-:Y:S01]  /*1860*/  LOP3.LUT R62, R9, UR4, RZ, 0x30, !PT ;  /* 0x00000004093e7c12 */ /* 0x000fe2000f8e30ff */
[--C-:B------:R-:W-:Y:S01]  /*1870*/  IMAD R71, R71, 0x4, R0.reuse ;  /* 0x0000000447477824 */ /* 0x100fe200078e0200 */
[----:B------:R-:W-:Y:S01]  /*1880*/  ISETP.GT.U32.AND P6, PT, R59, 0xff, PT ;  /* 0x000000ff3b00780c */ /* 0x000fe20003fc4070 */
[----:B------:R1:W-:Y:S01]  /*1890*/  ATOMS.POPC.INC.32 RZ, [R61+URZ] ;  /* 0x000000003dff7f8c */ /* 0x0003e2000d8000ff */
[----:B------:R-:W-:Y:S01]  /*18a0*/  LOP3.LUT R3, R3, UR4, RZ, 0x30, !PT ;  /* 0x0000000403037c12 */ /* 0x000fe2000f8e30ff */
[--C-:B------:R-:W-:Y:S01]  /*18b0*/  IMAD R64, R75, 0x4, R0.reuse ;  /* 0x000000044b407824 */ /* 0x100fe200078e0200 */
[----:B0-----:R-:W-:Y:S01]  /*18c0*/  P2R R76, PR, RZ, 0x40 ;  /* 0x00000040ff4c7803 */ /* 0x001fe20000000000 */
[----:B------:R1:W-:Y:S01]  /*18d0*/  ATOMS.POPC.INC.32 RZ, [R63+URZ] ;  /* 0x000000003fff7f8c */ /* 0x0003e2000d8000ff */
[----:B------:R-:W-:-:S02]  /*18e0*/  IMAD R77, R77, 0x4, R0 ;  /* 0x000000044d4d7824 */ /* 0x000fc400078e0200 */
[--C-:B------:R-:W-:Y:S01]  /*18f0*/  IMAD R60, R60, 0x4, R0.reuse ;  /* 0x000000043c3c7824 */ /* 0x100fe200078e0200 */
[----:B------:R1:W-:Y:S01]  /*1900*/  ATOMS.POPC.INC.32 RZ, [R65+URZ] ;  /* 0x0000000041ff7f8c */ /* 0x0003e2000d8000ff */
[--C-:B------:R-:W-:Y:S02]  /*1910*/  IMAD R62, R62, 0x4, R0.reuse ;  /* 0x000000043e3e7824 */ /* 0x100fe400078e0200 */
[----:B------:R-:W-:Y:S01]  /*1920*/  IMAD R3, R3, 0x4, R0 ;  /* 0x0000000403037824 */ /* 0x000fe200078e0200 */
[----:B------:R1:W-:Y:S01]  /*1930*/  ATOMS.POPC.INC.32 RZ, [R67+URZ] ;  /* 0x0000000043ff7f8c */ /* 0x0003e2000d8000ff */
[----:B------:R-:W-:-:S03]  /*1940*/  IMAD.MOV.U32 R75, RZ, RZ, RZ ;  /* 0x000000ffff4b7224 */ /* 0x000fc600078e00ff */
[----:B------:R1:W-:Y:S04]  /*1950*/  ATOMS.POPC.INC.32 RZ, [R69+URZ] ;  /* 0x0000000045ff7f8c */ /* 0x0003e8000d8000ff */
[----:B------:R1:W-:Y:S04]  /*1960*/  ATOMS.POPC.INC.32 RZ, [R71+URZ] ;  /* 0x0000000047ff7f8c */ /* 0x0003e8000d8000ff */
[----:B------:R1:W-:Y:S04]  /*1970*/  ATOMS.POPC.INC.32 RZ, [R64+URZ] ;  /* 0x0000000040ff7f8c */ /* 0x0003e8000d8000ff */
[----:B------:R1:W-:Y:S04]  /*1980*/  ATOMS.POPC.INC.32 RZ, [R77+URZ] ;  /* 0x000000004dff7f8c */ /* 0x0003e8000d8000ff */
[----:B------:R1:W-:Y:S04]  /*1990*/  ATOMS.POPC.INC.32 RZ, [R60+URZ] ;  /* 0x000000003cff7f8c */ /* 0x0003e8000d8000ff */
[----:B------:R1:W-:Y:S04]  /*19a0*/  ATOMS.POPC.INC.32 RZ, [R62+URZ] ;  /* 0x000000003eff7f8c */ /* 0x0003e8000d8000ff */
[----:B------:R1:W-:Y:S01]  /*19b0*/  ATOMS.POPC.INC.32 RZ, [R3+URZ] ;  /* 0x0000000003ff7f8c */ /* 0x0003e2000d8000ff */
[----:B------:R-:W-:Y:S06]  /*19c0*/  BAR.SYNC.DEFER_BLOCKING 0x0 ;  /* 0x0000000000007b1d */ /* 0x000fec0000010000 */
[----:B------:R-:W-:Y:S05]  /*19d0*/  @P6 BRA `(.L_x_572) ;  /* 0x0000000000906947 */ /* 0x000fea0003800000 */
[----:B------:R-:W-:-:S05]  /*19e0*/  IMAD R0, R59, 0x4, R2 ;  /* 0x000000043b007824 */ /* 0x000fca00078e0202 */
[----:B-1----:R-:W-:Y:S04]  /*19f0*/  LDS R3, [R0] ;  /* 0x0000000000037984 */ /* 0x002fe80000000800 */
[----:B------:R-:W0:Y:S04]  /*1a00*/  LDS R66, [R0+0x400] ;  /* 0x0004000000427984 */ /* 0x000e280000000800 */
        /* <DEDUP_REMOVED lines=12> */
[----:B------:R1:W-:Y:S01]  /*1ad0*/  STS [R0+0x400], R3 ;  /* 0x0004000300007388 */ /* 0x0003e20000000800 */
[----:B--2---:R-:W-:-:S03]  /*1ae0*/  IMAD.IADD R69, R67, 0x1, R70 ;  /* 0x0000000143457824 */ /* 0x004fc600078e0246 */
[----:B------:R1:W-:Y:S01]  /*1af0*/  STS [R0+0x800], R65 ;  /* 0x0008004100007388 */ /* 0x0003e20000000800 */
[----:B---3--:R-:W-:-:S03]  /*1b00*/  IMAD.IADD R71, R69, 0x1, R71 ;  /* 0x0000000145477824 */ /* 0x008fc600078e0247 */
[----:B------:R1:W-:Y:S01]  /*1b10*/  STS [R0+0xc00], R67 ;  /* 0x000c004300007388 */ /* 0x0003e20000000800 */
[----:B----4-:R-:W-:-:S03]  /*1b20*/  IMAD.IADD R77, R71, 0x1, R77 ;  /* 0x00000001474d7824 */ /* 0x010fc600078e024d */
[----:B------:R1:W-:Y:S01]  /*1b30*/  STS [R0+0x1000], R69 ;  /* 0x0010004500007388 */ /* 0x0003e20000000800 */
[----:B-----5:R-:W-:-:S03]  /*1b40*/  IMAD.IADD R60, R77, 0x1, R60 ;  /* 0x000000014d3c7824 */ /* 0x020fc600078e023c */
        /* <DEDUP_REMOVED lines=9> */
[----:B------:R1:W-:Y:S01]  /*1be0*/  STS [R0+0x2800], R63 ;  /* 0x0028003f00007388 */ /* 0x0003e20000000800 */
[----:B0-----:R-:W-:-:S03]  /*1bf0*/  IMAD.IADD R75, R64, 0x1, R75 ;  /* 0x00000001404b7824 */ /* 0x001fc600078e024b */
[----:B------:R1:W-:Y:S04]  /*1c00*/  STS [R0], RZ ;  /* 0x000000ff00007388 */ /* 0x0003e80000000800 */
[----:B------:R1:W-:Y:S02]  /*1c10*/  STS [R0+0x2c00], R64 ;  /* 0x002c004000007388 */ /* 0x0003e40000000800 */
.L_x_572:
[----:B------:R-:W-:Y:S05]  /*1c20*/  BSYNC.RECONVERGENT B0 ;  /* 0x0000000000007941 */ /* 0x000fea0003800200 */
.L_x_571:
[----:B------:R-:W0:Y:S01]  /*1c30*/  LDCU.64 UR8, c[0x0][0x3b8] ;  /* 0x00007700ff0877ac */ /* 0x000e220008000a00 */
[C---:B-1----:R-:W-:Y:S01]  /*1c40*/  LOP3.LUT R3, R59.reuse, 0x3e0, RZ, 0xc0, !PT ;  /* 0x000003e03b037812 */ /* 0x042fe200078ec0ff */
[----:B------:R-:W1:Y:S01]  /*1c50*/  LDC.64 R62, c[0x0][0x380] ;  /* 0x0000e000ff3e7b82 */ /* 0x000e620000000a00 */
[----:B------:R-:W-:Y:S02]  /*1c60*/  LOP3.LUT R0, R59, 0x1f, RZ, 0xc0, !PT ;  /* 0x0000001f3b007812 */ /* 0x000fe400078ec0ff */
[----:B------:R-:W-:Y:S02]  /*1c70*/  @!P6 LOP3.LUT R67, R75, 0x40000000, RZ, 0xfc, !PT ;  /* 0x400000004b43e812 */ /* 0x000fe400078efcff */
[----:B------:R-:W-:Y:S01]  /*1c80*/  SEL R65, RZ, 0xffffffff, !P3 ;  /* 0xffffffffff417807 */ /* 0x000fe20005800000 */
[----:B------:R-:W-:Y:S01]  /*1c90*/  IMAD R3, R3, 0xf, R0 ;  /* 0x0000000f03037824 */ /* 0x000fe200078e0200 */
[----:B------:R-:W-:Y:S01]  /*1ca0*/  SEL R69, RZ, 0x7fffffff, !P3 ;  /* 0x7fffffffff457807 */ /* 0x000fe20005800000 */
[----:B------:R-:W-:Y:S01]  /*1cb0*/  IMAD R0, R4, 0x1680, RZ ;  /* 0x0000168004007824 */ /* 0x000fe200078e02ff */
[----:B------:R-:W-:-:S02]  /*1cc0*/  SEL R71, RZ, 0xffffffff, !P2 ;  /* 0xffffffffff477807 */ /* 0x000fc40005000000 */
[----:B------:R-:W-:Y:S02]  /*1cd0*/  SEL R77, RZ, 0xffffffff, !P4 ;  /* 0xffffffffff4d7807 */ /* 0x000fe40006000000 */
[C---:B------:R-:W-:Y:S02]  /*1ce0*/  IADD3 R9, P0, PT, R0.reuse, R3, RZ ;  /* 0x0000000300097210 */ /* 0x040fe40007f1e0ff */
[----:B------:R-:W-:Y:S02]  /*1cf0*/  LOP3.LUT R66, R71, R56, RZ, 0x3c, !PT ;  /* 0x0000003847427212 */ /* 0x000fe400078e3cff */
[----:B------:R-:W-:Y:S02]  /*1d00*/  LEA.HI.X.SX32 R64, R0, RZ, 0x1, P0 ;  /* 0x000000ff00407211 */ /* 0x000fe400000f0eff */
[----:B0-----:R-:W-:Y:S02]  /*1d10*/  LEA R60, P0, R9, UR8, 0x2 ;  /* 0x00000008093c7c11 */ /* 0x001fe4000f8010ff */
[----:B------:R-:W-:-:S02]  /*1d20*/  LOP3.LUT R68, R77, R30, RZ, 0x3c, !PT ;  /* 0x0000001e4d447212 */ /* 0x000fc400078e3cff */
[----:B------:R-:W-:Y:S01]  /*1d30*/  LEA.HI.X R61, R9, UR9, R64, 0x2, P0 ;  /* 0x00000009093d7c11 */ /* 0x000fe200080f1440 */
[----:B------:R-:W-:Y:S01]  /*1d40*/  IMAD R9, R4, 0x100, R59 ;  /* 0x0000010004097824 */ /* 0x000fe200078e023b */
[----:B------:R-:W-:Y:S02]  /*1d50*/  ISETP.NE.AND P0, PT, R75, 0x1680, PT ;  /* 0x000016804b00780c */ /* 0x000fe40003f05270 */
[----:B------:R-:W-:Y:S01]  /*1d60*/  LOP3.LUT R64, R65, R32, RZ, 0x3c, !PT ;  /* 0x0000002041407212 */ /* 0x000fe200078e3cff */
[----:B-1----:R-:W-:Y:S01]  /*1d70*/  IMAD.WIDE R62, R9, 0x4, R62 ;  /* 0x00000004093e7825 */ /* 0x002fe200078e023e */
[----:B------:R-:W-:Y:S02]  /*1d80*/  ISETP.LT.U32.AND P0, PT, R59, 0x100, !P0 ;  /* 0x000001003b00780c */ /* 0x000fe40004701070 */
[----:B------:R-:W-:Y:S02]  /*1d90*/  LOP3.LUT R65, R69, R33, RZ, 0x3c, !PT ;  /* 0x0000002145417212 */ /* 0x000fe400078e3cff */
[----:B------:R0:W-:Y:S01]  /*1da0*/  @!P6 STG.E.STRONG.SYS desc[UR6][R62.64], R67 ;  /* 0x000000433e00e986 */ /* 0x0001e2000c115906 */
[----:B------:R-:W-:-:S02]  /*1db0*/  SEL R69, RZ, 0x7fffffff, !P2 ;  /* 0x7fffffffff457807 */ /* 0x000fc40005000000 */
[----:B------:R-:W-:Y:S02]  /*1dc0*/  SEL R9, RZ, 0x7fffffff, !P1 ;  /* 0x7fffffffff097807 */ /* 0x000fe40004800000 */
[----:B------:R-:W-:Y:S02]  /*1dd0*/  SEL R77, RZ, 0xffffffff, !P5 ;  /* 0xffffffffff4d7807 */ /* 0x000fe40006800000 */
[----:B------:R-:W-:Y:S02]  /*1de0*/  SEL R71, RZ, 0x7fffffff, !P5 ;  /* 0x7fffffffff477807 */ /* 0x000fe40006800000 */
[----:B------:R-:W-:Y:S02]  /*1df0*/  LOP3.LUT R9, R9, R35, RZ, 0x3c, !PT ;  /* 0x0000002309097212 */ /* 0x000fe400078e3cff */
[----:B------:R-:W-:Y:S02]  /*1e00*/  LOP3.LUT R70, R77, R28, RZ, 0x3c, !PT ;  /* 0x0000001c4d467212 */ /* 0x000fe400078e3cff */
[----:B0-----:R-:W-:-:S02]  /*1e10*/  LOP3.LUT R67, R69, R57, RZ, 0x3c, !PT ;  /* 0x0000003945437212 */ /* 0x001fc400078e3cff */
[----:B------:R-:W-:Y:S02]  /*1e20*/  SEL R69, RZ, 0x7fffffff, !P4 ;  /* 0x7fffffffff457807 */ /* 0x000fe40006000000 */
[----:B------:R-:W-:Y:S02]  /*1e30*/  LOP3.LUT R71, R71, R29, RZ, 0x3c, !PT ;  /* 0x0000001d47477212 */ /* 0x000fe400078e3cff */
[----:B------:R-:W-:Y:S01]  /*1e40*/  LOP3.LUT R69, R69, R31, RZ, 0x3c, !PT ;  /* 0x0000001f45457212 */ /* 0x000fe200078e3cff */
[----:B------:R-:W-:Y:S06]  /*1e50*/  BAR.RED.OR.DEFER_BLOCKING 0x0, P0 ;  /* 0x0000000000007b1d */ /* 0x000fec0000014800 */
[----:B------:R-:W0:Y:S02]  /*1e60*/  B2R.RESULT RZ, P0 ;  /* 0x0000000000ff731c */ /* 0x000e240000004000 */
[----:B0-----:R-:W-:Y:S05]  /*1e70*/  @!P0 BRA `(.L_x_573) ;  /* 0x0000001000388947 */ /* 0x001fea0003800000 */
        /* <DEDUP_REMOVED lines=18> */
[----:B------:R-:W-:Y:S02]  /*1fa0*/  IMAD.MOV.U32 R11, RZ, RZ, R4 ;  /* 0x000000ffff0b7224 */ /* 0x000fe400078e0004 */
[----:B------:R-:W-:-:S07]  /*1fb0*/  IMAD.MOV.U32 R16, RZ, RZ, R75 ;  /* 0x000000ffff107224 */ /* 0x000fce00078e004b */
.L_x_581:
[----:B------:R-:W1:Y:S01]  /*1fc0*/  LDC.64 R12, c[0x0][0x380] ;  /* 0x0000e000ff0c7b82 */ /* 0x000e620000000a00 */
[----:B------:R-:W-:Y:S01]  /*1fd0*/  VIADD R19, R11, 0xffffffff ;  /* 0xffffffff0b137836 */ /* 0x000fe20000000000 */
[----:B------:R-:W-:Y:S03]  /*1fe0*/  BSSY B2, `(.L_x_578) ;  /* 0x0000008000027945 */ /* 0x000fe60003800000 */
[----:B0-----:R-:W-:-:S04]  /*1ff0*/  IMAD R15, R19, 0x100, R59 ;  /* 0x00000100130f7824 */ /* 0x001fc800078e023b */
[----:B-1----:R-:W-:-:S07]  /*2000*/  IMAD.WIDE R12, R15, 0x4, R12 ;  /* 0x000000040f0c7825 */ /* 0x002fce00078e020c */
.L_x_579:
[----:B------:R-:W-:Y:S05]  /*2010*/  YIELD ;  /* 0x0000000000007946 */ /* 0x000fea0003800000 */
[----:B------:R0:W-:Y:S06]  /*2020*/  MEMBAR.SC.CTA ;  /* 0x0000000000007992 */ /* 0x0001ec0000000000 */
[----:B0-----:R-:W2:Y:S02]  /*2030*/  LDG.E.STRONG.SYS R14, desc[UR6][R12.64] ;  /* 0x000000060c0e7981 */ /* 0x001ea4000c1f5900 */
[----:B--2---:R-:W-:-:S13]  /*2040*/  ISETP.NE.AND P0, PT, R14, RZ, PT ;  /* 0x000000ff0e00720c */ /* 0x004fda0003f05270 */
[----:B------:R-:W-:Y:S05]  /*2050*/  @!P0 BRA `(.L_x_579) ;  /* 0xfffffffc00ec8947 */ /* 0x000fea000383ffff */
[----:B------:R-:W-:Y:S05]  /*2060*/  BSYNC B2 ;  /* 0x0000000000027941 */ /* 0x000fea0003800000 */
.L_x_578:
[----:B------:R-:W-:Y:S01]  /*2070*/  BSSY.RECONVERGENT B2, `(.L_x_580) ;  /* 0x0000006000027945 */ /* 0x000fe20003800200 */
[C---:B------:R-:W-:Y:S02]  /*2080*/  ISETP.GT.AND P0, PT, R14.reuse, -0x1, PT ;  /* 0xffffffff0e00780c */ /* 0x040fe40003f04270 */
[----:B------:R-:W-:Y:S01]  /*2090*/  LOP3.LUT R13, R14, 0x3fffffff, RZ, 0xc0, !PT ;  /* 0x3fffffff0e0d7812 */ /* 0x000fe200078ec0ff */
[----:B------:R-:W-:Y:S05]  /*20a0*/  WARPSYNC.EXCLUSIVE R5 ;  /* 0x0000000005007348 */ /* 0x000fea0003a00000 */
[----:B------:R-:W-:-:S05]  /*20b0*/  IMAD.IADD R16, R13, 0x1, R16 ;  /* 0x000000010d107824 */ /* 0x000fca00078e0210 */
[----:B------:R-:W-:-:S07]  /*20c0*/  VOTE.ANY R5, PT, P0 ;  /* 0x0000000000057806 */ /* 0x000fce00000e0100 */
[----:B------:R-:W-:Y:S05]  /*20d0*/  BSYNC.RECONVERGENT B2 ;  /* 0x0000000000027941 */ /* 0x000fea0003800200 */
.L_x_580:
[----:B------:R-:W-:Y:S01]  /*20e0*/  ISETP.GT.U32.AND P1, PT, R11, 0x1, PT ;  /* 0x000000010b00780c */ /* 0x000fe20003f24070 */
[----:B------:R-:W-:-:S12]  /*20f0*/  IMAD.MOV.U32 R11, RZ, RZ, R19 ;  /* 0x000000ffff0b7224 */ /* 0x000fd800078e0013 */
[----:B------:R-:W-:Y:S05]  /*2100*/  @P0 BRA P1, `(.L_x_581) ;  /* 0xfffffffc00ac0947 */ /* 0x000fea000083ffff */
[----:B------:R-:W-:Y:S05]  /*2110*/  BSYNC B0 ;  /* 0x0000000000007941 */ /* 0x000fea0003800000 */
.L_x_577:
[----:B------:R1:W2:Y:S02]  /*2120*/  LDS.64 R14, [R17+0xb400] ;  /* 0x00b40000110e7984 */ /* 0x0002a40000000a00 */
.L_x_576:
[C---:B------:R-:W-:Y:S01]  /*2130*/  IMAD.IADD R11, R16.reuse, 0x1, -R75 ;  /* 0x00000001100b7824 */ /* 0x040fe200078e0a4b */
[----:B------:R-:W-:-:S04]  /*2140*/  LOP3.LUT R5, R16, 0x80000000, RZ, 0xfc, !PT ;  /* 0x8000000010057812 */ /* 0x000fc800078efcff */
[C---:B--2---:R-:W-:Y:S01]  /*2150*/  IADD3 R12, P0, PT, R11.reuse, R14, RZ ;  /* 0x0000000e0b0c7210 */ /* 0x044fe20007f1e0ff */
[----:B------:R2:W-:Y:S03]  /*2160*/  STG.E.STRONG.SYS desc[UR6][R62.64], R5 ;  /* 0x000000053e007986 */ /* 0x0005e6000c115906 */
[----:B------:R-:W-:-:S05]  /*2170*/  LEA.HI.X.SX32 R13, R11, R15, 0x1, P0 ;  /* 0x0000000f0b0d7211 */ /* 0x000fca00000f0eff */
[----:B------:R2:W-:Y:S04]  /*2180*/  STS.64 [R17+0xb400], R12 ;  /* 0x00b4000c11007388 */ /* 0x0005e80000000a00 */
.L_x_575:
[----:B------:R-:W-:Y:S05]  /*2190*/  BSYNC B1 ;  /* 0x0000000000017941 */ /* 0x000fea0003800000 */
.L_x_574:
        /* <DEDUP_REMOVED lines=38> */
.L_x_582:
        /* <DEDUP_REMOVED lines=11> */
[----:B------:R-:W-:Y:S01]  /*24b0*/  VIADD R13, R3, 0xa0 ;  /* 0x000000a0030d7836 */ /* 0x000fe20000000000 */
[-C--:B------:R-:W-:Y:S02]  /*24c0*/  ISETP.GE.AND P1, PT, R9, R6.reuse, PT ;  /* 0x000000060900720c */ /* 0x080fe40003f26270 */
[----:B------:R-:W-:Y:S01]  /*24d0*/  ISETP.GE.AND P6, PT, R11, R6, PT ;  /* 0x000000060b00720c */ /* 0x000fe20003fc6270 */
[----:B------:R-:W-:Y:S01]  /*24e0*/  VIADD R11, R3, 0xc0 ;  /* 0x000000c0030b7836 */ /* 0x000fe20000000000 */
[----:B-1----:R-:W-:-:S04]  /*24f0*/  LEA R8, P5, R2, UR4, 0x3 ;  /* 0x0000000402087c11 */ /* 0x002fc8000f8a18ff */
[----:B------:R-:W-:Y:S02]  /*2500*/  LEA.HI.X R9, R2, UR5, R7, 0x3, P5 ;  /* 0x0000000502097c11 */ /* 0x000fe4000a8f1c07 */
        /* <DEDUP_REMOVED lines=33> */
.L_x_583:
[----:B------:R-:W-:Y:S05]  /*2720*/  @P0 BRA `(.L_x_584) ;  /* 0x0000000000400947 */ /* 0x000fea0003800000 */
[----:B-12---:R1:W5:Y:S04]  /*2730*/  LDG.E R9, desc[UR6][R60.64] ;  /* 0x000000063c097981 */ /* 0x006368000c1e1900 */
[----:B------:R1:W5:Y:S04]  /*2740*/  LDG.E R11, desc[UR6][R60.64+0x80] ;  /* 0x000080063c0b7981 */ /* 0x000368000c1e1900 */
[----:B------:R1:W5:Y:S04]  /*2750*/  LDG.E R13, desc[UR6][R60.64+0x100] ;  /* 0x000100063c0d7981 */ /* 0x000368000c1e1900 */
[----:B0-----:R1:W5:Y:S04]  /*2760*/  LDG.E R15, desc[UR6][R60.64+0x180] ;  /* 0x000180063c0f7981 */ /* 0x001368000c1e1900 */
        /* <DEDUP_REMOVED lines=12> */
.L_x_584:
[----:B------:R-:W-:Y:S02]  /*2830*/  IMAD.IADD R0, R5, 0x1, -R0 ;  /* 0x0000000105007824 */ /* 0x000fe400078e0a00 */
[C---:B-12---:R-:W-:Y:S02]  /*2840*/  VIADD R39, R3.reuse, 0x20 ;  /* 0x0000002003277836 */ /* 0x046fe40000000000 */
        /* <DEDUP_REMOVED lines=21> */
[----:B0-----:R2:W5:Y:S01]  /*29a0*/  @!P1 LDG.E R15, desc[UR6][R60.64+0x180] ;  /* 0x000180063c0f9981 */ /* 0x001562000c1e1900 */
        /* <DEDUP_REMOVED lines=21> */
.L_x_585:
[----:B------:R-:W-:Y:S05]  /*2b00*/  @P0 BRA `(.L_x_586) ;  /* 0x00000000004c0947 */ /* 0x000fea0003800000 */
[----:B------:R-:W0:Y:S02]  /*2b10*/  LDCU.64 UR4, c[0x0][0x3b0] ;  /* 0x00007600ff0477ac */ /* 0x000e240008000a00 */
[----:B0-----:R-:W-:-:S04]  /*2b20*/  LEA R4, P0, R2, UR4, 0x2 ;  /* 0x0000000402047c11 */ /* 0x001fc8000f8010ff */
        /* <DEDUP_REMOVED lines=17> */
.L_x_586:
[----:B------:R-:W0:Y:S01]  /*2c40*/  LDCU.64 UR4, c[0x0][0x3b0] ;  /* 0x00007600ff0477ac */ /* 0x000e220008000a00 */
        /* <DEDUP_REMOVED lines=9> */
[-C--:B------:R-:W-:Y:S01]  /*2ce0*/  ISETP.GE.AND P6, PT, R41, R0.reuse, PT ;  /* 0x000000002900720c */ /* 0x080fe20003fc6270 */
[----:B------:R-:W-:Y:S01]  /*2cf0*/  VIADD R41, R3, 0xa0 ;  /* 0x000000a003297836 */ /* 0x000fe20000000000 */
[----:B------:R-:W-:Y:S01]  /*2d00*/  ISETP.GE.AND P5, PT, R39, R0, PT ;  /* 0x000000002700720c */ /* 0x000fe20003fa6270 */
[----:B------:R-:W-:Y:S01]  /*2d10*/  VIADD R39, R3, 0x100 ;  /* 0x0000010003277836 */ /* 0x000fe20000000000 */
[----:B0-----:R-:W-:-:S02]  /*2d20*/  LEA R4, P2, R2, UR4, 0x2 ;  /* 0x0000000402047c11 */ /* 0x001fc4000f8410ff */
[-C--:B------:R-:W-:Y:S02]  /*2d30*/  ISETP.GE.AND P3, PT, R41, R0.reuse, PT ;  /* 0x000000002900720c */ /* 0x080fe40003f66270 */
[----:B------:R-:W-:Y:S01]  /*2d40*/  LEA.HI.X R5, R2, UR5, R7, 0x2, P2 ;  /* 0x0000000502057c11 */ /* 0x000fe200090f1407 */
[----:B------:R-:W-:Y:S01]  /*2d50*/  VIADD R7, R3, 0xe0 ;  /* 0x000000e003077836 */ /* 0x000fe20000000000 */
[----:B------:R-:W-:-:S03]  /*2d60*/  ISETP.GE.AND P2, PT, R43, R0, PT ;  /* 0x000000002b00720c */ /* 0x000fc60003f46270 */
[----:B-----5:R0:W-:Y:S01]  /*2d70*/  @!P1 STG.E desc[UR6][R4.64], R9 ;  /* 0x0000000904009986 */ /* 0x0201e2000c101906 */
[-C--:B------:R-:W-:Y:S01]  /*2d80*/  ISETP.GE.AND P1, PT, R7, R0.reuse, PT ;  /* 0x000000000700720c */ /* 0x080fe20003f26270 */
[----:B------:R-:W-:Y:S02]  /*2d90*/  VIADD R7, R3, 0x120 ;  /* 0x0000012003077836 */ /* 0x000fe40000000000 */
[----:B------:R3:W-:Y:S03]  /*2da0*/  @!P4 STG.E desc[UR6][R4.64+0x100], R13 ;  /* 0x0001000d0400c986 */ /* 0x0007e6000c101906 */
[-C--:B------:R-:W-:Y:S01]  /*2db0*/  ISETP.GE.AND P4, PT, R7, R0.reuse, PT ;  /* 0x000000000700720c */ /* 0x080fe20003f86270 */
[----:B------:R-:W-:Y:S01]  /*2dc0*/  VIADD R7, R3, 0x160 ;  /* 0x0000016003077836 */ /* 0x000fe20000000000 */
[----:B------:R3:W-:Y:S01]  /*2dd0*/  @!P0 STG.E desc[UR6][R4.64+0x80], R11 ;  /* 0x0000800b04008986 */ /* 0x0007e2000c101906 */
[----:B------:R-:W-:Y:S01]  /*2de0*/  ISETP.GE.AND P0, PT, R39, R0, PT ;  /* 0x000000002700720c */ /* 0x000fe20003f06270 */
[----:B------:R-:W-:-:S02]  /*2df0*/  VIADD R39, R3, 0x140 ;  /* 0x0000014003277836 */ /* 0x000fc40000000000 */
[----:B------:R3:W-:Y:S01]  /*2e00*/  @!P5 STG.E desc[UR6][R4.64+0x200], R17 ;  /* 0x000200110400d986 */ /* 0x0007e2000c101906 */
[-C--:B------:R-:W-:Y:S01]  /*2e10*/  ISETP.GE.AND P5, PT, R7, R0.reuse, PT ;  /* 0x000000000700720c */ /* 0x080fe20003fa6270 */
[C---:B0-----:R-:W-:Y:S02]  /*2e20*/  VIADD R9, R3.reuse, 0x180 ;  /* 0x0000018003097836 */ /* 0x041fe40000000000 */
[C---:B------:R-:W-:Y:S01]  /*2e30*/  VIADD R7, R3.reuse, 0x1a0 ;  /* 0x000001a003077836 */ /* 0x040fe20000000000 */
[----:B------:R3:W-:Y:S01]  /*2e40*/  @!P6 STG.E desc[UR6][R4.64+0x180], R15 ;  /* 0x0001800f0400e986 */ /* 0x0007e2000c101906 */
[----:B------:R-:W-:Y:S01]  /*2e50*/  VIADD R3, R3, 0x1c0 ;  /* 0x000001c003037836 */ /* 0x000fe20000000000 */
[-C--:B------:R-:W-:Y:S02]  /*2e60*/  ISETP.GE.AND P6, PT, R39, R0.reuse, PT ;  /* 0x000000002700720c */ /* 0x080fe40003fc6270 */
        /* <DEDUP_REMOVED lines=15> */
.L_x_573:
        /* <DEDUP_REMOVED lines=38> */
.L_x_697:
        /* <DEDUP_REMOVED lines=25> */
.L_x_587:
[----:B------:R-:W-:Y:S05]  /*3350*/  WARPSYNC.ALL ;  /* 0x0000000000007948 */ /* 0x000fea0003800000 */
[----:B------:R-:W-:Y:S01]  /*3360*/  BAR.SYNC.DEFER_BLOCKING 0x0 ;  /* 0x0000000000007b1d */ /* 0x000fe20000010000 */
[----:B------:R-:W-:Y:S02]  /*3370*/  ISETP.NE.U32.AND P0, PT, R66, -0x1, PT ;  /* 0xffffffff4200780c */ /* 0x000fe40003f05070 */
[----:B------:R-:W-:Y:S02]  /*3380*/  ISETP.NE.AND P1, PT, R76, RZ, PT ;  /* 0x000000ff4c00720c */ /* 0x000fe40003f25270 */
[----:B------:R-:W-:Y:S01]  /*3390*/  ISETP.NE.AND.EX P0, PT, R67, 0x7fffffff, PT, P0 ;  /* 0x7fffffff4300780c */ /* 0x000fe20003f05300 */
[----:B------:R-:W-:Y:S03]  /*33a0*/  BSSY.RECONVERGENT B0, `(.L_x_589) ;  /* 0x000002c000007945 */ /* 0x000fe60003800200 */
[----:B-1----:R-:W-:-:S02]  /*33b0*/  SEL R28, R66, RZ, P0 ;  /* 0x000000ff421c7207 */ /* 0x002fc40000000000 */
[----:B------:R-:W-:-:S04]  /*33c0*/  SEL R7, R67, 0x80000000, P0 ;  /* 0x8000000043077807 */ /* 0x000fc80000000000 */
[----:B------:R-:W-:-:S04]  /*33d0*/  SHF.R.U64 R28, R28, UR5, R7 ;  /* 0x000000051c1c7c19 */ /* 0x000fc80008001207 */
[----:B------:R-:W-:Y:S01]  /*33e0*/  LOP3.LUT R28, R28, UR4, RZ, 0x30, !PT ;  /* 0x000000041c1c7c12 */ /* 0x000fe2000f8e30ff */
[----:B0-----:R-:W0:Y:S01]  /*33f0*/  LDS R32, [R32+0x3410] ;  /* 0x0034100020207984 */ /* 0x001e220000000800 */
[----:B------:R-:W-:Y:S05]  /*3400*/  @P1 BRA `(.L_x_590) ;  /* 0x0000000000941947 */ /* 0x000fea0003800000 */
[----:B------:R-:W-:-:S05]  /*3410*/  IMAD R30, R59, 0x4, R2 ;  /* 0x000000043b1e7824 */ /* 0x000fca00078e0202 */
        /* <DEDUP_REMOVED lines=13> */
[C---:B-1----:R-:W-:Y:S02]  /*34f0*/  IMAD.IADD R29, R32.reuse, 0x1, R29 ;  /* 0x00000001201d7824 */ /* 0x042fe400078e021d */
[C---:B--2---:R-:W-:Y:S01]  /*3500*/  IMAD.IADD R31, R32.reuse, 0x1, R31 ;  /* 0x00000001201f7824 */ /* 0x044fe200078e021f */
[----:B------:R1:W-:Y:S01]  /*3510*/  STS [R30], R7 ;  /* 0x000000071e007388 */ /* 0x0003e20000000800 */
        /* <DEDUP_REMOVED lines=20> */
.L_x_590:
[----:B------:R-:W-:Y:S05]  /*3660*/  BSYNC.RECONVERGENT B0 ;  /* 0x0000000000007941 */ /* 0x000fea0003800200 */
.L_x_589:
[----:B------:R-:W-:Y:S01]  /*3670*/  BAR.SYNC.DEFER_BLOCKING 0x0 ;  /* 0x0000000000007b1d */ /* 0x000fe20000010000 */
[----:B------:R-:W-:Y:S01]  /*3680*/  R2P PR, R28, 0x7f ;  /* 0x0000007f1c007804 */ /* 0x000fe20000000000 */
[----:B-1----:R-:W-:-:S04]  /*3690*/  IMAD.MOV.U32 R53, RZ, RZ, RZ ;  /* 0x000000ffff357224 */ /* 0x002fc800078e00ff */
[----:B------:R-:W-:Y:S08]  /*36a0*/  BSSY.RECONVERGENT B0, `(.L_x_591) ;  /* 0x0000024000007945 */ /* 0x000ff00003800200 */
        /* <DEDUP_REMOVED lines=8> */
[----:B------:R-:W-:Y:S02]  /*3730*/  VOTE.ANY R30, PT, P4 ;  /* 0x00000000001e7806 */ /* 0x000fe400020e0100 */
[----:B------:R-:W-:Y:S02]  /*3740*/  @!P3 LOP3.LUT R36, RZ, R36, RZ, 0x33, !PT ;  /* 0x00000024ff24b212 */ /* 0x000fe400078e33ff */
[----:B------:R-:W-:Y:S02]  /*3750*/  LOP3.LUT R7, R34, R7, RZ, 0xc0, !PT ;  /* 0x0000000722077212 */ /* 0x000fe400078ec0ff */
[----:B------:R-:W-:Y:S02]  /*3760*/  @!P4 LOP3.LUT R30, RZ, R30, RZ, 0x33, !PT ;  /* 0x0000001eff1ec212 */ /* 0x000fe400078e33ff */
[----:B------:R-:W-:Y:S02]  /*3770*/  LOP3.LUT P0, RZ, R28, 0x80, RZ, 0xc0, !PT ;  /* 0x000000801cff7812 */ /* 0x000fe4000780c0ff */
[----:B------:R-:W-:-:S02]  /*3780*/  LOP3.LUT R7, R36, R7, RZ, 0xc0, !PT ;  /* 0x0000000724077212 */ /* 0x000fc400078ec0ff */
[----:B------:R-:W-:Y:S02]  /*3790*/  VOTE.ANY R34, PT, P5 ;  /* 0x0000000000227806 */ /* 0x000fe400028e0100 */
[----:B------:R-:W-:Y:S02]  /*37a0*/  LOP3.LUT R7, R30, R7, RZ, 0xc0, !PT ;  /* 0x000000071e077212 */ /* 0x000fe400078ec0ff */
[----:B------:R-:W1:Y:S01]  /*37b0*/  S2R R30, SR_LEMASK ;  /* 0x00000000001e7919 */ /* 0x000e620000003a00 */
[----:B------:R-:W-:Y:S02]  /*37c0*/  @!P5 LOP3.LUT R34, RZ, R34, RZ, 0x33, !PT ;  /* 0x00000022ff22d212 */ /* 0x000fe400078e33ff */
[----:B------:R-:W-:Y:S02]  /*37d0*/  VOTE.ANY R36, PT, P6 ;  /* 0x0000000000247806 */ /* 0x000fe400030e0100 */
[----:B------:R-:W-:Y:S02]  /*37e0*/  LOP3.LUT R7, R34, R7, RZ, 0xc0, !PT ;  /* 0x0000000722077212 */ /* 0x000fe400078ec0ff */
[----:B------:R-:W-:-:S02]  /*37f0*/  VOTE.ANY R34, PT, P0 ;  /* 0x0000000000227806 */ /* 0x000fc400000e0100 */
[----:B------:R-:W-:Y:S02]  /*3800*/  @!P6 LOP3.LUT R36, RZ, R36, RZ, 0x33, !PT ;  /* 0x00000024ff24e212 */ /* 0x000fe400078e33ff */
[----:B------:R-:W-:Y:S02]  /*3810*/  @!P0 LOP3.LUT R34, RZ, R34, RZ, 0x33, !PT ;  /* 0x00000022ff228212 */ /* 0x000fe400078e33ff */
[----:B------:R-:W-:-:S04]  /*3820*/  LOP3.LUT R7, R36, R7, RZ, 0xc0, !PT ;  /* 0x0000000724077212 */ /* 0x000fc800078ec0ff */
[----:B------:R-:W-:Y:S01]  /*3830*/  LOP3.LUT R29, R34, R7, RZ, 0xc0, !PT ;  /* 0x00000007221d7212 */ /* 0x000fe200078ec0ff */
[----:B------:R-:W-:-:S03]  /*3840*/  IMAD.SHL.U32 R7, R59, 0x20, RZ ;  /* 0x000000203b077824 */ /* 0x000fc600078e00ff */
[----:B------:R-:W2:Y:S02]  /*3850*/  FLO.U32 R36, R29 ;  /* 0x0000001d00247300 */ /* 0x000ea400000e0000 */
[----:B------:R-:W-:-:S05]  /*3860*/  LOP3.LUT R7, R7, 0x7c00, RZ, 0xc0, !PT ;  /* 0x00007c0007077812 */ /* 0x000fca00078ec0ff */
[----:B------:R-:W-:Y:S01]  /*3870*/  IMAD.IADD R7, R2, 0x1, R7 ;  /* 0x0000000102077824 */ /* 0x000fe200078e0207 */
[----:B-1----:R-:W-:Y:S02]  /*3880*/  LOP3.LUT R52, R30, R29, RZ, 0xc0, !PT ;  /* 0x0000001d1e347212 */ /* 0x002fe400078ec0ff */
[----:B--2---:R-:W-:-:S04]  /*3890*/  ISETP.NE.AND P0, PT, R5, R36, PT ;  /* 0x000000240500720c */ /* 0x004fc80003f05270 */
[----:B------:R-:W1:Y:S09]  /*38a0*/  POPC R52, R52 ;  /* 0x0000003400347309 */ /* 0x000e720000000000 */
[----:B------:R-:W-:Y:S05]  /*38b0*/  @P0 BRA `(.L_x_592) ;  /* 0x0000000000080947 */ /* 0x000fea0003800000 */
[----:B------:R-:W-:-:S06]  /*38c0*/  IMAD R53, R28, 0x4, R7 ;  /* 0x000000041c357824 */ /* 0x000fcc00078e0207 */
[----:B-1----:R2:W3:Y:S02]  /*38d0*/  ATOMS.ADD R53, [R53], R52 ;  /* 0x000000343535738c */ /* 0x0024e40000000000 */
.L_x_592:
[----:B------:R-:W-:Y:S05]  /*38e0*/  BSYNC.RECONVERGENT B0 ;  /* 0x0000000000007941 */ /* 0x000fea0003800200 */
.L_x_591:
[----:B------:R-:W-:Y:S01]  /*38f0*/  R2P PR, R72, 0x7f ;  /* 0x0000007f48007804 */ /* 0x000fe20000000000 */
[----:B---3--:R3:W4:Y:S01]  /*3900*/  SHFL.IDX PT, R53, R53, R36, 0x1f ;  /* 0x00001f2435357589 */ /* 0x00872200000e0000 */
[----:B------:R-:W-:Y:S01]  /*3910*/  BSSY.RECONVERGENT B0, `(.L_x_593) ;  /* 0x0000021000007945 */ /* 0x000fe20003800200 */
[----:B------:R-:W-:-:S10]  /*3920*/  IMAD.MOV.U32 R35, RZ, RZ, RZ ;  /* 0x000000ffff237224 */ /* 0x000fd400078e00ff */
        /* <DEDUP_REMOVED lines=24> */
[----:B------:R-:W5:Y:S01]  /*3ab0*/  FLO.U32 R28, R33 ;  /* 0x00000021001c7300 */ /* 0x000f6200000e0000 */
[----:B------:R-:W-:-:S07]  /*3ac0*/  LOP3.LUT R34, R30, R33, RZ, 0xc0, !PT ;  /* 0x000000211e227212 */ /* 0x000fce00078ec0ff */
[----:B------:R-:W0:Y:S01]  /*3ad0*/  POPC R34, R34 ;  /* 0x0000002200227309 */ /* 0x000e220000000000 */
[----:B-----5:R-:W-:-:S13]  /*3ae0*/  ISETP.NE.AND P0, PT, R5, R28, PT ;  /* 0x0000001c0500720c */ /* 0x020fda0003f05270 */
[----:B0--34-:R-:W-:Y:S05]  /*3af0*/  @P0 BRA `(.L_x_594) ;  /* 0x0000000000080947 */ /* 0x019fea0003800000 */
[----:B------:R-:W-:-:S06]  /*3b00*/  IMAD R35, R72, 0x4, R7 ;  /* 0x0000000448237824 */ /* 0x000fcc00078e0207 */
[----:B------:R0:W3:Y:S02]  /*3b10*/  ATOMS.ADD R35, [R35], R34 ;  /* 0x000000222323738c */ /* 0x0000e40000000000 */
.L_x_594:
[----:B------:R-:W-:Y:S05]  /*3b20*/  BSYNC.RECONVERGENT B0 ;  /* 0x0000000000007941 */ /* 0x000fea0003800200 */
.L_x_593:
        /* <DEDUP_REMOVED lines=33> */
[----:B------:R-:W-:-:S05]  /*3d40*/  IMAD R28, R73, 0x4, R7 ;  /* 0x00000004491c7824 */ /* 0x000fca00078e0207 */
[----:B------:R0:W3:Y:S02]  /*3d50*/  ATOMS.ADD R37, [R28], R33 ;  /* 0x000000211c25738c */ /* 0x0000e40000000000 */
.L_x_596:
[----:B------:R-:W-:Y:S05]  /*3d60*/  BSYNC.RECONVERGENT B0 ;  /* 0x0000000000007941 */ /* 0x000fea0003800200 */
.L_x_595:
[----:B------:R-:W-:Y:S01]  /*3d70*/  R2P PR, R74, 0x7f ;  /* 0x0000007f4a007804 */ /* 0x000fe20000000000 */
[----:B---3--:R3:W4:Y:S01]  /*3d80*/  SHFL.IDX PT, R56, R37, R56, 0x1f ;  /* 0x00001f3825387589 */ /* 0x00872200000e0000 */
[----:B------:R-:W-:Y:S11]  /*3d90*/  BSSY.RECONVERGENT B0, `(.L_x_597) ;  /* 0x000002c000007945 */ /* 0x000ff60003800200 */
[----:B0-----:R-:W-:-:S02]  /*3da0*/  VOTE.ANY R28, PT, P0 ;  /* 0x00000000001c7806 */ /* 0x001fc400000e0100 */
[----:B------:R-:W-:Y:S02]  /*3db0*/  VOTE.ANY R29, PT, P1 ;  /* 0x00000000001d7806 */ /* 0x000fe400008e0100 */
[----:B------:R-:W-:Y:S02]  /*3dc0*/  @!P0 LOP3.LUT R28, RZ, R28, RZ, 0x33, !PT ;  /* 0x0000001cff1c8212 */ /* 0x000fe400078e33ff */
[----:B------:R-:W-:Y:S02]  /*3dd0*/  VOTE.ANY R31, PT, P2 ;  /* 0x00000000001f7806 */ /* 0x000fe400010e0100 */
[----:B------:R-:W-:Y:S02]  /*3de0*/  @!P1 LOP3.LUT R29, RZ, R29, RZ, 0x33, !PT ;  /* 0x0000001dff1d9212 */ /* 0x000fe400078e33ff */
[----:B------:R-:W-:Y:S02]  /*3df0*/  @!P2 LOP3.LUT R31, RZ, R31, RZ, 0x33, !PT ;  /* 0x0000001fff1fa212 */ /* 0x000fe400078e33ff */
[----:B------:R-:W-:-:S02]  /*3e00*/  LOP3.LUT R28, R29, R28, RZ, 0xc0, !PT ;  /* 0x0000001c1d1c7212 */ /* 0x000fc400078ec0ff */
[----:B------:R-:W-:Y:S02]  /*3e10*/  VOTE.ANY R29, PT, P3 ;  /* 0x00000000001d7806 */ /* 0x000fe400018e0100 */
[----:B------:R-:W-:Y:S02]  /*3e20*/  LOP3.LUT P0, RZ, R74, 0x80, RZ, 0xc0, !PT ;  /* 0x000000804aff7812 */ /* 0x000fe4000780c0ff */
[----:B------:R-:W-:Y:S02]  /*3e30*/  LOP3.LUT R28, R31, R28, RZ, 0xc0, !PT ;  /* 0x0000001c1f1c7212 */ /* 0x000fe400078ec0ff */
        /* <DEDUP_REMOVED lines=12> */
[----:B------:R-:W-:Y:S02]  /*3f00*/  ISETP.GE.AND P0, PT, R49, RZ, PT ;  /* 0x000000ff3100720c */ /* 0x000fe40003f06270 */
[----:B------:R-:W-:Y:S02]  /*3f10*/  LOP3.LUT R28, R31, R28, RZ, 0xc0, !PT ;  /* 0x0000001c1f1c7212 */ /* 0x000fe400078ec0ff */
[----:B------:R-:W-:-:S02]  /*3f20*/  SEL R31, RZ, 0xffffffff, !P0 ;  /* 0xffffffffff1f7807 */ /* 0x000fc40004000000 */
[----:B------:R-:W-:Y:S02]  /*3f30*/  LOP3.LUT R39, R39, R28, RZ, 0xc0, !PT ;  /* 0x0000001c27277212 */ /* 0x000fe400078ec0ff */
[----:B------:R-:W-:Y:S02]  /*3f40*/  SEL R29, RZ, 0x7fffffff, !P0 ;  /* 0x7fffffffff1d7807 */ /* 0x000fe40004000000 */
[----:B------:R-:W-:Y:S01]  /*3f50*/  LOP3.LUT R28, R31, R48, RZ, 0x3c, !PT ;  /* 0x000000301f1c7212 */ /* 0x000fe200078e3cff */
[----:B------:R-:W0:Y:S01]  /*3f60*/  FLO.U32 R36, R39 ;  /* 0x0000002700247300 */ /* 0x000e2200000e0000 */
[----:B------:R-:W-:Y:S02]  /*3f70*/  LOP3.LUT R29, R29, R49, RZ, 0x3c, !PT ;  /* 0x000000311d1d7212 */ /* 0x000fe400078e3cff */
[----:B------:R-:W-:-:S04]  /*3f80*/  ISETP.NE.U32.AND P0, PT, R28, -0x1, PT ;  /* 0xffffffff1c00780c */ /* 0x000fc80003f05070 */
[----:B------:R-:W-:-:S04]  /*3f90*/  ISETP.NE.AND.EX P0, PT, R29, 0x7fffffff, PT, P0 ;  /* 0x7fffffff1d00780c */ /* 0x000fc80003f05300 */
[----:B------:R-:W-:Y:S02]  /*3fa0*/  SEL R38, R28, RZ, P0 ;  /* 0x000000ff1c267207 */ /* 0x000fe40000000000 */
[----:B------:R-:W-:Y:S02]  /*3fb0*/  SEL R31, R29, 0x80000000, P0 ;  /* 0x800000001d1f7807 */ /* 0x000fe40000000000 */
[----:B0-----:R-:W-:Y:S02]  /*3fc0*/  ISETP.NE.AND P0, PT, R5, R36, PT ;  /* 0x000000240500720c */ /* 0x001fe40003f05270 */
[----:B------:R-:W-:Y:S02]  /*3fd0*/  SHF.R.U64 R38, R38, UR5, R31 ;  /* 0x0000000526267c19 */ /* 0x000fe4000800121f */
[----:B------:R-:W-:Y:S01]  /*3fe0*/  LOP3.LUT R31, R30, R39, RZ, 0xc0, !PT ;  /* 0x000000271e1f7212 */ /* 0x000fe200078ec0ff */
[----:B------:R-:W-:Y:S01]  /*3ff0*/  IMAD.MOV.U32 R39, RZ, RZ, RZ ;  /* 0x000000ffff277224 */ /* 0x000fe200078e00ff */
[----:B------:R-:W-:-:S04]  /*4000*/  LOP3.LUT R38, R38, UR4, RZ, 0x30, !PT ;  /* 0x0000000426267c12 */ /* 0x000fc8000f8e30ff */
[----:B------:R-:W0:Y:S03]  /*4010*/  POPC R31, R31 ;  /* 0x0000001f001f7309 */ /* 0x000e260000000000 */
[----:B---34-:R-:W-:Y:S05]  /*4020*/  @P0 BRA `(.L_x_598) ;  /* 0x0000000000080947 */ /* 0x018fea0003800000 */
[----:B------:R-:W-:-:S05]  /*4030*/  IMAD R74, R74, 0x4, R7 ;  /* 0x000000044a4a7824 */ /* 0x000fca00078e0207 */
[----:B0-----:R3:W4:Y:S02]  /*4040*/  ATOMS.ADD R39, [R74], R31 ;  /* 0x0000001f4a27738c */ /* 0x0017240000000000 */
.L_x_598:
[----:B------:R-:W-:Y:S05]  /*4050*/  BSYNC.RECONVERGENT B0 ;  /* 0x0000000000007941 */ /* 0x000fea0003800200 */
.L_x_597:
[----:B------:R-:W-:Y:S01]  /*4060*/  R2P PR, R38, 0x7f ;  /* 0x0000007f26007804 */ /* 0x000fe20000000000 */
[----:B----4-:R4:W0:Y:S01]  /*4070*/  SHFL.IDX PT, R36, R39, R36, 0x1f ;  /* 0x00001f2427247589 */ /* 0x01082200000e0000 */
        /* <DEDUP_REMOVED lines=24> */
[----:B------:R-:W-:Y:S01]  /*4200*/  LOP3.LUT R20, R41, R20, RZ, 0xc0, !PT ;  /* 0x0000001429147212 */ /* 0x000fe200078ec0ff */
[----:B------:R-:W-:Y:S01]  /*4210*/  IMAD.MOV.U32 R41, RZ, RZ, RZ ;  /* 0x000000ffff297224 */ /* 0x000fe200078e00ff */
[----:B------:R-:W-:-:S02]  /*4220*/  SEL R37, RZ, 0xffffffff, !P0 ;  /* 0xffffffffff257807 */ /* 0x000fc40004000000 */
[----:B------:R-:W-:Y:S02]  /*4230*/  LOP3.LUT R43, R43, R20, RZ, 0xc0, !PT ;  /* 0x000000142b2b7212 */ /* 0x000fe400078ec0ff */
[----:B------:R-:W-:Y:S02]  /*4240*/  LOP3.LUT R20, R37, R46, RZ, 0x3c, !PT ;  /* 0x0000002e25147212 */ /* 0x000fe400078e3cff */
[----:B------:R-:W5:Y:S02]  /*4250*/  FLO.U32 R40, R43 ;  /* 0x0000002b00287300 */ /* 0x000f6400000e0000 */
[----:B------:R-:W-:-:S04]  /*4260*/  ISETP.NE.U32.AND P0, PT, R20, -0x1, PT ;  /* 0xffffffff1400780c */ /* 0x000fc80003f05070 */
[----:B------:R-:W-:-:S04]  /*4270*/  ISETP.NE.AND.EX P0, PT, R21, 0x7fffffff, PT, P0 ;  /* 0x7fffffff1500780c */ /* 0x000fc80003f05300 */
[----:B------:R-:W-:Y:S02]  /*4280*/  SEL R42, R20, RZ, P0 ;  /* 0x000000ff142a7207 */ /* 0x000fe40000000000 */
[----:B------:R-:W-:Y:S02]  /*4290*/  SEL R37, R21, 0x80000000, P0 ;  /* 0x8000000015257807 */ /* 0x000fe40000000000 */
[----:B-----5:R-:W-:Y:S02]  /*42a0*/  ISETP.NE.AND P0, PT, R5, R40, PT ;  /* 0x000000280500720c */ /* 0x020fe40003f05270 */
[----:B------:R-:W-:Y:S02]  /*42b0*/  SHF.R.U64 R42, R42, UR5, R37 ;  /* 0x000000052a2a7c19 */ /* 0x000fe40008001225 */
[----:B------:R-:W-:Y:S02]  /*42c0*/  LOP3.LUT R37, R30, R43, RZ, 0xc0, !PT ;  /* 0x0000002b1e257212 */ /* 0x000fe400078ec0ff */
[----:B------:R-:W-:-:S04]  /*42d0*/  LOP3.LUT R42, R42, UR4, RZ, 0x30, !PT ;  /* 0x000000042a2a7c12 */ /* 0x000fc8000f8e30ff */
[----:B------:R-:W0:Y:S03]  /*42e0*/  POPC R37, R37 ;  /* 0x0000002500257309 */ /* 0x000e260000000000 */
[----:B----4-:R-:W-:Y:S05]  /*42f0*/  @P0 BRA `(.L_x_600) ;  /* 0x0000000000080947 */ /* 0x010fea0003800000 */
[----:B------:R-:W-:-:S05]  /*4300*/  IMAD R38, R38, 0x4, R7 ;  /* 0x0000000426267824 */ /* 0x000fca00078e0207 */
[----:B0-----:R4:W0:Y:S02]  /*4310*/  ATOMS.ADD R41, [R38], R37 ;  /* 0x000000252629738c */ /* 0x0018240000000000 */
.L_x_600:
[----:B------:R-:W-:Y:S05]  /*4320*/  BSYNC.RECONVERGENT B0 ;  /* 0x0000000000007941 */ /* 0x000fea0003800200 */
.L_x_599:
[----:B------:R-:W-:Y:S01]  /*4330*/  R2P PR, R42, 0x7f ;  /* 0x0000007f2a007804 */ /* 0x000fe20000000000 */
[----:B------:R-:W-:-:S12]  /*4340*/  BSSY.RECONVERGENT B0, `(.L_x_601) ;  /* 0x0000028000007945 */ /* 0x000fd80003800200 */
[----:B----4-:R-:W-:Y:S02]  /*4350*/  VOTE.ANY R38, PT, P0 ;  /* 0x0000000000267806 */ /* 0x010fe400000e0100 */
        /* <DEDUP_REMOVED lines=22> */
[----:B------:R-:W-:Y:S01]  /*44c0*/  IMAD.MOV.U32 R43, RZ, RZ, RZ ;  /* 0x000000ffff2b7224 */ /* 0x000fe200078e00ff */
[----:B------:R-:W-:-:S02]  /*44d0*/  ISETP.NE.U32.AND P0, PT, R18, -0x1, PT ;  /* 0xffffffff1200780c */ /* 0x000fc40003f05070 */
[----:B------:R-:W-:Y:S02]  /*44e0*/  LOP3.LUT R45, R45, R38, RZ, 0xc0, !PT ;  /* 0x000000262d2d7212 */ /* 0x000fe400078ec0ff */
[C---:B------:R-:W-:Y:S01]  /*44f0*/  ISETP.NE.AND.EX P0, PT, R19.reuse, 0x7fffffff, PT, P0 ;  /* 0x7fffffff1300780c */ /* 0x040fe20003f05300 */
[----:B0-----:R0:W4:Y:S01]  /*4500*/  SHFL.IDX PT, R38, R41, R40, 0x1f ;  /* 0x00001f2829267589 */ /* 0x00112200000e0000 */
[----:B------:R-:W5:Y:S02]  /*4510*/  FLO.U32 R46, R45 ;  /* 0x0000002d002e7300 */ /* 0x000f6400000e0000 */
[----:B------:R-:W-:Y:S02]  /*4520*/  SEL R44, R18, RZ, P0 ;  /* 0x000000ff122c7207 */ /* 0x000fe40000000000 */
[----:B------:R-:W-:-:S04]  /*4530*/  SEL R39, R19, 0x80000000, P0 ;  /* 0x8000000013277807 */ /* 0x000fc80000000000 */
[----:B------:R-:W-:Y:S02]  /*4540*/  SHF.R.U64 R44, R44, UR5, R39 ;  /* 0x000000052c2c7c19 */ /* 0x000fe40008001227 */
[----:B------:R-:W-:Y:S02]  /*4550*/  LOP3.LUT R39, R30, R45, RZ, 0xc0, !PT ;  /* 0x0000002d1e277212 */ /* 0x000fe400078ec0ff */
[----:B------:R-:W-:Y:S02]  /*4560*/  LOP3.LUT R44, R44, UR4, RZ, 0x30, !PT ;  /* 0x000000042c2c7c12 */ /* 0x000fe4000f8e30ff */
[----:B-----5:R-:W-:Y:S02]  /*4570*/  ISETP.NE.AND P0, PT, R5, R46, PT ;  /* 0x0000002e0500720c */ /* 0x020fe40003f05270 */
[----:B------:R-:W0:Y:S11]  /*4580*/  POPC R39, R39 ;  /* 0x0000002700277309 */ /* 0x000e360000000000 */
[----:B----4-:R-:W-:Y:S05]  /*4590*/  @P0 BRA `(.L_x_602) ;  /* 0x0000000000080947 */ /* 0x010fea0003800000 */
[----:B------:R-:W-:-:S05]  /*45a0*/  IMAD R42, R42, 0x4, R7 ;  /* 0x000000042a2a7824 */ /* 0x000fca00078e0207 */
[----:B0-----:R4:W0:Y:S02]  /*45b0*/  ATOMS.ADD R43, [R42], R39 ;  /* 0x000000272a2b738c */ /* 0x0018240000000000 */
.L_x_602:
[----:B------:R-:W-:Y:S05]  /*45c0*/  BSYNC.RECONVERGENT B0 ;  /* 0x0000000000007941 */ /* 0x000fea0003800200 */
.L_x_601:
[----:B------:R-:W-:Y:S01]  /*45d0*/  R2P PR, R44, 0x7f ;  /* 0x0000007f2c007804 */ /* 0x000fe20000000000 */
[----:B------:R-:W-:-:S12]  /*45e0*/  BSSY.RECONVERGENT B0, `(.L_x_603) ;  /* 0x0000028000007945 */ /* 0x000fd80003800200 */
        /* <DEDUP_REMOVED lines=27> */
[----:B------:R0:W0:Y:S01]  /*47a0*/  SHFL.IDX PT, R40, R43, R46, 0x1f ;  /* 0x00001f2e2b287589 */ /* 0x00002200000e0000 */
[----:B----4-:R-:W4:Y:S02]  /*47b0*/  FLO.U32 R42, R47 ;  /* 0x0000002f002a7300 */ /* 0x010f2400000e0000 */
[----:B------:R-:W-:Y:S02]  /*47c0*/  SEL R48, R16, RZ, P0 ;  /* 0x000000ff10307207 */ /* 0x000fe40000000000 */
[----:B------:R-:W-:-:S04]  /*47d0*/  SEL R41, R17, 0x80000000, P0 ;  /* 0x8000000011297807 */ /* 0x000fc80000000000 */
[----:B------:R-:W-:Y:S02]  /*47e0*/  SHF.R.U64 R48, R48, UR5, R41 ;  /* 0x0000000530307c19 */ /* 0x000fe40008001229 */
[----:B------:R-:W-:Y:S02]  /*47f0*/  LOP3.LUT R41, R30, R47, RZ, 0xc0, !PT ;  /* 0x0000002f1e297212 */ /* 0x000fe400078ec0ff */
[----:B------:R-:W-:Y:S02]  /*4800*/  LOP3.LUT R48, R48, UR4, RZ, 0x30, !PT ;  /* 0x0000000430307c12 */ /* 0x000fe4000f8e30ff */
[----:B----4-:R-:W-:Y:S02]  /*4810*/  ISETP.NE.AND P0, PT, R5, R42, PT ;  /* 0x0000002a0500720c */ /* 0x010fe40003f05270 */
[----:B------:R-:W4:Y:S11]  /*4820*/  POPC R41, R41 ;  /* 0x0000002900297309 */ /* 0x000f360000000000 */
[----:B0-----:R-:W-:Y:S05]  /*4830*/  @P0 BRA `(.L_x_604) ;  /* 0x0000000000080947 */ /* 0x001fea0003800000 */
[----:B------:R-:W-:-:S05]  /*4840*/  IMAD R44, R44, 0x4, R7 ;  /* 0x000000042c2c7824 */ /* 0x000fca00078e0207 */
[----:B----4-:R0:W4:Y:S02]  /*4850*/  ATOMS.ADD R45, [R44], R41 ;  /* 0x000000292c2d738c */ /* 0x0101240000000000 */
.L_x_604:
[----:B------:R-:W-:Y:S05]  /*4860*/  BSYNC.RECONVERGENT B0 ;  /* 0x0000000000007941 */ /* 0x000fea0003800200 */
.L_x_603:
[----:B------:R-:W-:Y:S01]  /*4870*/  R2P PR, R48, 0x7f ;  /* 0x0000007f30007804 */ /* 0x000fe20000000000 */
[----:B----4-:R4:W1:Y:S01]  /*4880*/  SHFL.IDX PT, R42, R45, R42, 0x1f ;  /* 0x00001f2a2d2a7589 */ /* 0x01086200000e0000 */
[----:B------:R-:W-:Y:S11]  /*4890*/  BSSY.RECONVERGENT B0, `(.L_x_605) ;  /* 0x0000027000007945 */ /* 0x000ff60003800200 */
[----:B------:R-:W-:-:S02]  /*48a0*/  VOTE.ANY R43, PT, P0 ;  /* 0x00000000002b7806 */ /* 0x000fc400000e0100 */
[----:B0-----:R-:W-:Y:S02]  /*48b0*/  VOTE.ANY R44, PT, P1 ;  /* 0x00000000002c7806 */ /* 0x001fe400008e0100 */
        /* <DEDUP_REMOVED lines=21> */
[----:B------:R-:W-:Y:S02]  /*4a10*/  ISETP.NE.U32.AND P0, PT, R14, -0x1, PT ;  /* 0xffffffff0e00780c */ /* 0x000fe40003f05070 */
[----:B------:R-:W-:-:S02]  /*4a20*/  LOP3.LUT R43, R50, R43, RZ, 0xc0, !PT ;  /* 0x0000002b322b7212 */ /* 0x000fc400078ec0ff */
[C---:B------:R-:W-:Y:S02]  /*4a30*/  ISETP.NE.AND.EX P0, PT, R15.reuse, 0x7fffffff, PT, P0 ;  /* 0x7fffffff0f00780c */ /* 0x040fe40003f05300 */
[----:B------:R-:W0:Y:S01]  /*4a40*/  FLO.U32 R44, R43 ;  /* 0x0000002b002c7300 */ /* 0x000e2200000e0000 */
[----:B------:R-:W-:Y:S02]  /*4a50*/  LOP3.LUT R49, R30, R43, RZ, 0xc0, !PT ;  /* 0x0000002b1e317212 */ /* 0x000fe400078ec0ff */
[----:B------:R-:W-:Y:S02]  /*4a60*/  SEL R46, R14, RZ, P0 ;  /* 0x000000ff0e2e7207 */ /* 0x000fe40000000000 */
[----:B------:R-:W-:-:S03]  /*4a70*/  SEL R47, R15, 0x80000000, P0 ;  /* 0x800000000f2f7807 */ /* 0x000fc60000000000 */
[----:B------:R4:W1:Y:S01]  /*4a80*/  POPC R43, R49 ;  /* 0x00000031002b7309 */ /* 0x0008620000000000 */
[----:B------:R-:W-:Y:S01]  /*4a90*/  SHF.R.U64 R46, R46, UR5, R47 ;  /* 0x000000052e2e7c19 */ /* 0x000fe2000800122f */
[----:B------:R-:W-:-:S03]  /*4aa0*/  IMAD.MOV.U32 R47, RZ, RZ, RZ ;  /* 0x000000ffff2f7224 */ /* 0x000fc600078e00ff */
[----:B------:R-:W-:Y:S02]  /*4ab0*/  LOP3.LUT R46, R46, UR4, RZ, 0x30, !PT ;  /* 0x000000042e2e7c12 */ /* 0x000fe4000f8e30ff */
[----:B0-----:R-:W-:-:S13]  /*4ac0*/  ISETP.NE.AND P0, PT, R5, R44, PT ;  /* 0x0000002c0500720c */ /* 0x001fda0003f05270 */
[----:B-1--4-:R-:W-:Y:S05]  /*4ad0*/  @P0 BRA `(.L_x_606) ;  /* 0x0000000000080947 */ /* 0x012fea0003800000 */
[----:B------:R-:W-:-:S05]  /*4ae0*/  IMAD R48, R48, 0x4, R7 ;  /* 0x0000000430307824 */ /* 0x000fca00078e0207 */
[----:B------:R0:W1:Y:S02]  /*4af0*/  ATOMS.ADD R47, [R48], R43 ;  /* 0x0000002b302f738c */ /* 0x0000640000000000 */
.L_x_606:
[----:B------:R-:W-:Y:S05]  /*4b00*/  BSYNC.RECONVERGENT B0 ;  /* 0x0000000000007941 */ /* 0x000fea0003800200 */
.L_x_605:
[----:B------:R-:W-:Y:S01]  /*4b10*/  R2P PR, R46, 0x7f ;  /* 0x0000007f2e007804 */ /* 0x000fe20000000000 */
[----:B-1----:R1:W4:Y:S01]  /*4b20*/  SHFL.IDX PT, R44, R47, R44, 0x1f ;  /* 0x00001f2c2f2c7589 */ /* 0x00232200000e0000 */
        /* <DEDUP_REMOVED lines=39> */
.L_x_608:
[----:B------:R-:W-:Y:S05]  /*4da0*/  BSYNC.RECONVERGENT B0 ;  /* 0x0000000000007941 */ /* 0x000fea0003800200 */
.L_x_607:
[----:B------:R-:W-:Y:S01]  /*4db0*/  R2P PR, R48, 0x7f ;  /* 0x0000007f30007804 */ /* 0x000fe20000000000 */
[----:B------:R-:W-:-:S12]  /*4dc0*/  BSSY.RECONVERGENT B0, `(.L_x_609) ;  /* 0x0000028000007945 */ /* 0x000fd80003800200 */
[----:B0-----:R-:W-:Y:S02]  /*4dd0*/  VOTE.ANY R46, PT, P0 ;  /* 0x00000000002e7806 */ /* 0x001fe400000e0100 */
[----:B------:R-:W-:Y:S02]  /*4de0*/  VOTE.ANY R47, PT, P1 ;  /* 0x00000000002f7806 */ /* 0x000fe400008e0100 */
        /* <DEDUP_REMOVED lines=20> */
[----:B------:R-:W-:Y:S02]  /*4f30*/  LOP3.LUT R46, R51, R46, RZ, 0xc0, !PT ;  /* 0x0000002e332e7212 */ /* 0x000fe400078ec0ff */
[----:B------:R-:W-:-:S02]  /*4f40*/  ISETP.NE.U32.AND P0, PT, R10, -0x1, PT ;  /* 0xffffffff0a00780c */ /* 0x000fc40003f05070 */
[----:B------:R-:W-:Y:S02]  /*4f50*/  LOP3.LUT R47, R47, R46, RZ, 0xc0, !PT ;  /* 0x0000002e2f2f7212 */ /* 0x000fe400078ec0ff */
[C---:B------:R-:W-:Y:S01]  /*4f60*/  ISETP.NE.AND.EX P0, PT, R11.reuse, 0x7fffffff, PT, P0 ;  /* 0x7fffffff0b00780c */ /* 0x040fe20003f05300 */
[----:B-1----:R0:W1:Y:S01]  /*4f70*/  SHFL.IDX PT, R46, R49, R50, 0x1f ;  /* 0x00001f32312e7589 */ /* 0x00206200000e0000 */
[----:B------:R-:W4:Y:S01]  /*4f80*/  FLO.U32 R72, R47 ;  /* 0x0000002f00487300 */ /* 0x000f2200000e0000 */
[----:B------:R-:W-:Y:S02]  /*4f90*/  LOP3.LUT R55, R30, R47, RZ, 0xc0, !PT ;  /* 0x0000002f1e377212 */ /* 0x000fe400078ec0ff */
[----:B------:R-:W-:Y:S02]  /*4fa0*/  SEL R54, R10, RZ, P0 ;  /* 0x000000ff0a367207 */ /* 0x000fe40000000000 */
[----:B------:R-:W-:-:S03]  /*4fb0*/  SEL R51, R11, 0x80000000, P0 ;  /* 0x800000000b337807 */ /* 0x000fc60000000000 */
[----:B------:R0:W0:Y:S01]  /*4fc0*/  POPC R47, R55 ;  /* 0x00000037002f7309 */ /* 0x0000220000000000 */
[----:B------:R-:W-:Y:S01]  /*4fd0*/  SHF.R.U64 R54, R54, UR5, R51 ;  /* 0x0000000536367c19 */ /* 0x000fe20008001233 */
[----:B------:R-:W-:-:S03]  /*4fe0*/  IMAD.MOV.U32 R51, RZ, RZ, RZ ;  /* 0x000000ffff337224 */ /* 0x000fc600078e00ff */
[----:B------:R-:W-:Y:S02]  /*4ff0*/  LOP3.LUT R54, R54, UR4, RZ, 0x30, !PT ;  /* 0x0000000436367c12 */ /* 0x000fe4000f8e30ff */
[----:B----4-:R-:W-:-:S13]  /*5000*/  ISETP.NE.AND P0, PT, R5, R72, PT ;  /* 0x000000480500720c */ /* 0x010fda0003f05270 */
[----:B01----:R-:W-:Y:S05]  /*5010*/  @P0 BRA `(.L_x_610) ;  /* 0x0000000000080947 */ /* 0x003fea0003800000 */
[----:B------:R-:W-:-:S05]  /*5020*/  IMAD R48, R48, 0x4, R7 ;  /* 0x0000000430307824 */ /* 0x000fca00078e0207 */
[----:B------:R0:W1:Y:S02]  /*5030*/  ATOMS.ADD R51, [R48], R47 ;  /* 0x0000002f3033738c */ /* 0x0000640000000000 */
.L_x_610:
[----:B------:R-:W-:Y:S05]  /*5040*/  BSYNC.RECONVERGENT B0 ;  /* 0x0000000000007941 */ /* 0x000fea0003800200 */
.L_x_609:
[----:B------:R-:W-:Y:S01]  /*5050*/  R2P PR, R54, 0x7f ;  /* 0x0000007f36007804 */ /* 0x000fe20000000000 */
[----:B------:R-:W-:-:S12]  /*5060*/  BSSY.RECONVERGENT B0, `(.L_x_611) ;  /* 0x0000028000007945 */ /* 0x000fd80003800200 */
        /* <DEDUP_REMOVED lines=22> */
[----:B------:R-:W-:Y:S02]  /*51d0*/  @!P0 LOP3.LUT R49, RZ, R49, RZ, 0x33, !PT ;  /* 0x00000031ff318212 */ /* 0x000fe400078e33ff */
[----:B------:R-:W-:Y:S02]  /*51e0*/  ISETP.NE.U32.AND P0, PT, R8, -0x1, PT ;  /* 0xffffffff0800780c */ /* 0x000fe40003f05070 */
[----:B------:R-:W-:Y:S02]  /*51f0*/  LOP3.LUT R57, R49, R48, RZ, 0xc0, !PT ;  /* 0x0000003031397212 */ /* 0x000fe400078ec0ff */
[----:B------:R-:W-:Y:S01]  /*5200*/  ISETP.NE.AND.EX P0, PT, R9, 0x7fffffff, PT, P0 ;  /* 0x7fffffff0900780c */ /* 0x000fe20003f05300 */
[----:B-1----:R0:W1:Y:S01]  /*5210*/  SHFL.IDX PT, R48, R51, R72, 0x1f ;  /* 0x00001f4833307589 */ /* 0x00206200000e0000 */
[----:B------:R4:W5:Y:S01]  /*5220*/  FLO.U32 R50, R57 ;  /* 0x0000003900327300 */ /* 0x00096200000e0000 */
[----:B------:R-:W-:Y:S02]  /*5230*/  LOP3.LUT R49, R30, R57, RZ, 0xc0, !PT ;  /* 0x000000391e317212 */ /* 0x000fe400078ec0ff */
[----:B------:R-:W-:-:S02]  /*5240*/  SEL R55, R8, RZ, P0 ;  /* 0x000000ff08377207 */ /* 0x000fc40000000000 */
[----:B---3--:R-:W-:-:S03]  /*5250*/  SEL R74, R9, 0x80000000, P0 ;  /* 0x80000000094a7807 */ /* 0x008fc60000000000 */
[----:B------:R-:W3:Y:S01]  /*5260*/  POPC R49, R49 ;  /* 0x0000003100317309 */ /* 0x000ee20000000000 */
[----:B------:R-:W-:Y:S01]  /*5270*/  SHF.R.U64 R55, R55, UR5, R74 ;  /* 0x0000000537377c19 */ /* 0x000fe2000800124a */
[----:B----4-:R-:W-:-:S03]  /*5280*/  IMAD.MOV.U32 R57, RZ, RZ, RZ ;  /* 0x000000ffff397224 */ /* 0x010fc600078e00ff */
[----:B------:R-:W-:Y:S02]  /*5290*/  LOP3.LUT R55, R55, UR4, RZ, 0x30, !PT ;  /* 0x0000000437377c12 */ /* 0x000fe4000f8e30ff */
[----:B-----5:R-:W-:-:S13]  /*52a0*/  ISETP.NE.AND P0, PT, R5, R50, PT ;  /* 0x000000320500720c */ /* 0x020fda0003f05270 */
[----:B01-3--:R-:W-:Y:S05]  /*52b0*/  @P0 BRA `(.L_x_612) ;  /* 0x0000000000080947 */ /* 0x00bfea0003800000 */
[----:B------:R-:W-:-:S05]  /*52c0*/  IMAD R54, R54, 0x4, R7 ;  /* 0x0000000436367824 */ /* 0x000fca00078e0207 */
[----:B------:R0:W1:Y:S02]  /*52d0*/  ATOMS.ADD R57, [R54], R49 ;  /* 0x000000313639738c */ /* 0x0000640000000000 */
.L_x_612:
[----:B------:R-:W-:Y:S05]  /*52e0*/  BSYNC.RECONVERGENT B0 ;  /* 0x0000000000007941 */ /* 0x000fea0003800200 */
.L_x_611:
[----:B------:R-:W-:Y:S01]  /*52f0*/  R2P PR, R55, 0x7f ;  /* 0x0000007f37007804 */ /* 0x000fe20000000000 */
[----:B-1----:R1:W3:Y:S01]  /*5300*/  SHFL.IDX PT, R50, R57, R50, 0x1f ;  /* 0x00001f3239327589 */ /* 0x0022e200000e0000 */
[----:B------:R-:W-:Y:S11]  /*5310*/  BSSY.RECONVERGENT B0, `(.L_x_613) ;  /* 0x0000027000007945 */ /* 0x000ff60003800200 */
[----:B------:R-:W-:-:S02]  /*5320*/  VOTE.ANY R51, PT, P0 ;  /* 0x0000000000337806 */ /* 0x000fc400000e0100 */
[----:B0-----:R-:W-:Y:S02]  /*5330*/  VOTE.ANY R54, PT, P1 ;  /* 0x0000000000367806 */ /* 0x001fe400008e0100 */
        /* <DEDUP_REMOVED lines=23> */
[----:B------:R-:W-:Y:S02]  /*54b0*/  ISETP.NE.AND.EX P0, PT, R65, 0x7fffffff, PT, P0 ;  /* 0x7fffffff4100780c */ /* 0x000fe40003f05300 */
[----:B------:R0:W4:Y:S02]  /*54c0*/  FLO.U32 R54, R73 ;  /* 0x0000004900367300 */ /* 0x00012400000e0000 */
[----:B------:R-:W-:-:S02]  /*54d0*/  SEL R74, R64, RZ, P0 ;  /* 0x000000ff404a7207 */ /* 0x000fc40000000000 */
[----:B------:R-:W-:-:S04]  /*54e0*/  SEL R51, R65, 0x80000000, P0 ;  /* 0x8000000041337807 */ /* 0x000fc80000000000 */
[----:B------:R-:W-:Y:S02]  /*54f0*/  SHF.R.U64 R74, R74, UR5, R51 ;  /* 0x000000054a4a7c19 */ /* 0x000fe40008001233 */
[----:B------:R-:W-:Y:S01]  /*5500*/  LOP3.LUT R51, R30, R73, RZ, 0xc0, !PT ;  /* 0x000000491e337212 */ /* 0x000fe200078ec0ff */
[----:B0-----:R-:W-:Y:S01]  /*5510*/  IMAD.MOV.U32 R73, RZ, RZ, RZ ;  /* 0x000000ffff497224 */ /* 0x001fe200078e00ff */
[----:B------:R-:W-:Y:S02]  /*5520*/  LOP3.LUT R74, R74, UR4, RZ, 0x30, !PT ;  /* 0x000000044a4a7c12 */ /* 0x000fe4000f8e30ff */
[----:B----4-:R-:W-:Y:S02]  /*5530*/  ISETP.NE.AND P0, PT, R5, R54, PT ;  /* 0x000000360500720c */ /* 0x010fe40003f05270 */
[----:B------:R-:W0:Y:S11]  /*5540*/  POPC R51, R51 ;  /* 0x0000003300337309 */ /* 0x000e360000000000 */
[----:B-1-3--:R-:W-:Y:S05]  /*5550*/  @P0 BRA `(.L_x_614) ;  /* 0x0000000000080947 */ /* 0x00afea0003800000 */
[----:B------:R-:W-:-:S05]  /*5560*/  IMAD R72, R55, 0x4, R7 ;  /* 0x0000000437487824 */ /* 0x000fca00078e0207 */
[----:B0-----:R1:W3:Y:S02]  /*5570*/  ATOMS.ADD R73, [R72], R51 ;  /* 0x000000334849738c */ /* 0x0012e40000000000 */
.L_x_614:
[----:B------:R-:W-:Y:S05]  /*5580*/  BSYNC.RECONVERGENT B0 ;  /* 0x0000000000007941 */ /* 0x000fea0003800200 */
.L_x_613:
[----:B------:R-:W-:Y:S01]  /*5590*/  R2P PR, R74, 0x7f ;  /* 0x0000007f4a007804 */ /* 0x000fe20000000000 */
[----:B------:R-:W-:Y:S01]  /*55a0*/  IMAD.IADD R53, R52, 0x1, R53 ;  /* 0x0000000134357824 */ /* 0x000fe200078e0235 */
[----:B---3--:R3:W4:Y:S01]  /*55b0*/  SHFL.IDX PT, R54, R73, R54, 0x1f ;  /* 0x00001f3649367589 */ /* 0x00872200000e0000 */
[----:B------:R-:W-:Y:S10]  /*55c0*/  BSSY.RECONVERGENT B0, `(.L_x_615) ;  /* 0x0000023000007945 */ /* 0x000ff40003800200 */
[----:B------:R-:W-:-:S02]  /*55d0*/  VOTE.ANY R55, PT, P0 ;  /* 0x0000000000377806 */ /* 0x000fc400000e0100 */
[----:B-1----:R-:W-:Y:S02]  /*55e0*/  VOTE.ANY R72, PT, P1 ;  /* 0x0000000000487806 */ /* 0x002fe400008e0100 */
        /* <DEDUP_REMOVED lines=22> */
[----:B------:R-:W-:Y:S01]  /*5750*/  LOP3.LUT R57, R72, R55, RZ, 0xc0, !PT ;  /* 0x0000003748397212 */ /* 0x000fe200078ec0ff */
[----:B------:R-:W-:Y:S01]  /*5760*/  IMAD.MOV.U32 R55, RZ, RZ, RZ ;  /* 0x000000ffff377224 */ /* 0x000fe200078e00ff */
[----:B------:R-:W-:Y:S02]  /*5770*/  ISETP.NE.AND.EX P0, PT, R69, 0x7fffffff, PT, P0 ;  /* 0x7fffffff4500780c */ /* 0x000fe40003f05300 */
[----:B------:R-:W1:Y:S01]  /*5780*/  FLO.U32 R72, R57 ;  /* 0x0000003900487300 */ /* 0x000e6200000e0000 */
[----:B--2---:R-:W-:-:S07]  /*5790*/  LOP3.LUT R52, R30, R57, RZ, 0xc0, !PT ;  /* 0x000000391e347212 */ /* 0x004fce00078ec0ff */
[----:B------:R-:W2:Y:S01]  /*57a0*/  POPC R52, R52 ;  /* 0x0000003400347309 */ /* 0x000ea20000000000 */
[----:B-1----:R-:W-:-:S13]  /*57b0*/  ISETP.NE.AND P1, PT, R5, R72, PT ;  /* 0x000000480500720c */ /* 0x002fda0003f25270 */
[----:B--234-:R-:W-:Y:S05]  /*57c0*/  @P1 BRA `(.L_x_616) ;  /* 0x0000000000081947 */ /* 0x01cfea0003800000 */
[----:B------:R-:W-:-:S06]  /*57d0*/  IMAD R55, R74, 0x4, R7 ;  /* 0x000000044a377824 */ /* 0x000fcc00078e0207 */
[----:B------:R1:W2:Y:S02]  /*57e0*/  ATOMS.ADD R55, [R55], R52 ;  /* 0x000000343737738c */ /* 0x0002a40000000000 */
.L_x_616:
[----:B------:R-:W-:Y:S05]  /*57f0*/  BSYNC.RECONVERGENT B0 ;  /* 0x0000000000007941 */ /* 0x000fea0003800200 */
.L_x_615:
[----:B------:R-:W-:Y:S01]  /*5800*/  SEL R74, R68, RZ, P0 ;  /* 0x000000ff444a7207 */ /* 0x000fe20000000000 */
[----:B------:R-:W-:Y:S01]  /*5810*/  IMAD.IADD R35, R34, 0x1, R35 ;  /* 0x0000000122237824 */ /* 0x000fe200078e0223 */
[----:B------:R-:W-:Y:S01]  /*5820*/  SEL R57, R69, 0x80000000, P0 ;  /* 0x8000000045397807 */ /* 0x000fe20000000000 */
[----:B--2---:R2:W3:Y:S01]  /*5830*/  SHFL.IDX PT, R55, R55, R72, 0x1f ;  /* 0x00001f4837377589 */ /* 0x0044e200000e0000 */
[----:B------:R-:W-:Y:S02]  /*5840*/  BSSY.RECONVERGENT B0, `(.L_x_617) ;  /* 0x0000027000007945 */ /* 0x000fe40003800200 */
[----:B------:R-:W-:-:S04]  /*5850*/  SHF.R.U64 R74, R74, UR5, R57 ;  /* 0x000000054a4a7c19 */ /* 0x000fc80008001239 */
[----:B------:R-:W-:-:S04]  /*5860*/  LOP3.LUT R74, R74, UR4, RZ, 0x30, !PT ;  /* 0x000000044a4a7c12 */ /* 0x000fc8000f8e30ff */
[----:B------:R-:W-:-:S13]  /*5870*/  R2P PR, R74, 0x7f ;  /* 0x0000007f4a007804 */ /* 0x000fda0000000000 */
        /* <DEDUP_REMOVED lines=25> */
[----:B------:R-:W-:Y:S01]  /*5a10*/  IMAD.IADD R57, R33, 0x1, R56 ;  /* 0x0000000121397824 */ /* 0x000fe200078e0238 */
[----:B------:R-:W-:Y:S01]  /*5a20*/  ISETP.NE.AND.EX P0, PT, R71, 0x7fffffff, PT, P0 ;  /* 0x7fffffff4700780c */ /* 0x000fe20003f05300 */
[----:B------:R-:W-:Y:S01]  /*5a30*/  IMAD.MOV.U32 R33, RZ, RZ, RZ ;  /* 0x000000ffff217224 */ /* 0x000fe200078e00ff */
[----:B------:R-:W4:Y:S01]  /*5a40*/  FLO.U32 R73, R77 ;  /* 0x0000004d00497300 */ /* 0x000f2200000e0000 */
[----:B------:R-:W-:-:S07]  /*5a50*/  LOP3.LUT R34, R30, R77, RZ, 0xc0, !PT ;  /* 0x0000004d1e227212 */ /* 0x000fce00078ec0ff */
[----:B------:R-:W0:Y:S01]  /*5a60*/  POPC R34, R34 ;  /* 0x0000002200227309 */ /* 0x000e220000000000 */
[----:B----4-:R-:W-:-:S13]  /*5a70*/  ISETP.NE.AND P1, PT, R5, R73, PT ;  /* 0x000000490500720c */ /* 0x010fda0003f25270 */
[----:B0-23--:R-:W-:Y:S05]  /*5a80*/  @P1 BRA `(.L_x_618) ;  /* 0x0000000000081947 */ /* 0x00dfea0003800000 */
[----:B------:R-:W-:-:S06]  /*5a90*/  IMAD R33, R74, 0x4, R7 ;  /* 0x000000044a217824 */ /* 0x000fcc00078e0207 */
[----:B------:R0:W2:Y:S02]  /*5aa0*/  ATOMS.ADD R33, [R33], R34 ;  /* 0x000000222121738c */ /* 0x0000a40000000000 */
.L_x_618:
[----:B------:R-:W-:Y:S05]  /*5ab0*/  BSYNC.RECONVERGENT B0 ;  /* 0x0000000000007941 */ /* 0x000fea0003800200 */
.L_x_617:
[----:B------:R-:W-:Y:S01]  /*5ac0*/  SEL R56, R70, RZ, P0 ;  /* 0x000000ff46387207 */ /* 0x000fe20000000000 */
[----:B--2---:R2:W3:Y:S01]  /*5ad0*/  SHFL.IDX PT, R33, R33, R73, 0x1f ;  /* 0x00001f4921217589 */ /* 0x0044e200000e0000 */
[----:B------:R-:W-:Y:S01]  /*5ae0*/  SEL R77, R71, 0x80000000, P0 ;  /* 0x80000000474d7807 */ /* 0x000fe20000000000 */
[----:B------:R-:W-:Y:S03]  /*5af0*/  BSSY.RECONVERGENT B0, `(.L_x_619) ;  /* 0x0000024000007945 */ /* 0x000fe60003800200 */
[----:B------:R-:W-:-:S04]  /*5b00*/  SHF.R.U64 R56, R56, UR5, R77 ;  /* 0x0000000538387c19 */ /* 0x000fc8000800124d */
[----:B------:R-:W-:-:S04]  /*5b10*/  LOP3.LUT R56, R56, UR4, RZ, 0x30, !PT ;  /* 0x0000000438387c12 */ /* 0x000fc8000f8e30ff */
[----:B------:R-:W-:-:S13]  /*5b20*/  R2P PR, R56, 0x7f ;  /* 0x0000007f38007804 */ /* 0x000fda0000000000 */
[----:B------:R-:W-:Y:S02]  /*5b30*/  VOTE.ANY R72, PT, P0 ;  /* 0x0000000000487806 */ /* 0x000fe400000e0100 */
[----:B------:R-:W-:Y:S02]  /*5b40*/  VOTE.ANY R77, PT, P1 ;  /* 0x00000000004d7806 */ /* 0x000fe400008e0100 */
[----:B------:R-:W-:Y:S02]  /*5b50*/  @!P0 LOP3.LUT R72, RZ, R72, RZ, 0x33, !PT ;  /* 0x00000048ff488212 */ /* 0x000fe400078e33ff */
[----:B------:R-:W-:Y:S02]  /*5b60*/  @!P1 LOP3.LUT R77, RZ, R77, RZ, 0x33, !PT ;  /* 0x0000004dff4d9212 */ /* 0x000fe400078e33ff */
[----:B--2---:R-:W-:Y:S02]  /*5b70*/  VOTE.ANY R73, PT, P5 ;  /* 0x0000000000497806 */ /* 0x004fe400028e0100 */
[----:B------:R-:W-:-:S02]  /*5b80*/  LOP3.LUT R72, R77, R72, RZ, 0xc0, !PT ;  /* 0x000000484d487212 */ /* 0x000fc400078ec0ff */
        /* <DEDUP_REMOVED lines=12> */
[----:B------:R-:W-:Y:S02]  /*5c50*/  LOP3.LUT R72, R73, R72, RZ, 0xc0, !PT ;  /* 0x0000004849487212 */ /* 0x000fe400078ec0ff */
[----:B------:R-:W-:-:S04]  /*5c60*/  VOTE.ANY R73, PT, P6 ;  /* 0x0000000000497806 */ /* 0x000fc800030e0100 */
[----:B------:R-:W-:-:S04]  /*5c70*/  @!P6 LOP3.LUT R73, RZ, R73, RZ, 0x33, !PT ;  /* 0x00000049ff49e212 */ /* 0x000fc800078e33ff */
[----:B------:R-:W-:Y:S02]  /*5c80*/  LOP3.LUT R72, R73, R72, RZ, 0xc0, !PT ;  /* 0x0000004849487212 */ /* 0x000fe400078ec0ff */
[----:B------:R-:W-:-:S04]  /*5c90*/  VOTE.ANY R73, PT, P0 ;  /* 0x0000000000497806 */ /* 0x000fc800000e0100 */
[----:B------:R-:W-:-:S04]  /*5ca0*/  @!P0 LOP3.LUT R73, RZ, R73, RZ, 0x33, !PT ;  /* 0x00000049ff498212 */ /* 0x000fc800078e33ff */
[----:B------:R-:W-:-:S04]  /*5cb0*/  LOP3.LUT R73, R73, R72, RZ, 0xc0, !PT ;  /* 0x0000004849497212 */ /* 0x000fc800078ec0ff */
[----:B------:R-:W2:Y:S02]  /*5cc0*/  FLO.U32 R72, R73 ;  /* 0x0000004900487300 */ /* 0x000ea400000e0000 */
[----:B--2---:R-:W-:Y:S02]  /*5cd0*/  ISETP.NE.AND P0, PT, R5, R72, PT ;  /* 0x000000480500720c */ /* 0x004fe40003f05270 */
[----:B------:R-:W-:-:S06]  /*5ce0*/  LOP3.LUT R5, R30, R73, RZ, 0xc0, !PT ;  /* 0x000000491e057212 */ /* 0x000fcc00078ec0ff */
[----:B------:R-:W2:Y:S05]  /*5cf0*/  POPC R5, R5 ;  /* 0x0000000500057309 */ /* 0x000eaa0000000000 */
[----:B---3--:R-:W-:Y:S05]  /*5d00*/  @P0 BRA `(.L_x_620) ;  /* 0x0000000000080947 */ /* 0x008fea0003800000 */
[----:B------:R-:W-:-:S05]  /*5d10*/  IMAD R56, R56, 0x4, R7 ;  /* 0x0000000438387824 */ /* 0x000fca00078e0207 */
[----:B--2---:R3:W4:Y:S02]  /*5d20*/  ATOMS.ADD R77, [R56], R5 ;  /* 0x00000005384d738c */ /* 0x0047240000000000 */
.L_x_620:
[----:B------:R-:W-:Y:S05]  /*5d30*/  BSYNC.RECONVERGENT B0 ;  /* 0x0000000000007941 */ /* 0x000fea0003800200 */
.L_x_619:
[----:B----4-:R4:W2:Y:S01]  /*5d40*/  SHFL.IDX PT, R30, R77, R72, 0x1f ;  /* 0x00001f484d1e7589 */ /* 0x0108a200000e0000 */
[----:B------:R-:W-:Y:S01]  /*5d50*/  IMAD.IADD R31, R31, 0x1, R36 ;  /* 0x000000011f1f7824 */ /* 0x000fe200078e0224 */
[----:B------:R-:W-:Y:S01]  /*5d60*/  ISETP.NE.AND P0, PT, R76, RZ, PT ;  /* 0x000000ff4c00720c */ /* 0x000fe20003f05270 */
[----:B------:R-:W-:Y:S01]  /*5d70*/  IMAD.IADD R37, R37, 0x1, R38 ;  /* 0x0000000125257824 */ /* 0x000fe200078e0226 */
[----:B------:R-:W-:Y:S01]  /*5d80*/  BAR.SYNC.DEFER_BLOCKING 0x0 ;  /* 0x0000000000007b1d */ /* 0x000fe20000010000 */
[----:B------:R-:W-:Y:S02]  /*5d90*/  IMAD R7, R53, 0x8, R2 ;  /* 0x0000000835077824 */ /* 0x000fe400078e0202 */
[----:B------:R-:W-:Y:S02]  /*5da0*/  IMAD.IADD R39, R39, 0x1, R40 ;  /* 0x0000000127277824 */ /* 0x000fe400078e0228 */
[----:B------:R-:W-:Y:S01]  /*5db0*/  IMAD.IADD R41, R41, 0x1, R42 ;  /* 0x0000000129297824 */ /* 0x000fe200078e022a */
[----:B------:R-:W-:Y:S01]  /*5dc0*/  BSSY B1, `(.L_x_621) ;  /* 0x0000054000017945 */ /* 0x000fe20003800000 */
[----:B----4-:R-:W-:-:S02]  /*5dd0*/  IMAD R77, R35, 0x8, R2 ;  /* 0x00000008234d7824 */ /* 0x010fc400078e0202 */
[----:B------:R-:W-:Y:S02]  /*5de0*/  IMAD.IADD R43, R43, 0x1, R44 ;  /* 0x000000012b2b7824 */ /* 0x000fe400078e022c */
[----:B------:R-:W-:Y:S02]  /*5df0*/  IMAD.IADD R33, R34, 0x1, R33 ;  /* 0x0000000122217824 */ /* 0x000fe400078e0221 */
[----:B------:R-:W-:Y:S02]  /*5e00*/  IMAD.IADD R45, R45, 0x1, R46 ;  /* 0x000000012d2d7824 */ /* 0x000fe400078e022e */
[----:B0-----:R-:W-:Y:S02]  /*5e10*/  IMAD R34, R37, 0x8, R2 ;  /* 0x0000000825227824 */ /* 0x001fe400078e0202 */
[----:B------:R-:W-:Y:S02]  /*5e20*/  IMAD.IADD R47, R47, 0x1, R48 ;  /* 0x000000012f2f7824 */ /* 0x000fe400078e0230 */
[----:B------:R-:W-:-:S02]  /*5e30*/  IMAD R36, R39, 0x8, R2 ;  /* 0x0000000827247824 */ /* 0x000fc400078e0202 */
[----:B--2---:R-:W-:Y:S02]  /*5e40*/  IMAD.IADD R73, R5, 0x1, R30 ;  /* 0x0000000105497824 */ /* 0x004fe400078e021e */
[--C-:B---3--:R-:W-:Y:S01]  /*5e50*/  IMAD R5, R57, 0x8, R2.reuse ;  /* 0x0000000839057824 */ /* 0x108fe200078e0202 */
[----:B------:R0:W-:Y:S01]  /*5e60*/  STS.64 [R7+-0x8], R66 ;  /* 0xfffff84207007388 */ /* 0x0001e20000000a00 */
[----:B------:R-:W-:Y:S02]  /*5e70*/  IMAD R30, R31, 0x8, R2 ;  /* 0x000000081f1e7824 */ /* 0x000fe400078e0202 */
[----:B------:R-:W-:Y:S01]  /*5e80*/  IMAD.IADD R49, R49, 0x1, R50 ;  /* 0x0000000131317824 */ /* 0x000fe200078e0232 */
[----:B------:R2:W-:Y:S01]  /*5e90*/  STS.64 [R77+-0x8], R26 ;  /* 0xfffff81a4d007388 */ /* 0x0005e20000000a00 */
[----:B------:R-:W-:Y:S02]  /*5ea0*/  IMAD R38, R41, 0x8, R2 ;  /* 0x0000000829267824 */ /* 0x000fe400078e0202 */
[----:B------:R-:W-:Y:S01]  /*5eb0*/  IMAD.IADD R51, R51, 0x1, R54 ;  /* 0x0000000133337824 */ /* 0x000fe200078e0236 */
[----:B------:R3:W-:Y:S01]  /*5ec0*/  STS.64 [R5+-0x8], R22 ;  /* 0xfffff81605007388 */ /* 0x0007e20000000a00 */
[----:B------:R-:W-:-:S02]  /*5ed0*/  IMAD.IADD R55, R52, 0x1, R55 ;  /* 0x0000000134377824 */ /* 0x000fc400078e0237 */
[--C-:B0-----:R-:W-:Y:S01]  /*5ee0*/  IMAD R7, R43, 0x8, R2.reuse ;  /* 0x000000082b077824 */ /* 0x101fe200078e0202 */
[----:B------:R0:W-:Y:S01]  /*5ef0*/  STS.64 [R30+-0x8], R24 ;  /* 0xfffff8181e007388 */ /* 0x0001e20000000a00 */
[----:B--2---:R-:W-:-:S03]  /*5f00*/  IMAD R26, R45, 0x8, R2 ;  /* 0x000000082d1a7824 */ /* 0x004fc600078e0202 */
[----:B------:R2:W-:Y:S01]  /*5f10*/  STS.64 [R34+-0x8], R28 ;  /* 0xfffff81c22007388 */ /* 0x0005e20000000a00 */
[----:B---3--:R-:W-:-:S03]  /*5f20*/  IMAD R23, R47, 0x8, R2 ;  /* 0x000000082f177824 */ /* 0x008fc600078e0202 */
[----:B------:R3:W-:Y:S01]  /*5f30*/  STS.64 [R36+-0x8], R20 ;  /* 0xfffff81424007388 */ /* 0x0007e20000000a00 */
[--C-:B------:R-:W-:Y:S02]  /*5f40*/  IMAD R22, R49, 0x8, R2.reuse ;  /* 0x0000000831167824 */ /* 0x100fe400078e0202 */
[--C-:B------:R-:W-:Y:S01]  /*5f50*/  IMAD R5, R59, 0x8, R2.reuse ;  /* 0x000000083b057824 */ /* 0x100fe200078e0202 */
[----:B------:R4:W-:Y:S01]  /*5f60*/  STS.64 [R38+-0x8], R18 ;  /* 0xfffff81226007388 */ /* 0x0009e20000000a00 */
[----:B0-----:R-:W-:-:S03]  /*5f70*/  IMAD R30, R51, 0x8, R2 ;  /* 0x00000008331e7824 */ /* 0x001fc600078e0202 */
[----:B------:R0:W-:Y:S01]  /*5f80*/  STS.64 [R7+-0x8], R16 ;  /* 0xfffff81007007388 */ /* 0x0001e20000000a00 */
[--C-:B--2---:R-:W-:Y:S02]  /*5f90*/  IMAD R34, R73, 0x8, R2.reuse ;  /* 0x0000000849227824 */ /* 0x104fe400078e0202 */
[--C-:B---3--:R-:W-:Y:S01]  /*5fa0*/  IMAD R20, R55, 0x8, R2.reuse ;  /* 0x0000000837147824 */ /* 0x108fe200078e0202 */
[----:B------:R0:W-:Y:S01]  /*5fb0*/  STS.64 [R26+-0x8], R14 ;  /* 0xfffff80e1a007388 */ /* 0x0001e20000000a00 */
[----:B----4-:R-:W-:-:S03]  /*5fc0*/  IMAD R18, R33, 0x8, R2 ;  /* 0x0000000821127824 */ /* 0x010fc600078e0202 */
[----:B------:R0:W-:Y:S04]  /*5fd0*/  STS.64 [R23+-0x8], R12 ;  /* 0xfffff80c17007388 */ /* 0x0001e80000000a00 */
[----:B------:R0:W-:Y:S04]  /*5fe0*/  STS.64 [R22+-0x8], R10 ;  /* 0xfffff80a16007388 */ /* 0x0001e80000000a00 */
[----:B------:R0:W-:Y:S04]  /*5ff0*/  STS.64 [R30+-0x8], R8 ;  /* 0xfffff8081e007388 */ /* 0x0001e80000000a00 */
[----:B------:R0:W-:Y:S04]  /*6000*/  STS.64 [R20+-0x8], R64 ;  /* 0xfffff84014007388 */ /* 0x0001e80000000a00 */
[----:B------:R0:W-:Y:S04]  /*6010*/  STS.64 [R18+-0x8], R68 ;  /* 0xfffff84412007388 */ /* 0x0001e80000000a00 */
[----:B------:R0:W-:Y:S01]  /*6020*/  STS.64 [R34+-0x8], R70 ;  /* 0xfffff84622007388 */ /* 0x0001e20000000a00 */
[----:B------:R-:W-:Y:S05]  /*6030*/  @P0 BRA `(.L_x_622) ;  /* 0x0000000000b00947 */ /* 0x000fea0003800000 */
[----:B------:R-:W0:Y:S02]  /*6040*/  LDCU.64 UR8, c[0x0][0x398] ;  /* 0x00007300ff0877ac */ /* 0x000e240008000a00 */
[----:B0-----:R-:W-:-:S04]  /*6050*/  LEA R10, P0, R59, UR8, 0x3 ;  /* 0x000000083b0a7c11 */ /* 0x001fc8000f8018ff */
[----:B------:R-:W-:-:S05]  /*6060*/  LEA.HI.X R11, R59, UR9, RZ, 0x3, P0 ;  /* 0x000000093b0b7c11 */ /* 0x000fca00080f1cff */
[----:B------:R-:W2:Y:S01]  /*6070*/  LDG.E.64 R8, desc[UR6][R10.64] ;  /* 0x000000060a087981 */ /* 0x000ea2000c1e1b00 */
[----:B------:R-:W-:Y:S01]  /*6080*/  SHF.R.S32.HI R7, RZ, 0x1f, R32 ;  /* 0x0000001fff077819 */ /* 0x000fe20000011420 */
[----:B------:R-:W-:Y:S01]  /*6090*/  IMAD.MOV.U32 R12, RZ, RZ, R75 ;  /* 0x000000ffff0c7224 */ /* 0x000fe200078e004b */
[----:B--2---:R-:W-:-:S05]  /*60a0*/  IADD3 R8, P0, PT, -R32, R8, RZ ;  /* 0x0000000820087210 */ /* 0x004fca0007f1e1ff */
[----:B------:R-:W-:Y:S01]  /*60b0*/  IMAD.X R9, R9, 0x1, ~R7, P0 ;  /* 0x0000000109097824 */ /* 0x000fe200000e0e07 */
[----:B------:R-:W-:-:S04]  /*60c0*/  ISETP.GE.AND P0, PT, R4, 0x1, PT ;  /* 0x000000010400780c */ /* 0x000fc80003f06270 */
[----:B------:R0:W-:Y:S09]  /*60d0*/  STS.64 [R5+0xb400], R8 ;  /* 0x00b4000805007388 */ /* 0x0001f20000000a00 */
[----:B------:R-:W-:Y:S05]  /*60e0*/  @!P0 BRA `(.L_x_623) ;  /* 0x00000000006c8947 */ /* 0x000fea0003800000 */
[----:B------:R-:W-:Y:S01]  /*60f0*/  BSSY B0, `(.L_x_624) ;  /* 0x0000019000007945 */ /* 0x000fe20003800000 */
[----:B------:R-:W-:Y:S02]  /*6100*/  IMAD.MOV.U32 R7, RZ, RZ, -0x1 ;  /* 0xffffffffff077424 */ /* 0x000fe400078e00ff */
[----:B------:R-:W-:Y:S02]  /*6110*/  IMAD.MOV.U32 R10, RZ, RZ, R4 ;  /* 0x000000ffff0a7224 */ /* 0x000fe400078e0004 */
[----:B------:R-:W-:-:S07]  /*6120*/  IMAD.MOV.U32 R12, RZ, RZ, R75 ;  /* 0x000000ffff0c7224 */ /* 0x000fce00078e004b */
.L_x_628:
[----:B0-----:R-:W0:Y:S01]  /*6130*/  LDC.64 R8, c[0x0][0x380] ;  /* 0x0000e000ff087b82 */ /* 0x001e220000000a00 */
[----:B------:R-:W-:Y:S01]  /*6140*/  VIADD R13, R10, 0xffffffff ;  /* 0xffffffff0a0d7836 */ /* 0x000fe20000000000 */
[----:B------:R-:W-:Y:S03]  /*6150*/  BSSY B2, `(.L_x_625) ;  /* 0x0000008000027945 */ /* 0x000fe60003800000 */
[----:B------:R-:W-:-:S04]  /*6160*/  IMAD R11, R13, 0x100, R59 ;  /* 0x000001000d0b7824 */ /* 0x000fc800078e023b */
[----:B0-----:R-:W-:-:S07]  /*6170*/  IMAD.WIDE R8, R11, 0x4, R8 ;  /* 0x000000040b087825 */ /* 0x001fce00078e0208 */
.L_x_626:
[----:B------:R-:W-:Y:S05]  /*6180*/  YIELD ;  /* 0x0000000000007946 */ /* 0x000fea0003800000 */
[----:B------:R0:W-:Y:S06]  /*6190*/  MEMBAR.SC.CTA ;  /* 0x0000000000007992 */ /* 0x0001ec0000000000 */
[----:B0-----:R-:W2:Y:S02]  /*61a0*/  LDG.E.STRONG.SYS R11, desc[UR6][R8.64] ;  /* 0x00000006080b7981 */ /* 0x001ea4000c1f5900 */
[----:B--2---:R-:W-:-:S13]  /*61b0*/  ISETP.NE.AND P0, PT, R11, RZ, PT ;  /* 0x000000ff0b00720c */ /* 0x004fda0003f05270 */
[----:B------:R-:W-:Y:S05]  /*61c0*/  @!P0 BRA `(.L_x_626) ;  /* 0xfffffffc00ec8947 */ /* 0x000fea000383ffff */
[----:B------:R-:W-:Y:S05]  /*61d0*/  BSYNC B2 ;  /* 0x0000000000027941 */ /* 0x000fea0003800000 */
.L_x_625:
[----:B------:R-:W-:Y:S01]  /*61e0*/  BSSY.RECONVERGENT B2, `(.L_x_627) ;  /* 0x0000006000027945 */ /* 0x000fe20003800200 */
[C---:B------:R-:W-:Y:S02]  /*61f0*/  ISETP.GT.AND P0, PT, R11.reuse, -0x1, PT ;  /* 0xffffffff0b00780c */ /* 0x040fe40003f04270 */
[----:B------:R-:W-:Y:S01]  /*6200*/  LOP3.LUT R11, R11, 0x3fffffff, RZ, 0xc0, !PT ;  /* 0x3fffffff0b0b7812 */ /* 0x000fe200078ec0ff */
[----:B------:R-:W-:Y:S05]  /*6210*/  WARPSYNC.EXCLUSIVE R7 ;  /* 0x0000000007007348 */ /* 0x000fea0003a00000 */
[----:B------:R-:W-:-:S05]  /*6220*/  IMAD.IADD R12, R11, 0x1, R12 ;  /* 0x000000010b0c7824 */ /* 0x000fca00078e020c */
[----:B------:R-:W-:-:S07]  /*6230*/  VOTE.ANY R7, PT, P0 ;  /* 0x0000000000077806 */ /* 0x000fce00000e0100 */
[----:B------:R-:W-:Y:S05]  /*6240*/  BSYNC.RECONVERGENT B2 ;  /* 0x0000000000027941 */ /* 0x000fea0003800200 */
.L_x_627:
[----:B------:R-:W-:Y:S01]  /*6250*/  ISETP.GT.U32.AND P1, PT, R10, 0x1, PT ;  /* 0x000000010a00780c */ /* 0x000fe20003f24070 */
[----:B------:R-:W-:-:S12]  /*6260*/  IMAD.MOV.U32 R10, RZ, RZ, R13 ;  /* 0x000000ffff0a7224 */ /* 0x000fd800078e000d */
[----:B------:R-:W-:Y:S05]  /*6270*/  @P0 BRA P1, `(.L_x_628) ;  /* 0xfffffffc00ac0947 */ /* 0x000fea000083ffff */
[----:B------:R-:W-:Y:S05]  /*6280*/  BSYNC B0 ;  /* 0x0000000000007941 */ /* 0x000fea0003800000 */
.L_x_624:
[----:B------:R2:W3:Y:S02]  /*6290*/  LDS.64 R8, [R5+0xb400] ;  /* 0x00b4000005087984 */ /* 0x0004e40000000a00 */
.L_x_623:
[C---:B------:R-:W-:Y:S01]  /*62a0*/  IMAD.IADD R11, R12.reuse, 0x1, -R75 ;  /* 0x000000010c0b7824 */ /* 0x040fe200078e0a4b */
[----:B------:R-:W-:-:S04]  /*62b0*/  LOP3.LUT R7, R12, 0x80000000, RZ, 0xfc, !PT ;  /* 0x800000000c077812 */ /* 0x000fc800078efcff */
[C---:B0--3--:R-:W-:Y:S01]  /*62c0*/  IADD3 R8, P0, PT, R11.reuse, R8, RZ ;  /* 0x000000080b087210 */ /* 0x049fe20007f1e0ff */
[----:B------:R3:W-:Y:S03]  /*62d0*/  STG.E.STRONG.SYS desc[UR6][R62.64], R7 ;  /* 0x000000073e007986 */ /* 0x0007e6000c115906 */
[----:B------:R-:W-:-:S05]  /*62e0*/  LEA.HI.X.SX32 R9, R11, R9, 0x1, P0 ;  /* 0x000000090b097211 */ /* 0x000fca00000f0eff */
[----:B------:R3:W-:Y:S04]  /*62f0*/  STS.64 [R5+0xb400], R8 ;  /* 0x00b4000805007388 */ /* 0x0007e80000000a00 */
.L_x_622:
[----:B------:R-:W-:Y:S05]  /*6300*/  BSYNC B1 ;  /* 0x0000000000017941 */ /* 0x000fea0003800000 */
.L_x_621:
[----:B------:R-:W4:Y:S08]  /*6310*/  LDC R29, c[0x0][0x3c0] ;  /* 0x0000f000ff1d7b82 */ /* 0x000f300000000800 */
[----:B0--3--:R-:W0:Y:S01]  /*6320*/  LDC.64 R8, c[0x0][0x390] ;  /* 0x0000e400ff087b82 */ /* 0x009e220000000a00 */
[----:B----4-:R-:W-:Y:S02]  /*6330*/  ISETP.GE.AND P0, PT, R6, R29, PT ;  /* 0x0000001d0600720c */ /* 0x010fe40003f06270 */
[----:B0-----:R-:W-:-:S04]  /*6340*/  ISETP.EQ.U32.AND P1, PT, R8, RZ, PT ;  /* 0x000000ff0800720c */ /* 0x001fc80003f22070 */
        /* <DEDUP_REMOVED lines=11> */
.L_x_629:
[----:B------:R-:W-:Y:S01]  /*6400*/  ISETP.GT.AND P1, PT, R6, R29, PT ;  /* 0x0000001d0600720c */ /* 0x000fe20003f24270 */
[----:B------:R-:W-:Y:S05]  /*6410*/  WARPSYNC.ALL ;  /* 0x0000000000007948 */ /* 0x000fea0003800000 */
[----:B------:R-:W-:Y:S07]  /*6420*/  BAR.SYNC.DEFER_BLOCKING 0x0 ;  /* 0x0000000000007b1d */ /* 0x000fee0000010000 */
[----:B------:R-:W-:Y:S05]  /*6430*/  @P1 BRA `(.L_x_630) ;  /* 0x0000001000bc1947 */ /* 0x000fea0003800000 */
[----:B------:R-:W3:Y:S01]  /*6440*/  LDS.64 R6, [R5] ;  /* 0x0000000005067984 */ /* 0x000ee20000000a00 */
[----:B------:R-:W4:Y:S01]  /*6450*/  LDCU UR5, c[0x0][0x3c4] ;  /* 0x00007880ff0577ac */ /* 0x000f220008000800 */
[----:B------:R-:W5:Y:S01]  /*6460*/  LDCU.64 UR8, c[0x0][0x3a0] ;  /* 0x00007400ff0877ac */ /* 0x000f620008000a00 */
[----:B---3--:R-:W-:-:S04]  /*6470*/  ISETP.NE.U32.AND P0, PT, R6, -0x1, PT ;  /* 0xffffffff0600780c */ /* 0x008fc80003f05070 */
[----:B------:R-:W-:-:S04]  /*6480*/  ISETP.NE.AND.EX P0, PT, R7, 0x7fffffff, PT, P0 ;  /* 0x7fffffff0700780c */ /* 0x000fc80003f05300 */
[----:B0-----:R-:W-:Y:S02]  /*6490*/  SEL R9, R6, RZ, P0 ;  /* 0x000000ff06097207 */ /* 0x001fe40000000000 */
[C---:B------:R-:W-:Y:S02]  /*64a0*/  SEL R8, R7.reuse, 0x80000000, P0 ;  /* 0x8000000007087807 */ /* 0x040fe40000000000 */
[----:B------:R-:W-:Y:S02]  /*64b0*/  ISETP.GE.AND P0, PT, R7, RZ, PT ;  /* 0x000000ff0700720c */ /* 0x000fe40003f06270 */
[----:B----4-:R-:W-:Y:S02]  /*64c0*/  SHF.R.U64 R9, R9, UR5, R8 ;  /* 0x0000000509097c19 */ /* 0x010fe40008001208 */
[----:B------:R-:W-:Y:S02]  /*64d0*/  SEL R11, RZ, 0xffffffff, !P0 ;  /* 0xffffffffff0b7807 */ /* 0x000fe40004000000 */
[----:B------:R-:W-:-:S02]  /*64e0*/  LOP3.LUT R9, R9, UR4, RZ, 0x30, !PT ;  /* 0x0000000409097c12 */ /* 0x000fc4000f8e30ff */
[----:B------:R-:W-:Y:S02]  /*64f0*/  SEL R13, RZ, 0x7fffffff, !P0 ;  /* 0x7fffffffff0d7807 */ /* 0x000fe40004000000 */
[----:B------:R-:W-:Y:S01]  /*6500*/  LOP3.LUT R10, R11, R6, RZ, 0x3c, !PT ;  /* 0x000000060b0a7212 */ /* 0x000fe200078e3cff */
[----:B------:R-:W-:Y:S01]  /*6510*/  IMAD R9, R9, 0x8, R2 ;  /* 0x0000000809097824 */ /* 0x000fe200078e0202 */
[----:B------:R-:W-:-:S05]  /*6520*/  LOP3.LUT R11, R13, R7, RZ, 0x3c, !PT ;  /* 0x000000070d0b7212 */ /* 0x000fca00078e3cff */
[----:B------:R-:W0:Y:S02]  /*6530*/  LDS.64 R8, [R9+0xb400] ;  /* 0x00b4000009087984 */ /* 0x000e240000000a00 */
[----:B0-----:R-:W-:-:S04]  /*6540*/  IADD3 R8, P2, PT, R8, R59, RZ ;  /* 0x0000003b08087210 */ /* 0x001fc80007f5e0ff */
[----:B-----5:R-:W-:Y:S01]  /*6550*/  LEA R12, P0, R8, UR8, 0x3 ;  /* 0x00000008080c7c11 */ /* 0x020fe2000f8018ff */
[----:B------:R-:W-:-:S05]  /*6560*/  IMAD.X R15, RZ, RZ, R9, P2 ;  /* 0x000000ffff0f7224 */ /* 0x000fca00010e0609 */
[----:B------:R-:W-:-:S05]  /*6570*/  LEA.HI.X R13, R8, UR9, R15, 0x3, P0 ;  /* 0x00000009080d7c11 */ /* 0x000fca00080f1c0f */
[----:B------:R-:W-:Y:S01]  /*6580*/  STG.E.64 desc[UR6][R12.64], R10 ;  /* 0x0000000a0c007986 */ /* 0x000fe2000c101b06 */
[----:B------:R-:W-:-:S03]  /*6590*/  NOP ;  /* 0x0000000000007918 */ /* 0x000fc60000000000 */
[----:B------:R-:W0:Y:S02]  /*65a0*/  LDS.64 R6, [R5+0xc00] ;  /* 0x000c000005067984 */ /* 0x000e240000000a00 */
[----:B0-----:R-:W-:-:S04]  /*65b0*/  ISETP.NE.U32.AND P0, PT, R6, -0x1, PT ;  /* 0xffffffff0600780c */ /* 0x001fc80003f05070 */
[----:B------:R-:W-:-:S04]  /*65c0*/  ISETP.NE.AND.EX P0, PT, R7, 0x7fffffff, PT, P0 ;  /* 0x7fffffff0700780c */ /* 0x000fc80003f05300 */
[----:B------:R-:W-:Y:S02]  /*65d0*/  SEL R9, R6, RZ, P0 ;  /* 0x000000ff06097207 */ /* 0x000fe40000000000 */
[C---:B------:R-:W-:Y:S02]  /*65e0*/  SEL R8, R7.reuse, 0x80000000, P0 ;  /* 0x8000000007087807 */ /* 0x040fe40000000000 */
[----:B------:R-:W-:Y:S02]  /*65f0*/  ISETP.GE.AND P0, PT, R7, RZ, PT ;  /* 0x000000ff0700720c */ /* 0x000fe40003f06270 */
[----:B------:R-:W-:Y:S02]  /*6600*/  SHF.R.U64 R9, R9, UR5, R8 ;  /* 0x0000000509097c19 */ /* 0x000fe40008001208 */
        /* <DEDUP_REMOVED lines=8> */
[----:B------:R-:W-:Y:S01]  /*6690*/  LEA R12, P0, R8, UR8, 0x3 ;  /* 0x00000008080c7c11 */ /* 0x000fe2000f8018ff */
        /* <DEDUP_REMOVED lines=256> */
[----:B------:R-:W-:-:S04]  /*76a0*/  LOP3.LUT R7, R13, R7, RZ, 0x3c, !PT ;  /* 0x000000070d077212 */ /* 0x000fc800078e3cff */
[----:B------:R-:W0:Y:S02]  /*76b0*/  LDS.64 R8, [R14+0xb400] ;  /* 0x00b400000e087984 */ /* 0x000e240000000a00 */
[----:B0-----:R-:W-:-:S04]  /*76c0*/  IADD3 R10, P2, PT, R8, R59, RZ ;  /* 0x0000003b080a7210 */ /* 0x001fc80007f5e0ff */
[----:B------:R-:W-:Y:S01]  /*76d0*/  LEA R8, P0, R10, UR8, 0x3 ;  /* 0x000000080a087c11 */ /* 0x000fe2000f8018ff */
[----:B------:R-:W-:-:S05]  /*76e0*/  IMAD.X R9, RZ, RZ, R9, P2 ;  /* 0x000000ffff097224 */ /* 0x000fca00010e0609 */
[----:B------:R-:W-:-:S05]  /*76f0*/  LEA.HI.X R9, R10, UR9, R9, 0x3, P0 ;  /* 0x000000090a097c11 */ /* 0x000fca00080f1c09 */
[----:B------:R0:W-:Y:S01]  /*7700*/  STG.E.64 desc[UR6][R8.64+0xa800], R6 ;  /* 0x00a8000608007986 */ /* 0x0001e2000c101b06 */
[----:B------:R-:W-:Y:S01]  /*7710*/  NOP ;  /* 0x0000000000007918 */ /* 0x000fe20000000000 */
[----:B------:R-:W-:Y:S05]  /*7720*/  BRA `(.L_x_631) ;  /* 0x0000001800547947 */ /* 0x000fea0003800000 */
.L_x_630:
[----:B------:R-:W-:Y:S01]  /*7730*/  IMAD R7, R4, -0x1680, R29 ;  /* 0xffffe98004077824 */ /* 0x000fe200078e021d */
[----:B------:R-:W-:Y:S01]  /*7740*/  BSSY.RECONVERGENT B0, `(.L_x_632) ;  /* 0x0000021000007945 */ /* 0x000fe20003800200 */
[C---:B------:R-:W-:Y:S02]  /*7750*/  VIADD R6, R59.reuse, 0x180 ;  /* 0x000001803b067836 */ /* 0x040fe40000000000 */
[C---:B0-----:R-:W-:Y:S01]  /*7760*/  VIADD R8, R59.reuse, 0x300 ;  /* 0x000003003b087836 */ /* 0x041fe20000000000 */
[CC--:B------:R-:W-:Y:S01]  /*7770*/  ISETP.GE.AND P0, PT, R59.reuse, R7.reuse, PT ;  /* 0x000000073b00720c */ /* 0x0c0fe20003f06270 */
[C---:B------:R-:W-:Y:S01]  /*7780*/  VIADD R10, R59.reuse, 0x480 ;  /* 0x000004803b0a7836 */ /* 0x040fe20000000000 */
[-C--:B------:R-:W-:Y:S01]  /*7790*/  ISETP.GE.AND P6, PT, R6, R7.reuse, PT ;  /* 0x000000070600720c */ /* 0x080fe20003fc6270 */
[C---:B------:R-:W-:Y:S01]  /*77a0*/  VIADD R6, R59.reuse, 0x600 ;  /* 0x000006003b067836 */ /* 0x040fe20000000000 */
[-C--:B------:R-:W-:Y:S01]  /*77b0*/  ISETP.GE.AND P5, PT, R8, R7.reuse, PT ;  /* 0x000000070800720c */ /* 0x080fe20003fa6270 */
[----:B------:R-:W-:Y:S01]  /*77c0*/  VIADD R12, R59, 0x780 ;  /* 0x000007803b0c7836 */ /* 0x000fe20000000000 */
[----:B------:R-:W-:-:S02]  /*77d0*/  ISETP.GE.AND P2, PT, R10, R7, PT ;  /* 0x000000070a00720c */ /* 0x000fc40003f46270 */
[----:B------:R-:W-:-:S05]  /*77e0*/  ISETP.GE.AND P3, PT, R6, R7, PT ;  /* 0x000000070600720c */ /* 0x000fca0003f66270 */
[----:B------:R-:W-:Y:S08]  /*77f0*/  @P0 BRA `(.L_x_633) ;  /* 0x0000000000540947 */ /* 0x000ff00003800000 */
[----:B------:R-:W0:Y:S01]  /*7800*/  LDS.64 R8, [R5] ;  /* 0x0000000005087984 */ /* 0x000e220000000a00 */
[----:B------:R-:W3:Y:S01]  /*7810*/  LDCU UR5, c[0x0][0x3c4] ;  /* 0x00007880ff0577ac */ /* 0x000ee20008000800 */
[----:B------:R-:W4:Y:S01]  /*7820*/  LDCU.64 UR8, c[0x0][0x3a0] ;  /* 0x00007400ff0877ac */ /* 0x000f220008000a00 */
[----:B0-----:R-:W-:-:S04]  /*7830*/  ISETP.NE.U32.AND P0, PT, R8, -0x1, PT ;  /* 0xffffffff0800780c */ /* 0x001fc80003f05070 */
[----:B------:R-:W-:-:S04]  /*7840*/  ISETP.NE.AND.EX P0, PT, R9, 0x7fffffff, PT, P0 ;  /* 0x7fffffff0900780c */ /* 0x000fc80003f05300 */
[----:B------:R-:W-:Y:S02]  /*7850*/  SEL R11, R8, RZ, P0 ;  /* 0x000000ff080b7207 */ /* 0x000fe40000000000 */
[C---:B------:R-:W-:Y:S02]  /*7860*/  SEL R6, R9.reuse, 0x80000000, P0 ;  /* 0x8000000009067807 */ /* 0x040fe40000000000 */
[----:B------:R-:W-:Y:S02]  /*7870*/  ISETP.GE.AND P0, PT, R9, RZ, PT ;  /* 0x000000ff0900720c */ /* 0x000fe40003f06270 */
[----:B---3--:R-:W-:Y:S02]  /*7880*/  SHF.R.U64 R11, R11, UR5, R6 ;  /* 0x000000050b0b7c19 */ /* 0x008fe40008001206 */
[----:B------:R-:W-:Y:S02]  /*7890*/  SEL R15, RZ, 0xffffffff, !P0 ;  /* 0xffffffffff0f7807 */ /* 0x000fe40004000000 */
[----:B------:R-:W-:-:S02]  /*78a0*/  LOP3.LUT R11, R11, UR4, RZ, 0x30, !PT ;  /* 0x000000040b0b7c12 */ /* 0x000fc4000f8e30ff */
[----:B------:R-:W-:-:S03]  /*78b0*/  LOP3.LUT R8, R15, R8, RZ, 0x3c, !PT ;  /* 0x000000080f087212 */ /* 0x000fc600078e3cff */
[----:B------:R-:W-:-:S05]  /*78c0*/  IMAD R6, R11, 0x8, R2 ;  /* 0x000000080b067824 */ /* 0x000fca00078e0202 */
[----:B------:R-:W0:Y:S02]  /*78d0*/  LDS.64 R10, [R6+0xb400] ;  /* 0x00b40000060a7984 */ /* 0x000e240000000a00 */
[----:B0-----:R-:W-:-:S05]  /*78e0*/  IADD3 R13, P4, PT, R10, R59, RZ ;  /* 0x0000003b0a0d7210 */ /* 0x001fca0007f9e0ff */
[----:B------:R-:W-:Y:S01]  /*78f0*/  IMAD.X R14, RZ, RZ, R11, P4 ;  /* 0x000000ffff0e7224 */ /* 0x000fe200020e060b */
[----:B------:R-:W-:Y:S02]  /*7900*/  SEL R11, RZ, 0x7fffffff, !P0 ;  /* 0x7fffffffff0b7807 */ /* 0x000fe40004000000 */
[----:B----4-:R-:W-:Y:S02]  /*7910*/  LEA R10, P0, R13, UR8, 0x3 ;  /* 0x000000080d0a7c11 */ /* 0x010fe4000f8018ff */
[----:B------:R-:W-:Y:S02]  /*7920*/  LOP3.LUT R9, R11, R9, RZ, 0x3c, !PT ;  /* 0x000000090b097212 */ /* 0x000fe400078e3cff */
[----:B------:R-:W-:-:S05]  /*7930*/  LEA.HI.X R11, R13, UR9, R14, 0x3, P0 ;  /* 0x000000090d0b7c11 */ /* 0x000fca00080f1c0e */
[----:B------:R0:W-:Y:S04]  /*7940*/  STG.E.64 desc[UR6][R10.64], R8 ;  /* 0x000000080a007986 */ /* 0x0001e8000c101b06 */
.L_x_633:
[----:B------:R-:W-:Y:S05]  /*7950*/  BSYNC.RECONVERGENT B0 ;  /* 0x0000000000007941 */ /* 0x000fea0003800200 */
.L_x_632:
[----:B------:R-:W-:Y:S01]  /*7960*/  NOP ;  /* 0x0000000000007918 */ /* 0x000fe20000000000 */
[----:B------:R-:W-:Y:S01]  /*7970*/  BSSY.RECONVERGENT B0, `(.L_x_634) ;  /* 0x0000019000007945 */ /* 0x000fe20003800200 */
[----:B------:R-:W-:Y:S01]  /*7980*/  ISETP.GE.AND P4, PT, R12, R7, PT ;  /* 0x000000070c00720c */ /* 0x000fe20003f86270 */
[----:B------:R-:W-:Y:S02]  /*7990*/  VIADD R12, R59, 0x900 ;  /* 0x000009003b0c7836 */ /* 0x000fe40000000000 */
[----:B------:R-:W-:Y:S10]  /*79a0*/  @P6 BRA `(.L_x_635) ;  /* 0x0000000000546947 */ /* 0x000ff40003800000 */
[----:B0-----:R-:W0:Y:S01]  /*79b0*/  LDS.64 R8, [R5+0xc00] ;  /* 0x000c000005087984 */ /* 0x001e220000000a00 */
        /* <DEDUP_REMOVED lines=20> */
.L_x_635:
[----:B------:R-:W-:Y:S05]  /*7b00*/  BSYNC.RECONVERGENT B0 ;  /* 0x0000000000007941 */ /* 0x000fea0003800200 */
.L_x_634:
[----:B------:R-:W-:Y:S01]  /*7b10*/  NOP ;  /* 0x0000000000007918 */ /* 0x000fe20000000000 */
[----:B------:R-:W-:Y:S01]  /*7b20*/  BSSY.RECONVERGENT B0, `(.L_x_636) ;  /* 0x0000019000007945 */ /* 0x000fe20003800200 */
[----:B------:R-:W-:Y:S01]  /*7b30*/  ISETP.GE.AND P6, PT, R12, R7, PT ;  /* 0x000000070c00720c */ /* 0x000fe20003fc6270 */
[----:B------:R-:W-:Y:S02]  /*7b40*/  VIADD R12, R59, 0xa80 ;  /* 0x00000a803b0c7836 */ /* 0x000fe40000000000 */
[----:B------:R-:W-:Y:S10]  /*7b50*/  @P5 BRA `(.L_x_637) ;  /* 0x0000000000545947 */ /* 0x000ff40003800000 */
[----:B0--3--:R-:W0:Y:S01]  /*7b60*/  LDS.64 R8, [R5+0x1800] ;  /* 0x0018000005087984 */ /* 0x009e220000000a00 */
        /* <DEDUP_REMOVED lines=20> */
.L_x_637:
[----:B------:R-:W-:Y:S05]  /*7cb0*/  BSYNC.RECONVERGENT B0 ;  /* 0x0000000000007941 */ /* 0x000fea0003800200 */
.L_x_636:
[----:B------:R-:W-:Y:S01]  /*7cc0*/  NOP ;  /* 0x0000000000007918 */ /* 0x000fe20000000000 */
[----:B------:R-:W-:Y:S01]  /*7cd0*/  BSSY.RECONVERGENT B0, `(.L_x_638) ;  /* 0x0000019000007945 */ /* 0x000fe20003800200 */
[----:B------:R-:W-:Y:S02]  /*7ce0*/  ISETP.GE.AND P5, PT, R12, R7, PT ;  /* 0x000000070c00720c */ /* 0x000fe40003fa6270 */
[----:B------:R-:W-:Y:S01]  /*7cf0*/  LOP3.LUT R12, R59, 0xc00, RZ, 0xfc, !PT ;  /* 0x00000c003b0c7812 */ /* 0x000fe200078efcff */
[----:B------:R-:W-:Y:S10]  /*7d00*/  @P2 BRA `(.L_x_639) ;  /* 0x0000000000542947 */ /* 0x000ff40003800000 */
[----:B0--34-:R-:W0:Y:S01]  /*7d10*/  LDS.64 R8, [R5+0x2400] ;  /* 0x0024000005087984 */ /* 0x019e220000000a00 */
        /* <DEDUP_REMOVED lines=20> */
.L_x_639:
[----:B------:R-:W-:Y:S05]  /*7e60*/  BSYNC.RECONVERGENT B0 ;  /* 0x0000000000007941 */ /* 0x000fea0003800200 */
.L_x_638:
[----:B------:R-:W-:Y:S01]  /*7e70*/  NOP ;  /* 0x0000000000007918 */ /* 0x000fe20000000000 */
[----:B------:R-:W-:Y:S01]  /*7e80*/  BSSY.RECONVERGENT B0, `(.L_x_640) ;  /* 0x0000019000007945 */ /* 0x000fe20003800200 */
[----:B------:R-:W-:Y:S01]  /*7e90*/  ISETP.GE.AND P2, PT, R12, R7, PT ;  /* 0x000000070c00720c */ /* 0x000fe20003f46270 */
[----:B------:R-:W-:Y:S02]  /*7ea0*/  VIADD R12, R59, 0xd80 ;  /* 0x00000d803b0c7836 */ /* 0x000fe40000000000 */
        /* <DEDUP_REMOVED lines=22> */
.L_x_641:
[----:B------:R-:W-:Y:S05]  /*8010*/  BSYNC.RECONVERGENT B0 ;  /* 0x0000000000007941 */ /* 0x000fea0003800200 */
.L_x_640:
        /* <DEDUP_REMOVED lines=26> */
.L_x_643:
[----:B------:R-:W-:Y:S05]  /*81c0*/  BSYNC.RECONVERGENT B0 ;  /* 0x0000000000007941 */ /* 0x000fea0003800200 */
.L_x_642:
        /* <DEDUP_REMOVED lines=26> */
.L_x_645:
[----:B------:R-:W-:Y:S05]  /*8370*/  BSYNC.RECONVERGENT B0 ;  /* 0x0000000000007941 */ /* 0x000fea0003800200 */
.L_x_644:
        /* <DEDUP_REMOVED lines=26> */
.L_x_647:
[----:B------:R-:W-:Y:S05]  /*8520*/  BSYNC.RECONVERGENT B0 ;  /* 0x0000000000007941 */ /* 0x000fea0003800200 */
.L_x_646:
        /* <DEDUP_REMOVED lines=26> */
.L_x_649:
[----:B------:R-:W-:Y:S05]  /*86d0*/  BSYNC.RECONVERGENT B0 ;  /* 0x0000000000007941 */ /* 0x000fea0003800200 */
.L_x_648:
        /* <DEDUP_REMOVED lines=26> */
.L_x_651:
[----:B------:R-:W-:Y:S05]  /*8880*/  BSYNC.RECONVERGENT B0 ;  /* 0x0000000000007941 */ /* 0x000fea0003800200 */
.L_x_650:
[----:B------:R-:W-:Y:S01]  /*8890*/  NOP ;  /* 0x0000000000007918 */ /* 0x000fe20000000000 */
[----:B------:R-:W-:Y:S01]  /*88a0*/  BSSY.RECONVERGENT B0, `(.L_x_652) ;  /* 0x0000018000007945 */ /* 0x000fe20003800200 */
[----:B------:R-:W-:-:S03]  /*88b0*/  ISETP.GE.AND P3, PT, R12, R7, PT ;  /* 0x000000070c00720c */ /* 0x000fc60003f66270 */
[----:B------:R-:W-:Y:S10]  /*88c0*/  @P4 BRA `(.L_x_653) ;  /* 0x0000000000544947 */ /* 0x000ff40003800000 */
[----:B------:R-:W5:Y:S01]  /*88d0*/  LDS.64 R6, [R5+0x7800] ;  /* 0x0078000005067984 */ /* 0x000f620000000a00 */
[----:B------:R-:W1:Y:S01]  /*88e0*/  LDCU UR5, c[0x0][0x3c4] ;  /* 0x00007880ff0577ac */ /* 0x000e620008000800 */
[----:B------:R-:W2:Y:S01]  /*88f0*/  LDCU.64 UR8, c[0x0][0x3a0] ;  /* 0x00007400ff0877ac */ /* 0x000ea20008000a00 */
[----:B-----5:R-:W-:-:S04]  /*8900*/  ISETP.NE.U32.AND P0, PT, R6, -0x1, PT ;  /* 0xffffffff0600780c */ /* 0x020fc80003f05070 */
[----:B------:R-:W-:-:S04]  /*8910*/  ISETP.NE.AND.EX P0, PT, R7, 0x7fffffff, PT, P0 ;  /* 0x7fffffff0700780c */ /* 0x000fc80003f05300 */
[----:B0--34-:R-:W-:Y:S02]  /*8920*/  SEL R9, R6, RZ, P0 ;  /* 0x000000ff06097207 */ /* 0x019fe40000000000 */
[C---:B------:R-:W-:Y:S02]  /*8930*/  SEL R8, R7.reuse, 0x80000000, P0 ;  /* 0x8000000007087807 */ /* 0x040fe40000000000 */
[----:B------:R-:W-:Y:S02]  /*8940*/  ISETP.GE.AND P0, PT, R7, RZ, PT ;  /* 0x000000ff0700720c */ /* 0x000fe40003f06270 */
[----:B-1----:R-:W-:Y:S02]  /*8950*/  SHF.R.U64 R9, R9, UR5, R8 ;  /* 0x0000000509097c19 */ /* 0x002fe40008001208 */
        /* <DEDUP_REMOVED lines=8> */
[----:B--2---:R-:W-:Y:S02]  /*89e0*/  LEA R8, P0, R11, UR8, 0x3 ;  /* 0x000000080b087c11 */ /* 0x004fe4000f8018ff */
[----:B------:R-:W-:Y:S02]  /*89f0*/  LOP3.LUT R7, R9, R7, RZ, 0x3c, !PT ;  /* 0x0000000709077212 */ /* 0x000fe400078e3cff */
[----:B------:R-:W-:-:S05]  /*8a00*/  LEA.HI.X R9, R11, UR9, R12, 0x3, P0 ;  /* 0x000000090b097c11 */ /* 0x000fca00080f1c0c */
[----:B------:R0:W-:Y:S04]  /*8a10*/  STG.E.64 desc[UR6][R8.64+0x7800], R6 ;  /* 0x0078000608007986 */ /* 0x0001e8000c101b06 */
.L_x_653:
[----:B------:R-:W-:Y:S05]  /*8a20*/  BSYNC.RECONVERGENT B0 ;  /* 0x0000000000007941 */ /* 0x000fea0003800200 */
.L_x_652:
[----:B------:R-:W-:Y:S01]  /*8a30*/  NOP ;  /* 0x0000000000007918 */ /* 0x000fe20000000000 */
[----:B------:R-:W-:Y:S04]  /*8a40*/  BSSY.RECONVERGENT B0, `(.L_x_654) ;  /* 0x0000017000007945 */ /* 0x000fe80003800200 */
[----:B------:R-:W-:Y:S05]  /*8a50*/  @P6 BRA `(.L_x_655) ;  /* 0x0000000000546947 */ /* 0x000fea0003800000 */
[----:B0-----:R-:W0:Y:S01]  /*8a60*/  LDS.64 R6, [R5+0x8400] ;  /* 0x0084000005067984 */ /* 0x001e220000000a00 */
[----:B------:R-:W5:Y:S01]  /*8a70*/  LDCU UR5, c[0x0][0x3c4] ;  /* 0x00007880ff0577ac */ /* 0x000f620008000800 */
[----:B------:R-:W1:Y:S01]  /*8a80*/  LDCU.64 UR8, c[0x0][0x3a0] ;  /* 0x00007400ff0877ac */ /* 0x000e620008000a00 */
[----:B0-----:R-:W-:-:S04]  /*8a90*/  ISETP.NE.U32.AND P0, PT, R6, -0x1, PT ;  /* 0xffffffff0600780c */ /* 0x001fc80003f05070 */
[----:B------:R-:W-:-:S04]  /*8aa0*/  ISETP.NE.AND.EX P0, PT, R7, 0x7fffffff, PT, P0 ;  /* 0x7fffffff0700780c */ /* 0x000fc80003f05300 */
[----:B---34-:R-:W-:Y:S02]  /*8ab0*/  SEL R9, R6, RZ, P0 ;  /* 0x000000ff06097207 */ /* 0x018fe40000000000 */
[C---:B------:R-:W-:Y:S02]  /*8ac0*/  SEL R8, R7.reuse, 0x80000000, P0 ;  /* 0x8000000007087807 */ /* 0x040fe40000000000 */
[----:B------:R-:W-:Y:S02]  /*8ad0*/  ISETP.GE.AND P0, PT, R7, RZ, PT ;  /* 0x000000ff0700720c */ /* 0x000fe40003f06270 */
[----:B-----5:R-:W-:Y:S02]  /*8ae0*/  SHF.R.U64 R9, R9, UR5, R8 ;  /* 0x0000000509097c19 */ /* 0x020fe40008001208 */
        /* <DEDUP_REMOVED lines=8> */
[----:B-1----:R-:W-:Y:S02]  /*8b70*/  LEA R8, P0, R11, UR8, 0x3 ;  /* 0x000000080b087c11 */ /* 0x002fe4000f8018ff */
[----:B------:R-:W-:Y:S02]  /*8b80*/  LOP3.LUT R7, R9, R7, RZ, 0x3c, !PT ;  /* 0x0000000709077212 */ /* 0x000fe400078e3cff */
[----:B------:R-:W-:-:S05]  /*8b90*/  LEA.HI.X R9, R11, UR9, R12, 0x3, P0 ;  /* 0x000000090b097c11 */ /* 0x000fca00080f1c0c */
[----:B------:R0:W-:Y:S04]  /*8ba0*/  STG.E.64 desc[UR6][R8.64+0x8400], R6 ;  /* 0x0084000608007986 */ /* 0x0001e8000c101b06 */
.L_x_655:
[----:B------:R-:W-:Y:S05]  /*8bb0*/  BSYNC.RECONVERGENT B0 ;  /* 0x0000000000007941 */ /* 0x000fea0003800200 */
.L_x_654:
        /* <DEDUP_REMOVED lines=24> */
.L_x_657:
[----:B------:R-:W-:Y:S05]  /*8d40*/  BSYNC.RECONVERGENT B0 ;  /* 0x0000000000007941 */ /* 0x000fea0003800200 */
.L_x_656:
        /* <DEDUP_REMOVED lines=24> */
.L_x_659:
[----:B------:R-:W-:Y:S05]  /*8ed0*/  BSYNC.RECONVERGENT B0 ;  /* 0x0000000000007941 */ /* 0x000fea0003800200 */
.L_x_658:
        /* <DEDUP_REMOVED lines=24> */
.L_x_661:
[----:B------:R-:W-:Y:S05]  /*9060*/  BSYNC.RECONVERGENT B0 ;  /* 0x0000000000007941 */ /* 0x000fea0003800200 */
.L_x_660:
[----:B------:R-:W-:Y:S01]  /*9070*/  NOP ;  /* 0x0000000000007918 */ /* 0x000fe20000000000 */
.L_x_631:
[----:B------:R-:W-:Y:S01]  /*9080*/  IMAD R45, R45, -0x4, R26 ;  /* 0xfffffffc2d2d7824 */ /* 0x000fe200078e021a */
[----:B------:R0:W5:Y:S01]  /*9090*/  @!P1 LDG.E R56, desc[UR6][R60.64] ;  /* 0x000000063c389981 */ /* 0x000162000c1e1900 */
[----:B------:R-:W-:Y:S01]  /*90a0*/  IMAD R26, R31, 0x8, R2 ;  /* 0x000000081f1a7824 */ /* 0x000fe200078e0202 */
[----:B------:R-:W2:Y:S01]  /*90b0*/  LDCU UR5, c[0x0][0x3c4] ;  /* 0x00007880ff0577ac */ /* 0x000ea20008000800 */
[----:B------:R-:W-:Y:S01]  /*90c0*/  IMAD R28, R47, -0x4, R23 ;  /* 0xfffffffc2f1c7824 */ /* 0x000fe200078e0217 */
[----:B------:R0:W5:Y:S01]  /*90d0*/  @!P1 LDG.E R54, desc[UR6][R60.64+0x80] ;  /* 0x000080063c369981 */ /* 0x000162000c1e1900 */
[----:B------:R-:W-:Y:S02]  /*90e0*/  IMAD R31, R31, -0x4, R26 ;  /* 0xfffffffc1f1f7824 */ /* 0x000fe400078e021a */
[----:B------:R-:W-:Y:S01]  /*90f0*/  IMAD R26, R43, 0x8, R2 ;  /* 0x000000082b1a7824 */ /* 0x000fe200078e0202 */
[----:B-1----:R1:W5:Y:S01]  /*9100*/  @!P1 LDG.E R52, desc[UR6][R60.64+0x100] ;  /* 0x000100063c349981 */ /* 0x002362000c1e1900 */
[----:B------:R-:W-:-:S02]  /*9110*/  IMAD R30, R51, -0x4, R30 ;  /* 0xfffffffc331e7824 */ /* 0x000fc400078e021e */
[----:B------:R-:W-:Y:S01]  /*9120*/  IMAD R32, R55, -0x4, R20 ;  /* 0xfffffffc37207824 */ /* 0x000fe200078e0214 */
[----:B------:R1:W5:Y:S01]  /*9130*/  @!P1 LDG.E R50, desc[UR6][R60.64+0x180] ;  /* 0x000180063c329981 */ /* 0x000362000c1e1900 */
[----:B------:R-:W-:Y:S02]  /*9140*/  IMAD R63, R43, -0x4, R26 ;  /* 0xfffffffc2b3f7824 */ /* 0x000fe400078e021a */
[--C-:B------:R-:W-:Y:S01]  /*9150*/  IMAD R14, R35, 0x8, R2.reuse ;  /* 0x00000008230e7824 */ /* 0x100fe200078e0202 */
[----:B------:R1:W5:Y:S01]  /*9160*/  @!P1 LDG.E R48, desc[UR6][R60.64+0x200] ;  /* 0x000200063c309981 */ /* 0x000362000c1e1900 */
[--C-:B------:R-:W-:Y:S02]  /*9170*/  IMAD R16, R57, 0x8, R2.reuse ;  /* 0x0000000839107824 */ /* 0x100fe400078e0202 */
[----:B------:R-:W-:Y:S01]  /*9180*/  IMAD R20, R53, 0x8, R2 ;  /* 0x0000000835147824 */ /* 0x000fe200078e0202 */
[----:B------:R1:W5:Y:S01]  /*9190*/  @!P1 LDG.E R46, desc[UR6][R60.64+0x280] ;  /* 0x000280063c2e9981 */ /* 0x000362000c1e1900 */
[----:B------:R-:W-:-:S02]  /*91a0*/  IMAD R35, R35, -0x4, R14 ;  /* 0xfffffffc23237824 */ /* 0x000fc400078e020e */
[----:B------:R-:W-:Y:S01]  /*91b0*/  IMAD R57, R57, -0x4, R16 ;  /* 0xfffffffc39397824 */ /* 0x000fe200078e0210 */
[----:B------:R1:W5:Y:S01]  /*91c0*/  @!P1 LDG.E R44, desc[UR6][R60.64+0x300] ;  /* 0x000300063c2c9981 */ /* 0x000362000c1e1900 */
[----:B------:R-:W-:Y:S02]  /*91d0*/  IMAD R53, R53, -0x4, R20 ;  /* 0xfffffffc35357824 */ /* 0x000fe400078e0214 */
[----:B------:R-:W-:Y:S01]  /*91e0*/  IMAD R33, R33, -0x4, R18 ;  /* 0xfffffffc21217824 */ /* 0x000fe200078e0212 */
[----:B------:R1:W5:Y:S01]  /*91f0*/  @!P1 LDG.E R42, desc[UR6][R60.64+0x380] ;  /* 0x000380063c2a9981 */ /* 0x000362000c1e1900 */
[----:B------:R-:W-:Y:S02]  /*9200*/  IMAD R20, R37, 0x8, R2 ;  /* 0x0000000825147824 */ /* 0x000fe400078e0202 */
[----:B------:R-:W-:Y:S01]  /*9210*/  IMAD R49, R49, -0x4, R22 ;  /* 0xfffffffc31317824 */ /* 0x000fe200078e0216 */
[----:B------:R1:W5:Y:S01]  /*9220*/  @!P1 LDG.E R40, desc[UR6][R60.64+0x400] ;  /* 0x000400063c289981 */ /* 0x000362000c1e1900 */
[----:B------:R-:W-:-:S02]  /*9230*/  IMAD R37, R37, -0x4, R20 ;  /* 0xfffffffc25257824 */ /* 0x000fc400078e0214 */
[--C-:B------:R-:W-:Y:S01]  /*9240*/  IMAD R22, R39, 0x8, R2.reuse ;  /* 0x0000000827167824 */ /* 0x100fe200078e0202 */
[----:B------:R1:W5:Y:S01]  /*9250*/  @!P1 LDG.E R55, desc[UR6][R60.64+0x480] ;  /* 0x000480063c379981 */ /* 0x000362000c1e1900 */
[----:B------:R-:W-:Y:S02]  /*9260*/  IMAD R24, R41, 0x8, R2 ;  /* 0x0000000829187824 */ /* 0x000fe400078e0202 */
        /* <DEDUP_REMOVED lines=8> */
[----:B0-----:R-:W0:Y:S04]  /*92f0*/  LDS.64 R6, [R5] ;  /* 0x0000000005067984 */ /* 0x001e280000000a00 */
[----:B---34-:R-:W3:Y:S04]  /*9300*/  LDS.64 R8, [R5+0xc00] ;  /* 0x000c000005087984 */ /* 0x018ee80000000a00 */
[----:B------:R-:W4:Y:S04]  /*9310*/  LDS.64 R10, [R5+0x1800] ;  /* 0x00180000050a7984 */ /* 0x000f280000000a00 */
[----:B------:R-:W2:Y:S04]  /*9320*/  LDS.64 R12, [R5+0x2400] ;  /* 0x00240000050c7984 */ /* 0x000ea80000000a00 */
[----:B------:R-:W1:Y:S04]  /*9330*/  LDS.64 R14, [R5+0x3000] ;  /* 0x00300000050e7984 */ /* 0x000e680000000a00 */
[----:B------:R-:W1:Y:S04]  /*9340*/  LDS.64 R16, [R5+0x3c00] ;  /* 0x003c000005107984 */ /* 0x000e680000000a00 */
[----:B------:R-:W1:Y:S04]  /*9350*/  LDS.64 R18, [R5+0x4800] ;  /* 0x0048000005127984 */ /* 0x000e680000000a00 */
[----:B------:R-:W1:Y:S04]  /*9360*/  LDS.64 R20, [R5+0x5400] ;  /* 0x0054000005147984 */ /* 0x000e680000000a00 */
[----:B------:R-:W1:Y:S04]  /*9370*/  LDS.64 R22, [R5+0x6000] ;  /* 0x0060000005167984 */ /* 0x000e680000000a00 */
[----:B------:R-:W1:Y:S01]  /*9380*/  LDS.64 R24, [R5+0x6c00] ;  /* 0x006c000005187984 */ /* 0x000e620000000a00 */
[----:B0-----:R-:W-:-:S03]  /*9390*/  ISETP.NE.U32.AND P0, PT, R6, -0x1, PT ;  /* 0xffffffff0600780c */ /* 0x001fc60003f05070 */
[----:B------:R-:W0:Y:S01]  /*93a0*/  LDS.64 R26, [R5+0x7800] ;  /* 0x00780000051a7984 */ /* 0x000e220000000a00 */
[----:B---3--:R-:W-:Y:S02]  /*93b0*/  ISETP.NE.U32.AND P2, PT, R8, -0x1, PT ;  /* 0xffffffff0800780c */ /* 0x008fe40003f45070 */
[----:B------:R-:W-:Y:S02]  /*93c0*/  ISETP.NE.AND.EX P0, PT, R7, 0x7fffffff, PT, P0 ;  /* 0x7fffffff0700780c */ /* 0x000fe40003f05300 */
[----:B----4-:R-:W-:Y:S02]  /*93d0*/  ISETP.NE.U32.AND P3, PT, R10, -0x1, PT ;  /* 0xffffffff0a00780c */ /* 0x010fe40003f65070 */
[----:B------:R-:W-:Y:S02]  /*93e0*/  ISETP.NE.AND.EX P2, PT, R9, 0x7fffffff, PT, P2 ;  /* 0x7fffffff0900780c */ /* 0x000fe40003f45320 */
[----:B------:R-:W-:Y:S02]  /*93f0*/  SEL R62, R6, RZ, P0 ;  /* 0x000000ff063e7207 */ /* 0x000fe40000000000 */
[----:B------:R-:W-:-:S02]  /*9400*/  SEL R7, R7, 0x80000000, P0 ;  /* 0x8000000007077807 */ /* 0x000fc40000000000 */
[----:B------:R-:W-:Y:S02]  /*9410*/  ISETP.NE.AND.EX P0, PT, R11, 0x7fffffff, PT, P3 ;  /* 0x7fffffff0b00780c */ /* 0x000fe40003f05330 */
[----:B------:R-:W-:Y:S02]  /*9420*/  SEL R69, R8, RZ, P2 ;  /* 0x000000ff08457207 */ /* 0x000fe40001000000 */
[----:B------:R-:W-:Y:S02]  /*9430*/  SEL R8, R9, 0x80000000, P2 ;  /* 0x8000000009087807 */ /* 0x000fe40001000000 */
[----:B--2---:R-:W-:Y:S02]  /*9440*/  ISETP.NE.U32.AND P2, PT, R12, -0x1, PT ;  /* 0xffffffff0c00780c */ /* 0x004fe40003f45070 */
[----:B------:R-:W-:Y:S02]  /*9450*/  SEL R67, R10, RZ, P0 ;  /* 0x000000ff0a437207 */ /* 0x000fe40000000000 */
[----:B------:R-:W-:-:S02]  /*9460*/  SEL R10, R11, 0x80000000, P0 ;  /* 0x800000000b0a7807 */ /* 0x000fc40000000000 */
[----:B------:R-:W-:Y:S02]  /*9470*/  SHF.R.U64 R62, R62, UR5, R7 ;  /* 0x000000053e3e7c19 */ /* 0x000fe40008001207 */
[----:B------:R-:W2:Y:S01]  /*9480*/  LDS.64 R6, [R5+0x8400] ;  /* 0x0084000005067984 */ /* 0x000ea20000000a00 */
[----:B------:R-:W-:Y:S02]  /*9490*/  ISETP.NE.AND.EX P0, PT, R13, 0x7fffffff, PT, P2 ;  /* 0x7fffffff0d00780c */ /* 0x000fe40003f05320 */
[----:B------:R-:W-:Y:S02]  /*94a0*/  SHF.R.U64 R69, R69, UR5, R8 ;  /* 0x0000000545457c19 */ /* 0x000fe40008001208 */
[----:B------:R-:W-:Y:S01]  /*94b0*/  SHF.R.U64 R67, R67, UR5, R10 ;  /* 0x0000000543437c19 */ /* 0x000fe2000800120a */
[----:B------:R-:W3:Y:S01]  /*94c0*/  LDS.64 R8, [R5+0x9000] ;  /* 0x0090000005087984 */ /* 0x000ee20000000a00 */
[----:B------:R-:W-:Y:S02]  /*94d0*/  SEL R65, R12, RZ, P0 ;  /* 0x000000ff0c417207 */ /* 0x000fe40000000000 */
[----:B------:R-:W-:Y:S01]  /*94e0*/  SEL R64, R13, 0x80000000, P0 ;  /* 0x800000000d407807 */ /* 0x000fe20000000000 */
[----:B------:R-:W4:Y:S01]  /*94f0*/  LDS.64 R10, [R5+0x9c00] ;  /* 0x009c0000050a7984 */ /* 0x000f220000000a00 */
[----:B-1----:R-:W-:-:S02]  /*9500*/  ISETP.NE.U32.AND P0, PT, R14, -0x1, PT ;  /* 0xffffffff0e00780c */ /* 0x002fc40003f05070 */
[----:B------:R-:W-:Y:S01]  /*9510*/  ISETP.NE.U32.AND P2, PT, R16, -0x1, PT ;  /* 0xffffffff1000780c */ /* 0x000fe20003f45070 */
[----:B------:R-:W1:Y:S01]  /*9520*/  LDS.64 R12, [R5+0xa800] ;  /* 0x00a80000050c7984 */ /* 0x000e620000000a00 */
[----:B------:R-:W-:Y:S02]  /*9530*/  ISETP.NE.AND.EX P0, PT, R15, 0x7fffffff, PT, P0 ;  /* 0x7fffffff0f00780c */ /* 0x000fe40003f05300 */
[----:B------:R-:W-:Y:S02]  /*9540*/  ISETP.NE.U32.AND P3, PT, R18, -0x1, PT ;  /* 0xffffffff1200780c */ /* 0x000fe40003f65070 */
[----:B------:R-:W-:Y:S02]  /*9550*/  ISETP.NE.AND.EX P2, PT, R17, 0x7fffffff, PT, P2 ;  /* 0x7fffffff1100780c */ /* 0x000fe40003f45320 */
[----:B------:R-:W-:Y:S02]  /*9560*/  SHF.R.U64 R65, R65, UR5, R64 ;  /* 0x0000000541417c19 */ /* 0x000fe40008001240 */
[----:B------:R-:W-:-:S02]  /*9570*/  SEL R66, R14, RZ, P0 ;  /* 0x000000ff0e427207 */ /* 0x000fc40000000000 */
[----:B------:R-:W-:Y:S02]  /*9580*/  SEL R71, R15, 0x80000000, P0 ;  /* 0x800000000f477807 */ /* 0x000fe40000000000 */
[----:B------:R-:W-:Y:S02]  /*9590*/  ISETP.NE.AND.EX P0, PT, R19, 0x7fffffff, PT, P3 ;  /* 0x7fffffff1300780c */ /* 0x000fe40003f05330 */
[----:B------:R-:W-:Y:S02]  /*95a0*/  SEL R15, R16, RZ, P2 ;  /* 0x000000ff100f7207 */ /* 0x000fe40001000000 */
[----:B------:R-:W-:Y:S02]  /*95b0*/  SEL R64, R17, 0x80000000, P2 ;  /* 0x8000000011407807 */ /* 0x000fe40001000000 */
[----:B------:R-:W-:Y:S02]  /*95c0*/  ISETP.NE.U32.AND P2, PT, R20, -0x1, PT ;  /* 0xffffffff1400780c */ /* 0x000fe40003f45070 */
[----:B------:R-:W-:-:S02]  /*95d0*/  SEL R14, R18, RZ, P0 ;  /* 0x000000ff120e7207 */ /* 0x000fc40000000000 */
[----:B------:R-:W-:Y:S02]  /*95e0*/  SEL R19, R19, 0x80000000, P0 ;  /* 0x8000000013137807 */ /* 0x000fe40000000000 */
[C---:B------:R-:W-:Y:S02]  /*95f0*/  ISETP.NE.AND.EX P0, PT, R21.reuse, 0x7fffffff, PT, P2 ;  /* 0x7fffffff1500780c */ /* 0x040fe40003f05320 */
[----:B------:R-:W-:Y:S02]  /*9600*/  ISETP.NE.U32.AND P2, PT, R22, -0x1, PT ;  /* 0xffffffff1600780c */ /* 0x000fe40003f45070 */
[----:B------:R-:W-:Y:S02]  /*9610*/  SHF.R.U64 R14, R14, UR5, R19 ;  /* 0x000000050e0e7c19 */ /* 0x000fe40008001213 */
[----:B------:R-:W-:Y:S02]  /*9620*/  SEL R19, R20, RZ, P0 ;  /* 0x000000ff14137207 */ /* 0x000fe40000000000 */
[----:B------:R-:W-:-:S02]  /*9630*/  SEL R20, R21, 0x80000000, P0 ;  /* 0x8000000015147807 */ /* 0x000fc40000000000 */
[----:B------:R-:W-:Y:S02]  /*9640*/  ISETP.NE.U32.AND P3, PT, R24, -0x1, PT ;  /* 0xffffffff1800780c */ /* 0x000fe40003f65070 */
[----:B------:R-:W-:Y:S02]  /*9650*/  ISETP.NE.AND.EX P0, PT, R23, 0x7fffffff, PT, P2 ;  /* 0x7fffffff1700780c */ /* 0x000fe40003f05320 */
[----:B0-----:R-:W-:Y:S02]  /*9660*/  ISETP.NE.U32.AND P4, PT, R26, -0x1, PT ;  /* 0xffffffff1a00780c */ /* 0x001fe40003f85070 */
[----:B------:R-:W-:Y:S02]  /*9670*/  ISETP.NE.AND.EX P2, PT, R25, 0x7fffffff, PT, P3 ;  /* 0x7fffffff1900780c */ /* 0x000fe40003f45330 */
[----:B------:R-:W-:Y:S02]  /*9680*/  SEL R21, R22, RZ, P0 ;  /* 0x000000ff16157207 */ /* 0x000fe40000000000 */
[----:B------:R-:W-:-:S02]  /*9690*/  ISETP.NE.AND.EX P3, PT, R27, 0x7fffffff, PT, P4 ;  /* 0x7fffffff1b00780c */ /* 0x000fc40003f65340 */
[----:B------:R-:W-:Y:S02]  /*96a0*/  SEL R22, R23, 0x80000000, P0 ;  /* 0x8000000017167807 */ /* 0x000fe40000000000 */
[----:B--2---:R-:W-:Y:S02]  /*96b0*/  ISETP.NE.U32.AND P0, PT, R6, -0x1, PT ;  /* 0xffffffff0600780c */ /* 0x004fe40003f05070 */
[----:B------:R-:W-:Y:S02]  /*96c0*/  SEL R18, R24, RZ, P2 ;  /* 0x000000ff18127207 */ /* 0x000fe40001000000 */
[----:B------:R-:W-:Y:S02]  /*96d0*/  SEL R25, R25, 0x80000000, P2 ;  /* 0x8000000019197807 */ /* 0x000fe40001000000 */
[----:B------:R-:W-:Y:S02]  /*96e0*/  SEL R17, R26, RZ, P3 ;  /* 0x000000ff1a117207 */ /* 0x000fe40001800000 */
[----:B------:R-:W-:-:S02]  /*96f0*/  SEL R26, R27, 0x80000000, P3 ;  /* 0x800000001b1a7807 */ /* 0x000fc40001800000 */
[----:B------:R-:W-:Y:S02]  /*9700*/  ISETP.NE.AND.EX P0, PT, R7, 0x7fffffff, PT, P0 ;  /* 0x7fffffff0700780c */ /* 0x000fe40003f05300 */
[----:B---3--:R-:W-:Y:S02]  /*9710*/  ISETP.NE.U32.AND P2, PT, R8, -0x1, PT ;  /* 0xffffffff0800780c */ /* 0x008fe40003f45070 */
[----:B----4-:R-:W-:Y:S02]  /*9720*/  ISETP.NE.U32.AND P3, PT, R10, -0x1, PT ;  /* 0xffffffff0a00780c */ /* 0x010fe40003f65070 */
[----:B-1----:R-:W-:Y:S02]  /*9730*/  ISETP.NE.U32.AND P4, PT, R12, -0x1, PT ;  /* 0xffffffff0c00780c */ /* 0x002fe40003f85070 */
[----:B------:R-:W-:Y:S02]  /*9740*/  SHF.R.U64 R19, R19, UR5, R20 ;  /* 0x0000000513137c19 */ /* 0x000fe40008001214 */
[----:B------:R-:W-:-:S02]  /*9750*/  SHF.R.U64 R18, R18, UR5, R25 ;  /* 0x0000000512127c19 */ /* 0x000fc40008001219 */
[----:B------:R-:W-:Y:S02]  /*9760*/  SEL R20, R6, RZ, P0 ;  /* 0x000000ff06147207 */ /* 0x000fe40000000000 */
[----:B------:R-:W-:Y:S02]  /*9770*/  SEL R25, R7, 0x80000000, P0 ;  /* 0x8000000007197807 */ /* 0x000fe40000000000 */
[----:B------:R-:W-:Y:S02]  /*9780*/  ISETP.NE.AND.EX P2, PT, R9, 0x7fffffff, PT, P2 ;  /* 0x7fffffff0900780c */ /* 0x000fe40003f45320 */
[----:B------:R-:W-:Y:S02]  /*9790*/  ISETP.NE.AND.EX P0, PT, R11, 0x7fffffff, PT, P3 ;  /* 0x7fffffff0b00780c */ /* 0x000fe40003f05330 */
[----:B------:R-:W-:Y:S02]  /*97a0*/  ISETP.NE.AND.EX P3, PT, R13, 0x7fffffff, PT, P4 ;  /* 0x7fffffff0d00780c */ /* 0x000fe40003f65340 */
[----:B------:R-:W-:-:S02]  /*97b0*/  SEL R23, R9, 0x80000000, P2 ;  /* 0x8000000009177807 */ /* 0x000fc40001000000 */
[----:B------:R-:W-:Y:S02]  /*97c0*/  SEL R9, R10, RZ, P0 ;  /* 0x000000ff0a097207 */ /* 0x000fe40000000000 */
[----:B------:R-:W-:Y:S02]  /*97d0*/  SEL R7, R12, RZ, P3 ;  /* 0x000000ff0c077207 */ /* 0x000fe40001800000 */
[----:B------:R-:W-:Y:S02]  /*97e0*/  SEL R6, R8, RZ, P2 ;  /* 0x000000ff08067207 */ /* 0x000fe40001000000 */
[----:B------:R-:W-:Y:S02]  /*97f0*/  SEL R10, R11, 0x80000000, P0 ;  /* 0x800000000b0a7807 */ /* 0x000fe40000000000 */
[----:B------:R-:W-:Y:S02]  /*9800*/  SEL R12, R13, 0x80000000, P3 ;  /* 0x800000000d0c7807 */ /* 0x000fe40001800000 */
[----:B------:R-:W-:-:S02]  /*9810*/  SHF.R.U64 R15, R15, UR5, R64 ;  /* 0x000000050f0f7c19 */ /* 0x000fc40008001240 */
[----:B------:R-:W-:Y:S02]  /*9820*/  SHF.R.U64 R16, R66, UR5, R71 ;  /* 0x0000000542107c19 */ /* 0x000fe40008001247 */
[----:B------:R-:W-:Y:S02]  /*9830*/  SHF.R.U64 R21, R21, UR5, R22 ;  /* 0x0000000515157c19 */ /* 0x000fe40008001216 */
[----:B------:R-:W-:Y:S02]  /*9840*/  SHF.R.U64 R17, R17, UR5, R26 ;  /* 0x0000000511117c19 */ /* 0x000fe4000800121a */
[----:B------:R-:W-:Y:S02]  /*9850*/  SHF.R.U64 R13, R20, UR5, R25 ;  /* 0x00000005140d7c19 */ /* 0x000fe40008001219 */
[----:B------:R-:W-:Y:S02]  /*9860*/  SHF.R.U64 R11, R6, UR5, R23 ;  /* 0x00000005060b7c19 */ /* 0x000fe40008001217 */
[----:B------:R-:W-:-:S02]  /*9870*/  SHF.R.U64 R9, R9, UR5, R10 ;  /* 0x0000000509097c19 */ /* 0x000fc4000800120a */
[----:B------:R-:W-:Y:S02]  /*9880*/  SHF.R.U64 R7, R7, UR5, R12 ;  /* 0x0000000507077c19 */ /* 0x000fe4000800120c */
        /* <DEDUP_REMOVED lines=61> */
.L_x_662:
        /* <DEDUP_REMOVED lines=18> */
[--C-:B-1----:R-:W-:Y:S01]  /*9d80*/  IMAD R28, R71, 0x8, R2.reuse ;  /* 0x00000008471c7824 */ /* 0x102fe200078e0202 */
        /* <DEDUP_REMOVED lines=137> */
.L_x_663:
[----:B------:R-:W-:Y:S01]  /*a620*/  IMAD R29, R4, -0x1680, R29 ;  /* 0xffffe980041d7824 */ /* 0x000fe200078e021d */
        /* <DEDUP_REMOVED lines=17> */
[----:B-1----:R-:W1:Y:S01]  /*a740*/  LDS.64 R30, [R71+0xb400] ;  /* 0x00b40000471e7984 */ /* 0x002e620000000a00 */
        /* <DEDUP_REMOVED lines=8> */
.L_x_665:
[----:B------:R-:W-:Y:S05]  /*a7d0*/  BSYNC.RECONVERGENT B0 ;  /* 0x0000000000007941 */ /* 0x000fea0003800200 */
.L_x_664:
[----:B------:R-:W-:Y:S01]  /*a7e0*/  NOP ;  /* 0x0000000000007918 */ /* 0x000fe20000000000 */
[----:B------:R-:W-:Y:S01]  /*a7f0*/  BSSY.RECONVERGENT B0, `(.L_x_666) ;  /* 0x000000e000007945 */ /* 0x000fe20003800200 */
[----:B------:R-:W-:Y:S01]  /*a800*/  ISETP.GE.AND P3, PT, R4, R29, PT ;  /* 0x0000001d0400720c */ /* 0x000fe20003f66270 */
[----:B------:R-:W-:Y:S01]  /*a810*/  IMAD R69, R69, 0x8, R2 ;  /* 0x0000000845457824 */ /* 0x000fe200078e0202 */
[----:B------:R-:W-:Y:S01]  /*a820*/  LOP3.LUT R4, R59, 0xc00, RZ, 0xfc, !PT ;  /* 0x00000c003b047812 */ /* 0x000fe200078efcff */
[----:B------:R-:W-:Y:S10]  /*a830*/  @P2 BRA `(.L_x_667) ;  /* 0x0000000000242947 */ /* 0x000ff40003800000 */
        /* <DEDUP_REMOVED lines=9> */
.L_x_667:
[----:B------:R-:W-:Y:S05]  /*a8d0*/  BSYNC.RECONVERGENT B0 ;  /* 0x0000000000007941 */ /* 0x000fea0003800200 */
.L_x_666:
        /* <DEDUP_REMOVED lines=15> */
.L_x_669:
[----:B------:R-:W-:Y:S05]  /*a9d0*/  BSYNC.RECONVERGENT B0 ;  /* 0x0000000000007941 */ /* 0x000fea0003800200 */
.L_x_668:
        /* <DEDUP_REMOVED lines=15> */
.L_x_671:
[----:B------:R-:W-:Y:S05]  /*aad0*/  BSYNC.RECONVERGENT B0 ;  /* 0x0000000000007941 */ /* 0x000fea0003800200 */
.L_x_670:
[----:B------:R-:W-:Y:S01]  /*aae0*/  NOP ;  /* 0x0000000000007918 */ /* 0x000fe20000000000 */
[----:B------:R-:W-:Y:S01]  /*aaf0*/  BSSY.RECONVERGENT B0, `(.L_x_672) ;  /* 0x000000e000007945 */ /* 0x000fe20003800200 */
[----:B------:R-:W-:Y:S01]  /*ab00*/  ISETP.GE.AND P0, PT, R4, R29, PT ;  /* 0x0000001d0400720c */ /* 0x000fe20003f06270 */
[----:B------:R-:W-:Y:S02]  /*ab10*/  IMAD R4, R27, 0x8, R2 ;  /* 0x000000081b047824 */ /* 0x000fe400078e0202 */
[----:B------:R-:W-:Y:S01]  /*ab20*/  VIADD R6, R59, 0x1080 ;  /* 0x000010803b067836 */ /* 0x000fe20000000000 */
[----:B------:R-:W-:Y:S09]  /*ab30*/  @P6 BRA `(.L_x_673) ;  /* 0x0000000000246947 */ /* 0x000ff20003800000 */
[----:B------:R-:W5:Y:S01]  /*ab40*/  LDS.64 R26, [R4+0xb400] ;  /* 0x00b40000041a7984 */ /* 0x000f620000000a00 */
[----:B-1234-:R-:W-:Y:S01]  /*ab50*/  IMAD R3, R59, -0x4, R5 ;  /* 0xfffffffc3b037824 */ /* 0x01efe200078e0205 */
[----:B------:R-:W1:Y:S05]  /*ab60*/  LDCU.64 UR4, c[0x0][0x3b0] ;  /* 0x00007600ff0477ac */ /* 0x000e6a0008000a00 */
[----:B------:R-:W2:Y:S01]  /*ab70*/  LDS R3, [R3+0x1800] ;  /* 0x0018000003037984 */ /* 0x000ea20000000800 */
[----:B-----5:R-:W-:-:S05]  /*ab80*/  IADD3 R0, P6, PT, R26, R59, RZ ;  /* 0x0000003b1a007210 */ /* 0x020fca0007fde0ff */
[----:B------:R-:W-:Y:S01]  /*ab90*/  IMAD.X R27, RZ, RZ, R27, P6 ;  /* 0x000000ffff1b7224 */ /* 0x000fe200030e061b */
[----:B-1----:R-:W-:-:S04]  /*aba0*/  LEA R26, P6, R0, UR4, 0x2 ;  /* 0x00000004001a7c11 */ /* 0x002fc8000f8c10ff */
[----:B------:R-:W-:-:S05]  /*abb0*/  LEA.HI.X R27, R0, UR5, R27, 0x2, P6 ;  /* 0x00000005001b7c11 */ /* 0x000fca000b0f141b */
[----:B--2---:R1:W-:Y:S04]  /*abc0*/  STG.E desc[UR6][R26.64+0x1800], R3 ;  /* 0x001800031a007986 */ /* 0x0043e8000c101906 */
.L_x_673:
[----:B------:R-:W-:Y:S05]  /*abd0*/  BSYNC.RECONVERGENT B0 ;  /* 0x0000000000007941 */ /* 0x000fea0003800200 */
.L_x_672:
        /* <DEDUP_REMOVED lines=15> */
.L_x_675:
[----:B------:R-:W-:Y:S05]  /*acd0*/  BSYNC.RECONVERGENT B0 ;  /* 0x0000000000007941 */ /* 0x000fea0003800200 */
.L_x_674:
[----:B------:R-:W-:Y:S01]  /*ace0*/  NOP ;  /* 0x0000000000007918 */ /* 0x000fe20000000000 */
[----:B------:R-:W-:Y:S01]  /*acf0*/  BSSY.RECONVERGENT B0, `(.L_x_676) ;  /* 0x000000e000007945 */ /* 0x000fe20003800200 */
[----:B------:R-:W-:Y:S01]  /*ad00*/  ISETP.GE.AND P5, PT, R6, R29, PT ;  /* 0x0000001d0600720c */ /* 0x000fe20003fa6270 */
[----:B------:R-:W-:Y:S02]  /*ad10*/  IMAD R25, R25, 0x8, R2 ;  /* 0x0000000819197824 */ /* 0x000fe400078e0202 */
[----:B------:R-:W-:Y:S01]  /*ad20*/  VIADD R4, R59, 0x1380 ;  /* 0x000013803b047836 */ /* 0x000fe20000000000 */
[----:B------:R-:W-:Y:S09]  /*ad30*/  @P4 BRA `(.L_x_677) ;  /* 0x0000000000244947 */ /* 0x000ff20003800000 */
[----:B-1----:R-:W1:Y:S01]  /*ad40*/  LDS.64 R22, [R25+0xb400] ;  /* 0x00b4000019167984 */ /* 0x002e620000000a00 */
[----:B--234-:R-:W-:Y:S01]  /*ad50*/  IMAD R3, R59, -0x4, R5 ;  /* 0xfffffffc3b037824 */ /* 0x01cfe200078e0205 */
[----:B------:R-:W2:Y:S05]  /*ad60*/  LDCU.64 UR4, c[0x0][0x3b0] ;  /* 0x00007600ff0477ac */ /* 0x000eaa0008000a00 */
[----:B------:R-:W3:Y:S01]  /*ad70*/  LDS R3, [R3+0x2400] ;  /* 0x0024000003037984 */ /* 0x000ee20000000800 */
[----:B-1----:R-:W-:-:S05]  /*ad80*/  IADD3 R0, P4, PT, R22, R59, RZ ;  /* 0x0000003b16007210 */ /* 0x002fca0007f9e0ff */
[----:B------:R-:W-:Y:S01]  /*ad90*/  IMAD.X R23, RZ, RZ, R23, P4 ;  /* 0x000000ffff177224 */ /* 0x000fe200020e0617 */
[----:B--2---:R-:W-:-:S04]  /*ada0*/  LEA R22, P4, R0, UR4, 0x2 ;  /* 0x0000000400167c11 */ /* 0x004fc8000f8810ff */
[----:B------:R-:W-:-:S05]  /*adb0*/  LEA.HI.X R23, R0, UR5, R23, 0x2, P4 ;  /* 0x0000000500177c11 */ /* 0x000fca000a0f1417 */
[----:B---3--:R1:W-:Y:S04]  /*adc0*/  STG.E desc[UR6][R22.64+0x2400], R3 ;  /* 0x0024000316007986 */ /* 0x0083e8000c101906 */
.L_x_677:
[----:B------:R-:W-:Y:S05]  /*add0*/  BSYNC.RECONVERGENT B0 ;  /* 0x0000000000007941 */ /* 0x000fea0003800200 */
.L_x_676:
        /* <DEDUP_REMOVED lines=15> */
.L_x_679:
[----:B------:R-:W-:Y:S05]  /*aed0*/  BSYNC.RECONVERGENT B0 ;  /* 0x0000000000007941 */ /* 0x000fea0003800200 */
.L_x_678:
[----:B------:R-:W-:Y:S01]  /*aee0*/  NOP ;  /* 0x0000000000007918 */ /* 0x000fe20000000000 */
[----:B------:R-:W-:Y:S01]  /*aef0*/  BSSY.RECONVERGENT B0, `(.L_x_680) ;  /* 0x0000013000007945 */ /* 0x000fe20003800200 */
[----:B------:R-:W-:Y:S01]  /*af00*/  ISETP.GE.AND P3, PT, R6, R29, PT ;  /* 0x0000001d0600720c */ /* 0x000fe20003f66270 */
[--C-:B------:R-:W-:Y:S02]  /*af10*/  IMAD R21, R21, 0x8, R2.reuse ;  /* 0x0000000815157824 */ /* 0x100fe400078e0202 */
        /* <DEDUP_REMOVED lines=16> */
.L_x_681:
[----:B------:R-:W-:Y:S05]  /*b020*/  BSYNC.RECONVERGENT B0 ;  /* 0x0000000000007941 */ /* 0x000fea0003800200 */
.L_x_680:
        /* <DEDUP_REMOVED lines=12> */
.L_x_683:
[----:B------:R-:W-:Y:S05]  /*b0f0*/  BSYNC.RECONVERGENT B0 ;  /* 0x0000000000007941 */ /* 0x000fea0003800200 */
.L_x_682:
        /* <DEDUP_REMOVED lines=12> */
.L_x_685:
[----:B------:R-:W-:Y:S05]  /*b1c0*/  BSYNC.RECONVERGENT B0 ;  /* 0x0000000000007941 */ /* 0x000fea0003800200 */
.L_x_684:
        /* <DEDUP_REMOVED lines=12> */
.L_x_687:
[----:B------:R-:W-:Y:S05]  /*b290*/  BSYNC.RECONVERGENT B0 ;  /* 0x0000000000007941 */ /* 0x000fea0003800200 */
.L_x_686:
        /* <DEDUP_REMOVED lines=12> */
.L_x_689:
[----:B------:R-:W-:Y:S05]  /*b360*/  BSYNC.RECONVERGENT B0 ;  /* 0x0000000000007941 */ /* 0x000fea0003800200 */
.L_x_688:
        /* <DEDUP_REMOVED lines=12> */
.L_x_691:
[----:B------:R-:W-:Y:S05]  /*b430*/  BSYNC.RECONVERGENT B0 ;  /* 0x0000000000007941 */ /* 0x000fea0003800200 */
.L_x_690:
        /* <DEDUP_REMOVED lines=12> */
.L_x_588:
[----:B------:R-:W-:Y:S02]  /*b500*/  IMAD.MOV.U32 R52, RZ, RZ, R39 ;  /* 0x000000ffff347224 */ /* 0x000fe400078e0027 */
[----:B------:R-:W-:Y:S02]  /*b510*/  IMAD.MOV.U32 R51, RZ, RZ, 0x1 ;  /* 0x00000001ff337424 */ /* 0x000fe400078e00ff */
[----:B------:R-:W-:Y:S02]  /*b520*/  IMAD.MOV.U32 R54, RZ, RZ, RZ ;  /* 0x000000ffff367224 */ /* 0x000fe400078e00ff */
[----:B------:R-:W-:-:S07]  /*b530*/  IMAD.MOV.U32 R45, RZ, RZ, -0x1 ;  /* 0xffffffffff2d7424 */ /* 0x000fce00078e00ff */
[----:B------:R-:W-:Y:S05]  /*b540*/  WARPSYNC.COLLECTIVE R45, `(.L_x_692) ;  /* 0x000000002d087348 */ /* 0x000fea0003c00000 */
[----:B------:R0:W1:Y:S02]  /*b550*/  SHFL.UP P0, R50, R52, R51, R54 ;  /* 0x0400003334327389 */ /* 0x0000640000000036 */
[----:B01----:R-:W-:Y:S05]  /*b560*/  ENDCOLLECTIVE ;  /* 0x000000000000791b */ /* 0x003fea0003800000 */
.L_x_692:
[----:B------:R-:W-:Y:S02]  /*b570*/  IMAD.MOV.U32 R51, RZ, RZ, 0x2 ;  /* 0x00000002ff337424 */ /* 0x000fe400078e00ff */
[----:B------:R-:W-:-:S04]  /*b580*/  IMAD.MOV.U32 R42, RZ, RZ, R50 ;  /* 0x000000ffff2a7224 */ /* 0x000fc800078e0032 */
[----:B------:R-:W-:-:S04]  /*b590*/  @P0 IMAD.IADD R42, R39, 0x1, R42 ;  /* 0x00000001272a0824 */ /* 0x000fc800078e022a */
[----:B------:R-:W-:-:S07]  /*b5a0*/  IMAD.MOV.U32 R52, RZ, RZ, R42 ;  /* 0x000000ffff347224 */ /* 0x000fce00078e002a */
[----:B------:R-:W-:Y:S05]  /*b5b0*/  WARPSYNC.COLLECTIVE R45, `(.L_x_693) ;  /* 0x000000002d087348 */ /* 0x000fea0003c00000 */
[----:B------:R0:W1:Y:S02]  /*b5c0*/  SHFL.UP P0, R50, R52, R51, R54 ;  /* 0x0400003334327389 */ /* 0x0000640000000036 */
[----:B01----:R-:W-:Y:S05]  /*b5d0*/  ENDCOLLECTIVE ;  /* 0x000000000000791b */ /* 0x003fea0003800000 */
.L_x_693:
[----:B------:R-:W-:Y:S02]  /*b5e0*/  IMAD.MOV.U32 R51, RZ, RZ, 0x4 ;  /* 0x00000004ff337424 */ /* 0x000fe400078e00ff */
[----:B------:R-:W-:-:S04]  /*b5f0*/  IMAD.MOV.U32 R41, RZ, RZ, R50 ;  /* 0x000000ffff297224 */ /* 0x000fc800078e0032 */
[----:B------:R-:W-:-:S04]  /*b600*/  @P0 IMAD.IADD R41, R42, 0x1, R41 ;  /* 0x000000012a290824 */ /* 0x000fc800078e0229 */
[----:B------:R-:W-:-:S07]  /*b610*/  IMAD.MOV.U32 R52, RZ, RZ, R41 ;  /* 0x000000ffff347224 */ /* 0x000fce00078e0029 */
[----:B------:R-:W-:Y:S05]  /*b620*/  WARPSYNC.COLLECTIVE R45, `(.L_x_694) ;  /* 0x000000002d087348 */ /* 0x000fea0003c00000 */
[----:B------:R0:W1:Y:S02]  /*b630*/  SHFL.UP P0, R50, R52, R51, R54 ;  /* 0x0400003334327389 */ /* 0x0000640000000036 */
[----:B01----:R-:W-:Y:S05]  /*b640*/  ENDCOLLECTIVE ;  /* 0x000000000000791b */ /* 0x003fea0003800000 */
.L_x_694:
[----:B------:R-:W-:Y:S02]  /*b650*/  IMAD.MOV.U32 R51, RZ, RZ, 0x8 ;  /* 0x00000008ff337424 */ /* 0x000fe400078e00ff */
[----:B------:R-:W-:-:S04]  /*b660*/  IMAD.MOV.U32 R44, RZ, RZ, R50 ;  /* 0x000000ffff2c7224 */ /* 0x000fc800078e0032 */
[----:B------:R-:W-:-:S04]  /*b670*/  @P0 IMAD.IADD R44, R41, 0x1, R44 ;  /* 0x00000001292c0824 */ /* 0x000fc800078e022c */
[----:B------:R-:W-:-:S07]  /*b680*/  IMAD.MOV.U32 R52, RZ, RZ, R44 ;  /* 0x000000ffff347224 */ /* 0x000fce00078e002c */
[----:B------:R-:W-:Y:S05]  /*b690*/  WARPSYNC.COLLECTIVE R45, `(.L_x_695) ;  /* 0x000000002d087348 */ /* 0x000fea0003c00000 */
[----:B------:R0:W1:Y:S02]  /*b6a0*/  SHFL.UP P0, R50, R52, R51, R54 ;  /* 0x0400003334327389 */ /* 0x0000640000000036 */
[----:B01----:R-:W-:Y:S05]  /*b6b0*/  ENDCOLLECTIVE ;  /* 0x000000000000791b */ /* 0x003fea0003800000 */
.L_x_695:
[----:B------:R-:W-:Y:S02]  /*b6c0*/  IMAD.MOV.U32 R51, RZ, RZ, 0x10 ;  /* 0x00000010ff337424 */ /* 0x000fe400078e00ff */
[----:B------:R-:W-:-:S04]  /*b6d0*/  IMAD.MOV.U32 R43, RZ, RZ, R50 ;  /* 0x000000ffff2b7224 */ /* 0x000fc800078e0032 */
[----:B------:R-:W-:-:S04]  /*b6e0*/  @P0 IMAD.IADD R43, R44, 0x1, R43 ;  /* 0x000000012c2b0824 */ /* 0x000fc800078e022b */
[----:B------:R-:W-:-:S07]  /*b6f0*/  IMAD.MOV.U32 R52, RZ, RZ, R43 ;  /* 0x000000ffff347224 */ /* 0x000fce00078e002b */
[----:B------:R-:W-:Y:S05]  /*b700*/  WARPSYNC.COLLECTIVE R45, `(.L_x_696) ;  /* 0x000000002d087348 */ /* 0x000fea0003c00000 */
[----:B------:R0:W1:Y:S02]  /*b710*/  SHFL.UP P0, R50, R52, R51, R54 ;  /* 0x0400003334327389 */ /* 0x0000640000000036 */
[----:B01----:R-:W-:Y:S05]  /*b720*/  ENDCOLLECTIVE ;  /* 0x000000000000791b */ /* 0x003fea0003800000 */
.L_x_696:
[----:B------:R-:W-:Y:S05]  /*b730*/  BRA `(.L_x_697) ;  /* 0xffffff7800a07947 */ /* 0x000fea000383ffff */
.L_x_698:
        /* <DEDUP_REMOVED lines=12> */
.L_x_4270:


//--------------------- .text._ZN3cub18CUB_300001_SM_10006detail10radix_sort30DeviceRadixSortHistogramKernelINS1_5radix10policy_hubIdjyE10Policy1000ELNS0_9SortOrderE1EdyNS1_21identity_decomposer_tEEEvPT2_PKT1_SA_iiT3_ --------------------------
	.section	.text._ZN3cub18CUB_300001_SM_10006detail10radix_sort30DeviceRadixSortHistogramKernelINS1_5radix10policy_hubIdjyE10Policy1000ELNS0_9SortOrderE1EdyNS1_21identity_decomposer_tEEEvPT2_PKT1_SA_iiT3_,"ax",@progbits
	.align	128
        .global         _ZN3cub18CUB_300001_SM_10006detail10radix_sort30DeviceRadixSortHistogramKernelINS1_5radix10policy_hubIdjyE10Policy1000ELNS0_9SortOrderE1EdyNS1_21identity_decomposer_tEEEvPT2_PKT1_SA_iiT3_
        .type           _ZN3cub18CUB_300001_SM_10006detail10radix_sort30DeviceRadixSortHistogramKernelINS1_5radix10policy_hubIdjyE10Policy1000ELNS0_9SortOrderE1EdyNS1_21identity_decomposer_tEEEvPT2_PKT1_SA_iiT3_,@function
        .size           _ZN3cub18CUB_300001_SM_10006detail10radix_sort30DeviceRadixSortHistogramKernelINS1_5radix10policy_hubIdjyE10Policy1000ELNS0_9SortOrderE1EdyNS1_21identity_decomposer_tEEEvPT2_PKT1_SA_iiT3_,(.L_x_4271 - _ZN3cub18CUB_300001_SM_10006detail10radix_sort30DeviceRadixSortHistogramKernelINS1_5radix10policy_hubIdjyE10Policy1000ELNS0_9SortOrderE1EdyNS1_21identity_decomposer_tEEEvPT2_PKT1_SA_iiT3_)
        .other          _ZN3cub18CUB_300001_SM_10006detail10radix_sort30DeviceRadixSortHistogramKernelINS1_5radix10policy_hubIdjyE10Policy1000ELNS0_9SortOrderE1EdyNS1_21identity_decomposer_tEEEvPT2_PKT1_SA_iiT3_,@"STO_CUDA_ENTRY STV_DEFAULT"
_ZN3cub18CUB_300001_SM_10006detail10radix_sort30DeviceRadixSortHistogramKernelINS1_5radix10policy_hubIdjyE10Policy1000ELNS0_9SortOrderE1EdyNS1_21identity_decomposer_tEEEvPT2_PKT1_SA_iiT3_:
.text._ZN3cub18CUB_300001_SM_10006detail10radix_sort30DeviceRadixSortHistogramKernelINS1_5radix10policy_hubIdjyE10Policy1000ELNS0_9SortOrderE1EdyNS1_21identity_decomposer_tEEEvPT2_PKT1_SA_iiT3_:
        /* <DEDUP_REMOVED lines=27> */
.L_x_782:
        /* <DEDUP_REMOVED lines=15> */
.L_x_702:
        /* <DEDUP_REMOVED lines=21> */
.L_x_701:
        /* <DEDUP_REMOVED lines=20> */
.L_x_704:
        /* <DEDUP_REMOVED lines=17> */
.L_x_703:
[----:B------:R-:W-:-:S13]  /*0640*/  ISETP.GT.U32.AND P2, PT, R0, 0x7f, PT ;  /* 0x0000007f0000780c */ /* 0x000fda0003f44070 */
[----:B------:R-:W-:Y:S05]  /*0650*/  @P2 BRA `(.L_x_700) ;  /* 0x0000000000dc2947 */ /* 0x000fea0003800000 */
[----:B--2---:R-:W-:Y:S01]  /*0660*/  IMAD.MOV.U32 R7, RZ, RZ, RZ ;  /* 0x000000ffff077224 */ /* 0x004fe200078e00ff */
[----:B------:R-:W-:Y:S06]  /*0670*/  @!P0 BRA `(.L_x_705) ;  /* 0x0000000000588947 */ /* 0x000fec0003800000 */
[----:B------:R-:W-:-:S07]  /*0680*/  IMAD.MOV.U32 R7, RZ, RZ, RZ ;  /* 0x000000ffff077224 */ /* 0x000fce00078e00ff */
.L_x_706:
        /* <DEDUP_REMOVED lines=21> */
.L_x_705:
        /* <DEDUP_REMOVED lines=14> */
.L_x_707:
        /* <DEDUP_REMOVED lines=17> */
.L_x_700:
[----:B------:R-:W-:Y:S05]  /*09d0*/  BSYNC.RECONVERGENT B0 ;  /* 0x0000000000007941 */ /* 0x000fea0003800200 */
.L_x_699:
        /* <DEDUP_REMOVED lines=16> */
.L_x_713:
        /* <DEDUP_REMOVED lines=20> */
[----:B-1----:R0:W5:Y:S04]  /*0c20*/  LDG.E.64 R8, desc[UR16][R38.64+0x400] ;  /* 0x0004001026087981 */ /* 0x002168000c1e1b00 */
        /* <DEDUP_REMOVED lines=15> */
.L_x_709:
[C---:B------:R-:W-:Y:S01]  /*0d20*/  ISETP.GE.AND P5, PT, R0.reuse, UR14, PT ;  /* 0x0000000e00007c0c */ /* 0x040fe2000bfa6270 */
[----:B------:R-:W0:Y:S01]  /*0d30*/  LDCU.64 UR20, c[0x0][0x388] ;  /* 0x00007100ff1477ac */ /* 0x000e220008000a00 */
[----:B---34-:R-:W-:Y:S02]  /*0d40*/  IADD3 R6, P0, PT, R0, UR12, RZ ;  /* 0x0000000c00067c10 */ /* 0x018fe4000ff1e0ff */
[----:B------:R-:W1:Y:S01]  /*0d50*/  S2R R0, SR_TID.X ;  /* 0x0000000000007919 */ /* 0x000e620000002100 */
[----:B------:R-:W-:Y:S02]  /*0d60*/  ISETP.GE.AND P2, PT, R3, UR14, PT ;  /* 0x0000000e03007c0c */ /* 0x000fe4000bf46270 */
[----:B--2---:R-:W-:Y:S01]  /*0d70*/  IMAD.X R7, RZ, RZ, UR13, P0 ;  /* 0x0000000dff077e24 */ /* 0x004fe200080e06ff */
[----:B------:R-:W-:Y:S02]  /*0d80*/  ISETP.GE.AND P3, PT, R4, UR14, PT ;  /* 0x0000000e04007c0c */ /* 0x000fe4000bf66270 */
[----:B0-----:R-:W-:-:S04]  /*0d90*/  LEA R38, P0, R6, UR20, 0x3 ;  /* 0x0000001406267c11 */ /* 0x001fc8000f8018ff */
[----:B------:R-:W-:Y:S01]  /*0da0*/  LEA.HI.X R39, R6, UR21, R7, 0x3, P0 ;  /* 0x0000001506277c11 */ /* 0x000fe200080f1c07 */
[----:B------:R-:W-:Y:S02]  /*0db0*/  IMAD.MOV.U32 R6, RZ, RZ, -0x1 ;  /* 0xffffffffff067424 */ /* 0x000fe400078e00ff */
[----:B------:R-:W-:Y:S02]  /*0dc0*/  IMAD.MOV.U32 R7, RZ, RZ, -0x1 ;  /* 0xffffffffff077424 */ /* 0x000fe400078e00ff */
[----:B------:R-:W-:Y:S02]  /*0dd0*/  IMAD.MOV.U32 R10, RZ, RZ, -0x1 ;  /* 0xffffffffff0a7424 */ /* 0x000fe400078e00ff */
[----:B------:R-:W-:Y:S02]  /*0de0*/  IMAD.MOV.U32 R11, RZ, RZ, -0x1 ;  /* 0xffffffffff0b7424 */ /* 0x000fe400078e00ff */
[----:B------:R2:W5:Y:S01]  /*0df0*/  @!P5 LDG.E.64 R6, desc[UR16][R38.64] ;  /* 0x000000102606d981 */ /* 0x000562000c1e1b00 */
[C---:B-1----:R-:W-:Y:S01]  /*0e00*/  VIADD R8, R0.reuse, 0x180 ;  /* 0x0000018000087836 */ /* 0x042fe20000000000 */
[----:B------:R-:W-:Y:S01]  /*0e10*/  LOP3.LUT R9, R0, 0x400, RZ, 0xfc, !PT ;  /* 0x0000040000097812 */ /* 0x000fe200078efcff */
[----:B------:R-:W-:Y:S01]  /*0e20*/  IMAD.MOV.U32 R12, RZ, RZ, -0x1 ;  /* 0xffffffffff0c7424 */ /* 0x000fe200078e00ff */
[----:B------:R2:W5:Y:S02]  /*0e30*/  @!P3 LDG.E.64 R10, desc[UR16][R38.64+0x800] ;  /* 0x00080010260ab981 */ /* 0x000564000c1e1b00 */
[----:B------:R-:W-:Y:S01]  /*0e40*/  ISETP.GE.AND P4, PT, R8, UR14, PT ;  /* 0x0000000e08007c0c */ /* 0x000fe2000bf86270 */
[----:B------:R-:W-:Y:S01]  /*0e50*/  VIADD R8, R0, 0x380 ;  /* 0x0000038000087836 */ /* 0x000fe20000000000 */
[----:B------:R-:W-:Y:S01]  /*0e60*/  ISETP.GE.AND P0, PT, R9, UR14, PT ;  /* 0x0000000e09007c0c */ /* 0x000fe2000bf06270 */
[----:B------:R-:W-:Y:S01]  /*0e70*/  IMAD.MOV.U32 R9, RZ, RZ, -0x1 ;  /* 0xffffffffff097424 */ /* 0x000fe200078e00ff */
[----:B------:R-:W-:Y:S01]  /*0e80*/  ISETP.GE.AND P5, PT, R5, UR14, PT ;  /* 0x0000000e05007c0c */ /* 0x000fe2000bfa6270 */
[----:B------:R-:W-:Y:S01]  /*0e90*/  IMAD.MOV.U32 R13, RZ, RZ, -0x1 ;  /* 0xffffffffff0d7424 */ /* 0x000fe200078e00ff */
[----:B------:R-:W-:Y:S01]  /*0ea0*/  ISETP.GE.AND P1, PT, R8, UR14, PT ;  /* 0x0000000e08007c0c */ /* 0x000fe2000bf26270 */
[----:B------:R-:W-:-:S02]  /*0eb0*/  IMAD.MOV.U32 R8, RZ, RZ, -0x1 ;  /* 0xffffffffff087424 */ /* 0x000fc400078e00ff */
[----:B------:R-:W-:Y:S01]  /*0ec0*/  VIADD R14, R0, 0x480 ;  /* 0x00000480000e7836 */ /* 0x000fe20000000000 */
[----:B------:R-:W-:Y:S01]  /*0ed0*/  ISETP.GE.AND P3, PT, R41, UR14, PT ;  /* 0x0000000e29007c0c */ /* 0x000fe2000bf66270 */
[----:B------:R-:W-:Y:S02]  /*0ee0*/  IMAD.MOV.U32 R15, RZ, RZ, -0x1 ;  /* 0xffffffffff0f7424 */ /* 0x000fe400078e00ff */
[----:B------:R2:W5:Y:S01]  /*0ef0*/  @!P2 LDG.E.64 R8, desc[UR16][R38.64+0x400] ;  /* 0x000400102608a981 */ /* 0x000562000c1e1b00 */
[----:B------:R-:W-:-:S03]  /*0f00*/  ISETP.GE.AND P2, PT, R40, UR14, PT ;  /* 0x0000000e28007c0c */ /* 0x000fc6000bf46270 */
[----:B------:R2:W5:Y:S01]  /*0f10*/  @!P4 LDG.E.64 R12, desc[UR16][R38.64+0xc00] ;  /* 0x000c0010260cc981 */ /* 0x000562000c1e1b00 */
[----:B------:R-:W-:Y:S01]  /*0f20*/  ISETP.GE.AND P4, PT, R14, UR14, PT ;  /* 0x0000000e0e007c0c */ /* 0x000fe2000bf86270 */
[----:B------:R-:W-:Y:S02]  /*0f30*/  IMAD.MOV.U32 R14, RZ, RZ, -0x1 ;  /* 0xffffffffff0e7424 */ /* 0x000fe400078e00ff */
[----:B------:R-:W-:Y:S02]  /*0f40*/  VIADD R20, R0, 0x500 ;  /* 0x0000050000147836 */ /* 0x000fe40000000000 */
[----:B------:R-:W-:Y:S02]  /*0f50*/  IMAD.MOV.U32 R16, RZ, RZ, -0x1 ;  /* 0xffffffffff107424 */ /* 0x000fe400078e00ff */
[----:B------:R-:W-:Y:S01]  /*0f60*/  IMAD.MOV.U32 R17, RZ, RZ, -0x1 ;  /* 0xffffffffff117424 */ /* 0x000fe200078e00ff */
[----:B------:R2:W5:Y:S01]  /*0f70*/  @!P5 LDG.E.64 R14, desc[UR16][R38.64+0x1000] ;  /* 0x00100010260ed981 */ /* 0x000562000c1e1b00 */
[----:B------:R-:W-:Y:S01]  /*0f80*/  IMAD.MOV.U32 R18, RZ, RZ, -0x1 ;  /* 0xffffffffff127424 */ /* 0x000fe200078e00ff */
[----:B------:R-:W-:Y:S01]  /*0f90*/  ISETP.GE.AND P5, PT, R20, UR14, PT ;  /* 0x0000000e14007c0c */ /* 0x000fe2000bfa6270 */
[----:B------:R-:W-:-:S02]  /*0fa0*/  IMAD.MOV.U32 R19, RZ, RZ, -0x1 ;  /* 0xffffffffff137424 */ /* 0x000fc400078e00ff */
[C---:B------:R-:W-:Y:S01]  /*0fb0*/  VIADD R21, R0.reuse, 0x580 ;  /* 0x0000058000157836 */ /* 0x040fe20000000000 */
[----:B------:R2:W5:Y:S01]  /*0fc0*/  @!P2 LDG.E.64 R16, desc[UR16][R38.64+0x1400] ;  /* 0x001400102610a981 */ /* 0x000562000c1e1b00 */
[----:B------:R-:W-:-:S03]  /*0fd0*/  VIADD R20, R0, 0x600 ;  /* 0x0000060000147836 */ /* 0x000fc60000000000 */
[----:B------:R2:W5:Y:S01]  /*0fe0*/  @!P3 LDG.E.64 R18, desc[UR16][R38.64+0x1800] ;  /* 0x001800102612b981 */ /* 0x000562000c1e1b00 */
[----:B------:R-:W-:Y:S01]  /*0ff0*/  ISETP.GE.AND P2, PT, R21, UR14, PT ;  /* 0x0000000e15007c0c */ /* 0x000fe2000bf46270 */
[----:B------:R-:W-:Y:S01]  /*1000*/  IMAD.MOV.U32 R21, RZ, RZ, -0x1 ;  /* 0xffffffffff157424 */ /* 0x000fe200078e00ff */
[----:B------:R-:W-:Y:S01]  /*1010*/  ISETP.GE.AND P3, PT, R20, UR14, PT ;  /* 0x0000000e14007c0c */ /* 0x000fe2000bf66270 */
[----:B------:R-:W-:Y:S02]  /*1020*/  IMAD.MOV.U32 R20, RZ, RZ, -0x1 ;  /* 0xffffffffff147424 */ /* 0x000fe400078e00ff */
[----:B------:R-:W-:Y:S02]  /*1030*/  IMAD.MOV.U32 R22, RZ, RZ, -0x1 ;  /* 0xffffffffff167424 */ /* 0x000fe400078e00ff */
[----:B------:R-:W-:Y:S02]  /*1040*/  IMAD.MOV.U32 R23, RZ, RZ, -0x1 ;  /* 0xffffffffff177424 */ /* 0x000fe400078e00ff */
[----:B------:R-:W-:Y:S01]  /*1050*/  IMAD.MOV.U32 R24, RZ, RZ, -0x1 ;  /* 0xffffffffff187424 */ /* 0x000fe200078e00ff */
[----:B------:R2:W5:Y:S01]  /*1060*/  @!P1 LDG.E.64 R20, desc[UR16][R38.64+0x1c00] ;  /* 0x001c001026149981 */ /* 0x000562000c1e1b00 */
[----:B------:R-:W-:-:S02]  /*1070*/  IMAD.MOV.U32 R25, RZ, RZ, -0x1 ;  /* 0xffffffffff197424 */ /* 0x000fc400078e00ff */
[C---:B------:R-:W-:Y:S01]  /*1080*/  VIADD R26, R0.reuse, 0x680 ;  /* 0x00000680001a7836 */ /* 0x040fe20000000000 */
[----:B------:R2:W5:Y:S01]  /*1090*/  @!P0 LDG.E.64 R22, desc[UR16][R38.64+0x2000] ;  /* 0x0020001026168981 */ /* 0x000562000c1e1b00 */
[----:B------:R-:W-:-:S03]  /*10a0*/  VIADD R27, R0, 0x700 ;  /* 0x00000700001b7836 */ /* 0x000fc60000000000 */
[----:B------:R2:W5:Y:S01]  /*10b0*/  @!P4 LDG.E.64 R24, desc[UR16][R38.64+0x2400] ;  /* 0x002400102618c981 */ /* 0x000562000c1e1b00 */
[----:B------:R-:W-:Y:S02]  /*10c0*/  ISETP.GE.AND P1, PT, R26, UR14, PT ;  /* 0x0000000e1a007c0c */ /* 0x000fe4000bf26270 */
[----:B------:R-:W-:Y:S02]  /*10d0*/  ISETP.GE.AND P0, PT, R27, UR14, PT ;  /* 0x0000000e1b007c0c */ /* 0x000fe4000bf06270 */
[----:B------:R-:W-:Y:S01]  /*10e0*/  ISETP.GE.AND P4, PT, R42, UR14, PT ;  /* 0x0000000e2a007c0c */ /* 0x000fe2000bf86270 */
[----:B------:R-:W-:Y:S02]  /*10f0*/  IMAD.MOV.U32 R26, RZ, RZ, -0x1 ;  /* 0xffffffffff1a7424 */ /* 0x000fe400078e00ff */
[----:B------:R-:W-:Y:S02]  /*1100*/  IMAD.MOV.U32 R27, RZ, RZ, -0x1 ;  /* 0xffffffffff1b7424 */ /* 0x000fe400078e00ff */
[----:B------:R-:W-:-:S02]  /*1110*/  IMAD.MOV.U32 R28, RZ, RZ, -0x1 ;  /* 0xffffffffff1c7424 */ /* 0x000fc400078e00ff */
[----:B------:R-:W-:Y:S02]  /*1120*/  IMAD.MOV.U32 R29, RZ, RZ, -0x1 ;  /* 0xffffffffff1d7424 */ /* 0x000fe400078e00ff */
        /* <DEDUP_REMOVED lines=11> */
[----:B------:R-:W-:-:S03]  /*11e0*/  IMAD.MOV.U32 R37, RZ, RZ, -0x1 ;  /* 0xffffffffff257424 */ /* 0x000fc600078e00ff */
[----:B------:R2:W5:Y:S04]  /*11f0*/  @!P0 LDG.E.64 R34, desc[UR16][R38.64+0x3800] ;  /* 0x0038001026228981 */ /* 0x000568000c1e1b00 */
[----:B------:R2:W5:Y:S02]  /*1200*/  @!P4 LDG.E.64 R36, desc[UR16][R38.64+0x3c00] ;  /* 0x003c00102624c981 */ /* 0x000564000c1e1b00 */
.L_x_710:
[----:B0-2---:R-:W0:Y:S02]  /*1210*/  LDC.64 R38, c[0x0][0x398] ;  /* 0x0000e600ff267b82 */ /* 0x005e240000000a00 */
[----:B0-----:R-:W-:-:S13]  /*1220*/  ISETP.GT.AND P0, PT, R39, R38, PT ;  /* 0x000000262700720c */ /* 0x001fda0003f04270 */
[----:B------:R-:W-:Y:S05]  /*1230*/  @!P0 BRA `(.L_x_711) ;  /* 0x0000000c00788947 */ /* 0x000fea0003800000 */
[----:B-----5:R-:W-:Y:S01]  /*1240*/  ISETP.GE.AND P0, PT, R7, RZ, PT ;  /* 0x000000ff0700720c */ /* 0x020fe20003f06270 */
[----:B------:R-:W0:Y:S01]  /*1250*/  S2UR UR12, SR_CgaCtaId ;  /* 0x00000000000c79c3 */ /* 0x000e220000008800 */
[----:B------:R-:W-:Y:S01]  /*1260*/  UMOV UR4, 0x400 ;  /* 0x0000040000047882 */ /* 0x000fe20000000000 */
[----:B------:R-:W1:Y:S01]  /*1270*/  LDCU UR13, c[0x0][0x398] ;  /* 0x00007300ff0d77ac */ /* 0x000e620008000800 */
[----:B------:R-:W-:Y:S02]  /*1280*/  SEL R45, RZ, 0xffffffff, !P0 ;  /* 0xffffffffff2d7807 */ /* 0x000fe40004000000 */
[----:B------:R-:W-:Y:S02]  /*1290*/  SEL R38, RZ, 0x7fffffff, !P0 ;  /* 0x7fffffffff267807 */ /* 0x000fe40004000000 */
[----:B------:R-:W-:Y:S02]  /*12a0*/  ISETP.GE.AND P0, PT, R9, RZ, PT ;  /* 0x000000ff0900720c */ /* 0x000fe40003f06270 */
[----:B------:R-:W-:-:S02]  /*12b0*/  LOP3.LUT R6, R45, R6, RZ, 0x3c, !PT ;  /* 0x000000062d067212 */ /* 0x000fc400078e3cff */
[----:B------:R-:W-:Y:S02]  /*12c0*/  LOP3.LUT R7, R38, R7, RZ, 0x3c, !PT ;  /* 0x0000000726077212 */ /* 0x000fe400078e3cff */
[----:B------:R-:W-:Y:S02]  /*12d0*/  SEL R45, RZ, 0xffffffff, !P0 ;  /* 0xffffffffff2d7807 */ /* 0x000fe40004000000 */
[----:B------:R-:W-:Y:S02]  /*12e0*/  SEL R38, RZ, 0x7fffffff, !P0 ;  /* 0x7fffffffff267807 */ /* 0x000fe40004000000 */
[----:B------:R-:W-:Y:S02]  /*12f0*/  ISETP.GE.AND P0, PT, R11, RZ, PT ;  /* 0x000000ff0b00720c */ /* 0x000fe40003f06270 */
[----:B------:R-:W-:Y:S02]  /*1300*/  LOP3.LUT R8, R45, R8, RZ, 0x3c, !PT ;  /* 0x000000082d087212 */ /* 0x000fe400078e3cff */
[----:B------:R-:W-:-:S02]  /*1310*/  LOP3.LUT R9, R38, R9, RZ, 0x3c, !PT ;  /* 0x0000000926097212 */ /* 0x000fc400078e3cff */
[----:B------:R-:W-:Y:S01]  /*1320*/  SEL R45, RZ, 0xffffffff, !P0 ;  /* 0xffffffffff2d7807 */ /* 0x000fe20004000000 */
[----:B0-----:R-:W-:Y:S01]  /*1330*/  ULEA UR12, UR12, UR4, 0x18 ;  /* 0x000000040c0c7291 */ /* 0x001fe2000f8ec0ff */
[----:B------:R-:W-:Y:S02]  /*1340*/  SEL R38, RZ, 0x7fffffff, !P0 ;  /* 0x7fffffffff267807 */ /* 0x000fe40004000000 */
[----:B------:R-:W-:Y:S01]  /*1350*/  ISETP.GE.AND P0, PT, R13, RZ, PT ;  /* 0x000000ff0d00720c */ /* 0x000fe20003f06270 */
[----:B------:R-:W-:Y:S01]  /*1360*/  UMOV UR4, URZ ;  /* 0x000000ff00047c82 */ /* 0x000fe20008000000 */
[----:B------:R-:W-:Y:S02]  /*1370*/  LOP3.LUT R10, R45, R10, RZ, 0x3c, !PT ;  /* 0x0000000a2d0a7212 */ /* 0x000fe400078e3cff */
[----:B------:R-:W-:Y:S02]  /*1380*/  LOP3.LUT R11, R38, R11, RZ, 0x3c, !PT ;  /* 0x0000000b260b7212 */ /* 0x000fe400078e3cff */
[----:B------:R-:W-:-:S02]  /*1390*/  SEL R45, RZ, 0xffffffff, !P0 ;  /* 0xffffffffff2d7807 */ /* 0x000fc40004000000 */
[----:B------:R-:W-:Y:S02]  /*13a0*/  SEL R38, RZ, 0x7fffffff, !P0 ;  /* 0x7fffffffff267807 */ /* 0x000fe40004000000 */
[----:B------:R-:W-:Y:S02]  /*13b0*/  ISETP.GE.AND P0, PT, R15, RZ, PT ;  /* 0x000000ff0f00720c */ /* 0x000fe40003f06270 */
[----:B------:R-:W-:Y:S02]  /*13c0*/  LOP3.LUT R12, R45, R12, RZ, 0x3c, !PT ;  /* 0x0000000c2d0c7212 */ /* 0x000fe400078e3cff */
[----:B------:R-:W-:Y:S02]  /*13d0*/  LOP3.LUT R13, R38, R13, RZ, 0x3c, !PT ;  /* 0x0000000d260d7212 */ /* 0x000fe400078e3cff */
[----:B------:R-:W-:Y:S02]  /*13e0*/  SEL R45, RZ, 0xffffffff, !P0 ;  /* 0xffffffffff2d7807 */ /* 0x000fe40004000000 */
[----:B------:R-:W-:-:S02]  /*13f0*/  SEL R38, RZ, 0x7fffffff, !P0 ;  /* 0x7fffffffff267807 */ /* 0x000fc40004000000 */
[----:B------:R-:W-:Y:S02]  /*1400*/  ISETP.GE.AND P0, PT, R17, RZ, PT ;  /* 0x000000ff1100720c */ /* 0x000fe40003f06270 */
[----:B------:R-:W-:Y:S02]  /*1410*/  LOP3.LUT R14, R45, R14, RZ, 0x3c, !PT ;  /* 0x0000000e2d0e7212 */ /* 0x000fe400078e3cff */
[----:B------:R-:W-:Y:S02]  /*1420*/  LOP3.LUT R15, R38, R15, RZ, 0x3c, !PT ;  /* 0x0000000f260f7212 */ /* 0x000fe400078e3cff */
[----:B------:R-:W-:Y:S02]  /*1430*/  SEL R45, RZ, 0xffffffff, !P0 ;  /* 0xffffffffff2d7807 */ /* 0x000fe40004000000 */
[----:B------:R-:W-:Y:S02]  /*1440*/  SEL R38, RZ, 0x7fffffff, !P0 ;  /* 0x7fffffffff267807 */ /* 0x000fe40004000000 */
[----:B------:R-:W-:-:S02]  /*1450*/  ISETP.GE.AND P0, PT, R19, RZ, PT ;  /* 0x000000ff1300720c */ /* 0x000fc40003f06270 */
[----:B------:R-:W-:Y:S02]  /*1460*/  LOP3.LUT R16, R45, R16, RZ, 0x3c, !PT ;  /* 0x000000102d107212 */ /* 0x000fe400078e3cff */
[----:B------:R-:W-:Y:S02]  /*1470*/  LOP3.LUT R17, R38, R17, RZ, 0x3c, !PT ;  /* 0x0000001126117212 */ /* 0x000fe400078e3cff */
        /* <DEDUP_REMOVED lines=10> */
[----:B------:R-:W-:Y:S02]  /*1520*/  SEL R45, RZ, 0xffffffff, !P0 ;  /* 0xffffffffff2d7807 */ /* 0x000fe40004000000 */
[----:B------:R-:W-:Y:S02]  /*1530*/  SEL R38, RZ, 0x7fffffff, !P0 ;  /* 0x7fffffffff267807 */ /* 0x000fe40004000000 */
[----:B------:R-:W-:Y:S02]  /*1540*/  ISETP.GE.AND P0, PT, R25, RZ, PT ;  /* 0x000000ff1900720c */ /* 0x000fe40003f06270 */
        /* <DEDUP_REMOVED lines=25> */
[----:B------:R-:W-:Y:S02]  /*16e0*/  ISETP.NE.U32.AND P4, PT, R6, -0x1, PT ;  /* 0xffffffff0600780c */ /* 0x000fe40003f85070 */
[----:B------:R-:W-:-:S02]  /*16f0*/  ISETP.NE.U32.AND P5, PT, R8, -0x1, PT ;  /* 0xffffffff0800780c */ /* 0x000fc40003fa5070 */
[----:B------:R-:W-:Y:S02]  /*1700*/  ISETP.NE.U32.AND P3, PT, R10, -0x1, PT ;  /* 0xffffffff0a00780c */ /* 0x000fe40003f65070 */
[----:B------:R-:W-:Y:S02]  /*1710*/  ISETP.NE.U32.AND P2, PT, R12, -0x1, PT ;  /* 0xffffffff0c00780c */ /* 0x000fe40003f45070 */
[----:B------:R-:W-:Y:S02]  /*1720*/  LOP3.LUT R32, R45, R32, RZ, 0x3c, !PT ;  /* 0x000000202d207212 */ /* 0x000fe400078e3cff */
[----:B------:R-:W-:Y:S02]  /*1730*/  LOP3.LUT R33, R38, R33, RZ, 0x3c, !PT ;  /* 0x0000002126217212 */ /* 0x000fe400078e3cff */
[----:B------:R-:W-:Y:S02]  /*1740*/  SEL R45, RZ, 0xffffffff, !P0 ;  /* 0xffffffffff2d7807 */ /* 0x000fe40004000000 */
[----:B------:R-:W-:-:S02]  /*1750*/  SEL R38, RZ, 0x7fffffff, !P0 ;  /* 0x7fffffffff267807 */ /* 0x000fc40004000000 */
[----:B------:R-:W-:Y:S02]  /*1760*/  ISETP.GE.AND P0, PT, R37, RZ, PT ;  /* 0x000000ff2500720c */ /* 0x000fe40003f06270 */
[----:B------:R-:W-:Y:S02]  /*1770*/  ISETP.NE.AND.EX P4, PT, R7, 0x7fffffff, PT, P4 ;  /* 0x7fffffff0700780c */ /* 0x000fe40003f85340 */
[----:B------:R-:W-:Y:S02]  /*1780*/  ISETP.NE.AND.EX P5, PT, R9, 0x7fffffff, PT, P5 ;  /* 0x7fffffff0900780c */ /* 0x000fe40003fa5350 */
[----:B------:R-:W-:Y:S02]  /*1790*/  ISETP.NE.AND.EX P3, PT, R11, 0x7fffffff, PT, P3 ;  /* 0x7fffffff0b00780c */ /* 0x000fe40003f65330 */
[----:B------:R-:W-:Y:S02]  /*17a0*/  ISETP.NE.AND.EX P2, PT, R13, 0x7fffffff, PT, P2 ;  /* 0x7fffffff0d00780c */ /* 0x000fe40003f45320 */
[----:B------:R-:W-:-:S02]  /*17b0*/  LOP3.LUT R34, R45, R34, RZ, 0x3c, !PT ;  /* 0x000000222d227212 */ /* 0x000fc400078e3cff */
[----:B------:R-:W-:Y:S02]  /*17c0*/  LOP3.LUT R35, R38, R35, RZ, 0x3c, !PT ;  /* 0x0000002326237212 */ /* 0x000fe400078e3cff */
[----:B------:R-:W-:Y:S02]  /*17d0*/  SEL R45, RZ, 0xffffffff, !P0 ;  /* 0xffffffffff2d7807 */ /* 0x000fe40004000000 */
[----:B------:R-:W-:Y:S02]  /*17e0*/  SEL R38, RZ, 0x7fffffff, !P0 ;  /* 0x7fffffffff267807 */ /* 0x000fe40004000000 */
[----:B------:R-:W-:Y:S02]  /*17f0*/  SEL R6, R6, RZ, P4 ;  /* 0x000000ff06067207 */ /* 0x000fe40002000000 */
[----:B------:R-:W-:Y:S02]  /*1800*/  SEL R7, R7, 0x80000000, P4 ;  /* 0x8000000007077807 */ /* 0x000fe40002000000 */
[----:B------:R-:W-:-:S02]  /*1810*/  SEL R8, R8, RZ, P5 ;  /* 0x000000ff08087207 */ /* 0x000fc40002800000 */
[----:B------:R-:W-:Y:S02]  /*1820*/  SEL R9, R9, 0x80000000, P5 ;  /* 0x8000000009097807 */ /* 0x000fe40002800000 */
[----:B------:R-:W-:Y:S02]  /*1830*/  SEL R10, R10, RZ, P3 ;  /* 0x000000ff0a0a7207 */ /* 0x000fe40001800000 */
[----:B------:R-:W-:Y:S02]  /*1840*/  SEL R11, R11, 0x80000000, P3 ;  /* 0x800000000b0b7807 */ /* 0x000fe40001800000 */
[----:B------:R-:W-:Y:S02]  /*1850*/  SEL R12, R12, RZ, P2 ;  /* 0x000000ff0c0c7207 */ /* 0x000fe40001000000 */
[----:B------:R-:W-:Y:S02]  /*1860*/  SEL R13, R13, 0x80000000, P2 ;  /* 0x800000000d0d7807 */ /* 0x000fe40001000000 */
[----:B------:R-:W-:-:S02]  /*1870*/  ISETP.NE.U32.AND P1, PT, R14, -0x1, PT ;  /* 0xffffffff0e00780c */ /* 0x000fc40003f25070 */
[----:B------:R-:W-:Y:S02]  /*1880*/  ISETP.NE.U32.AND P0, PT, R16, -0x1, PT ;  /* 0xffffffff1000780c */ /* 0x000fe40003f05070 */
[----:B------:R-:W-:Y:S02]  /*1890*/  ISETP.NE.U32.AND P4, PT, R18, -0x1, PT ;  /* 0xffffffff1200780c */ /* 0x000fe40003f85070 */
[----:B------:R-:W-:Y:S02]  /*18a0*/  ISETP.NE.U32.AND P5, PT, R20, -0x1, PT ;  /* 0xffffffff1400780c */ /* 0x000fe40003fa5070 */
[----:B------:R-:W-:Y:S02]  /*18b0*/  ISETP.NE.U32.AND P3, PT, R22, -0x1, PT ;  /* 0xffffffff1600780c */ /* 0x000fe40003f65070 */
[----:B------:R-:W-:Y:S02]  /*18c0*/  ISETP.NE.U32.AND P2, PT, R24, -0x1, PT ;  /* 0xffffffff1800780c */ /* 0x000fe40003f45070 */
[----:B------:R-:W-:-:S02]  /*18d0*/  ISETP.NE.AND.EX P1, PT, R15, 0x7fffffff, PT, P1 ;  /* 0x7fffffff0f00780c */ /* 0x000fc40003f25310 */
[----:B------:R-:W-:Y:S02]  /*18e0*/  ISETP.NE.AND.EX P0, PT, R17, 0x7fffffff, PT, P0 ;  /* 0x7fffffff1100780c */ /* 0x000fe40003f05300 */
[----:B------:R-:W-:Y:S02]  /*18f0*/  ISETP.NE.AND.EX P4, PT, R19, 0x7fffffff, PT, P4 ;  /* 0x7fffffff1300780c */ /* 0x000fe40003f85340 */
[----:B------:R-:W-:Y:S02]  /*1900*/  ISETP.NE.AND.EX P5, PT, R21, 0x7fffffff, PT, P5 ;  /* 0x7fffffff1500780c */ /* 0x000fe40003fa5350 */
[----:B------:R-:W-:Y:S02]  /*1910*/  ISETP.NE.AND.EX P3, PT, R23, 0x7fffffff, PT, P3 ;  /* 0x7fffffff1700780c */ /* 0x000fe40003f65330 */
[----:B------:R-:W-:Y:S02]  /*1920*/  ISETP.NE.AND.EX P2, PT, R25, 0x7fffffff, PT, P2 ;  /* 0x7fffffff1900780c */ /* 0x000fe40003f45320 */
[----:B------:R-:W-:-:S02]  /*1930*/  LOP3.LUT R36, R45, R36, RZ, 0x3c, !PT ;  /* 0x000000242d247212 */ /* 0x000fc400078e3cff */
[----:B------:R-:W-:Y:S02]  /*1940*/  SEL R14, R14, RZ, P1 ;  /* 0x000000ff0e0e7207 */ /* 0x000fe40000800000 */
[----:B------:R-:W-:Y:S02]  /*1950*/  SEL R15, R15, 0x80000000, P1 ;  /* 0x800000000f0f7807 */ /* 0x000fe40000800000 */
[----:B------:R-:W-:Y:S02]  /*1960*/  SEL R16, R16, RZ, P0 ;  /* 0x000000ff10107207 */ /* 0x000fe40000000000 */
[----:B------:R-:W-:Y:S02]  /*1970*/  SEL R17, R17, 0x80000000, P0 ;  /* 0x8000000011117807 */ /* 0x000fe40000000000 */
[----:B------:R-:W-:Y:S02]  /*1980*/  SEL R18, R18, RZ, P4 ;  /* 0x000000ff12127207 */ /* 0x000fe40002000000 */
[----:B------:R-:W-:-:S02]  /*1990*/  SEL R19, R19, 0x80000000, P4 ;  /* 0x8000000013137807 */ /* 0x000fc40002000000 */
[----:B------:R-:W-:Y:S02]  /*19a0*/  SEL R20, R20, RZ, P5 ;  /* 0x000000ff14147207 */ /* 0x000fe40002800000 */
[----:B------:R-:W-:Y:S02]  /*19b0*/  SEL R21, R21, 0x80000000, P5 ;  /* 0x8000000015157807 */ /* 0x000fe40002800000 */
[----:B------:R-:W-:Y:S02]  /*19c0*/  SEL R22, R22, RZ, P3 ;  /* 0x000000ff16167207 */ /* 0x000fe40001800000 */
[----:B------:R-:W-:Y:S02]  /*19d0*/  SEL R23, R23, 0x80000000, P3 ;  /* 0x8000000017177807 */ /* 0x000fe40001800000 */
[----:B------:R-:W-:Y:S02]  /*19e0*/  SEL R24, R24, RZ, P2 ;  /* 0x000000ff18187207 */ /* 0x000fe40001000000 */
[----:B------:R-:W-:-:S02]  /*19f0*/  SEL R25, R25, 0x80000000, P2 ;  /* 0x8000000019197807 */ /* 0x000fc40001000000 */
[----:B------:R-:W-:Y:S02]  /*1a00*/  LOP3.LUT R37, R38, R37, RZ, 0x3c, !PT ;  /* 0x0000002526257212 */ /* 0x000fe400078e3cff */
[----:B------:R-:W-:Y:S02]  /*1a10*/  ISETP.NE.U32.AND P1, PT, R26, -0x1, PT ;  /* 0xffffffff1a00780c */ /* 0x000fe40003f25070 */
[----:B------:R-:W-:Y:S02]  /*1a20*/  ISETP.NE.U32.AND P0, PT, R28, -0x1, PT ;  /* 0xffffffff1c00780c */ /* 0x000fe40003f05070 */
[----:B------:R-:W-:Y:S02]  /*1a30*/  ISETP.NE.U32.AND P4, PT, R30, -0x1, PT ;  /* 0xffffffff1e00780c */ /* 0x000fe40003f85070 */
[----:B------:R-:W-:Y:S02]  /*1a40*/  ISETP.NE.U32.AND P5, PT, R32, -0x1, PT ;  /* 0xffffffff2000780c */ /* 0x000fe40003fa5070 */
[----:B------:R-:W-:-:S02]  /*1a50*/  ISETP.NE.U32.AND P3, PT, R34, -0x1, PT ;  /* 0xffffffff2200780c */ /* 0x000fc40003f65070 */
[----:B------:R-:W-:Y:S02]  /*1a60*/  ISETP.NE.U32.AND P2, PT, R36, -0x1, PT ;  /* 0xffffffff2400780c */ /* 0x000fe40003f45070 */
[----:B------:R-:W-:Y:S02]  /*1a70*/  ISETP.NE.AND.EX P1, PT, R27, 0x7fffffff, PT, P1 ;  /* 0x7fffffff1b00780c */ /* 0x000fe40003f25310 */
[----:B------:R-:W-:Y:S02]  /*1a80*/  ISETP.NE.AND.EX P0, PT, R29, 0x7fffffff, PT, P0 ;  /* 0x7fffffff1d00780c */ /* 0x000fe40003f05300 */
[----:B------:R-:W-:Y:S02]  /*1a90*/  ISETP.NE.AND.EX P4, PT, R31, 0x7fffffff, PT, P4 ;  /* 0x7fffffff1f00780c */ /* 0x000fe40003f85340 */
[----:B------:R-:W-:Y:S02]  /*1aa0*/  ISETP.NE.AND.EX P5, PT, R33, 0x7fffffff, PT, P5 ;  /* 0x7fffffff2100780c */ /* 0x000fe40003fa5350 */
[----:B------:R-:W-:-:S02]  /*1ab0*/  ISETP.NE.AND.EX P3, PT, R35, 0x7fffffff, PT, P3 ;  /* 0x7fffffff2300780c */ /* 0x000fc40003f65330 */
[----:B------:R-:W-:Y:S02]  /*1ac0*/  ISETP.NE.AND.EX P2, PT, R37, 0x7fffffff, PT, P2 ;  /* 0x7fffffff2500780c */ /* 0x000fe40003f45320 */
[----:B------:R-:W-:Y:S02]  /*1ad0*/  SEL R26, R26, RZ, P1 ;  /* 0x000000ff1a1a7207 */ /* 0x000fe40000800000 */
[----:B------:R-:W-:Y:S02]  /*1ae0*/  SEL R27, R27, 0x80000000, P1 ;  /* 0x800000001b1b7807 */ /* 0x000fe40000800000 */
        /* <DEDUP_REMOVED lines=8> */
[----:B------:R-:W-:-:S02]  /*1b70*/  SEL R36, R36, RZ, P2 ;  /* 0x000000ff24247207 */ /* 0x000fc40001000000 */
[----:B-1----:R-:W-:-:S07]  /*1b80*/  SEL R37, R37, 0x80000000, P2 ;  /* 0x8000000025257807 */ /* 0x002fce0001000000 */
.L_x_712:
[----:B0-----:R-:W-:Y:S01]  /*1b90*/  IMAD R38, RZ, RZ, -UR13 ;  /* 0x8000000dff267e24 */ /* 0x001fe2000f8e02ff */
[----:B------:R-:W-:Y:S01]  /*1ba0*/  ULEA UR14, UR4, UR12, 0xa ;  /* 0x0000000c040e7291 */ /* 0x000fe2000f8e50ff */
[----:B------:R-:W-:Y:S01]  /*1bb0*/  IMAD.MOV.U32 R45, RZ, RZ, -0x1 ;  /* 0xffffffffff2d7424 */ /* 0x000fe200078e00ff */
[----:B------:R-:W-:Y:S02]  /*1bc0*/  UIADD3 UR4, UPT, UPT, UR4, 0x1, URZ ;  /* 0x0000000104047890 */ /* 0x000fe4000fffe0ff */
[----:B------:R-:W-:-:S04]  /*1bd0*/  VIADDMNMX R38, R38, R39, 0x8, PT ;  /* 0x0000000826267446 */ /* 0x000fc80003800127 */
[----:B------:R-:W-:Y:S02]  /*1be0*/  SHF.L.U32 R38, R45, R38, RZ ;  /* 0x000000262d267219 */ /* 0x000fe400000006ff */
[----:B------:R-:W-:-:S04]  /*1bf0*/  SHF.R.U64 R45, R6, UR13, R7 ;  /* 0x0000000d062d7c19 */ /* 0x000fc80008001207 */
[-C--:B------:R-:W-:Y:S02]  /*1c00*/  LOP3.LUT R44, R45, R38.reuse, RZ, 0x30, !PT ;  /* 0x000000262d2c7212 */ /* 0x080fe400078e30ff */
[----:B------:R-:W-:Y:S02]  /*1c10*/  SHF.R.U64 R45, R8, UR13, R9 ;  /* 0x0000000d082d7c19 */ /* 0x000fe40008001209 */
[----:B------:R-:W-:Y:S02]  /*1c20*/  LEA R44, R44, UR14, 0x2 ;  /* 0x0000000e2c2c7c11 */ /* 0x000fe4000f8e10ff */
[----:B------:R-:W-:-:S03]  /*1c30*/  LOP3.LUT R45, R45, R38, RZ, 0x30, !PT ;  /* 0x000000262d2d7212 */ /* 0x000fc600078e30ff */
[----:B------:R-:W-:Y:S01]  /*1c40*/  ATOMS.POPC.INC.32 RZ, [R44+URZ] ;  /* 0x000000002cff7f8c */ /* 0x000fe2000d8000ff */
[----:B------:R-:W-:-:S05]  /*1c50*/  LEA R45, R45, UR14, 0x2 ;  /* 0x0000000e2d2d7c11 */ /* 0x000fca000f8e10ff */
[----:B------:R0:W-:Y:S02]  /*1c60*/  ATOMS.POPC.INC.32 RZ, [R45+URZ] ;  /* 0x000000002dff7f8c */ /* 0x0001e4000d8000ff */
[----:B0-----:R-:W-:-:S04]  /*1c70*/  SHF.R.U64 R45, R10, UR13, R11 ;  /* 0x0000000d0a2d7c19 */ /* 0x001fc8000800120b */
[-C--:B------:R-:W-:Y:S02]  /*1c80*/  LOP3.LUT R44, R45, R38.reuse, RZ, 0x30, !PT ;  /* 0x000000262d2c7212 */ /* 0x080fe400078e30ff */
[----:B------:R-:W-:Y:S02]  /*1c90*/  SHF.R.U64 R45, R12, UR13, R13 ;  /* 0x0000000d0c2d7c19 */ /* 0x000fe4000800120d */
[----:B------:R-:W-:Y:S02]  /*1ca0*/  LEA R44, R44, UR14, 0x2 ;  /* 0x0000000e2c2c7c11 */ /* 0x000fe4000f8e10ff */
[----:B------:R-:W-:-:S03]  /*1cb0*/  LOP3.LUT R45, R45, R38, RZ, 0x30, !PT ;  /* 0x000000262d2d7212 */ /* 0x000fc600078e30ff */
[----:B------:R0:W-:Y:S01]  /*1cc0*/  ATOMS.POPC.INC.32 RZ, [R44+URZ] ;  /* 0x000000002cff7f8c */ /* 0x0001e2000d8000ff */
[----:B------:R-:W-:-:S05]  /*1cd0*/  LEA R45, R45, UR14, 0x2 ;  /* 0x0000000e2d2d7c11 */ /* 0x000fca000f8e10ff */
[----:B------:R1:W-:Y:S01]  /*1ce0*/  ATOMS.POPC.INC.32 RZ, [R45+URZ] ;  /* 0x000000002dff7f8c */ /* 0x0003e2000d8000ff */
[----:B0-----:R-:W-:-:S04]  /*1cf0*/  SHF.R.U64 R44, R14, UR13, R15 ;  /* 0x0000000d0e2c7c19 */ /* 0x001fc8000800120f */
[-C--:B------:R-:W-:Y:S02]  /*1d00*/  LOP3.LUT R44, R44, R38.reuse, RZ, 0x30, !PT ;  /* 0x000000262c2c7212 */ /* 0x080fe400078e30ff */
[----:B-1----:R-:W-:Y:S02]  /*1d10*/  SHF.R.U64 R45, R16, UR13, R17 ;  /* 0x0000000d102d7c19 */ /* 0x002fe40008001211 */
        /* <DEDUP_REMOVED lines=39> */
[----:B-1----:R-:W-:Y:S01]  /*1f90*/  SHF.R.U64 R45, R36, UR13, R37 ;  /* 0x0000000d242d7c19 */ /* 0x002fe20008001225 */
[----:B------:R-:W-:Y:S01]  /*1fa0*/  UIADD3 UR13, UPT, UPT, UR13, 0x8, URZ ;  /* 0x000000080d0d7890 */ /* 0x000fe2000fffe0ff */
[----:B------:R-:W-:Y:S02]  /*1fb0*/  LEA R44, R44, UR14, 0x2 ;  /* 0x0000000e2c2c7c11 */ /* 0x000fe4000f8e10ff */
[----:B------:R-:W-:-:S03]  /*1fc0*/  LOP3.LUT R38, R45, R38, RZ, 0x30, !PT ;  /* 0x000000262d267212 */ /* 0x000fc600078e30ff */
[----:B------:R-:W-:Y:S01]  /*1fd0*/  ISETP.LE.AND P0, PT, R39, UR13, PT ;  /* 0x0000000d27007c0c */ /* 0x000fe2000bf03270 */
[----:B------:R0:W-:Y:S01]  /*1fe0*/  ATOMS.POPC.INC.32 RZ, [R44+URZ] ;  /* 0x000000002cff7f8c */ /* 0x0001e2000d8000ff */
[----:B------:R-:W-:-:S05]  /*1ff0*/  LEA R38, R38, UR14, 0x2 ;  /* 0x0000000e26267c11 */ /* 0x000fca000f8e10ff */
[----:B------:R0:W-:Y:S06]  /*2000*/  ATOMS.POPC.INC.32 RZ, [R38+URZ] ;  /* 0x0000000026ff7f8c */ /* 0x0001ec000d8000ff */
[----:B------:R-:W-:Y:S05]  /*2010*/  @!P0 BRA `(.L_x_712) ;  /* 0xfffffff800dc8947 */ /* 0x000fea000383ffff */
.L_x_711:
[----:B------:R-:W-:Y:S05]  /*2020*/  BRA.U !UP0, `(.L_x_713) ;  /* 0xffffffe908ac7547 */ /* 0x000fea000b83ffff */
.L_x_708:
[----:B------:R-:W-:Y:S01]  /*2030*/  BAR.SYNC.DEFER_BLOCKING 0x0 ;  /* 0x0000000000007b1d */ /* 0x000fe20000010000 */
[----:B------:R-:W-:-:S05]  /*2040*/  ISETP.NE.AND P0, PT, R43, RZ, PT ;  /* 0x000000ff2b00720c */ /* 0x000fca0003f05270 */
[----:B------:R-:W-:Y:S08]  /*2050*/  BSSY.RECONVERGENT B0, `(.L_x_714) ;  /* 0x0000175000007945 */ /* 0x000ff00003800200 */
[----:B------:R-:W-:Y:S05]  /*2060*/  @P0 BRA `(.L_x_715) ;  /* 0x0000001400cc0947 */ /* 0x000fea0003800000 */
[----:B--2345:R-:W2:Y:S01]  /*2070*/  LDC.64 R6, c[0x0][0x398] ;  /* 0x0000e600ff067b82 */ /* 0x03cea20000000a00 */
[----:B------:R-:W-:Y:S01]  /*2080*/  IMAD.MOV.U32 R9, RZ, RZ, RZ ;  /* 0x000000ffff097224 */ /* 0x000fe200078e00ff */
[----:B--2---:R-:W-:-:S04]  /*2090*/  IADD3 R6, PT, PT, R7, 0x7, -R6 ;  /* 0x0000000707067810 */ /* 0x004fc80007ffe806 */
[----:B------:R-:W-:-:S04]  /*20a0*/  SHF.R.S32.HI R7, RZ, 0x1f, R6 ;  /* 0x0000001fff077819 */ /* 0x000fc80000011406 */
[----:B------:R-:W-:-:S04]  /*20b0*/  LEA.HI R7, R7, R6, RZ, 0x3 ;  /* 0x0000000607077211 */ /* 0x000fc800078f18ff */
[----:B------:R-:W-:-:S04]  /*20c0*/  SHF.R.S32.HI R7, RZ, 0x3, R7 ;  /* 0x00000003ff077819 */ /* 0x000fc80000011407 */
[C---:B------:R-:W-:Y:S01]  /*20d0*/  LOP3.LUT R6, R7.reuse, 0xffffff8, RZ, 0xc0, !PT ;  /* 0x0ffffff807067812 */ /* 0x040fe200078ec0ff */
[----:B------:R-:W-:-:S05]  /*20e0*/  VIADD R13, R7, 0xffffffff ;  /* 0xffffffff070d7836 */ /* 0x000fca0000000000 */
[----:B------:R-:W-:-:S13]  /*20f0*/  ISETP.GE.U32.AND P0, PT, R13, 0x7, PT ;  /* 0x000000070d00780c */ /* 0x000fda0003f06070 */
[----:B------:R-:W-:Y:S05]  /*2100*/  @!P0 BRA `(.L_x_716) ;  /* 0x00000004006c8947 */ /* 0x000fea0003800000 */
[----:B01----:R-:W0:Y:S01]  /*2110*/  LDC.64 R8, c[0x0][0x380] ;  /* 0x0000e000ff087b82 */ /* 0x003e220000000a00 */
[----:B------:R-:W-:-:S07]  /*2120*/  IMAD.MOV.U32 R11, RZ, RZ, RZ ;  /* 0x000000ffff0b7224 */ /* 0x000fce00078e00ff */
.L_x_733:
[----:B----4-:R-:W-:Y:S01]  /*2130*/  IMAD R15, R11, 0x400, R2 ;  /* 0x000004000b0f7824 */ /* 0x010fe200078e0202 */
[----:B------:R-:W-:Y:S04]  /*2140*/  BSSY.RECONVERGENT B1, `(.L_x_717) ;  /* 0x000000f000017945 */ /* 0x000fe80003800200 */
[----:B0123--:R-:W1:Y:S04]  /*2150*/  LDS R20, [R15] ;  /* 0x000000000f147984 */ /* 0x00fe680000000800 */
        /* <DEDUP_REMOVED lines=13> */
.L_x_718:
[----:B------:R-:W-:Y:S05]  /*2230*/  BSYNC.RECONVERGENT B1 ;  /* 0x0000000000017941 */ /* 0x000fea0003800200 */
.L_x_717:
        /* <DEDUP_REMOVED lines=11> */
[----:B------:R-:W-:Y:S02]  /*22f0*/  VIADD R19, R19, 0x100 ;  /* 0x0000010013137836 */ /* 0x000fe40000000000 */
[----:B------:R-:W-:Y:S02]  /*2300*/  IMAD.MOV.U32 R21, RZ, RZ, RZ ;  /* 0x000000ffff157224 */ /* 0x000fe400078e00ff */
[----:B------:R-:W-:-:S05]  /*2310*/  IMAD.WIDE.U32 R18, R19, 0x8, R8 ;  /* 0x0000000813127825 */ /* 0x000fca00078e0008 */
[----:B------:R0:W-:Y:S02]  /*2320*/  REDG.E.ADD.64.STRONG.GPU desc[UR16][R18.64], R20 ;  /* 0x000000141200798e */ /* 0x0001e4000c12e510 */
.L_x_720:
[----:B------:R-:W-:Y:S05]  /*2330*/  BSYNC.RECONVERGENT B1 ;  /* 0x0000000000017941 */ /* 0x000fea0003800200 */
.L_x_719:
        /* <DEDUP_REMOVED lines=8> */
.L_x_722:
[----:B------:R-:W-:Y:S05]  /*23c0*/  BSYNC.RECONVERGENT B1 ;  /* 0x0000000000017941 */ /* 0x000fea0003800200 */
.L_x_721:
        /* <DEDUP_REMOVED lines=8> */
.L_x_724:
[----:B------:R-:W-:Y:S05]  /*2450*/  BSYNC.RECONVERGENT B1 ;  /* 0x0000000000017941 */ /* 0x000fea0003800200 */
.L_x_723:
[----:B------:R-:W-:Y:S04]  /*2460*/  BSSY.RECONVERGENT B1, `(.L_x_725) ;  /* 0x0000007000017945 */ /* 0x000fe80003800200 */
[----:B------:R-:W-:Y:S05]  /*2470*/  @!P2 BRA `(.L_x_726) ;  /* 0x000000000014a947 */ /* 0x000fea0003800000 */
[----:B0123--:R-:W-:Y:S02]  /*2480*/  IMAD R19, R11, 0x100, R0 ;  /* 0x000001000b137824 */ /* 0x00ffe400078e0200 */
[----:B------:R-:W-:Y:S02]  /*2490*/  IMAD.MOV.U32 R17, RZ, RZ, RZ ;  /* 0x000000ffff117224 */ /* 0x000fe400078e00ff */
[----:B------:R-:W-:-:S04]  /*24a0*/  VIADD R19, R19, 0x400 ;  /* 0x0000040013137836 */ /* 0x000fc80000000000 */
[----:B------:R-:W-:-:S05]  /*24b0*/  IMAD.WIDE.U32 R18, R19, 0x8, R8 ;  /* 0x0000000813127825 */ /* 0x000fca00078e0008 */
[----:B------:R4:W-:Y:S02]  /*24c0*/  REDG.E.ADD.64.STRONG.GPU desc[UR16][R18.64], R16 ;  /* 0x000000101200798e */ /* 0x0009e4000c12e510 */
.L_x_726:
[----:B------:R-:W-:Y:S05]  /*24d0*/  BSYNC.RECONVERGENT B1 ;  /* 0x0000000000017941 */ /* 0x000fea0003800200 */
.L_x_725:
[----:B------:R-:W-:Y:S04]  /*24e0*/  BSSY.RECONVERGENT B1, `(.L_x_727) ;  /* 0x0000007000017945 */ /* 0x000fe80003800200 */
[----:B------:R-:W-:Y:S05]  /*24f0*/  @!P3 BRA `(.L_x_728) ;  /* 0x000000000014b947 */ /* 0x000fea0003800000 */
[----:B----4-:R-:W-:Y:S02]  /*2500*/  IMAD R17, R11, 0x100, R0 ;  /* 0x000001000b117824 */ /* 0x010fe400078e0200 */
[----:B------:R-:W-:Y:S02]  /*2510*/  IMAD.MOV.U32 R15, RZ, RZ, RZ ;  /* 0x000000ffff0f7224 */ /* 0x000fe400078e00ff */
[----:B------:R-:W-:-:S04]  /*2520*/  VIADD R17, R17, 0x500 ;  /* 0x0000050011117836 */ /* 0x000fc80000000000 */
[----:B------:R-:W-:-:S05]  /*2530*/  IMAD.WIDE.U32 R16, R17, 0x8, R8 ;  /* 0x0000000811107825 */ /* 0x000fca00078e0008 */
[----:B------:R4:W-:Y:S02]  /*2540*/  REDG.E.ADD.64.STRONG.GPU desc[UR16][R16.64], R14 ;  /* 0x0000000e1000798e */ /* 0x0009e4000c12e510 */
.L_x_728:
[----:B------:R-:W-:Y:S05]  /*2550*/  BSYNC.RECONVERGENT B1 ;  /* 0x0000000000017941 */ /* 0x000fea0003800200 */
.L_x_727:
[----:B------:R-:W-:Y:S04]  /*2560*/  BSSY.RECONVERGENT B1, `(.L_x_729) ;  /* 0x0000008000017945 */ /* 0x000fe80003800200 */
[----:B------:R-:W-:Y:S05]  /*2570*/  @!P4 BRA `(.L_x_730) ;  /* 0x000000000018c947 */ /* 0x000fea0003800000 */
[----:B----4-:R-:W-:Y:S02]  /*2580*/  IMAD R15, R11, 0x100, R0 ;  /* 0x000001000b0f7824 */ /* 0x010fe400078e0200 */
[----:B------:R-:W-:Y:S02]  /*2590*/  IMAD.MOV.U32 R16, RZ, RZ, R12 ;  /* 0x000000ffff107224 */ /* 0x000fe400078e000c */
[----:B------:R-:W-:Y:S02]  /*25a0*/  VIADD R15, R15, 0x600 ;  /* 0x000006000f0f7836 */ /* 0x000fe40000000000 */
[----:B------:R-:W-:Y:S02]  /*25b0*/  IMAD.MOV.U32 R17, RZ, RZ, RZ ;  /* 0x000000ffff117224 */ /* 0x000fe400078e00ff */
[----:B------:R-:W-:-:S05]  /*25c0*/  IMAD.WIDE.U32 R14, R15, 0x8, R8 ;  /* 0x000000080f0e7825 */ /* 0x000fca00078e0008 */
[----:B------:R4:W-:Y:S02]  /*25d0*/  REDG.E.ADD.64.STRONG.GPU desc[UR16][R14.64], R16 ;  /* 0x000000100e00798e */ /* 0x0009e4000c12e510 */
.L_x_730:
[----:B------:R-:W-:Y:S05]  /*25e0*/  BSYNC.RECONVERGENT B1 ;  /* 0x0000000000017941 */ /* 0x000fea0003800200 */
.L_x_729:
        /* <DEDUP_REMOVED lines=8> */
.L_x_732:
[----:B------:R-:W-:Y:S05]  /*2670*/  BSYNC.RECONVERGENT B1 ;  /* 0x0000000000017941 */ /* 0x000fea0003800200 */
.L_x_731:
[----:B------:R-:W-:-:S05]  /*2680*/  VIADD R11, R11, 0x8 ;  /* 0x000000080b0b7836 */ /* 0x000fca0000000000 */
[----:B------:R-:W-:-:S13]  /*2690*/  ISETP.NE.AND P0, PT, R11, R6, PT ;  /* 0x000000060b00720c */ /* 0x000fda0003f05270 */
[----:B------:R-:W-:Y:S05]  /*26a0*/  @P0 BRA `(.L_x_733) ;  /* 0xfffffff800a00947 */ /* 0x000fea000383ffff */
[----:B------:R-:W-:-:S07]  /*26b0*/  IMAD.MOV.U32 R9, RZ, RZ, R6 ;  /* 0x000000ffff097224 */ /* 0x000fce00078e0006 */
.L_x_716:
[C---:B----4-:R-:W-:Y:S02]  /*26c0*/  LOP3.LUT R17, R7.reuse, 0x7, RZ, 0xc0, !PT ;  /* 0x0000000707117812 */ /* 0x050fe400078ec0ff */
[----:B------:R-:W-:Y:S02]  /*26d0*/  LOP3.LUT R16, R7, 0x3, RZ, 0xc0, !PT ;  /* 0x0000000307107812 */ /* 0x000fe400078ec0ff */
[C---:B------:R-:W-:Y:S01]  /*26e0*/  ISETP.NE.AND P0, PT, R17.reuse, RZ, PT ;  /* 0x000000ff1100720c */ /* 0x040fe20003f05270 */
[----:B0123--:R-:W-:Y:S01]  /*26f0*/  VIADD R18, R17, 0xffffffff ;  /* 0xffffffff11127836 */ /* 0x00ffe20000000000 */
[----:B------:R-:W-:Y:S01]  /*2700*/  LOP3.LUT R7, R7, 0x1, RZ, 0xc0, !PT ;  /* 0x0000000107077812 */ /* 0x000fe200078ec0ff */
[----:B------:R-:W-:-:S10]  /*2710*/  VIADD R19, R16, 0xffffffff ;  /* 0xffffffff10137836 */ /* 0x000fd40000000000 */
        /* <DEDUP_REMOVED lines=19> */
.L_x_737:
[----:B------:R-:W-:Y:S05]  /*2850*/  BSYNC.RECONVERGENT B1 ;  /* 0x0000000000017941 */ /* 0x000fea0003800200 */
.L_x_736:
        /* <DEDUP_REMOVED lines=9> */
.L_x_739:
[----:B------:R-:W-:Y:S05]  /*28f0*/  BSYNC.RECONVERGENT B1 ;  /* 0x0000000000017941 */ /* 0x000fea0003800200 */
.L_x_738:
        /* <DEDUP_REMOVED lines=9> */
.L_x_741:
[----:B------:R-:W-:Y:S05]  /*2990*/  BSYNC.RECONVERGENT B1 ;  /* 0x0000000000017941 */ /* 0x000fea0003800200 */
.L_x_740:
        /* <DEDUP_REMOVED lines=9> */
.L_x_743:
[----:B------:R-:W-:Y:S05]  /*2a30*/  BSYNC.RECONVERGENT B1 ;  /* 0x0000000000017941 */ /* 0x000fea0003800200 */
.L_x_742:
[----:B------:R-:W-:-:S07]  /*2a40*/  VIADD R9, R9, 0x4 ;  /* 0x0000000409097836 */ /* 0x000fce0000000000 */
.L_x_735:
        /* <DEDUP_REMOVED lines=18> */
.L_x_747:
[----:B------:R-:W-:Y:S05]  /*2b70*/  BSYNC.RECONVERGENT B2 ;  /* 0x0000000000027941 */ /* 0x000fea0003800200 */
.L_x_746:
        /* <DEDUP_REMOVED lines=9> */
.L_x_749:
[----:B------:R-:W-:Y:S05]  /*2c10*/  BSYNC.RECONVERGENT B2 ;  /* 0x0000000000027941 */ /* 0x000fea0003800200 */
.L_x_748:
[----:B------:R-:W-:-:S07]  /*2c20*/  VIADD R9, R9, 0x2 ;  /* 0x0000000209097836 */ /* 0x000fce0000000000 */
.L_x_745:
[----:B------:R-:W-:-:S13]  /*2c30*/  ISETP.NE.AND P0, PT, R7, RZ, PT ;  /* 0x000000ff0700720c */ /* 0x000fda0003f05270 */
[----:B------:R-:W-:Y:S05]  /*2c40*/  @!P0 BRA `(.L_x_744) ;  /* 0x0000000000288947 */ /* 0x000fea0003800000 */
[----:B------:R-:W-:-:S05]  /*2c50*/  IMAD R8, R9, 0x400, R2 ;  /* 0x0000040009087824 */ /* 0x000fca00078e0202 */
[----:B------:R-:W4:Y:S02]  /*2c60*/  LDS R12, [R8] ;  /* 0x00000000080c7984 */ /* 0x000f240000000800 */
[----:B----4-:R-:W-:-:S13]  /*2c70*/  ISETP.NE.AND P0, PT, R12, RZ, PT ;  /* 0x000000ff0c00720c */ /* 0x010fda0003f05270 */
[----:B------:R-:W-:Y:S05]  /*2c80*/  @!P0 BRA `(.L_x_744) ;  /* 0x0000000000188947 */ /* 0x000fea0003800000 */
[----:B0123--:R-:W0:Y:S01]  /*2c90*/  LDC.64 R10, c[0x0][0x380] ;  /* 0x0000e000ff0a7b82 */ /* 0x00fe220000000a00 */
[----:B------:R-:W-:-:S04]  /*2ca0*/  IMAD R9, R9, 0x100, R0 ;  /* 0x0000010009097824 */ /* 0x000fc800078e0200 */
[----:B0-----:R-:W-:-:S04]  /*2cb0*/  IMAD.WIDE.U32 R8, R9, 0x8, R10 ;  /* 0x0000000809087825 */ /* 0x001fc800078e000a */
[----:B------:R-:W-:Y:S02]  /*2cc0*/  IMAD.MOV.U32 R10, RZ, RZ, R12 ;  /* 0x000000ffff0a7224 */ /* 0x000fe400078e000c */
[----:B------:R-:W-:-:S05]  /*2cd0*/  IMAD.MOV.U32 R11, RZ, RZ, RZ ;  /* 0x000000ffff0b7224 */ /* 0x000fca00078e00ff */
[----:B------:R4:W-:Y:S02]  /*2ce0*/  REDG.E.ADD.64.STRONG.GPU desc[UR16][R8.64], R10 ;  /* 0x0000000a0800798e */ /* 0x0009e4000c12e510 */
.L_x_744:
[----:B------:R-:W-:Y:S05]  /*2cf0*/  BSYNC.RECONVERGENT B1 ;  /* 0x0000000000017941 */ /* 0x000fea0003800200 */
.L_x_734:
[----:B------:R-:W-:-:S13]  /*2d00*/  ISETP.GT.U32.AND P0, PT, R0, 0x7f, PT ;  /* 0x0000007f0000780c */ /* 0x000fda0003f04070 */
[----:B------:R-:W-:Y:S05]  /*2d10*/  @P0 BRA `(.L_x_715) ;  /* 0x0000000800a00947 */ /* 0x000fea0003800000 */
[----:B------:R-:W-:Y:S01]  /*2d20*/  ISETP.GE.U32.AND P0, PT, R13, 0x7, PT ;  /* 0x000000070d00780c */ /* 0x000fe20003f06070 */
[----:B----4-:R-:W-:-:S12]  /*2d30*/  IMAD.MOV.U32 R9, RZ, RZ, RZ ;  /* 0x000000ffff097224 */ /* 0x010fd800078e00ff */
[----:B------:R-:W-:Y:S05]  /*2d40*/  @!P0 BRA `(.L_x_750) ;  /* 0x0000000400248947 */ /* 0x000fea0003800000 */
[----:B------:R-:W4:Y:S01]  /*2d50*/  LDC.64 R8, c[0x0][0x380] ;  /* 0x0000e000ff087b82 */ /* 0x000f220000000a00 */
[----:B0123--:R-:W-:-:S07]  /*2d60*/  IMAD.MOV.U32 R15, RZ, RZ, RZ ;  /* 0x000000ffff0f7224 */ /* 0x00ffce00078e00ff */
.L_x_767:
[C---:B01234-:R-:W-:Y:S01]  /*2d70*/  IMAD R12, R15.reuse, 0x400, R2 ;  /* 0x000004000f0c7824 */ /* 0x05ffe200078e0202 */
[----:B------:R-:W-:Y:S01]  /*2d80*/  BSSY.RECONVERGENT B1, `(.L_x_751) ;  /* 0x0000012000017945 */ /* 0x000fe20003800200 */
[C---:B------:R-:W-:Y:S02]  /*2d90*/  IMAD R11, R15.reuse, 0x100, R0 ;  /* 0x000001000f0b7824 */ /* 0x040fe400078e0200 */
[----:B------:R-:W-:Y:S01]  /*2da0*/  VIADD R15, R15, 0x8 ;  /* 0x000000080f0f7836 */ /* 0x000fe20000000000 */
[----:B------:R-:W0:Y:S01]  /*2db0*/  LDS R14, [R12+0x200] ;  /* 0x000200000c0e7984 */ /* 0x000e220000000800 */
[----:B----4-:R-:W-:-:S03]  /*2dc0*/  IMAD.WIDE.U32 R10, R11, 0x8, R8 ;  /* 0x000000080b0a7825 */ /* 0x010fc600078e0008 */
[----:B------:R-:W1:Y:S04]  /*2dd0*/  LDS R20, [R12+0x600] ;  /* 0x000600000c147984 */ /* 0x000e680000000800 */
[----:B------:R2:W3:Y:S04]  /*2de0*/  LDS R21, [R12+0xa00] ;  /* 0x000a00000c157984 */ /* 0x0004e80000000800 */
[----:B------:R2:W4:Y:S04]  /*2df0*/  LDS R22, [R12+0xe00] ;  /* 0x000e00000c167984 */ /* 0x0005280000000800 */
[----:B------:R2:W2:Y:S04]  /*2e00*/  LDS R23, [R12+0x1200] ;  /* 0x001200000c177984 */ /* 0x0004a80000000800 */
[----:B------:R0:W2:Y:S04]  /*2e10*/  LDS R24, [R12+0x1600] ;  /* 0x001600000c187984 */ /* 0x0000a80000000800 */
[----:B------:R0:W2:Y:S04]  /*2e20*/  LDS R25, [R12+0x1a00] ;  /* 0x001a00000c197984 */ /* 0x0000a80000000800 */
[----:B------:R0:W2:Y:S02]  /*2e30*/  LDS R26, [R12+0x1e00] ;  /* 0x001e00000c1a7984 */ /* 0x0000a40000000800 */
[----:B0-----:R-:W-:-:S02]  /*2e40*/  ISETP.NE.AND P0, PT, R14, RZ, PT ;  /* 0x000000ff0e00720c */ /* 0x001fc40003f05270 */
[----:B-1----:R-:W-:-:S11]  /*2e50*/  ISETP.NE.AND P1, PT, R20, RZ, PT ;  /* 0x000000ff1400720c */ /* 0x002fd60003f25270 */
[----:B---34-:R-:W-:Y:S05]  /*2e60*/  @!P0 BRA `(.L_x_752) ;  /* 0x00000000000c8947 */ /* 0x018fea0003800000 */
[----:B--2---:R-:W-:Y:S02]  /*2e70*/  IMAD.MOV.U32 R12, RZ, RZ, R14 ;  /* 0x000000ffff0c7224 */ /* 0x004fe400078e000e */
[----:B------:R-:W-:-:S05]  /*2e80*/  IMAD.MOV.U32 R13, RZ, RZ, RZ ;  /* 0x000000ffff0d7224 */ /* 0x000fca00078e00ff */
[----:B------:R0:W-:Y:S02]  /*2e90*/  REDG.E.ADD.64.STRONG.GPU desc[UR16][R10.64+0x400], R12 ;  /* 0x0004000c0a00798e */ /* 0x0001e4000c12e510 */
.L_x_752:
[----:B------:R-:W-:Y:S05]  /*2ea0*/  BSYNC.RECONVERGENT B1 ;  /* 0x0000000000017941 */ /* 0x000fea0003800200 */
.L_x_751:
[----:B------:R-:W-:Y:S04]  /*2eb0*/  BSSY.RECONVERGENT B1, `(.L_x_753) ;  /* 0x0000005000017945 */ /* 0x000fe80003800200 */
[----:B------:R-:W-:Y:S05]  /*2ec0*/  @!P1 BRA `(.L_x_754) ;  /* 0x00000000000c9947 */ /* 0x000fea0003800000 */
[----:B0-2---:R-:W-:Y:S02]  /*2ed0*/  IMAD.MOV.U32 R12, RZ, RZ, R20 ;  /* 0x000000ffff0c7224 */ /* 0x005fe400078e0014 */
[----:B------:R-:W-:-:S05]  /*2ee0*/  IMAD.MOV.U32 R13, RZ, RZ, RZ ;  /* 0x000000ffff0d7224 */ /* 0x000fca00078e00ff */
[----:B------:R1:W-:Y:S02]  /*2ef0*/  REDG.E.ADD.64.STRONG.GPU desc[UR16][R10.64+0xc00], R12 ;  /* 0x000c000c0a00798e */ /* 0x0003e4000c12e510 */
.L_x_754:
[----:B------:R-:W-:Y:S05]  /*2f00*/  BSYNC.RECONVERGENT B1 ;  /* 0x0000000000017941 */ /* 0x000fea0003800200 */
.L_x_753:
        /* <DEDUP_REMOVED lines=12> */
.L_x_756:
[----:B------:R-:W-:Y:S05]  /*2fd0*/  BSYNC.RECONVERGENT B1 ;  /* 0x0000000000017941 */ /* 0x000fea0003800200 */
.L_x_755:
[----:B------:R-:W-:Y:S04]  /*2fe0*/  BSSY.RECONVERGENT B1, `(.L_x_757) ;  /* 0x0000005000017945 */ /* 0x000fe80003800200 */
[----:B------:R-:W-:Y:S05]  /*2ff0*/  @!P1 BRA `(.L_x_758) ;  /* 0x00000000000c9947 */ /* 0x000fea0003800000 */
[----:B012---:R-:W-:Y:S02]  /*3000*/  IMAD.MOV.U32 R12, RZ, RZ, R22 ;  /* 0x000000ffff0c7224 */ /* 0x007fe400078e0016 */
[----:B------:R-:W-:-:S05]  /*3010*/  IMAD.MOV.U32 R13, RZ, RZ, RZ ;  /* 0x000000ffff0d7224 */ /* 0x000fca00078e00ff */
[----:B------:R3:W-:Y:S02]  /*3020*/  REDG.E.ADD.64.STRONG.GPU desc[UR16][R10.64+0x1c00], R12 ;  /* 0x001c000c0a00798e */ /* 0x0007e4000c12e510 */
.L_x_758:
[----:B------:R-:W-:Y:S05]  /*3030*/  BSYNC.RECONVERGENT B1 ;  /* 0x0000000000017941 */ /* 0x000fea0003800200 */
.L_x_757:
[----:B------:R-:W-:Y:S04]  /*3040*/  BSSY.RECONVERGENT B1, `(.L_x_759) ;  /* 0x0000005000017945 */ /* 0x000fe80003800200 */
[----:B------:R-:W-:Y:S05]  /*3050*/  @!P2 BRA `(.L_x_760) ;  /* 0x00000000000ca947 */ /* 0x000fea0003800000 */
[----:B0123--:R-:W-:Y:S02]  /*3060*/  IMAD.MOV.U32 R12, RZ, RZ, R23 ;  /* 0x000000ffff0c7224 */ /* 0x00ffe400078e0017 */
[----:B------:R-:W-:-:S05]  /*3070*/  IMAD.MOV.U32 R13, RZ, RZ, RZ ;  /* 0x000000ffff0d7224 */ /* 0x000fca00078e00ff */
[----:B------:R4:W-:Y:S02]  /*3080*/  REDG.E.ADD.64.STRONG.GPU desc[UR16][R10.64+0x2400], R12 ;  /* 0x0024000c0a00798e */ /* 0x0009e4000c12e510 */
.L_x_760:
[----:B------:R-:W-:Y:S05]  /*3090*/  BSYNC.RECONVERGENT B1 ;  /* 0x0000000000017941 */ /* 0x000fea0003800200 */
.L_x_759:
[----:B------:R-:W-:Y:S04]  /*30a0*/  BSSY.RECONVERGENT B1, `(.L_x_761) ;  /* 0x0000005000017945 */ /* 0x000fe80003800200 */
[----:B------:R-:W-:Y:S05]  /*30b0*/  @!P3 BRA `(.L_x_762) ;  /* 0x00000000000cb947 */ /* 0x000fea0003800000 */
[----:B01234-:R-:W-:Y:S02]  /*30c0*/  IMAD.MOV.U32 R12, RZ, RZ, R24 ;  /* 0x000000ffff0c7224 */ /* 0x01ffe400078e0018 */
[----:B------:R-:W-:-:S05]  /*30d0*/  IMAD.MOV.U32 R13, RZ, RZ, RZ ;  /* 0x000000ffff0d7224 */ /* 0x000fca00078e00ff */
[----:B------:R0:W-:Y:S02]  /*30e0*/  REDG.E.ADD.64.STRONG.GPU desc[UR16][R10.64+0x2c00], R12 ;  /* 0x002c000c0a00798e */ /* 0x0001e4000c12e510 */
.L_x_762:
[----:B------:R-:W-:Y:S05]  /*30f0*/  BSYNC.RECONVERGENT B1 ;  /* 0x0000000000017941 */ /* 0x000fea0003800200 */
.L_x_761:
[----:B------:R-:W-:Y:S04]  /*3100*/  BSSY.RECONVERGENT B1, `(.L_x_763) ;  /* 0x0000005000017945 */ /* 0x000fe80003800200 */
[----:B------:R-:W-:Y:S05]  /*3110*/  @!P4 BRA `(.L_x_764) ;  /* 0x00000000000cc947 */ /* 0x000fea0003800000 */
[----:B01234-:R-:W-:Y:S02]  /*3120*/  IMAD.MOV.U32 R12, RZ, RZ, R25 ;  /* 0x000000ffff0c7224 */ /* 0x01ffe400078e0019 */
[----:B------:R-:W-:-:S05]  /*3130*/  IMAD.MOV.U32 R13, RZ, RZ, RZ ;  /* 0x000000ffff0d7224 */ /* 0x000fca00078e00ff */
[----:B------:R0:W-:Y:S02]  /*3140*/  REDG.E.ADD.64.STRONG.GPU desc[UR16][R10.64+0x3400], R12 ;  /* 0x0034000c0a00798e */ /* 0x0001e4000c12e510 */
.L_x_764:
[----:B------:R-:W-:Y:S05]  /*3150*/  BSYNC.RECONVERGENT B1 ;  /* 0x0000000000017941 */ /* 0x000fea0003800200 */
.L_x_763:
[----:B------:R-:W-:Y:S04]  /*3160*/  BSSY.RECONVERGENT B1, `(.L_x_765) ;  /* 0x0000005000017945 */ /* 0x000fe80003800200 */
[----:B------:R-:W-:Y:S05]  /*3170*/  @!P5 BRA `(.L_x_766) ;  /* 0x00000000000cd947 */ /* 0x000fea0003800000 */
[----:B01234-:R-:W-:Y:S02]  /*3180*/  IMAD.MOV.U32 R12, RZ, RZ, R26 ;  /* 0x000000ffff0c7224 */ /* 0x01ffe400078e001a */
[----:B------:R-:W-:-:S05]  /*3190*/  IMAD.MOV.U32 R13, RZ, RZ, RZ ;  /* 0x000000ffff0d7224 */ /* 0x000fca00078e00ff */
[----:B------:R0:W-:Y:S02]  /*31a0*/  REDG.E.ADD.64.STRONG.GPU desc[UR16][R10.64+0x3c00], R12 ;  /* 0x003c000c0a00798e */ /* 0x0001e4000c12e510 */
.L_x_766:
[----:B------:R-:W-:Y:S05]  /*31b0*/  BSYNC.RECONVERGENT B1 ;  /* 0x0000000000017941 */ /* 0x000fea0003800200 */
.L_x_765:
[----:B------:R-:W-:Y:S05]  /*31c0*/  @P0 BRA `(.L_x_767) ;  /* 0xfffffff800e80947 */ /* 0x000fea000383ffff */
[----:B------:R-:W-:-:S07]  /*31d0*/  IMAD.MOV.U32 R9, RZ, RZ, R6 ;  /* 0x000000ffff097224 */ /* 0x000fce00078e0006 */
.L_x_750:
        /* <DEDUP_REMOVED lines=20> */
.L_x_770:
[----:B------:R-:W-:Y:S05]  /*3320*/  BSYNC.RECONVERGENT B1 ;  /* 0x0000000000017941 */ /* 0x000fea0003800200 */
.L_x_769:
        /* <DEDUP_REMOVED lines=9> */
.L_x_772:
[----:B------:R-:W-:Y:S05]  /*33c0*/  BSYNC.RECONVERGENT B1 ;  /* 0x0000000000017941 */ /* 0x000fea0003800200 */
.L_x_771:
        /* <DEDUP_REMOVED lines=9> */
.L_x_774:
[----:B------:R-:W-:Y:S05]  /*3460*/  BSYNC.RECONVERGENT B1 ;  /* 0x0000000000017941 */ /* 0x000fea0003800200 */
.L_x_773:
        /* <DEDUP_REMOVED lines=9> */
.L_x_776:
[----:B------:R-:W-:Y:S05]  /*3500*/  BSYNC.RECONVERGENT B1 ;  /* 0x0000000000017941 */ /* 0x000fea0003800200 */
.L_x_775:
[----:B------:R-:W-:-:S07]  /*3510*/  VIADD R9, R9, 0x4 ;  /* 0x0000000409097836 */ /* 0x000fce0000000000 */
.L_x_768:
[----:B------:R-:W-:-:S13]  /*3520*/  ISETP.NE.AND P0, PT, R16, RZ, PT ;  /* 0x000000ff1000720c */ /* 0x000fda0003f05270 */
[----:B------:R-:W-:Y:S05]  /*3530*/  @!P0 BRA `(.L_x_715) ;  /* 0x0000000000988947 */ /* 0x000fea0003800000 */
[----:B------:R-:W-:-:S13]  /*3540*/  ISETP.NE.AND P0, PT, R19, RZ, PT ;  /* 0x000000ff1300720c */ /* 0x000fda0003f05270 */
[----:B------:R-:W-:Y:S05]  /*3550*/  @!P0 BRA `(.L_x_777) ;  /* 0x0000000000648947 */ /* 0x000fea0003800000 */
[----:B01234-:R-:W-:Y:S01]  /*3560*/  IMAD R10, R9, 0x400, R2 ;  /* 0x00000400090a7824 */ /* 0x01ffe200078e0202 */
[----:B------:R-:W-:Y:S04]  /*3570*/  BSSY.RECONVERGENT B1, `(.L_x_778) ;  /* 0x000000c000017945 */ /* 0x000fe80003800200 */
[----:B------:R-:W0:Y:S04]  /*3580*/  LDS R6, [R10+0x200] ;  /* 0x000200000a067984 */ /* 0x000e280000000800 */
        /* <DEDUP_REMOVED lines=10> */
.L_x_779:
[----:B------:R-:W-:Y:S05]  /*3630*/  BSYNC.RECONVERGENT B1 ;  /* 0x0000000000017941 */ /* 0x000fea0003800200 */
.L_x_778:
        /* <DEDUP_REMOVED lines=9> */
.L_x_781:
[----:B------:R-:W-:Y:S05]  /*36d0*/  BSYNC.RECONVERGENT B1 ;  /* 0x0000000000017941 */ /* 0x000fea0003800200 */
.L_x_780:
[----:B------:R-:W-:-:S07]  /*36e0*/  VIADD R9, R9, 0x2 ;  /* 0x0000000209097836 */ /* 0x000fce0000000000 */
.L_x_777:
[----:B------:R-:W-:-:S13]  /*36f0*/  ISETP.NE.AND P0, PT, R7, RZ, PT ;  /* 0x000000ff0700720c */ /* 0x000fda0003f05270 */
[----:B------:R-:W-:Y:S05]  /*3700*/  @!P0 BRA `(.L_x_715) ;  /* 0x0000000000248947 */ /* 0x000fea0003800000 */
[----:B------:R-:W-:-:S05]  /*3710*/  IMAD R6, R9, 0x400, R2 ;  /* 0x0000040009067824 */ /* 0x000fca00078e0202 */
[----:B------:R-:W5:Y:S02]  /*3720*/  LDS R8, [R6+0x200] ;  /* 0x0002000006087984 */ /* 0x000f640000000800 */
[----:B-----5:R-:W-:-:S13]  /*3730*/  ISETP.NE.AND P0, PT, R8, RZ, PT ;  /* 0x000000ff0800720c */ /* 0x020fda0003f05270 */
[----:B------:R-:W-:Y:S05]  /*3740*/  @!P0 BRA `(.L_x_715) ;  /* 0x0000000000148947 */ /* 0x000fea0003800000 */
[----:B------:R-:W5:Y:S01]  /*3750*/  LDC.64 R6, c[0x0][0x380] ;  /* 0x0000e000ff067b82 */ /* 0x000f620000000a00 */
[----:B------:R-:W-:-:S04]  /*3760*/  IMAD R9, R9, 0x100, R0 ;  /* 0x0000010009097824 */ /* 0x000fc800078e0200 */
[----:B-----5:R-:W-:-:S04]  /*3770*/  IMAD.WIDE.U32 R6, R9, 0x8, R6 ;  /* 0x0000000809067825 */ /* 0x020fc800078e0006 */
[----:B------:R-:W-:-:S05]  /*3780*/  IMAD.MOV.U32 R9, RZ, RZ, RZ ;  /* 0x000000ffff097224 */ /* 0x000fca00078e00ff */
[----:B------:R0:W-:Y:S02]  /*3790*/  REDG.E.ADD.64.STRONG.GPU desc[UR16][R6.64+0x400], R8 ;  /* 0x000400080600798e */ /* 0x0001e4000c12e510 */
.L_x_715:
[----:B------:R-:W-:Y:S05]  /*37a0*/  BSYNC.RECONVERGENT B0 ;  /* 0x0000000000007941 */ /* 0x000fea0003800200 */
.L_x_714:
        /* <DEDUP_REMOVED lines=17> */
.L_x_783:
        /* <DEDUP_REMOVED lines=12> */
.L_x_4271:


//--------------------- .text._ZN3cub18CUB_300001_SM_10006detail10radix_sort31DeviceRadixSortSingleTileKernelINS1_5radix10policy_hubIdjyE10Policy1000ELNS0_9SortOrderE1EdjyNS1_21identity_decomposer_tEEEvPKT1_PSA_PKT2_PSE_T3_iiT4_ --------------------------
	.section	.text._ZN3cub18CUB_300001_SM_10006detail10radix_sort31DeviceRadixSortSingleTileKernelINS1_5radix10policy_hubIdjyE10Policy1000ELNS0_9SortOrderE1EdjyNS1_21identity_decomposer_tEEEvPKT1_PSA_PKT2_PSE_T3_iiT4_,"ax",@progbits
	.align	128
        .global         _ZN3cub18CUB_300001_SM_10006detail10radix_sort31DeviceRadixSortSingleTileKernelINS1_5radix10policy_hubIdjyE10Policy1000ELNS0_9SortOrderE1EdjyNS1_21identity_decomposer_tEEEvPKT1_PSA_PKT2_PSE_T3_iiT4_
        .type           _ZN3cub18CUB_300001_SM_10006detail10radix_sort31DeviceRadixSortSingleTileKernelINS1_5radix10policy_hubIdjyE10Policy1000ELNS0_9SortOrderE1EdjyNS1_21identity_decomposer_tEEEvPKT1_PSA_PKT2_PSE_T3_iiT4_,@function
        .size           _ZN3cub18CUB_300001_SM_10006detail10radix_sort31DeviceRadixSortSingleTileKernelINS1_5radix10policy_hubIdjyE10Policy1000ELNS0_9SortOrderE1EdjyNS1_21identity_decomposer_tEEEvPKT1_PSA_PKT2_PSE_T3_iiT4_,(.L_x_4272 - _ZN3cub18CUB_300001_SM_10006detail10radix_sort31DeviceRadixSortSingleTileKernelINS1_5radix10policy_hubIdjyE10Policy1000ELNS0_9SortOrderE1EdjyNS1_21identity_decomposer_tEEEvPKT1_PSA_PKT2_PSE_T3_iiT4_)
        .other          _ZN3cub18CUB_300001_SM_10006detail10radix_sort31DeviceRadixSortSingleTileKernelINS1_5radix10policy_hubIdjyE10Policy1000ELNS0_9SortOrderE1EdjyNS1_21identity_decomposer_tEEEvPKT1_PSA_PKT2_PSE_T3_iiT4_,@"STO_CUDA_ENTRY STV_DEFAULT"
_ZN3cub18CUB_300001_SM_10006detail10radix_sort31DeviceRadixSortSingleTileKernelINS1_5radix10policy_hubIdjyE10Policy1000ELNS0_9SortOrderE1EdjyNS1_21identity_decomposer_tEEEvPKT1_PSA_PKT2_PSE_T3_iiT4_:
.text._ZN3cub18CUB_300001_SM_10006detail10radix_sort31DeviceRadixSortSingleTileKernelINS1_5radix10policy_hubIdjyE10Policy1000ELNS0_9SortOrderE1EdjyNS1_21identity_decomposer_tEEEvPKT1_PSA_PKT2_PSE_T3_iiT4_:
[----:B------:R-:W-:Y:S01]  /*0000*/  LDC R1, c[0x0][0x37c] ;  /* 0x0000df00ff017b82 */ /* 0x000fe20000000800 */
[----:B------:R-:W0:Y:S01]  /*0010*/  S2R R0, SR_TID.X ;  /* 0x0000000000007919 */ /* 0x000e220000002100 */
[----:B------:R-:W1:Y:S06]  /*0020*/  LDCU UR4, c[0x0][0x3a0] ;  /* 0x00007400ff0477ac */ /* 0x000e6c0008000800 */
[----:B------:R-:W2:Y:S01]  /*0030*/  LDC.64 R2, c[0x0][0x380] ;  /* 0x0000e000ff027b82 */ /* 0x000ea20000000a00 */
[----:B------:R-:W-:Y:S01]  /*0040*/  IMAD.MOV.U32 R5, RZ, RZ, -0x1 ;  /* 0xffffffffff057424 */ /* 0x000fe200078e00ff */
[----:B------:R-:W3:Y:S01]  /*0050*/  LDCU.64 UR10, c[0x0][0x358] ;  /* 0x00006b00ff0a77ac */ /* 0x000ee20008000a00 */
[----:B------:R-:W-:-:S02]  /*0060*/  IMAD.MOV.U32 R7, RZ, RZ, -0x1 ;  /* 0xffffffffff077424 */ /* 0x000fc400078e00ff */
[----:B------:R-:W-:Y:S02]  /*0070*/  IMAD.MOV.U32 R8, RZ, RZ, -0x1 ;  /* 0xffffffffff087424 */ /* 0x000fe400078e00ff */
[----:B------:R-:W-:Y:S02]  /*0080*/  IMAD.MOV.U32 R9, RZ, RZ, -0x1 ;  /* 0xffffffffff097424 */ /* 0x000fe400078e00ff */
[----:B------:R-:W-:Y:S02]  /*0090*/  IMAD.MOV.U32 R10, RZ, RZ, -0x1 ;  /* 0xffffffffff0a7424 */ /* 0x000fe400078e00ff */
[----:B------:R-:W-:Y:S02]  /*00a0*/  IMAD.MOV.U32 R11, RZ, RZ, -0x1 ;  /* 0xffffffffff0b7424 */ /* 0x000fe400078e00ff */
[----:B------:R-:W-:Y:S02]  /*00b0*/  IMAD.MOV.U32 R18, RZ, RZ, -0x1 ;  /* 0xffffffffff127424 */ /* 0x000fe400078e00ff */
        /* <DEDUP_REMOVED lines=8> */
[----:B------:R-:W-:Y:S01]  /*0140*/  IMAD.MOV.U32 R27, RZ, RZ, -0x1 ;  /* 0xffffffffff1b7424 */ /* 0x000fe200078e00ff */
[----:B------:R-:W4:Y:S01]  /*0150*/  S2UR UR6, SR_CgaCtaId ;  /* 0x00000000000679c3 */ /* 0x000f220000008800 */
[----:B0-----:R-:W-:Y:S01]  /*0160*/  IMAD R15, R0, 0x9, RZ ;  /* 0x00000009000f7824 */ /* 0x001fe200078e02ff */
[----:B------:R-:W0:Y:S01]  /*0170*/  S2R R93, SR_LANEID ;  /* 0x00000000005d7919 */ /* 0x000e220000000000 */
[----:B------:R-:W0:Y:S02]  /*0180*/  LDCU UR9, c[0x0][0x3ac] ;  /* 0x00007580ff0977ac */ /* 0x000e240008000800 */
[C---:B------:R-:W-:Y:S01]  /*0190*/  VIADD R4, R15.reuse, 0x1 ;  /* 0x000000010f047836 */ /* 0x040fe20000000000 */
[C---:B-1----:R-:W-:Y:S01]  /*01a0*/  ISETP.GE.AND P1, PT, R15.reuse, UR4, PT ;  /* 0x000000040f007c0c */ /* 0x042fe2000bf26270 */
[----:B------:R-:W-:-:S02]  /*01b0*/  VIADD R6, R15, 0x2 ;  /* 0x000000020f067836 */ /* 0x000fc40000000000 */
[C---:B--2---:R-:W-:Y:S01]  /*01c0*/  IMAD.WIDE.U32 R2, R15.reuse, 0x8, R2 ;  /* 0x000000080f027825 */ /* 0x044fe200078e0002 */
[----:B------:R-:W-:Y:S02]  /*01d0*/  ISETP.GE.AND P2, PT, R4, UR4, PT ;  /* 0x0000000404007c0c */ /* 0x000fe4000bf46270 */
[----:B------:R-:W-:Y:S01]  /*01e0*/  ISETP.GE.AND P0, PT, R6, UR4, PT ;  /* 0x0000000406007c0c */ /* 0x000fe2000bf06270 */
[----:B------:R-:W-:Y:S01]  /*01f0*/  IMAD.MOV.U32 R4, RZ, RZ, -0x1 ;  /* 0xffffffffff047424 */ /* 0x000fe200078e00ff */
[----:B------:R-:W-:Y:S01]  /*0200*/  P2R R16, PR, RZ, 0x2 ;  /* 0x00000002ff107803 */ /* 0x000fe20000000000 */
[----:B------:R-:W-:Y:S01]  /*0210*/  VIADD R6, R15, 0x3 ;  /* 0x000000030f067836 */ /* 0x000fe20000000000 */
[----:B------:R-:W-:-:S03]  /*0220*/  P2R R17, PR, RZ, 0x4 ;  /* 0x00000004ff117803 */ /* 0x000fc60000000000 */
[----:B---3--:R-:W2:Y:S01]  /*0230*/  @!P1 LDG.E.64 R4, desc[UR10][R2.64] ;  /* 0x0000000a02049981 */ /* 0x008ea2000c1e1b00 */
[----:B------:R-:W-:Y:S01]  /*0240*/  ISETP.GE.AND P1, PT, R6, UR4, PT ;  /* 0x0000000406007c0c */ /* 0x000fe2000bf26270 */
[----:B------:R-:W-:Y:S02]  /*0250*/  IMAD.MOV.U32 R6, RZ, RZ, -0x1 ;  /* 0xffffffffff067424 */ /* 0x000fe400078e00ff */
[C---:B------:R-:W-:Y:S02]  /*0260*/  VIADD R12, R15.reuse, 0x4 ;  /* 0x000000040f0c7836 */ /* 0x040fe40000000000 */
[C---:B------:R-:W-:Y:S01]  /*0270*/  VIADD R13, R15.reuse, 0x5 ;  /* 0x000000050f0d7836 */ /* 0x040fe20000000000 */
[----:B------:R-:W3:Y:S01]  /*0280*/  @!P0 LDG.E.64 R8, desc[UR10][R2.64+0x10] ;  /* 0x0000100a02088981 */ /* 0x000ee2000c1e1b00 */
[----:B------:R-:W-:-:S03]  /*0290*/  VIADD R14, R15, 0x6 ;  /* 0x000000060f0e7836 */ /* 0x000fc60000000000 */
[----:B------:R-:W3:Y:S01]  /*02a0*/  @!P2 LDG.E.64 R6, desc[UR10][R2.64+0x8] ;  /* 0x0000080a0206a981 */ /* 0x000ee2000c1e1b00 */
[----:B------:R-:W-:Y:S02]  /*02b0*/  ISETP.GE.AND P2, PT, R12, UR4, PT ;  /* 0x000000040c007c0c */ /* 0x000fe4000bf46270 */
[----:B------:R-:W-:Y:S01]  /*02c0*/  ISETP.GE.AND P3, PT, R13, UR4, PT ;  /* 0x000000040d007c0c */ /* 0x000fe2000bf66270 */
[----:B------:R-:W3:Y:S01]  /*02d0*/  @!P1 LDG.E.64 R10, desc[UR10][R2.64+0x18] ;  /* 0x0000180a020a9981 */ /* 0x000ee2000c1e1b00 */
[----:B------:R-:W-:Y:S02]  /*02e0*/  ISETP.GE.AND P4, PT, R14, UR4, PT ;  /* 0x000000040e007c0c */ /* 0x000fe4000bf86270 */
[----:B------:R-:W-:Y:S01]  /*02f0*/  P2R R37, PR, RZ, 0x1 ;  /* 0x00000001ff257803 */ /* 0x000fe20000000000 */
[----:B------:R-:W-:Y:S01]  /*0300*/  VIADD R14, R15, 0x7 ;  /* 0x000000070f0e7836 */ /* 0x000fe20000000000 */
[----:B------:R-:W-:Y:S01]  /*0310*/  ISETP.NE.AND P0, PT, R17, RZ, PT ;  /* 0x000000ff1100720c */ /* 0x000fe20003f05270 */
[----:B------:R-:W1:Y:S03]  /*0320*/  LDC.64 R12, c[0x0][0x390] ;  /* 0x0000e400ff0c7b82 */ /* 0x000e660000000a00 */
[----:B------:R-:W-:Y:S01]  /*0330*/  P2R R17, PR, RZ, 0x1 ;  /* 0x00000001ff117803 */ /* 0x000fe20000000000 */
[----:B------:R-:W3:Y:S01]  /*0340*/  @!P2 LDG.E.64 R18, desc[UR10][R2.64+0x20] ;  /* 0x0000200a0212a981 */ /* 0x000ee2000c1e1b00 */
[----:B------:R-:W-:Y:S01]  /*0350*/  ISETP.NE.AND P0, PT, R16, RZ, PT ;  /* 0x000000ff1000720c */ /* 0x000fe20003f05270 */
[C---:B------:R-:W-:Y:S01]  /*0360*/  VIADD R16, R15.reuse, 0x8 ;  /* 0x000000080f107836 */ /* 0x040fe20000000000 */
[----:B------:R-:W-:Y:S01]  /*0370*/  ISETP.GE.AND P5, PT, R14, UR4, PT ;  /* 0x000000040e007c0c */ /* 0x000fe2000bfa6270 */
[----:B------:R-:W3:Y:S03]  /*0380*/  @!P3 LDG.E.64 R20, desc[UR10][R2.64+0x28] ;  /* 0x0000280a0214b981 */ /* 0x000ee6000c1e1b00 */
[----:B------:R-:W-:Y:S01]  /*0390*/  ISETP.GE.AND P6, PT, R16, UR4, PT ;  /* 0x0000000410007c0c */ /* 0x000fe2000bfc6270 */
[----:B------:R-:W3:Y:S01]  /*03a0*/  @!P4 LDG.E.64 R22, desc[UR10][R2.64+0x30] ;  /* 0x0000300a0216c981 */ /* 0x000ee2000c1e1b00 */
[----:B------:R-:W4:Y:S07]  /*03b0*/  LDCU.64 UR4, c[0x0][0x3a8] ;  /* 0x00007500ff0477ac */ /* 0x000f2e0008000a00 */
[----:B------:R-:W3:Y:S04]  /*03c0*/  @!P5 LDG.E.64 R24, desc[UR10][R2.64+0x38] ;  /* 0x0000380a0218d981 */ /* 0x000ee8000c1e1b00 */
[----:B------:R0:W3:Y:S01]  /*03d0*/  @!P6 LDG.E.64 R26, desc[UR10][R2.64+0x40] ;  /* 0x0000400a021ae981 */ /* 0x0000e2000c1e1b00 */
[----:B-1----:R-:W-:Y:S01]  /*03e0*/  IMAD.WIDE.U32 R12, R15, 0x4, R12 ;  /* 0x000000040f0c7825 */ /* 0x002fe200078e000c */
[----:B------:R-:W-:Y:S06]  /*03f0*/  BAR.SYNC.DEFER_BLOCKING 0x0 ;  /* 0x0000000000007b1d */ /* 0x000fec0000010000 */
[----:B------:R-:W5:Y:S01]  /*0400*/  @!P0 LDG.E R36, desc[UR10][R12.64] ;  /* 0x0000000a0c248981 */ /* 0x000f62000c1e1900 */
[----:B------:R-:W-:-:S03]  /*0410*/  ISETP.NE.AND P0, PT, R17, RZ, PT ;  /* 0x000000ff1100720c */ /* 0x000fc60003f05270 */
[----:B------:R-:W5:Y:S04]  /*0420*/  @!P1 LDG.E R33, desc[UR10][R12.64+0xc] ;  /* 0x00000c0a0c219981 */ /* 0x000f68000c1e1900 */
[----:B------:R-:W5:Y:S04]  /*0430*/  @!P2 LDG.E R32, desc[UR10][R12.64+0x10] ;  /* 0x0000100a0c20a981 */ /* 0x000f68000c1e1900 */
[----:B------:R-:W5:Y:S04]  /*0440*/  @!P3 LDG.E R31, desc[UR10][R12.64+0x14] ;  /* 0x0000140a0c1fb981 */ /* 0x000f68000c1e1900 */
[----:B------:R-:W5:Y:S01]  /*0450*/  @!P0 LDG.E R35, desc[UR10][R12.64+0x4] ;  /* 0x0000040a0c238981 */ /* 0x000f62000c1e1900 */
[----:B------:R-:W-:Y:S01]  /*0460*/  ISETP.NE.AND P0, PT, R37, RZ, PT ;  /* 0x000000ff2500720c */ /* 0x000fe20003f05270 */
[----:B------:R-:W-:-:S02]  /*0470*/  IMAD.MOV.U32 R37, RZ, RZ, -0x1 ;  /* 0xffffffffff257424 */ /* 0x000fc400078e00ff */
[----:B------:R-:W5:Y:S04]  /*0480*/  @!P4 LDG.E R30, desc[UR10][R12.64+0x18] ;  /* 0x0000180a0c1ec981 */ /* 0x000f68000c1e1900 */
[----:B------:R-:W5:Y:S04]  /*0490*/  @!P5 LDG.E R29, desc[UR10][R12.64+0x1c] ;  /* 0x00001c0a0c1dd981 */ /* 0x000f68000c1e1900 */
[----:B------:R-:W5:Y:S04]  /*04a0*/  @!P6 LDG.E R28, desc[UR10][R12.64+0x20] ;  /* 0x0000200a0c1ce981 */ /* 0x000f68000c1e1900 */
[----:B------:R1:W5:Y:S01]  /*04b0*/  @!P0 LDG.E R34, desc[UR10][R12.64+0x8] ;  /* 0x0000080a0c228981 */ /* 0x000362000c1e1900 */
[----:B----4-:R-:W-:-:S02]  /*04c0*/  UIADD3 UR7, UPT, UPT, UR4, 0x6, URZ ;  /* 0x0000000604077890 */ /* 0x010fc4000fffe0ff */
[----:B------:R-:W-:-:S03]  /*04d0*/  UIADD3 UR5, UPT, UPT, -UR4, UR5, URZ ;  /* 0x0000000504057290 */ /* 0x000fc6000fffe1ff */
[----:B------:R-:W-:Y:S02]  /*04e0*/  UMOV UR4, 0x400 ;  /* 0x0000040000047882 */ /* 0x000fe40000000000 */
[----:B------:R-:W-:-:S06]  /*04f0*/  ULEA UR4, UR6, UR4, 0x18 ;  /* 0x0000000406047291 */ /* 0x000fcc000f8ec0ff */
[----:B------:R-:W-:-:S05]  /*0500*/  LEA R39, R0, UR4, 0x2 ;  /* 0x0000000400277c11 */ /* 0x000fca000f8e10ff */
[----:B------:R-:W-:Y:S01]  /*0510*/  IMAD R41, R0, 0x80, R39 ;  /* 0x0000008000297824 */ /* 0x000fe200078e0227 */
[----:B------:R-:W-:-:S03]  /*0520*/  SHF.R.U32.HI R94, RZ, 0x5, R0 ;  /* 0x00000005ff5e7819 */ /* 0x000fc60000011600 */
[----:B------:R-:W-:Y:S01]  /*0530*/  IMAD R43, R0, -0x3c, R41 ;  /* 0xffffffc4002b7824 */ /* 0x000fe200078e0229 */
[----:B------:R-:W-:Y:S01]  /*0540*/  LEA R38, R94, UR4, 0x2 ;  /* 0x000000045e267c11 */ /* 0x000fe2000f8e10ff */
[----:B------:R-:W-:Y:S01]  /*0550*/  BAR.SYNC.DEFER_BLOCKING 0x0 ;  /* 0x0000000000007b1d */ /* 0x000fe20000010000 */
[----:B--2---:R-:W-:-:S04]  /*0560*/  ISETP.GT.U32.AND P0, PT, R4, -0x1, PT ;  /* 0xffffffff0400780c */ /* 0x004fc80003f04070 */
[----:B------:R-:W-:Y:S02]  /*0570*/  ISETP.GT.AND.EX P0, PT, R5, -0x1, PT, P0 ;  /* 0xffffffff0500780c */ /* 0x000fe40003f04300 */
[----:B---3--:R-:W-:Y:S02]  /*0580*/  ISETP.GT.U32.AND P2, PT, R8, -0x1, PT ;  /* 0xffffffff0800780c */ /* 0x008fe40003f44070 */
[----:B------:R-:W-:Y:S02]  /*0590*/  ISETP.GT.U32.AND P1, PT, R6, -0x1, PT ;  /* 0xffffffff0600780c */ /* 0x000fe40003f24070 */
[----:B0-----:R-:W-:Y:S02]  /*05a0*/  SEL R3, RZ, 0xffffffff, P0 ;  /* 0xffffffffff037807 */ /* 0x001fe40000000000 */
[----:B------:R-:W-:Y:S02]  /*05b0*/  SEL R15, R37, 0x80000000, !P0 ;  /* 0x80000000250f7807 */ /* 0x000fe40004000000 */
[----:B------:R-:W-:-:S02]  /*05c0*/  ISETP.GT.AND.EX P0, PT, R7, -0x1, PT, P1 ;  /* 0xffffffff0700780c */ /* 0x000fc40003f04310 */
[----:B------:R-:W-:Y:S02]  /*05d0*/  ISETP.GT.AND.EX P1, PT, R9, -0x1, PT, P2 ;  /* 0xffffffff0900780c */ /* 0x000fe40003f24320 */
[----:B------:R-:W-:Y:S02]  /*05e0*/  ISETP.GT.U32.AND P2, PT, R10, -0x1, PT ;  /* 0xffffffff0a00780c */ /* 0x000fe40003f44070 */
[----:B------:R-:W-:Y:S02]  /*05f0*/  LOP3.LUT R2, R3, R4, RZ, 0x3c, !PT ;  /* 0x0000000403027212 */ /* 0x000fe400078e3cff */
[----:B------:R-:W-:Y:S02]  /*0600*/  LOP3.LUT R3, R15, R5, RZ, 0x3c, !PT ;  /* 0x000000050f037212 */ /* 0x000fe400078e3cff */
[----:B-1----:R-:W-:Y:S02]  /*0610*/  SEL R13, RZ, 0xffffffff, P0 ;  /* 0xffffffffff0d7807 */ /* 0x002fe40000000000 */
[----:B------:R-:W-:-:S02]  /*0620*/  SEL R17, R37, 0x80000000, !P0 ;  /* 0x8000000025117807 */ /* 0x000fc40004000000 */
[----:B------:R-:W-:Y:S02]  /*0630*/  SEL R5, RZ, 0xffffffff, P1 ;  /* 0xffffffffff057807 */ /* 0x000fe40000800000 */
[----:B------:R-:W-:Y:S02]  /*0640*/  SEL R15, R37, 0x80000000, !P1 ;  /* 0x80000000250f7807 */ /* 0x000fe40004800000 */
[----:B------:R-:W-:Y:S02]  /*0650*/  ISETP.GT.AND.EX P0, PT, R11, -0x1, PT, P2 ;  /* 0xffffffff0b00780c */ /* 0x000fe40003f04320 */
[----:B------:R-:W-:Y:S02]  /*0660*/  ISETP.GT.U32.AND P1, PT, R18, -0x1, PT ;  /* 0xffffffff1200780c */ /* 0x000fe40003f24070 */
[----:B------:R-:W-:Y:S02]  /*0670*/  LOP3.LUT R12, R13, R6, RZ, 0x3c, !PT ;  /* 0x000000060d0c7212 */ /* 0x000fe400078e3cff */
[----:B------:R-:W-:-:S02]  /*0680*/  ISETP.GT.U32.AND P2, PT, R20, -0x1, PT ;  /* 0xffffffff1400780c */ /* 0x000fc40003f44070 */
[----:B------:R-:W-:Y:S02]  /*0690*/  LOP3.LUT R13, R17, R7, RZ, 0x3c, !PT ;  /* 0x00000007110d7212 */ /* 0x000fe400078e3cff */
[----:B------:R-:W-:Y:S02]  /*06a0*/  LOP3.LUT R14, R5, R8, RZ, 0x3c, !PT ;  /* 0x00000008050e7212 */ /* 0x000fe400078e3cff */
[----:B------:R-:W-:Y:S02]  /*06b0*/  SEL R5, RZ, 0xffffffff, P0 ;  /* 0xffffffffff057807 */ /* 0x000fe40000000000 */
[----:B------:R-:W-:Y:S02]  /*06c0*/  SEL R17, R37, 0x80000000, !P0 ;  /* 0x8000000025117807 */ /* 0x000fe40004000000 */
[----:B------:R-:W-:Y:S02]  /*06d0*/  ISETP.GT.AND.EX P0, PT, R19, -0x1, PT, P1 ;  /* 0xffffffff1300780c */ /* 0x000fe40003f04310 */
[----:B------:R-:W-:-:S02]  /*06e0*/  ISETP.GT.AND.EX P1, PT, R21, -0x1, PT, P2 ;  /* 0xffffffff1500780c */ /* 0x000fc40003f24320 */
[----:B------:R-:W-:Y:S02]  /*06f0*/  ISETP.GT.U32.AND P2, PT, R22, -0x1, PT ;  /* 0xffffffff1600780c */ /* 0x000fe40003f44070 */
[----:B------:R-:W-:Y:S02]  /*0700*/  LOP3.LUT R15, R15, R9, RZ, 0x3c, !PT ;  /* 0x000000090f0f7212 */ /* 0x000fe400078e3cff */
[----:B------:R-:W-:Y:S02]  /*0710*/  LOP3.LUT R16, R5, R10, RZ, 0x3c, !PT ;  /* 0x0000000a05107212 */ /* 0x000fe400078e3cff */
[----:B------:R-:W-:Y:S02]  /*0720*/  LOP3.LUT R17, R17, R11, RZ, 0x3c, !PT ;  /* 0x0000000b11117212 */ /* 0x000fe400078e3cff */
[----:B------:R-:W-:Y:S02]  /*0730*/  SEL R9, RZ, 0xffffffff, P0 ;  /* 0xffffffffff097807 */ /* 0x000fe40000000000 */
[----:B------:R-:W-:-:S02]  /*0740*/  SEL R11, R37, 0x80000000, !P0 ;  /* 0x80000000250b7807 */ /* 0x000fc40004000000 */
[----:B------:R-:W-:Y:S02]  /*0750*/  SEL R5, RZ, 0xffffffff, P1 ;  /* 0xffffffffff057807 */ /* 0x000fe40000800000 */
[----:B------:R-:W-:Y:S02]  /*0760*/  SEL R7, R37, 0x80000000, !P1 ;  /* 0x8000000025077807 */ /* 0x000fe40004800000 */
[----:B------:R-:W-:Y:S02]  /*0770*/  ISETP.GT.AND.EX P0, PT, R23, -0x1, PT, P2 ;  /* 0xffffffff1700780c */ /* 0x000fe40003f04320 */
[----:B------:R-:W-:Y:S02]  /*0780*/  LOP3.LUT R20, R5, R20, RZ, 0x3c, !PT ;  /* 0x0000001405147212 */ /* 0x000fe400078e3cff */
[----:B------:R-:W-:Y:S02]  /*0790*/  LOP3.LUT R21, R7, R21, RZ, 0x3c, !PT ;  /* 0x0000001507157212 */ /* 0x000fe400078e3cff */
[----:B------:R-:W-:-:S02]  /*07a0*/  SEL R5, RZ, 0xffffffff, P0 ;  /* 0xffffffffff057807 */ /* 0x000fc40000000000 */
[----:B------:R-:W-:Y:S02]  /*07b0*/  SEL R7, R37, 0x80000000, !P0 ;  /* 0x8000000025077807 */ /* 0x000fe40004000000 */
[----:B------:R-:W-:Y:S02]  /*07c0*/  ISETP.GT.U32.AND P0, PT, R24, -0x1, PT ;  /* 0xffffffff1800780c */ /* 0x000fe40003f04070 */
[----:B------:R-:W-:Y:S02]  /*07d0*/  ISETP.GT.U32.AND P1, PT, R26, -0x1, PT ;  /* 0xffffffff1a00780c */ /* 0x000fe40003f24070 */
[----:B------:R-:W-:Y:S02]  /*07e0*/  ISETP.GT.AND.EX P0, PT, R25, -0x1, PT, P0 ;  /* 0xffffffff1900780c */ /* 0x000fe40003f04300 */
[----:B------:R-:W-:Y:S02]  /*07f0*/  LOP3.LUT R22, R5, R22, RZ, 0x3c, !PT ;  /* 0x0000001605167212 */ /* 0x000fe400078e3cff */
[----:B------:R-:W-:-:S02]  /*0800*/  LOP3.LUT R23, R7, R23, RZ, 0x3c, !PT ;  /* 0x0000001707177212 */ /* 0x000fc400078e3cff */
[----:B------:R-:W-:Y:S02]  /*0810*/  SEL R5, RZ, 0xffffffff, P0 ;  /* 0xffffffffff057807 */ /* 0x000fe40000000000 */
[----:B------:R-:W-:Y:S02]  /*0820*/  SEL R7, R37, 0x80000000, !P0 ;  /* 0x8000000025077807 */ /* 0x000fe40004000000 */
[----:B------:R-:W-:Y:S02]  /*0830*/  ISETP.GT.AND.EX P0, PT, R27, -0x1, PT, P1 ;  /* 0xffffffff1b00780c */ /* 0x000fe40003f04310 */
[----:B------:R-:W-:Y:S02]  /*0840*/  LOP3.LUT R24, R5, R24, RZ, 0x3c, !PT ;  /* 0x0000001805187212 */ /* 0x000fe400078e3cff */
[----:B------:R-:W-:Y:S02]  /*0850*/  LOP3.LUT R25, R7, R25, RZ, 0x3c, !PT ;  /* 0x0000001907197212 */ /* 0x000fe400078e3cff */
[----:B------:R-:W-:-:S02]  /*0860*/  SEL R5, RZ, 0xffffffff, P0 ;  /* 0xffffffffff057807 */ /* 0x000fc40000000000 */
[----:B------:R-:W-:Y:S01]  /*0870*/  SEL R7, R37, 0x80000000, !P0 ;  /* 0x8000000025077807 */ /* 0x000fe20004000000 */
[----:B------:R-:W-:Y:S01]  /*0880*/  IMAD R37, R0, -0x24, R43 ;  /* 0xffffffdc00257824 */ /* 0x000fe200078e022b */
[----:B------:R-:W-:Y:S02]  /*0890*/  LOP3.LUT R18, R9, R18, RZ, 0x3c, !PT ;  /* 0x0000001209127212 */ /* 0x000fe400078e3cff */
[----:B------:R-:W-:Y:S02]  /*08a0*/  LOP3.LUT R19, R11, R19, RZ, 0x3c, !PT ;  /* 0x000000130b137212 */ /* 0x000fe400078e3cff */
[----:B------:R-:W-:Y:S02]  /*08b0*/  LOP3.LUT R26, R5, R26, RZ, 0x3c, !PT ;  /* 0x0000001a051a7212 */ /* 0x000fe400078e3cff */
[----:B------:R-:W-:-:S07]  /*08c0*/  LOP3.LUT R27, R7, R27, RZ, 0x3c, !PT ;  /* 0x0000001b071b7212 */ /* 0x000fce00078e3cff */
.L_x_785:
[----:B------:R-:W-:Y:S01]  /*08d0*/  UISETP.LT.AND UP0, UPT, UR5, 0x6, UPT ;  /* 0x000000060500788c */ /* 0x000fe2000bf01270 */
[C---:B------:R-:W-:Y:S01]  /*08e0*/  ISETP.NE.U32.AND P0, PT, R2.reuse, -0x1, PT ;  /* 0xffffffff0200780c */ /* 0x040fe20003f05070 */
[----:B------:R-:W-:Y:S01]  /*08f0*/  UMOV UR6, 0x1 ;  /* 0x0000000100067882 */ /* 0x000fe20000000000 */
[----:B------:R-:W-:Y:S01]  /*0900*/  UIADD3 UR8, UPT, UPT, UR7, -0x6, URZ ;  /* 0xfffffffa07087890 */ /* 0x000fe2000fffe0ff */
[----:B------:R-:W-:Y:S01]  /*0910*/  STS [R39], RZ ;  /* 0x000000ff27007388 */ /* 0x000fe20000000800 */
[----:B------:R-:W-:Y:S01]  /*0920*/  USEL UR4, UR5, 0x6, UP0 ;  /* 0x0000000605047887 */ /* 0x000fe20008000000 */
[C---:B------:R-:W-:Y:S01]  /*0930*/  ISETP.NE.AND.EX P0, PT, R3.reuse, 0x7fffffff, PT, P0 ;  /* 0x7fffffff0300780c */ /* 0x040fe20003f05300 */
[----:B------:R-:W-:Y:S01]  /*0940*/  UISETP.GE.AND UP0, UPT, UR7, UR9, UPT ;  /* 0x000000090700728c */ /* 0x000fe2000bf06270 */
[----:B------:R-:W-:Y:S01]  /*0950*/  STS [R39+0x400], RZ ;  /* 0x000400ff27007388 */ /* 0x000fe20000000800 */
[----:B------:R-:W-:Y:S01]  /*0960*/  USHF.L.U32 UR4, UR6, UR4, URZ ;  /* 0x0000000406047299 */ /* 0x000fe200080006ff */
[----:B0-----:R-:W-:Y:S01]  /*0970*/  SEL R4, R2, RZ, P0 ;  /* 0x000000ff02047207 */ /* 0x001fe20000000000 */
[----:B------:R-:W0:Y:S01]  /*0980*/  S2UR UR6, SR_CgaCtaId ;  /* 0x00000000000679c3 */ /* 0x000e220000008800 */
[----:B------:R-:W-:Y:S01]  /*0990*/  SEL R5, R3, 0x80000000, P0 ;  /* 0x8000000003057807 */ /* 0x000fe20000000000 */
[----:B------:R-:W-:Y:S01]  /*09a0*/  UIADD3 UR4, UPT, UPT, UR4, -0x1, URZ ;  /* 0xffffffff04047890 */ /* 0x000fe2000fffe0ff */
[----:B------:R-:W-:Y:S01]  /*09b0*/  STS [R39+0x800], RZ ;  /* 0x000800ff27007388 */ /* 0x000fe20000000800 */
[----:B------:R-:W-:-:S02]  /*09c0*/  ISETP.NE.U32.AND P0, PT, R12, -0x1, PT ;  /* 0xffffffff0c00780c */ /* 0x000fc40003f05070 */
[----:B------:R-:W-:Y:S01]  /*09d0*/  SHF.R.U64 R4, R4, UR8, R5 ;  /* 0x0000000804047c19 */ /* 0x000fe20008001205 */
[----:B------:R-:W-:Y:S01]  /*09e0*/  STS [R39+0xc00], RZ ;  /* 0x000c00ff27007388 */ /* 0x000fe20000000800 */
[----:B------:R-:W-:Y:S02]  /*09f0*/  ISETP.NE.AND.EX P0, PT, R13, 0x7fffffff, PT, P0 ;  /* 0x7fffffff0d00780c */ /* 0x000fe40003f05300 */
[----:B------:R-:W-:Y:S01]  /*0a00*/  LOP3.LUT R4, R4, UR4, RZ, 0xc0, !PT ;  /* 0x0000000404047c12 */ /* 0x000fe2000f8ec0ff */
[----:B------:R-:W-:Y:S01]  /*0a10*/  STS [R39+0x1000], RZ ;  /* 0x001000ff27007388 */ /* 0x000fe20000000800 */
[----:B------:R-:W-:Y:S02]  /*0a20*/  ISETP.NE.AND P1, PT, R93, 0x1f, PT ;  /* 0x0000001f5d00780c */ /* 0x000fe40003f25270 */
[----:B------:R-:W-:Y:S01]  /*0a30*/  ISETP.NE.AND P2, PT, R94, 0x6, PT ;  /* 0x000000065e00780c */ /* 0x000fe20003f45270 */
[----:B------:R-:W-:Y:S01]  /*0a40*/  IMAD.SHL.U32 R5, R4, 0x400, RZ ;  /* 0x0000040004057824 */ /* 0x000fe200078e00ff */
[----:B------:R-:W-:Y:S01]  /*0a50*/  SHF.R.U32.HI R4, RZ, 0x4, R4 ;  /* 0x00000004ff047819 */ /* 0x000fe20000011604 */
[----:B------:R-:W-:Y:S01]  /*0a60*/  STS [R39+0x1400], RZ ;  /* 0x001400ff27007388 */ /* 0x000fe20000000800 */
[----:B------:R-:W-:-:S02]  /*0a70*/  ISETP.NE.AND P3, PT, R94, 0x7, PT ;  /* 0x000000075e00780c */ /* 0x000fc40003f65270 */
[----:B------:R-:W-:Y:S01]  /*0a80*/  LOP3.LUT R42, R5, 0x7c00, RZ, 0xc, !PT ;  /* 0x00007c00052a7812 */ /* 0x000fe200078e0cff */
[----:B------:R-:W-:Y:S01]  /*0a90*/  STS [R39+0x1800], RZ ;  /* 0x001800ff27007388 */ /* 0x000fe20000000800 */
[----:B------:R-:W-:Y:S02]  /*0aa0*/  LOP3.LUT R4, R4, 0xffffffe, RZ, 0xc0, !PT ;  /* 0x0ffffffe04047812 */ /* 0x000fe400078ec0ff */
[----:B------:R-:W-:Y:S01]  /*0ab0*/  SEL R5, R13, 0x80000000, P0 ;  /* 0x800000000d057807 */ /* 0x000fe20000000000 */
[----:B------:R-:W-:Y:S01]  /*0ac0*/  STS [R39+0x1c00], RZ ;  /* 0x001c00ff27007388 */ /* 0x000fe20000000800 */
[----:B------:R-:W-:Y:S02]  /*0ad0*/  IADD3 R42, PT, PT, -R4, R39, R42 ;  /* 0x00000027042a7210 */ /* 0x000fe40007ffe12a */
[----:B------:R-:W-:Y:S01]  /*0ae0*/  SEL R4, R12, RZ, P0 ;  /* 0x000000ff0c047207 */ /* 0x000fe20000000000 */
[----:B------:R-:W-:Y:S01]  /*0af0*/  STS [R39+0x2000], RZ ;  /* 0x002000ff27007388 */ /* 0x000fe20000000800 */
[----:B------:R-:W-:-:S02]  /*0b00*/  ISETP.NE.U32.AND P0, PT, R14, -0x1, PT ;  /* 0xffffffff0e00780c */ /* 0x000fc40003f05070 */
[----:B------:R-:W-:Y:S01]  /*0b10*/  SHF.R.U64 R4, R4, UR8, R5 ;  /* 0x0000000804047c19 */ /* 0x000fe20008001205 */
[----:B------:R-:W-:Y:S01]  /*0b20*/  STS [R39+0x2400], RZ ;  /* 0x002400ff27007388 */ /* 0x000fe20000000800 */
[C---:B------:R-:W-:Y:S02]  /*0b30*/  ISETP.NE.AND.EX P0, PT, R15.reuse, 0x7fffffff, PT, P0 ;  /* 0x7fffffff0f00780c */ /* 0x040fe40003f05300 */
[----:B------:R-:W-:Y:S01]  /*0b40*/  LOP3.LUT R4, R4, UR4, RZ, 0xc0, !PT ;  /* 0x0000000404047c12 */ /* 0x000fe2000f8ec0ff */
[----:B------:R-:W-:Y:S01]  /*0b50*/  STS [R39+0x2800], RZ ;  /* 0x002800ff27007388 */ /* 0x000fe20000000800 */
[----:B------:R-:W-:-:S03]  /*0b60*/  SEL R7, R15, 0x80000000, P0 ;  /* 0x800000000f077807 */ /* 0x000fc60000000000 */
[----:B------:R-:W-:Y:S01]  /*0b70*/  STS [R39+0x2c00], RZ ;  /* 0x002c00ff27007388 */ /* 0x000fe20000000800 */
[----:B------:R-:W-:Y:S01]  /*0b80*/  IMAD.SHL.U32 R5, R4, 0x400, RZ ;  /* 0x0000040004057824 */ /* 0x000fe200078e00ff */
[----:B------:R-:W-:Y:S02]  /*0b90*/  SHF.R.U32.HI R4, RZ, 0x4, R4 ;  /* 0x00000004ff047819 */ /* 0x000fe40000011604 */
[----:B------:R-:W-:Y:S02]  /*0ba0*/  STS [R39+0x3000], RZ ;  /* 0x003000ff27007388 */ /* 0x000fe40000000800 */
[----:B------:R-:W-:Y:S02]  /*0bb0*/  LOP3.LUT R44, R5, 0x7c00, RZ, 0xc, !PT ;  /* 0x00007c00052c7812 */ /* 0x000fe400078e0cff */
[----:B------:R-:W-:Y:S01]  /*0bc0*/  STS [R39+0x3400], RZ ;  /* 0x003400ff27007388 */ /* 0x000fe20000000800 */
[----:B------:R-:W-:-:S03]  /*0bd0*/  LOP3.LUT R4, R4, 0xffffffe, RZ, 0xc0, !PT ;  /* 0x0ffffffe04047812 */ /* 0x000fc600078ec0ff */
[----:B------:R-:W-:Y:S01]  /*0be0*/  STS [R39+0x3800], RZ ;  /* 0x003800ff27007388 */ /* 0x000fe20000000800 */
[----:B------:R-:W-:Y:S02]  /*0bf0*/  IADD3 R44, PT, PT, -R4, R39, R44 ;  /* 0x00000027042c7210 */ /* 0x000fe40007ffe12c */
[----:B------:R-:W-:Y:S01]  /*0c00*/  SEL R4, R14, RZ, P0 ;  /* 0x000000ff0e047207 */ /* 0x000fe20000000000 */
[----:B------:R-:W-:Y:S01]  /*0c10*/  STS [R39+0x3c00], RZ ;  /* 0x003c00ff27007388 */ /* 0x000fe20000000800 */
[----:B------:R-:W-:Y:S02]  /*0c20*/  ISETP.NE.U32.AND P0, PT, R16, -0x1, PT ;  /* 0xffffffff1000780c */ /* 0x000fe40003f05070 */
        /* <DEDUP_REMOVED lines=20> */
[----:B------:R-:W-:Y:S02]  /*0d70*/  ISETP.NE.AND.EX P0, PT, R19, 0x7fffffff, PT, P0 ;  /* 0x7fffffff1300780c */ /* 0x000fe40003f05300 */
        /* <DEDUP_REMOVED lines=11> */
[----:B------:R-:W-:Y:S01]  /*0e30*/  SEL R6, R19, 0x80000000, P0 ;  /* 0x8000000013067807 */ /* 0x000fe20000000000 */
[----:B------:R-:W-:Y:S04]  /*0e40*/  STS [R39+0x7400], RZ ;  /* 0x007400ff27007388 */ /* 0x000fe80000000800 */
[----:B------:R-:W-:Y:S04]  /*0e50*/  STS [R39+0x7800], RZ ;  /* 0x007800ff27007388 */ /* 0x000fe80000000800 */
[----:B------:R-:W-:Y:S04]  /*0e60*/  STS [R39+0x7c00], RZ ;  /* 0x007c00ff27007388 */ /* 0x000fe80000000800 */
[----:B------:R-:W-:Y:S04]  /*0e70*/  STS [R39+0x8000], RZ ;  /* 0x008000ff27007388 */ /* 0x000fe80000000800 */
[----:B------:R-:W1:Y:S02]  /*0e80*/  LDS.U16 R40, [R42+0x2] ;  /* 0x000002002a287984 */ /* 0x000e640000000400 */
[----:B-1----:R-:W-:-:S05]  /*0e90*/  VIADD R5, R40, 0x1 ;  /* 0x0000000128057836 */ /* 0x002fca0000000000 */
[----:B------:R-:W-:Y:S04]  /*0ea0*/  STS.U16 [R42+0x2], R5 ;  /* 0x000002052a007388 */ /* 0x000fe80000000400 */
[----:B------:R-:W1:Y:S02]  /*0eb0*/  LDS.U16 R46, [R44+0x2] ;  /* 0x000002002c2e7984 */ /* 0x000e640000000400 */
[----:B-1----:R-:W-:-:S05]  /*0ec0*/  VIADD R5, R46, 0x1 ;  /* 0x000000012e057836 */ /* 0x002fca0000000000 */
[----:B------:R1:W-:Y:S04]  /*0ed0*/  STS.U16 [R44+0x2], R5 ;  /* 0x000002052c007388 */ /* 0x0003e80000000400 */
[----:B------:R-:W2:Y:S01]  /*0ee0*/  LDS.U16 R48, [R47+0x2] ;  /* 0x000002002f307984 */ /* 0x000ea20000000400 */
[----:B-1----:R-:W-:Y:S02]  /*0ef0*/  SEL R5, R18, RZ, P0 ;  /* 0x000000ff12057207 */ /* 0x002fe40000000000 */
[----:B------:R-:W-:Y:S02]  /*0f00*/  ISETP.NE.U32.AND P0, PT, R20, -0x1, PT ;  /* 0xffffffff1400780c */ /* 0x000fe40003f05070 */
[----:B------:R-:W-:Y:S02]  /*0f10*/  SHF.R.U64 R5, R5, UR8, R6 ;  /* 0x0000000805057c19 */ /* 0x000fe40008001206 */
[----:B------:R-:W-:-:S02]  /*0f20*/  ISETP.NE.AND.EX P0, PT, R21, 0x7fffffff, PT, P0 ;  /* 0x7fffffff1500780c */ /* 0x000fc40003f05300 */
[----:B------:R-:W-:-:S05]  /*0f30*/  LOP3.LUT R5, R5, UR4, RZ, 0xc0, !PT ;  /* 0x0000000405057c12 */ /* 0x000fca000f8ec0ff */
[----:B------:R-:W-:Y:S01]  /*0f40*/  IMAD.SHL.U32 R6, R5, 0x400, RZ ;  /* 0x0000040005067824 */ /* 0x000fe200078e00ff */
[----:B------:R-:W-:-:S04]  /*0f50*/  SHF.R.U32.HI R5, RZ, 0x4, R5 ;  /* 0x00000004ff057819 */ /* 0x000fc80000011605 */
[----:B------:R-:W-:Y:S02]  /*0f60*/  LOP3.LUT R6, R6, 0x7c00, RZ, 0xc, !PT ;  /* 0x00007c0006067812 */ /* 0x000fe400078e0cff */
[----:B------:R-:W-:-:S04]  /*0f70*/  LOP3.LUT R5, R5, 0xffffffe, RZ, 0xc0, !PT ;  /* 0x0ffffffe05057812 */ /* 0x000fc800078ec0ff */
[----:B------:R-:W-:Y:S02]  /*0f80*/  IADD3 R51, PT, PT, -R5, R39, R6 ;  /* 0x0000002705337210 */ /* 0x000fe40007ffe106 */
[----:B------:R-:W-:Y:S02]  /*0f90*/  SEL R5, R20, RZ, P0 ;  /* 0x000000ff14057207 */ /* 0x000fe40000000000 */
[----:B------:R-:W-:Y:S02]  /*0fa0*/  SEL R6, R21, 0x80000000, P0 ;  /* 0x8000000015067807 */ /* 0x000fe40000000000 */
[----:B------:R-:W-:Y:S02]  /*0fb0*/  ISETP.NE.U32.AND P0, PT, R22, -0x1, PT ;  /* 0xffffffff1600780c */ /* 0x000fe40003f05070 */
[----:B------:R-:W-:Y:S01]  /*0fc0*/  SHF.R.U64 R5, R5, UR8, R6 ;  /* 0x0000000805057c19 */ /* 0x000fe20008001206 */
[----:B--2---:R-:W-:Y:S01]  /*0fd0*/  VIADD R4, R48, 0x1 ;  /* 0x0000000130047836 */ /* 0x004fe20000000000 */
[----:B------:R-:W-:-:S02]  /*0fe0*/  ISETP.NE.AND.EX P0, PT, R23, 0x7fffffff, PT, P0 ;  /* 0x7fffffff1700780c */ /* 0x000fc40003f05300 */
[----:B------:R-:W-:Y:S02]  /*0ff0*/  LOP3.LUT R5, R5, UR4, RZ, 0xc0, !PT ;  /* 0x0000000405057c12 */ /* 0x000fe4000f8ec0ff */
[----:B------:R-:W-:Y:S03]  /*1000*/  STS.U16 [R47+0x2], R4 ;  /* 0x000002042f007388 */ /* 0x000fe60000000400 */
[----:B------:R-:W-:Y:S01]  /*1010*/  IMAD.SHL.U32 R6, R5, 0x400, RZ ;  /* 0x0000040005067824 */ /* 0x000fe200078e00ff */
[----:B------:R-:W1:Y:S01]  /*1020*/  LDS.U16 R50, [R49+0x2] ;  /* 0x0000020031327984 */ /* 0x000e620000000400 */
[----:B------:R-:W-:-:S03]  /*1030*/  SHF.R.U32.HI R5, RZ, 0x4, R5 ;  /* 0x00000004ff057819 */ /* 0x000fc60000011605 */
[----:B------:R-:W-:Y:S02]  /*1040*/  LOP3.LUT R6, R6, 0x7c00, RZ, 0xc, !PT ;  /* 0x00007c0006067812 */ /* 0x000fe400078e0cff */
[----:B------:R-:W-:-:S04]  /*1050*/  LOP3.LUT R5, R5, 0xffffffe, RZ, 0xc0, !PT ;  /* 0x0ffffffe05057812 */ /* 0x000fc800078ec0ff */
[----:B------:R-:W-:Y:S02]  /*1060*/  IADD3 R53, PT, PT, -R5, R39, R6 ;  /* 0x0000002705357210 */ /* 0x000fe40007ffe106 */
[----:B------:R-:W-:Y:S02]  /*1070*/  SEL R5, R22, RZ, P0 ;  /* 0x000000ff16057207 */ /* 0x000fe40000000000 */
[----:B------:R-:W-:Y:S02]  /*1080*/  SEL R6, R23, 0x80000000, P0 ;  /* 0x8000000017067807 */ /* 0x000fe40000000000 */
        /* <DEDUP_REMOVED lines=8> */
[----:B------:R-:W-:Y:S01]  /*1110*/  IADD3 R55, PT, PT, -R5, R39, R6 ;  /* 0x0000002705377210 */ /* 0x000fe20007ffe106 */
[----:B-1----:R-:W-:Y:S01]  /*1120*/  VIADD R4, R50, 0x1 ;  /* 0x0000000132047836 */ /* 0x002fe20000000000 */
[----:B------:R-:W-:Y:S02]  /*1130*/  SEL R5, R24, RZ, P0 ;  /* 0x000000ff18057207 */ /* 0x000fe40000000000 */
[----:B------:R-:W-:Y:S02]  /*1140*/  SEL R6, R25, 0x80000000, P0 ;  /* 0x8000000019067807 */ /* 0x000fe40000000000 */
[----:B------:R-:W-:Y:S01]  /*1150*/  STS.U16 [R49+0x2], R4 ;  /* 0x0000020431007388 */ /* 0x000fe20000000400 */
[----:B------:R-:W-:Y:S02]  /*1160*/  ISETP.NE.U32.AND P0, PT, R26, -0x1, PT ;  /* 0xffffffff1a00780c */ /* 0x000fe40003f05070 */
[----:B------:R-:W-:Y:S01]  /*1170*/  SHF.R.U64 R5, R5, UR8, R6 ;  /* 0x0000000805057c19 */ /* 0x000fe20008001206 */
[----:B------:R-:W1:Y:S01]  /*1180*/  LDS.U16 R52, [R51+0x2] ;  /* 0x0000020033347984 */ /* 0x000e620000000400 */
        /* <DEDUP_REMOVED lines=8> */
[----:B------:R-:W-:-:S04]  /*1210*/  SEL R6, R27, 0x80000000, P0 ;  /* 0x800000001b067807 */ /* 0x000fc80000000000 */
[----:B------:R-:W-:-:S04]  /*1220*/  SHF.R.U64 R5, R5, UR8, R6 ;  /* 0x0000000805057c19 */ /* 0x000fc80008001206 */
[----:B------:R-:W-:Y:S01]  /*1230*/  LOP3.LUT R5, R5, UR4, RZ, 0xc0, !PT ;  /* 0x0000000405057c12 */ /* 0x000fe2000f8ec0ff */
[----:B------:R-:W-:Y:S02]  /*1240*/  UMOV UR4, 0x400 ;  /* 0x0000040000047882 */ /* 0x000fe40000000000 */
[----:B0-----:R-:W-:Y:S02]  /*1250*/  ULEA UR4, UR6, UR4, 0x18 ;  /* 0x0000000406047291 */ /* 0x001fe4000f8ec0ff */
[----:B------:R-:W-:Y:S01]  /*1260*/  IMAD.SHL.U32 R6, R5, 0x400, RZ ;  /* 0x0000040005067824 */ /* 0x000fe200078e00ff */
[----:B------:R-:W-:Y:S01]  /*1270*/  SHF.R.U32.HI R5, RZ, 0x4, R5 ;  /* 0x00000004ff057819 */ /* 0x000fe20000011605 */
[----:B-1----:R-:W-:-:S03]  /*1280*/  VIADD R4, R52, 0x1 ;  /* 0x0000000134047836 */ /* 0x002fc60000000000 */
[----:B------:R-:W-:Y:S02]  /*1290*/  LOP3.LUT R6, R6, 0x7c00, RZ, 0xc, !PT ;  /* 0x00007c0006067812 */ /* 0x000fe400078e0cff */
[----:B------:R-:W-:Y:S01]  /*12a0*/  LOP3.LUT R5, R5, 0xffffffe, RZ, 0xc0, !PT ;  /* 0x0ffffffe05057812 */ /* 0x000fe200078ec0ff */
[----:B------:R-:W-:Y:S03]  /*12b0*/  STS.U16 [R51+0x2], R4 ;  /* 0x0000020433007388 */ /* 0x000fe60000000400 */
[----:B------:R-:W-:Y:S01]  /*12c0*/  IADD3 R59, PT, PT, -R5, R39, R6 ;  /* 0x00000027053b7210 */ /* 0x000fe20007ffe106 */
[----:B------:R-:W0:Y:S02]  /*12d0*/  LDS.U16 R54, [R53+0x2] ;  /* 0x0000020035367984 */ /* 0x000e240000000400 */
[----:B0-----:R-:W-:-:S05]  /*12e0*/  VIADD R4, R54, 0x1 ;  /* 0x0000000136047836 */ /* 0x001fca0000000000 */
[----:B------:R-:W-:Y:S04]  /*12f0*/  STS.U16 [R53+0x2], R4 ;  /* 0x0000020435007388 */ /* 0x000fe80000000400 */
        /* <DEDUP_REMOVED lines=64> */
[----:B------:R-:W-:-:S04]  /*1700*/  IMAD.IADD R83, R83, 0x1, R82 ;  /* 0x0000000153537824 */ /* 0x000fc800078e0252 */
[----:B0-----:R-:W-:-:S04]  /*1710*/  IMAD.IADD R84, R84, 0x1, R83 ;  /* 0x0000000154547824 */ /* 0x001fc800078e0253 */
[----:B-1----:R-:W-:-:S04]  /*1720*/  IMAD.IADD R85, R85, 0x1, R84 ;  /* 0x0000000155557824 */ /* 0x002fc800078e0254 */
[----:B--2---:R-:W-:-:S04]  /*1730*/  IMAD.IADD R86, R86, 0x1, R85 ;  /* 0x0000000156567824 */ /* 0x004fc800078e0255 */
[----:B---3--:R-:W-:-:S04]  /*1740*/  IMAD.IADD R87, R87, 0x1, R86 ;  /* 0x0000000157577824 */ /* 0x008fc800078e0256 */
        /* <DEDUP_REMOVED lines=46> */
[----:B------:R-:W-:-:S05]  /*1a30*/  @!P2 IMAD.U32 R95, R11, 0x10000, RZ ;  /* 0x000100000b5fa824 */ /* 0x000fca00078e00ff */
[----:B------:R-:W-:Y:S01]  /*1a40*/  @!P2 STS [UR4+0x8428], R95 ;  /* 0x0084285fff00a988 */ /* 0x000fe20008000804 */
[----:B------:R-:W-:Y:S06]  /*1a50*/  BAR.SYNC.DEFER_BLOCKING 0x0 ;  /* 0x0000000000007b1d */ /* 0x000fec0000010000 */
[----:B------:R-:W0:Y:S02]  /*1a60*/  LDS R4, [UR4+0x8428] ;  /* 0x00842804ff047984 */ /* 0x000e240008000800 */
[----:B0-----:R-:W-:-:S05]  /*1a70*/  SEL R4, R4, RZ, P0 ;  /* 0x000000ff04047207 */ /* 0x001fca0000000000 */
[----:B------:R-:W-:-:S04]  /*1a80*/  IMAD.IADD R4, R4, 0x1, R95 ;  /* 0x0000000104047824 */ /* 0x000fc800078e025f */
        /* <DEDUP_REMOVED lines=77> */
[----:B--2---:R-:W-:Y:S02]  /*1f60*/  IMAD.IADD R48, R48, 0x1, R47 ;  /* 0x0000000130307824 */ /* 0x004fe400078e022f */
[----:B---3--:R-:W-:Y:S02]  /*1f70*/  IMAD.IADD R8, R50, 0x1, R49 ;  /* 0x0000000132087824 */ /* 0x008fe400078e0231 */
[----:B----4-:R-:W-:Y:S02]  /*1f80*/  IMAD.IADD R52, R52, 0x1, R51 ;  /* 0x0000000134347824 */ /* 0x010fe400078e0233 */
[----:B------:R-:W-:Y:S02]  /*1f90*/  IMAD.IADD R10, R54, 0x1, R53 ;  /* 0x00000001360a7824 */ /* 0x000fe400078e0235 */
[----:B------:R-:W-:-:S02]  /*1fa0*/  IMAD.IADD R56, R56, 0x1, R55 ;  /* 0x0000000138387824 */ /* 0x000fc400078e0237 */
[----:B------:R-:W-:Y:S02]  /*1fb0*/  IMAD.IADD R58, R58, 0x1, R57 ;  /* 0x000000013a3a7824 */ /* 0x000fe400078e0239 */
[----:B------:R-:W-:Y:S01]  /*1fc0*/  IMAD.IADD R60, R60, 0x1, R59 ;  /* 0x000000013c3c7824 */ /* 0x000fe200078e023b */
[----:B------:R-:W-:Y:S06]  /*1fd0*/  BAR.SYNC.DEFER_BLOCKING 0x0 ;  /* 0x0000000000007b1d */ /* 0x000fec0000010000 */
[----:B------:R-:W-:Y:S05]  /*1fe0*/  BRA.U UP0, `(.L_x_784) ;  /* 0x0000000100fc7547 */ /* 0x000fea000b800000 */
[----:B------:R-:W-:Y:S01]  /*1ff0*/  LEA R5, R40, UR4, 0x3 ;  /* 0x0000000428057c11 */ /* 0x000fe2000f8e18ff */
[----:B------:R-:W-:Y:S01]  /*2000*/  IMAD.MOV.U32 R4, RZ, RZ, R26 ;  /* 0x000000ffff047224 */ /* 0x000fe200078e001a */
[----:B------:R-:W-:Y:S01]  /*2010*/  LEA R7, R6, UR4, 0x3 ;  /* 0x0000000406077c11 */ /* 0x000fe2000f8e18ff */
[----:B------:R-:W-:Y:S01]  /*2020*/  UIADD3 UR7, UPT, UPT, UR7, 0x6, URZ ;  /* 0x0000000607077890 */ /* 0x000fe2000fffe0ff */
[----:B------:R-:W-:Y:S01]  /*2030*/  LEA R9, R48, UR4, 0x3 ;  /* 0x0000000430097c11 */ /* 0x000fe2000f8e18ff */
[----:B------:R0:W-:Y:S01]  /*2040*/  STS.64 [R5], R2 ;  /* 0x0000000205007388 */ /* 0x0001e20000000a00 */
[----:B------:R-:W-:Y:S01]  /*2050*/  LEA R11, R8, UR4, 0x3 ;  /* 0x00000004080b7c11 */ /* 0x000fe2000f8e18ff */
[----:B------:R-:W-:Y:S01]  /*2060*/  IMAD R47, R40, -0x4, R5 ;  /* 0xfffffffc282f7824 */ /* 0x000fe200078e0205 */
[----:B------:R-:W-:Y:S01]  /*2070*/  UIADD3 UR5, UPT, UPT, UR5, -0x6, URZ ;  /* 0xfffffffa05057890 */ /* 0x000fe2000fffe0ff */
[----:B------:R1:W-:Y:S01]  /*2080*/  STS.64 [R7], R12 ;  /* 0x0000000c07007388 */ /* 0x0003e20000000a00 */
[----:B------:R-:W-:-:S02]  /*2090*/  IMAD R6, R6, -0x4, R7 ;  /* 0xfffffffc06067824 */ /* 0x000fc400078e0207 */
[----:B------:R-:W-:Y:S01]  /*20a0*/  IMAD R49, R48, -0x4, R9 ;  /* 0xfffffffc30317824 */ /* 0x000fe200078e0209 */
[----:B------:R2:W-:Y:S01]  /*20b0*/  STS.64 [R9], R14 ;  /* 0x0000000e09007388 */ /* 0x0005e20000000a00 */
[----:B------:R-:W-:Y:S01]  /*20c0*/  IMAD R8, R8, -0x4, R11 ;  /* 0xfffffffc08087824 */ /* 0x000fe200078e020b */
[----:B0-----:R-:W-:Y:S02]  /*20d0*/  LEA R3, R52, UR4, 0x3 ;  /* 0x0000000434037c11 */ /* 0x001fe4000f8e18ff */
[----:B------:R0:W-:Y:S01]  /*20e0*/  STS.64 [R11], R16 ;  /* 0x000000100b007388 */ /* 0x0001e20000000a00 */
[----:B------:R-:W-:Y:S02]  /*20f0*/  LEA R5, R10, UR4, 0x3 ;  /* 0x000000040a057c11 */ /* 0x000fe4000f8e18ff */
[----:B-1----:R-:W-:Y:S01]  /*2100*/  LEA R7, R56, UR4, 0x3 ;  /* 0x0000000438077c11 */ /* 0x002fe2000f8e18ff */
[----:B------:R-:W-:Y:S01]  /*2110*/  STS.64 [R3], R18 ;  /* 0x0000001203007388 */ /* 0x000fe20000000a00 */
[----:B------:R-:W-:-:S02]  /*2120*/  IMAD R51, R52, -0x4, R3 ;  /* 0xfffffffc34337824 */ /* 0x000fc400078e0203 */
[----:B------:R-:W-:Y:S01]  /*2130*/  IMAD R10, R10, -0x4, R5 ;  /* 0xfffffffc0a0a7824 */ /* 0x000fe200078e0205 */
[----:B------:R1:W-:Y:S01]  /*2140*/  STS.64 [R5], R20 ;  /* 0x0000001405007388 */ /* 0x0003e20000000a00 */
[----:B--2---:R-:W-:Y:S01]  /*2150*/  LEA R9, R58, UR4, 0x3 ;  /* 0x000000043a097c11 */ /* 0x004fe2000f8e18ff */
[----:B------:R-:W-:Y:S01]  /*2160*/  IMAD R53, R56, -0x4, R7 ;  /* 0xfffffffc38357824 */ /* 0x000fe200078e0207 */
[----:B0-----:R-:W-:Y:S01]  /*2170*/  LEA R11, R60, UR4, 0x3 ;  /* 0x000000043c0b7c11 */ /* 0x001fe2000f8e18ff */
[----:B------:R0:W-:Y:S02]  /*2180*/  STS.64 [R7], R22 ;  /* 0x0000001607007388 */ /* 0x0001e40000000a00 */
[----:B------:R-:W-:Y:S02]  /*2190*/  IMAD R40, R58, -0x4, R9 ;  /* 0xfffffffc3a287824 */ /* 0x000fe400078e0209 */
[----:B------:R0:W-:Y:S01]  /*21a0*/  STS.64 [R9], R24 ;  /* 0x0000001809007388 */ /* 0x0001e20000000a00 */
[----:B------:R-:W-:-:S02]  /*21b0*/  IMAD R55, R60, -0x4, R11 ;  /* 0xfffffffc3c377824 */ /* 0x000fc400078e020b */
[----:B-1----:R-:W-:-:S05]  /*21c0*/  IMAD.MOV.U32 R5, RZ, RZ, R27 ;  /* 0x000000ffff057224 */ /* 0x002fca00078e001b */
[----:B------:R0:W-:Y:S01]  /*21d0*/  STS.64 [R11], R4 ;  /* 0x000000040b007388 */ /* 0x0001e20000000a00 */
[----:B------:R-:W-:Y:S06]  /*21e0*/  BAR.SYNC.DEFER_BLOCKING 0x0 ;  /* 0x0000000000007b1d */ /* 0x000fec0000010000 */
[----:B------:R0:W1:Y:S04]  /*21f0*/  LDS.64 R2, [R43] ;  /* 0x000000002b027984 */ /* 0x0000680000000a00 */
        /* <DEDUP_REMOVED lines=29> */
[----:B-1234-:R-:W-:Y:S05]  /*23d0*/  BRA `(.L_x_785) ;  /* 0xffffffe4003c7947 */ /* 0x01efea000383ffff */
.L_x_784:
[----:B------:R-:W-:Y:S01]  /*23e0*/  LEA R5, R40, UR4, 0x3 ;  /* 0x0000000428057c11 */ /* 0x000fe2000f8e18ff */
[----:B------:R-:W-:Y:S01]  /*23f0*/  IMAD R37, R0, -0x1c, R37 ;  /* 0xffffffe400257824 */ /* 0x000fe200078e0225 */
[----:B------:R-:W-:Y:S01]  /*2400*/  LEA R7, R6, UR4, 0x3 ;  /* 0x0000000406077c11 */ /* 0x000fe2000f8e18ff */
[----:B------:R-:W-:Y:S01]  /*2410*/  BSSY.RECONVERGENT B0, `(.L_x_786) ;  /* 0x0000053000007945 */ /* 0x000fe20003800200 */
[----:B------:R-:W-:Y:S01]  /*2420*/  LEA R9, R48, UR4, 0x3 ;  /* 0x0000000430097c11 */ /* 0x000fe2000f8e18ff */
[----:B------:R0:W-:Y:S01]  /*2430*/  STS.64 [R5], R2 ;  /* 0x0000000205007388 */ /* 0x0001e20000000a00 */
[----:B------:R-:W-:Y:S01]  /*2440*/  LEA R11, R8, UR4, 0x3 ;  /* 0x00000004080b7c11 */ /* 0x000fe2000f8e18ff */
[----:B------:R-:W-:Y:S02]  /*2450*/  IMAD R39, R40, -0x4, R5 ;  /* 0xfffffffc28277824 */ /* 0x000fe400078e0205 */
[----:B------:R-:W-:Y:S01]  /*2460*/  IMAD R38, R6, -0x4, R7 ;  /* 0xfffffffc06267824 */ /* 0x000fe200078e0207 */
[----:B------:R1:W-:Y:S01]  /*2470*/  STS.64 [R7], R12 ;  /* 0x0000000c07007388 */ /* 0x0003e20000000a00 */
[----:B------:R-:W-:-:S02]  /*2480*/  IMAD R41, R48, -0x4, R9 ;  /* 0xfffffffc30297824 */ /* 0x000fc400078e0209 */
[----:B------:R-:W-:Y:S01]  /*2490*/  IMAD R40, R8, -0x4, R11 ;  /* 0xfffffffc08287824 */ /* 0x000fe200078e020b */
[----:B------:R2:W-:Y:S01]  /*24a0*/  STS.64 [R9], R14 ;  /* 0x0000000e09007388 */ /* 0x0005e20000000a00 */
[----:B0-----:R-:W-:-:S03]  /*24b0*/  LEA R3, R52, UR4, 0x3 ;  /* 0x0000000434037c11 */ /* 0x001fc6000f8e18ff */
[----:B------:R0:W-:Y:S01]  /*24c0*/  STS.64 [R11], R16 ;  /* 0x000000100b007388 */ /* 0x0001e20000000a00 */
[----:B------:R-:W-:Y:S02]  /*24d0*/  LEA R5, R10, UR4, 0x3 ;  /* 0x000000040a057c11 */ /* 0x000fe4000f8e18ff */
[----:B-1----:R-:W-:Y:S01]  /*24e0*/  LEA R7, R56, UR4, 0x3 ;  /* 0x0000000438077c11 */ /* 0x002fe2000f8e18ff */
[----:B------:R-:W-:Y:S01]  /*24f0*/  STS.64 [R3], R18 ;  /* 0x0000001203007388 */ /* 0x000fe20000000a00 */
[----:B------:R-:W-:Y:S01]  /*2500*/  IMAD R43, R52, -0x4, R3 ;  /* 0xfffffffc342b7824 */ /* 0x000fe200078e0203 */
[----:B--2---:R-:W-:Y:S02]  /*2510*/  LEA R9, R58, UR4, 0x3 ;  /* 0x000000043a097c11 */ /* 0x004fe4000f8e18ff */
[----:B------:R-:W-:Y:S01]  /*2520*/  STS.64 [R5], R20 ;  /* 0x0000001405007388 */ /* 0x000fe20000000a00 */
[----:B------:R-:W-:Y:S01]  /*2530*/  LEA R15, R60, UR4, 0x3 ;  /* 0x000000043c0f7c11 */ /* 0x000fe2000f8e18ff */
[----:B------:R-:W-:Y:S01]  /*2540*/  IMAD R42, R10, -0x4, R5 ;  /* 0xfffffffc0a2a7824 */ /* 0x000fe200078e0205 */
[----:B------:R-:W1:Y:S01]  /*2550*/  LDCU.64 UR4, c[0x0][0x3a0] ;  /* 0x00007400ff0477ac */ /* 0x000e620008000a00 */
[----:B------:R-:W-:Y:S01]  /*2560*/  STS.64 [R7], R22 ;  /* 0x0000001607007388 */ /* 0x000fe20000000a00 */
[----:B------:R-:W-:Y:S01]  /*2570*/  IMAD R45, R56, -0x4, R7 ;  /* 0xfffffffc382d7824 */ /* 0x000fe200078e0207 */
[----:B0-----:R-:W0:Y:S01]  /*2580*/  LDC.64 R16, c[0x0][0x398] ;  /* 0x0000e600ff107b82 */ /* 0x001e220000000a00 */
[----:B------:R-:W-:Y:S01]  /*2590*/  IMAD R58, R58, -0x4, R9 ;  /* 0xfffffffc3a3a7824 */ /* 0x000fe200078e0209 */
[----:B------:R2:W-:Y:S01]  /*25a0*/  STS.64 [R9], R24 ;  /* 0x0000001809007388 */ /* 0x0005e20000000a00 */
[----:B------:R-:W-:-:S03]  /*25b0*/  IMAD R47, R60, -0x4, R15 ;  /* 0xfffffffc3c2f7824 */ /* 0x000fc600078e020f */
[----:B------:R3:W-:Y:S02]  /*25c0*/  STS.64 [R15], R26 ;  /* 0x0000001a0f007388 */ /* 0x0007e40000000a00 */
[----:B------:R-:W-:Y:S01]  /*25d0*/  BAR.SYNC.DEFER_BLOCKING 0x0 ;  /* 0x0000000000007b1d */ /* 0x000fe20000010000 */
[C---:B--2---:R-:W-:Y:S01]  /*25e0*/  IMAD R24, R0.reuse, -0x4, R37 ;  /* 0xfffffffc00187824 */ /* 0x044fe200078e0225 */
[C---:B-1----:R-:W-:Y:S01]  /*25f0*/  ISETP.LT.U32.AND P1, PT, R0.reuse, UR4, PT ;  /* 0x0000000400007c0c */ /* 0x042fe2000bf21070 */
[----:B------:R-:W-:-:S05]  /*2600*/  VIADD R25, R0, 0x100 ;  /* 0x0000010000197836 */ /* 0x000fca0000000000 */
[----:B---3--:R-:W1:Y:S01]  /*2610*/  LDC.64 R14, c[0x0][0x388] ;  /* 0x0000e200ff0e7b82 */ /* 0x008e620000000a00 */
[C---:B------:R-:W-:Y:S01]  /*2620*/  VIADD R26, R0.reuse, 0x200 ;  /* 0x00000200001a7836 */ /* 0x040fe20000000000 */
[----:B------:R-:W-:Y:S01]  /*2630*/  ISETP.LT.U32.AND P4, PT, R25, UR4, PT ;  /* 0x0000000419007c0c */ /* 0x000fe2000bf81070 */
[----:B------:R-:W-:-:S03]  /*2640*/  VIADD R25, R0, 0x500 ;  /* 0x0000050000197836 */ /* 0x000fc60000000000 */
[----:B------:R-:W-:Y:S01]  /*2650*/  ISETP.LT.U32.AND P5, PT, R26, UR4, PT ;  /* 0x000000041a007c0c */ /* 0x000fe2000bfa1070 */
[C---:B------:R-:W-:Y:S01]  /*2660*/  VIADD R26, R0.reuse, 0x600 ;  /* 0x00000600001a7836 */ /* 0x040fe20000000000 */
[----:B------:R-:W-:Y:S01]  /*2670*/  ISETP.LT.U32.AND P3, PT, R25, UR4, PT ;  /* 0x0000000419007c0c */ /* 0x000fe2000bf61070 */
[----:B0-----:R-:W-:-:S03]  /*2680*/  IMAD.WIDE.U32 R16, R0, 0x4, R16 ;  /* 0x0000000400107825 */ /* 0x001fc600078e0010 */
[----:B------:R-:W-:Y:S01]  /*2690*/  ISETP.LT.U32.AND P2, PT, R26, UR4, PT ;  /* 0x000000041a007c0c */ /* 0x000fe2000bf41070 */
[C---:B------:R-:W-:Y:S01]  /*26a0*/  VIADD R26, R0.reuse, 0x700 ;  /* 0x00000700001a7836 */ /* 0x040fe20000000000 */
[----:B------:R-:W0:Y:S04]  /*26b0*/  LDS.64 R20, [R37] ;  /* 0x0000000025147984 */ /* 0x000e280000000a00 */
[----:B------:R-:W2:Y:S04]  /*26c0*/  LDS.64 R22, [R37+0x800] ;  /* 0x0008000025167984 */ /* 0x000ea80000000a00 */
[----:B------:R-:W3:Y:S01]  /*26d0*/  LDS.64 R18, [R37+0x1000] ;  /* 0x0010000025127984 */ /* 0x000ee20000000a00 */
[----:B-1----:R-:W-:-:S03]  /*26e0*/  IMAD.WIDE.U32 R14, R0, 0x8, R14 ;  /* 0x00000008000e7825 */ /* 0x002fc600078e000e */
[----:B------:R-:W1:Y:S04]  /*26f0*/  LDS.64 R12, [R37+0x1800] ;  /* 0x00180000250c7984 */ /* 0x000e680000000a00 */
[----:B------:R-:W4:Y:S04]  /*2700*/  LDS.64 R10, [R37+0x2000] ;  /* 0x00200000250a7984 */ /* 0x000f280000000a00 */
[----:B------:R-:W0:Y:S04]  /*2710*/  LDS.64 R8, [R37+0x2800] ;  /* 0x0028000025087984 */ /* 0x000e280000000a00 */
[----:B------:R-:W0:Y:S04]  /*2720*/  LDS.64 R6, [R37+0x3000] ;  /* 0x0030000025067984 */ /* 0x000e280000000a00 */
[----:B------:R-:W0:Y:S04]  /*2730*/  LDS.64 R4, [R37+0x3800] ;  /* 0x0038000025047984 */ /* 0x000e280000000a00 */
[----:B------:R-:W0:Y:S01]  /*2740*/  LDS.64 R2, [R37+0x4000] ;  /* 0x0040000025027984 */ /* 0x000e220000000a00 */
[----:B------:R-:W-:Y:S06]  /*2750*/  BAR.SYNC.DEFER_BLOCKING 0x0 ;  /* 0x0000000000007b1d */ /* 0x000fec0000010000 */
[----:B-----5:R-:W-:Y:S04]  /*2760*/  STS [R39], R36 ;  /* 0x0000002427007388 */ /* 0x020fe80000000800 */
[----:B------:R-:W-:Y:S04]  /*2770*/  STS [R38], R35 ;  /* 0x0000002326007388 */ /* 0x000fe80000000800 */
[----:B------:R-:W-:Y:S04]  /*2780*/  STS [R41], R34 ;  /* 0x0000002229007388 */ /* 0x000fe80000000800 */
[----:B------:R-:W-:Y:S04]  /*2790*/  STS [R40], R33 ;  /* 0x0000002128007388 */ /* 0x000fe80000000800 */
[----:B------:R-:W-:Y:S04]  /*27a0*/  STS [R43], R32 ;  /* 0x000000202b007388 */ /* 0x000fe80000000800 */
[----:B------:R2:W-:Y:S04]  /*27b0*/  STS [R42], R31 ;  /* 0x0000001f2a007388 */ /* 0x0005e80000000800 */
[----:B------:R3:W-:Y:S04]  /*27c0*/  STS [R45], R30 ;  /* 0x0000001e2d007388 */ /* 0x0007e80000000800 */
[----:B------:R1:W-:Y:S01]  /*27d0*/  STS [R58], R29 ;  /* 0x0000001d3a007388 */ /* 0x0003e20000000800 */
[----:B--2---:R-:W-:-:S03]  /*27e0*/  LOP3.LUT R31, R0, 0x400, RZ, 0xfc, !PT ;  /* 0x00000400001f7812 */ /* 0x004fc600078efcff */
[----:B------:R2:W-:Y:S01]  /*27f0*/  STS [R47], R28 ;  /* 0x0000001c2f007388 */ /* 0x0005e20000000800 */
[----:B---3--:R-:W-:Y:S01]  /*2800*/  VIADD R30, R0, 0x300 ;  /* 0x00000300001e7836 */ /* 0x008fe20000000000 */
[----:B------:R-:W-:Y:S01]  /*2810*/  BAR.SYNC.DEFER_BLOCKING 0x0 ;  /* 0x0000000000007b1d */ /* 0x000fe20000010000 */
[----:B------:R-:W-:Y:S01]  /*2820*/  ISETP.LT.U32.AND P6, PT, R31, UR4, PT ;  /* 0x000000041f007c0c */ /* 0x000fe2000bfc1070 */
[----:B-1----:R-:W-:Y:S02]  /*2830*/  IMAD.U32 R29, RZ, RZ, UR5 ;  /* 0x00000005ff1d7e24 */ /* 0x002fe4000f8e00ff */
[----:B------:R-:W-:Y:S01]  /*2840*/  ISETP.LT.U32.AND P0, PT, R30, UR4, PT ;  /* 0x000000041e007c0c */ /* 0x000fe2000bf01070 */
[----:B--2---:R-:W-:Y:S02]  /*2850*/  IMAD.U32 R28, RZ, RZ, UR5 ;  /* 0x00000005ff1c7e24 */ /* 0x004fe4000f8e00ff */
[----:B------:R-:W-:-:S03]  /*2860*/  ISETP.GT.U32.AND.EX P4, PT, R29, RZ, PT, P4 ;  /* 0x000000ff1d00720c */ /* 0x000fc60003f84140 */
[----:B------:R-:W-:Y:S01]  /*2870*/  ISETP.GT.U32.AND.EX P1, PT, R28, RZ, PT, P1 ;  /* 0x000000ff1c00720c */ /* 0x000fe20003f24110 */
[----:B------:R1:W2:-:S12]  /*2880*/  LDS R27, [R24+0x2000] ;  /* 0x00200000181b7984 */ /* 0x0002980000000800 */
[----:B01--4-:R-:W-:Y:S05]  /*2890*/  @!P1 BRA `(.L_x_787) ;  /* 0x0000000000289947 */ /* 0x013fea0003800000 */
[----:B------:R-:W0:Y:S01]  /*28a0*/  LDS R25, [R24] ;  /* 0x0000000018197984 */ /* 0x000e220000000800 */
[----:B------:R-:W-:Y:S01]  /*28b0*/  ISETP.GT.U32.AND P1, PT, R20, -0x1, PT ;  /* 0xffffffff1400780c */ /* 0x000fe20003f24070 */
[----:B------:R-:W-:-:S03]  /*28c0*/  IMAD.MOV.U32 R31, RZ, RZ, -0x1 ;  /* 0xffffffffff1f7424 */ /* 0x000fc600078e00ff */
[----:B------:R-:W-:-:S04]  /*28d0*/  ISETP.GT.AND.EX P1, PT, R21, -0x1, PT, P1 ;  /* 0xffffffff1500780c */ /* 0x000fc80003f24310 */
[----:B------:R-:W-:Y:S02]  /*28e0*/  SEL R29, RZ, 0xffffffff, !P1 ;  /* 0xffffffffff1d7807 */ /* 0x000fe40004800000 */
[----:B------:R-:W-:Y:S02]  /*28f0*/  SEL R31, R31, 0x80000000, P1 ;  /* 0x800000001f1f7807 */ /* 0x000fe40000800000 */
[----:B------:R-:W-:Y:S02]  /*2900*/  LOP3.LUT R20, R29, R20, RZ, 0x3c, !PT ;  /* 0x000000141d147212 */ /* 0x000fe400078e3cff */
[----:B------:R-:W-:-:S05]  /*2910*/  LOP3.LUT R21, R31, R21, RZ, 0x3c, !PT ;  /* 0x000000151f157212 */ /* 0x000fca00078e3cff */
[----:B------:R1:W-:Y:S04]  /*2920*/  STG.E.64 desc[UR10][R14.64], R20 ;  /* 0x000000140e007986 */ /* 0x0003e8000c101b0a */
[----:B0-----:R1:W-:Y:S02]  /*2930*/  STG.E desc[UR10][R16.64], R25 ;  /* 0x0000001910007986 */ /* 0x0013e4000c10190a */
.L_x_787:
[----:B------:R-:W-:Y:S05]  /*2940*/  BSYNC.RECONVERGENT B0 ;  /* 0x0000000000007941 */ /* 0x000fea0003800200 */
.L_x_786:
[----:B-1----:R0:W1:Y:S01]  /*2950*/  LDS R25, [R24+0x400] ;  /* 0x0004000018197984 */ /* 0x0020620000000800 */
[----:B------:R-:W-:Y:S01]  /*2960*/  BSSY.RECONVERGENT B0, `(.L_x_788) ;  /* 0x000000c000007945 */ /* 0x000fe20003800200 */
[----:B------:R-:W-:-:S03]  /*2970*/  ISETP.LT.U32.AND P1, PT, R26, UR4, PT ;  /* 0x000000041a007c0c */ /* 0x000fc6000bf21070 */
[----:B------:R-:W-:Y:S10]  /*2980*/  @!P4 BRA `(.L_x_789) ;  /* 0x000000000024c947 */ /* 0x000ff40003800000 */
        /* <DEDUP_REMOVED lines=8> */
[----:B-1----:R3:W-:Y:S02]  /*2a10*/  STG.E desc[UR10][R16.64+0x400], R25 ;  /* 0x0004001910007986 */ /* 0x0027e4000c10190a */
.L_x_789:
[----:B------:R-:W-:Y:S05]  /*2a20*/  BSYNC.RECONVERGENT B0 ;  /* 0x0000000000007941 */ /* 0x000fea0003800200 */
.L_x_788:
[----:B---3--:R-:W-:Y:S01]  /*2a30*/  IMAD.U32 R21, RZ, RZ, UR5 ;  /* 0x00000005ff157e24 */ /* 0x008fe2000f8e00ff */
[----:B------:R-:W-:Y:S01]  /*2a40*/  LOP3.LUT R0, R0, 0x800, RZ, 0xfc, !PT ;  /* 0x0000080000007812 */ /* 0x000fe200078efcff */
[----:B------:R-:W-:Y:S01]  /*2a50*/  IMAD.U32 R20, RZ, RZ, UR5 ;  /* 0x00000005ff147e24 */ /* 0x000fe2000f8e00ff */
[----:B------:R-:W-:Y:S01]  /*2a60*/  BSSY.RECONVERGENT B0, `(.L_x_790) ;  /* 0x0000016000007945 */ /* 0x000fe20003800200 */
[----:B------:R-:W-:Y:S01]  /*2a70*/  IMAD.U32 R22, RZ, RZ, UR5 ;  /* 0x00000005ff167e24 */ /* 0x000fe2000f8e00ff */
[C---:B------:R-:W-:Y:S02]  /*2a80*/  ISETP.GT.U32.AND.EX P0, PT, R21.reuse, RZ, PT, P0 ;  /* 0x000000ff1500720c */ /* 0x040fe40003f04100 */
[----:B------:R-:W-:Y:S02]  /*2a90*/  ISETP.GT.U32.AND.EX P1, PT, R21, RZ, PT, P1 ;  /* 0x000000ff1500720c */ /* 0x000fe40003f24110 */
[----:B------:R3:W4:Y:S01]  /*2aa0*/  LDS R21, [R24+0x800] ;  /* 0x0008000018157984 */ /* 0x0007220000000800 */
[----:B------:R-:W-:-:S02]  /*2ab0*/  ISETP.GT.U32.AND.EX P5, PT, R20, RZ, PT, P5 ;  /* 0x000000ff1400720c */ /* 0x000fc40003fa4150 */
[----:B------:R-:W-:Y:S01]  /*2ac0*/  ISETP.LT.U32.AND P4, PT, R0, UR4, PT ;  /* 0x0000000400007c0c */ /* 0x000fe2000bf81070 */
[----:B------:R-:W-:Y:S01]  /*2ad0*/  IMAD.U32 R0, RZ, RZ, UR5 ;  /* 0x00000005ff007e24 */ /* 0x000fe2000f8e00ff */
[----:B------:R-:W-:Y:S02]  /*2ae0*/  ISETP.GT.U32.AND.EX P6, PT, R22, RZ, PT, P6 ;  /* 0x000000ff1600720c */ /* 0x000fe40003fc4160 */
[----:B------:R-:W-:Y:S02]  /*2af0*/  ISETP.GT.U32.AND.EX P2, PT, R20, RZ, PT, P2 ;  /* 0x000000ff1400720c */ /* 0x000fe40003f44120 */
[----:B------:R-:W-:Y:S02]  /*2b00*/  ISETP.GT.U32.AND.EX P3, PT, R0, RZ, PT, P3 ;  /* 0x000000ff0000720c */ /* 0x000fe40003f64130 */
[----:B------:R-:W-:-:S03]  /*2b10*/  ISETP.GT.U32.AND.EX P4, PT, R22, RZ, PT, P4 ;  /* 0x000000ff1600720c */ /* 0x000fc60003f84140 */
[----:B---3--:R-:W-:Y:S10]  /*2b20*/  @!P5 BRA `(.L_x_791) ;  /* 0x000000000024d947 */ /* 0x008ff40003800000 */
[----:B------:R-:W-:Y:S01]  /*2b30*/  ISETP.GT.U32.AND P5, PT, R18, -0x1, PT ;  /* 0xffffffff1200780c */ /* 0x000fe20003fa4070 */
[----:B-1----:R-:W-:-:S03]  /*2b40*/  IMAD.MOV.U32 R25, RZ, RZ, -0x1 ;  /* 0xffffffffff197424 */ /* 0x002fc600078e00ff */
[----:B------:R-:W-:-:S04]  /*2b50*/  ISETP.GT.AND.EX P5, PT, R19, -0x1, PT, P5 ;  /* 0xffffffff1300780c */ /* 0x000fc80003fa4350 */
[----:B------:R-:W-:Y:S02]  /*2b60*/  SEL R23, RZ, 0xffffffff, !P5 ;  /* 0xffffffffff177807 */ /* 0x000fe40006800000 */
[----:B------:R-:W-:Y:S02]  /*2b70*/  SEL R25, R25, 0x80000000, P5 ;  /* 0x8000000019197807 */ /* 0x000fe40002800000 */
[----:B------:R-:W-:Y:S02]  /*2b80*/  LOP3.LUT R18, R23, R18, RZ, 0x3c, !PT ;  /* 0x0000001217127212 */ /* 0x000fe400078e3cff */
[----:B------:R-:W-:-:S05]  /*2b90*/  LOP3.LUT R19, R25, R19, RZ, 0x3c, !PT ;  /* 0x0000001319137212 */ /* 0x000fca00078e3cff */
[----:B------:R3:W-:Y:S04]  /*2ba0*/  STG.E.64 desc[UR10][R14.64+0x1000], R18 ;  /* 0x001000120e007986 */ /* 0x0007e8000c101b0a */
[----:B----4-:R3:W-:Y:S02]  /*2bb0*/  STG.E desc[UR10][R16.64+0x800], R21 ;  /* 0x0008001510007986 */ /* 0x0107e4000c10190a */
.L_x_791:
[----:B------:R-:W-:Y:S05]  /*2bc0*/  BSYNC.RECONVERGENT B0 ;  /* 0x0000000000007941 */ /* 0x000fea0003800200 */
.L_x_790:
[----:B---3--:R3:W0:Y:S01]  /*2bd0*/  LDS R19, [R24+0xc00] ;  /* 0x000c000018137984 */ /* 0x0086220000000800 */
[----:B------:R-:W-:Y:S04]  /*2be0*/  BSSY.RECONVERGENT B0, `(.L_x_792) ;  /* 0x000000b000007945 */ /* 0x000fe80003800200 */
[----:B------:R-:W-:Y:S05]  /*2bf0*/  @!P0 BRA `(.L_x_793) ;  /* 0x0000000000248947 */ /* 0x000fea0003800000 */
[----:B------:R-:W-:Y:S01]  /*2c00*/  ISETP.GT.U32.AND P0, PT, R12, -0x1, PT ;  /* 0xffffffff0c00780c */ /* 0x000fe20003f04070 */
[----:B------:R-:W-:-:S03]  /*2c10*/  IMAD.MOV.U32 R23, RZ, RZ, -0x1 ;  /* 0xffffffffff177424 */ /* 0x000fc600078e00ff */
[----:B------:R-:W-:-:S04]  /*2c20*/  ISETP.GT.AND.EX P0, PT, R13, -0x1, PT, P0 ;  /* 0xffffffff0d00780c */ /* 0x000fc80003f04300 */
[----:B----4-:R-:W-:Y:S02]  /*2c30*/  SEL R21, RZ, 0xffffffff, !P0 ;  /* 0xffffffffff157807 */ /* 0x010fe40004000000 */
[----:B------:R-:W-:Y:S02]  /*2c40*/  SEL R23, R23, 0x80000000, P0 ;  /* 0x8000000017177807 */ /* 0x000fe40000000000 */
[----:B------:R-:W-:Y:S02]  /*2c50*/  LOP3.LUT R12, R21, R12, RZ, 0x3c, !PT ;  /* 0x0000000c150c7212 */ /* 0x000fe400078e3cff */
[----:B------:R-:W-:-:S05]  /*2c60*/  LOP3.LUT R13, R23, R13, RZ, 0x3c, !PT ;  /* 0x0000000d170d7212 */ /* 0x000fca00078e3cff */
[----:B------:R4:W-:Y:S04]  /*2c70*/  STG.E.64 desc[UR10][R14.64+0x1800], R12 ;  /* 0x0018000c0e007986 */ /* 0x0009e8000c101b0a */
[----:B0-----:R4:W-:Y:S02]  /*2c80*/  STG.E desc[UR10][R16.64+0xc00], R19 ;  /* 0x000c001310007986 */ /* 0x0019e4000c10190a */
.L_x_793:
[----:B------:R-:W-:Y:S05]  /*2c90*/  BSYNC.RECONVERGENT B0 ;  /* 0x0000000000007941 */ /* 0x000fea0003800200 */
.L_x_792:
[----:B----4-:R4:W0:Y:S01]  /*2ca0*/  LDS R13, [R24+0x1000] ;  /* 0x00100000180d7984 */ /* 0x0108220000000800 */
[----:B------:R-:W-:Y:S04]  /*2cb0*/  BSSY.RECONVERGENT B0, `(.L_x_794) ;  /* 0x000000b000007945 */ /* 0x000fe80003800200 */
[----:B------:R-:W-:Y:S05]  /*2cc0*/  @!P6 BRA `(.L_x_795) ;  /* 0x000000000024e947 */ /* 0x000fea0003800000 */
[----:B------:R-:W-:Y:S01]  /*2cd0*/  ISETP.GT.U32.AND P0, PT, R10, -0x1, PT ;  /* 0xffffffff0a00780c */ /* 0x000fe20003f04070 */
[----:B------:R-:W-:-:S03]  /*2ce0*/  IMAD.MOV.U32 R21, RZ, RZ, -0x1 ;  /* 0xffffffffff157424 */ /* 0x000fc600078e00ff */
[----:B------:R-:W-:-:S04]  /*2cf0*/  ISETP.GT.AND.EX P0, PT, R11, -0x1, PT, P0 ;  /* 0xffffffff0b00780c */ /* 0x000fc80003f04300 */
[----:B0-----:R-:W-:Y:S02]  /*2d00*/  SEL R19, RZ, 0xffffffff, !P0 ;  /* 0xffffffffff137807 */ /* 0x001fe40004000000 */
[----:B------:R-:W-:Y:S02]  /*2d10*/  SEL R21, R21, 0x80000000, P0 ;  /* 0x8000000015157807 */ /* 0x000fe40000000000 */
[----:B------:R-:W-:Y:S02]  /*2d20*/  LOP3.LUT R10, R19, R10, RZ, 0x3c, !PT ;  /* 0x0000000a130a7212 */ /* 0x000fe400078e3cff */
[----:B------:R-:W-:-:S05]  /*2d30*/  LOP3.LUT R11, R21, R11, RZ, 0x3c, !PT ;  /* 0x0000000b150b7212 */ /* 0x000fca00078e3cff */
[----:B------:R0:W-:Y:S04]  /*2d40*/  STG.E.64 desc[UR10][R14.64+0x2000], R10 ;  /* 0x0020000a0e007986 */ /* 0x0001e8000c101b0a */
[----:B------:R0:W-:Y:S02]  /*2d50*/  STG.E desc[UR10][R16.64+0x1000], R13 ;  /* 0x0010000d10007986 */ /* 0x0001e4000c10190a */
.L_x_795:
[----:B------:R-:W-:Y:S05]  /*2d60*/  BSYNC.RECONVERGENT B0 ;  /* 0x0000000000007941 */ /* 0x000fea0003800200 */
.L_x_794:
[----:B0-----:R0:W0:Y:S01]  /*2d70*/  LDS R11, [R24+0x1400] ;  /* 0x00140000180b7984 */ /* 0x0010220000000800 */
[----:B------:R-:W-:Y:S04]  /*2d80*/  BSSY.RECONVERGENT B0, `(.L_x_796) ;  /* 0x000000b000007945 */ /* 0x000fe80003800200 */
[----:B------:R-:W-:Y:S05]  /*2d90*/  @!P3 BRA `(.L_x_797) ;  /* 0x000000000024b947 */ /* 0x000fea0003800000 */
        /* <DEDUP_REMOVED lines=9> */
.L_x_797:
[----:B------:R-:W-:Y:S05]  /*2e30*/  BSYNC.RECONVERGENT B0 ;  /* 0x0000000000007941 */ /* 0x000fea0003800200 */
.L_x_796:
[----:B-1----:R1:W0:Y:S01]  /*2e40*/  LDS R9, [R24+0x1800] ;  /* 0x0018000018097984 */ /* 0x0022220000000800 */
        /* <DEDUP_REMOVED lines=11> */
.L_x_799:
[----:B------:R-:W-:Y:S05]  /*2f00*/  BSYNC.RECONVERGENT B0 ;  /* 0x0000000000007941 */ /* 0x000fea0003800200 */
.L_x_798:
        /* <DEDUP_REMOVED lines=12> */
.L_x_801:
[----:B------:R-:W-:Y:S05]  /*2fd0*/  BSYNC.RECONVERGENT B0 ;  /* 0x0000000000007941 */ /* 0x000fea0003800200 */
.L_x_800:
[----:B------:R-:W-:Y:S05]  /*2fe0*/  @!P4 EXIT ;  /* 0x000000000000c94d */ /* 0x000fea0003800000 */
[----:B------:R-:W-:Y:S01]  /*2ff0*/  ISETP.GT.U32.AND P0, PT, R2, -0x1, PT ;  /* 0xffffffff0200780c */ /* 0x000fe20003f04070 */
[----:B01----:R-:W-:-:S03]  /*3000*/  IMAD.MOV.U32 R7, RZ, RZ, -0x1 ;  /* 0xffffffffff077424 */ /* 0x003fc600078e00ff */
[----:B------:R-:W-:-:S04]  /*3010*/  ISETP.GT.AND.EX P0, PT, R3, -0x1, PT, P0 ;  /* 0xffffffff0300780c */ /* 0x000fc80003f04300 */
[----:B------:R-:W-:Y:S02]  /*3020*/  SEL R5, RZ, 0xffffffff, !P0 ;  /* 0xffffffffff057807 */ /* 0x000fe40004000000 */
[----:B------:R-:W-:Y:S02]  /*3030*/  SEL R7, R7, 0x80000000, P0 ;  /* 0x8000000007077807 */ /* 0x000fe40000000000 */
[----:B------:R-:W-:Y:S02]  /*3040*/  LOP3.LUT R2, R5, R2, RZ, 0x3c, !PT ;  /* 0x0000000205027212 */ /* 0x000fe400078e3cff */
[----:B------:R-:W-:-:S05]  /*3050*/  LOP3.LUT R3, R7, R3, RZ, 0x3c, !PT ;  /* 0x0000000307037212 */ /* 0x000fca00078e3cff */
[----:B------:R-:W-:Y:S04]  /*3060*/  STG.E.64 desc[UR10][R14.64+0x4000], R2 ;  /* 0x004000020e007986 */ /* 0x000fe8000c101b0a */
[----:B--2---:R-:W-:Y:S01]  /*3070*/  STG.E desc[UR10][R16.64+0x2000], R27 ;  /* 0x0020001b10007986 */ /* 0x004fe2000c10190a */
[----:B------:R-:W-:Y:S05]  /*3080*/  EXIT ;  /* 0x000000000000794d */ /* 0x000fea0003800000 */
.L_x_802:
        /* <DEDUP_REMOVED lines=15> */
.L_x_4272:


//--------------------- .text._ZN3cub18CUB_300001_SM_10006detail10radix_sort29DeviceRadixSortOnesweepKernelINS1_5radix10policy_hubIdjyE10Policy1000ELNS0_9SortOrderE0EdjyiiNS1_21identity_decomposer_tEEEvPT5_SB_PT3_PKSC_PT1_PKSG_PT2_PKSK_T4_iiT6_ --------------------------
	.section	.text._ZN3cub18CUB_300001_SM_10006detail10radix_sort29DeviceRadixSortOnesweepKernelINS1_5radix10policy_hubIdjyE10Policy1000ELNS0_9SortOrderE0EdjyiiNS1_21identity_decomposer_tEEEvPT5_SB_PT3_PKSC_PT1_PKSG_PT2_PKSK_T4_iiT6_,"ax",@progbits
	.align	128
        .global         _ZN3cub18CUB_300001_SM_10006detail10radix_sort29DeviceRadixSortOnesweepKernelINS1_5radix10policy_hubIdjyE10Policy1000ELNS0_9SortOrderE0EdjyiiNS1_21identity_decomposer_tEEEvPT5_SB_PT3_PKSC_PT1_PKSG_PT2_PKSK_T4_iiT6_
        .type           _ZN3cub18CUB_300001_SM_10006detail10radix_sort29DeviceRadixSortOnesweepKernelINS1_5radix10policy_hubIdjyE10Policy1000ELNS0_9SortOrderE0EdjyiiNS1_21identity_decomposer_tEEEvPT5_SB_PT3_PKSC_PT1_PKSG_PT2_PKSK_T4_iiT6_,@function
        .size           _ZN3cub18CUB_300001_SM_10006detail10radix_sort29DeviceRadixSortOnesweepKernelINS1_5radix10policy_hubIdjyE10Policy1000ELNS0_9SortOrderE0EdjyiiNS1_21identity_decomposer_tEEEvPT5_SB_PT3_PKSC_PT1_PKSG_PT2_PKSK_T4_iiT6_,(.L_x_4273 - _ZN3cub18CUB_300001_SM_10006detail10radix_sort29DeviceRadixSortOnesweepKernelINS1_5radix10policy_hubIdjyE10Policy1000ELNS0_9SortOrderE0EdjyiiNS1_21identity_decomposer_tEEEvPT5_SB_PT3_PKSC_PT1_PKSG_PT2_PKSK_T4_iiT6_)
        .other          _ZN3cub18CUB_300001_SM_10006detail10radix_sort29DeviceRadixSortOnesweepKernelINS1_5radix10policy_hubIdjyE10Policy1000ELNS0_9SortOrderE0EdjyiiNS1_21identity_decomposer_tEEEvPT5_SB_PT3_PKSC_PT1_PKSG_PT2_PKSK_T4_iiT6_,@"STO_CUDA_ENTRY STV_DEFAULT"
_ZN3cub18CUB_300001_SM_10006detail10radix_sort29DeviceRadixSortOnesweepKernelINS1_5radix10policy_hubIdjyE10Policy1000ELNS0_9SortOrderE0EdjyiiNS1_21identity_decomposer_tEEEvPT5_SB_PT3_PKSC_PT1_PKSG_PT2_PKSK_T4_iiT6_:
.text._ZN3cub18CUB_300001_SM_10006detail10radix_sort29DeviceRadixSortOnesweepKernelINS1_5radix10policy_hubIdjyE10Policy1000ELNS0_9SortOrderE0EdjyiiNS1_21identity_decomposer_tEEEvPT5_SB_PT3_PKSC_PT1_PKSG_PT2_PKSK_T4_iiT6_:
        /* <DEDUP_REMOVED lines=13> */
.L_x_804:
[----:B------:R-:W-:Y:S05]  /*00d0*/  BSYNC.RECONVERGENT B0 ;  /* 0x0000000000007941 */ /* 0x000fea0003800200 */
.L_x_803:
[----:B------:R-:W1:Y:S08]  /*00e0*/  S2UR UR5, SR_CgaCtaId ;  /* 0x00000000000579c3 */ /* 0x000e700000008800 */
[----:B------:R-:W-:Y:S01]  /*00f0*/  BAR.SYNC.DEFER_BLOCKING 0x0 ;  /* 0x0000000000007b1d */ /* 0x000fe20000010000 */
[----:B0-----:R-:W-:-:S05]  /*0100*/  SHF.R.U32.HI R4, RZ, 0x5, R3 ;  /* 0x00000005ff047819 */ /* 0x001fca0000011603 */
[----:B------:R-:W-:Y:S01]  /*0110*/  UMOV UR4, 0x400 ;  /* 0x0000040000047882 */ /* 0x000fe20000000000 */
[----:B------:R-:W0:Y:S01]  /*0120*/  S2R R16, SR_LANEID ;  /* 0x0000000000107919 */ /* 0x000e220000000000 */
[----:B-1----:R-:W-:Y:S02]  /*0130*/  ULEA UR6, UR5, UR4, 0x18 ;  /* 0x0000000405067291 */ /* 0x002fe4000f8ec0ff */
[----:B------:R-:W1:Y:S07]  /*0140*/  LDCU UR4, c[0x0][0x3c0] ;  /* 0x00007800ff0477ac */ /* 0x000e6e0008000800 */
[----:B------:R-:W2:Y:S02]  /*0150*/  LDS R0, [UR6+0xb400] ;  /* 0x00b40006ff007984 */ /* 0x000ea40008000800 */
[----:B--2---:R-:W-:-:S13]  /*0160*/  R2UR UR10, R0 ;  /* 0x00000000000a72ca */ /* 0x004fda00000e0000 */
[----:B------:R-:W-:-:S04]  /*0170*/  UIMAD UR5, UR10, 0x1680, URZ ;  /* 0x000016800a0578a4 */ /* 0x000fc8000f8e02ff */
[----:B------:R-:W-:Y:S02]  /*0180*/  UIADD3 UR11, UPT, UPT, UR5, 0x1680, URZ ;  /* 0x00001680050b7890 */ /* 0x000fe4000fffe0ff */
[----:B------:R-:W-:Y:S02]  /*0190*/  USHF.R.S32.HI UR7, URZ, 0x1f, UR5 ;  /* 0x0000001fff077899 */ /* 0x000fe40008011405 */
[----:B-1----:R-:W-:-:S09]  /*01a0*/  UISETP.GT.AND UP0, UPT, UR11, UR4, UPT ;  /* 0x000000040b00728c */ /* 0x002fd2000bf04270 */
[----:B0-----:R-:W-:Y:S05]  /*01b0*/  BRA.U UP0, `(.L_x_805) ;  /* 0x0000000100607547 */ /* 0x001fea000b800000 */
        /* <DEDUP_REMOVED lines=24> */
.L_x_805:
[----:B------:R-:W0:Y:S01]  /*0340*/  LDCU.64 UR12, c[0x0][0x3a8] ;  /* 0x00007500ff0c77ac */ /* 0x000e220008000a00 */
[C---:B------:R-:W-:Y:S01]  /*0350*/  LOP3.LUT R0, R3.reuse, 0x1f, RZ, 0xc0, !PT ;  /* 0x0000001f03007812 */ /* 0x040fe200078ec0ff */
[----:B------:R-:W-:Y:S01]  /*0360*/  IMAD.MOV.U32 R26, RZ, RZ, -0x1 ;  /* 0xffffffffff1a7424 */ /* 0x000fe200078e00ff */
[----:B------:R-:W-:Y:S01]  /*0370*/  LOP3.LUT R5, R3, 0x3e0, RZ, 0xc0, !PT ;  /* 0x000003e003057812 */ /* 0x000fe200078ec0ff */
[----:B------:R-:W-:Y:S01]  /*0380*/  UIADD3 UR4, UPT, UPT, -UR5, UR4, URZ ;  /* 0x0000000405047290 */ /* 0x000fe2000fffe1ff */
[----:B------:R-:W-:Y:S02]  /*0390*/  IMAD.MOV.U32 R27, RZ, RZ, 0x7fffffff ;  /* 0x7fffffffff1b7424 */ /* 0x000fe400078e00ff */
[----:B------:R-:W-:Y:S02]  /*03a0*/  IMAD.MOV.U32 R36, RZ, RZ, -0x1 ;  /* 0xffffffffff247424 */ /* 0x000fe400078e00ff */
[----:B------:R-:W-:Y:S02]  /*03b0*/  IMAD R0, R5, 0xf, R0 ;  /* 0x0000000f05007824 */ /* 0x000fe400078e0200 */
[----:B------:R-:W-:-:S02]  /*03c0*/  IMAD.MOV.U32 R37, RZ, RZ, 0x7fffffff ;  /* 0x7fffffffff257424 */ /* 0x000fc400078e00ff */
[C---:B------:R-:W-:Y:S01]  /*03d0*/  VIADD R5, R0.reuse, 0x20 ;  /* 0x0000002000057836 */ /* 0x040fe20000000000 */
[C---:B------:R-:W-:Y:S01]  /*03e0*/  IADD3 R52, P0, PT, R0.reuse, UR5, RZ ;  /* 0x0000000500347c10 */ /* 0x040fe2000ff1e0ff */
[C---:B------:R-:W-:Y:S01]  /*03f0*/  VIADD R6, R0.reuse, 0x40 ;  /* 0x0000004000067836 */ /* 0x040fe20000000000 */
[C---:B------:R-:W-:Y:S01]  /*0400*/  ISETP.GE.AND P3, PT, R0.reuse, UR4, PT ;  /* 0x0000000400007c0c */ /* 0x040fe2000bf66270 */
[----:B------:R-:W-:Y:S01]  /*0410*/  VIADD R7, R0, 0x60 ;  /* 0x0000006000077836 */ /* 0x000fe20000000000 */
[----:B------:R-:W-:Y:S01]  /*0420*/  ISETP.GE.AND P4, PT, R5, UR4, PT ;  /* 0x0000000405007c0c */ /* 0x000fe2000bf86270 */
[----:B------:R-:W-:Y:S01]  /*0430*/  IMAD.X R5, RZ, RZ, UR7, P0 ;  /* 0x00000007ff057e24 */ /* 0x000fe200080e06ff */
[----:B------:R-:W-:Y:S01]  /*0440*/  ISETP.GE.AND P5, PT, R6, UR4, PT ;  /* 0x0000000406007c0c */ /* 0x000fe2000bfa6270 */
[----:B------:R-:W-:Y:S01]  /*0450*/  VIADD R6, R0, 0x80 ;  /* 0x0000008000067836 */ /* 0x000fe20000000000 */
[----:B0-----:R-:W-:Y:S01]  /*0460*/  LEA R12, P2, R52, UR12, 0x3 ;  /* 0x0000000c340c7c11 */ /* 0x001fe2000f8418ff */
[----:B------:R-:W-:Y:S01]  /*0470*/  IMAD.MOV.U32 R38, RZ, RZ, -0x1 ;  /* 0xffffffffff267424 */ /* 0x000fe200078e00ff */
[----:B------:R-:W-:Y:S01]  /*0480*/  ISETP.GE.AND P6, PT, R7, UR4, PT ;  /* 0x0000000407007c0c */ /* 0x000fe2000bfc6270 */
[----:B------:R-:W-:Y:S01]  /*0490*/  VIADD R7, R0, 0xa0 ;  /* 0x000000a000077836 */ /* 0x000fe20000000000 */
[----:B------:R-:W-:Y:S01]  /*04a0*/  ISETP.GE.AND P0, PT, R6, UR4, PT ;  /* 0x0000000406007c0c */ /* 0x000fe2000bf06270 */
[----:B------:R-:W-:Y:S01]  /*04b0*/  VIADD R6, R0, 0xe0 ;  /* 0x000000e000067836 */ /* 0x000fe20000000000 */
[----:B------:R-:W-:Y:S01]  /*04c0*/  LEA.HI.X R13, R52, UR13, R5, 0x3, P2 ;  /* 0x0000000d340d7c11 */ /* 0x000fe200090f1c05 */
[----:B------:R-:W-:Y:S01]  /*04d0*/  IMAD.MOV.U32 R39, RZ, RZ, 0x7fffffff ;  /* 0x7fffffffff277424 */ /* 0x000fe200078e00ff */
[----:B------:R-:W-:Y:S01]  /*04e0*/  ISETP.GE.AND P1, PT, R7, UR4, PT ;  /* 0x0000000407007c0c */ /* 0x000fe2000bf26270 */
[----:B------:R-:W-:-:S02]  /*04f0*/  VIADD R8, R0, 0xc0 ;  /* 0x000000c000087836 */ /* 0x000fc40000000000 */
        /* <DEDUP_REMOVED lines=8> */
[C---:B------:R-:W-:Y:S01]  /*0580*/  VIADD R7, R0.reuse, 0x100 ;  /* 0x0000010000077836 */ /* 0x040fe20000000000 */
[----:B------:R1:W5:Y:S01]  /*0590*/  @!P4 LDG.E.64 R36, desc[UR8][R12.64+0x100] ;  /* 0x000100080c24c981 */ /* 0x000362000c1e1b00 */
[----:B------:R-:W-:-:S02]  /*05a0*/  VIADD R6, R0, 0x160 ;  /* 0x0000016000067836 */ /* 0x000fc40000000000 */
[----:B------:R-:W-:Y:S01]  /*05b0*/  IMAD.MOV.U32 R34, RZ, RZ, -0x1 ;  /* 0xffffffffff227424 */ /* 0x000fe200078e00ff */
[----:B------:R1:W5:Y:S01]  /*05c0*/  @!P0 LDG.E.64 R30, desc[UR8][R12.64+0x400] ;  /* 0x000400080c1e8981 */ /* 0x000362000c1e1b00 */
[----:B------:R-:W-:Y:S01]  /*05d0*/  IMAD.MOV.U32 R35, RZ, RZ, 0x7fffffff ;  /* 0x7fffffffff237424 */ /* 0x000fe200078e00ff */
[----:B------:R-:W-:Y:S01]  /*05e0*/  ISETP.GE.AND P4, PT, R7, UR4, PT ;  /* 0x0000000407007c0c */ /* 0x000fe2000bf86270 */
[----:B------:R-:W-:Y:S01]  /*05f0*/  IMAD.MOV.U32 R32, RZ, RZ, -0x1 ;  /* 0xffffffffff207424 */ /* 0x000fe200078e00ff */
[----:B------:R-:W-:Y:S01]  /*0600*/  ISETP.GE.AND P0, PT, R6, UR4, PT ;  /* 0x0000000406007c0c */ /* 0x000fe2000bf06270 */
[----:B------:R-:W-:Y:S02]  /*0610*/  IMAD.MOV.U32 R33, RZ, RZ, 0x7fffffff ;  /* 0x7fffffffff217424 */ /* 0x000fe400078e00ff */
        /* <DEDUP_REMOVED lines=37> */
.L_x_806:
[----:B-----5:R-:W-:Y:S01]  /*0870*/  ISETP.GT.U32.AND P0, PT, R26, -0x1, PT ;  /* 0xffffffff1a00780c */ /* 0x020fe20003f04070 */
[----:B01----:R-:W-:Y:S01]  /*0880*/  IMAD.MOV.U32 R12, RZ, RZ, -0x1 ;  /* 0xffffffffff0c7424 */ /* 0x003fe200078e00ff */
[----:B------:R-:W-:Y:S01]  /*0890*/  ISETP.GT.U32.AND P1, PT, R36, -0x1, PT ;  /* 0xffffffff2400780c */ /* 0x000fe20003f24070 */
[----:B------:R-:W0:Y:S01]  /*08a0*/  LDCU UR5, c[0x0][0x3c8] ;  /* 0x00007900ff0577ac */ /* 0x000e220008000800 */
[----:B------:R-:W-:Y:S01]  /*08b0*/  ISETP.GT.AND.EX P0, PT, R27, -0x1, PT, P0 ;  /* 0xffffffff1b00780c */ /* 0x000fe20003f04300 */
[----:B------:R-:W-:Y:S01]  /*08c0*/  BSSY.RECONVERGENT B0, `(.L_x_807) ;  /* 0x000007d000007945 */ /* 0x000fe20003800200 */
[----:B------:R-:W-:Y:S01]  /*08d0*/  ISETP.GT.U32.AND P2, PT, R38, -0x1, PT ;  /* 0xffffffff2600780c */ /* 0x000fe20003f44070 */
[----:B------:R-:W-:Y:S01]  /*08e0*/  UMOV UR4, 0xffffffff ;  /* 0xffffffff00047882 */ /* 0x000fe20000000000 */
[----:B------:R-:W-:Y:S02]  /*08f0*/  SEL R13, RZ, 0xffffffff, P0 ;  /* 0xffffffffff0d7807 */ /* 0x000fe40000000000 */
[----:B------:R-:W-:-:S02]  /*0900*/  SEL R17, R12, 0x80000000, !P0 ;  /* 0x800000000c117807 */ /* 0x000fc40004000000 */
[----:B------:R-:W-:Y:S02]  /*0910*/  ISETP.GT.AND.EX P0, PT, R37, -0x1, PT, P1 ;  /* 0xffffffff2500780c */ /* 0x000fe40003f04310 */
[----:B------:R-:W-:Y:S02]  /*0920*/  ISETP.GT.AND.EX P1, PT, R39, -0x1, PT, P2 ;  /* 0xffffffff2700780c */ /* 0x000fe40003f24320 */
[----:B------:R-:W-:Y:S02]  /*0930*/  ISETP.GT.U32.AND P2, PT, R34, -0x1, PT ;  /* 0xffffffff2200780c */ /* 0x000fe40003f44070 */
[----:B------:R-:W-:Y:S02]  /*0940*/  LOP3.LUT R26, R13, R26, RZ, 0x3c, !PT ;  /* 0x0000001a0d1a7212 */ /* 0x000fe400078e3cff */
[----:B------:R-:W-:Y:S01]  /*0950*/  LOP3.LUT R27, R17, R27, RZ, 0x3c, !PT ;  /* 0x0000001b111b7212 */ /* 0x000fe200078e3cff */
[----:B0-----:R-:W-:Y:S01]  /*0960*/  USHF.L.U32 UR4, UR4, UR5, URZ ;  /* 0x0000000504047299 */ /* 0x001fe200080006ff */
[----:B------:R-:W-:-:S02]  /*0970*/  SEL R51, RZ, 0xffffffff, P0 ;  /* 0xffffffffff337807 */ /* 0x000fc40000000000 */
[C---:B------:R-:W-:Y:S02]  /*0980*/  SEL R41, R12.reuse, 0x80000000, !P0 ;  /* 0x800000000c297807 */ /* 0x040fe40004000000 */
[----:B------:R-:W-:Y:S02]  /*0990*/  SEL R13, RZ, 0xffffffff, P1 ;  /* 0xffffffffff0d7807 */ /* 0x000fe40000800000 */
[----:B------:R-:W-:Y:S02]  /*09a0*/  SEL R17, R12, 0x80000000, !P1 ;  /* 0x800000000c117807 */ /* 0x000fe40004800000 */
[----:B------:R-:W-:Y:S02]  /*09b0*/  ISETP.GT.AND.EX P0, PT, R35, -0x1, PT, P2 ;  /* 0xffffffff2300780c */ /* 0x000fe40003f04320 */
[----:B------:R-:W-:Y:S02]  /*09c0*/  ISETP.GT.U32.AND P1, PT, R30, -0x1, PT ;  /* 0xffffffff1e00780c */ /* 0x000fe40003f24070 */
[----:B------:R-:W-:-:S02]  /*09d0*/  ISETP.GT.U32.AND P2, PT, R32, -0x1, PT ;  /* 0xffffffff2000780c */ /* 0x000fc40003f44070 */
[----:B------:R-:W-:Y:S02]  /*09e0*/  LOP3.LUT R38, R13, R38, RZ, 0x3c, !PT ;  /* 0x000000260d267212 */ /* 0x000fe400078e3cff */
[----:B------:R-:W-:Y:S02]  /*09f0*/  SEL R49, RZ, 0xffffffff, P0 ;  /* 0xffffffffff317807 */ /* 0x000fe40000000000 */
[----:B------:R-:W-:Y:S02]  /*0a00*/  SEL R13, R12, 0x80000000, !P0 ;  /* 0x800000000c0d7807 */ /* 0x000fe40004000000 */
[----:B------:R-:W-:Y:S02]  /*0a10*/  ISETP.GT.AND.EX P0, PT, R31, -0x1, PT, P1 ;  /* 0xffffffff1f00780c */ /* 0x000fe40003f04310 */
[----:B------:R-:W-:Y:S02]  /*0a20*/  ISETP.GT.AND.EX P1, PT, R33, -0x1, PT, P2 ;  /* 0xffffffff2100780c */ /* 0x000fe40003f24320 */
[----:B------:R-:W-:-:S02]  /*0a30*/  ISETP.GT.U32.AND P2, PT, R28, -0x1, PT ;  /* 0xffffffff1c00780c */ /* 0x000fc40003f44070 */
[----:B------:R-:W-:Y:S02]  /*0a40*/  LOP3.LUT R50, R51, R36, RZ, 0x3c, !PT ;  /* 0x0000002433327212 */ /* 0x000fe400078e3cff */
[----:B------:R-:W-:Y:S02]  /*0a50*/  LOP3.LUT R48, R49, R34, RZ, 0x3c, !PT ;  /* 0x0000002231307212 */ /* 0x000fe400078e3cff */
[----:B------:R-:W-:Y:S02]  /*0a60*/  LOP3.LUT R51, R41, R37, RZ, 0x3c, !PT ;  /* 0x0000002529337212 */ /* 0x000fe400078e3cff */
[----:B------:R-:W-:Y:S02]  /*0a70*/  LOP3.LUT R39, R17, R39, RZ, 0x3c, !PT ;  /* 0x0000002711277212 */ /* 0x000fe400078e3cff */
[----:B------:R-:W-:Y:S02]  /*0a80*/  LOP3.LUT R49, R13, R35, RZ, 0x3c, !PT ;  /* 0x000000230d317212 */ /* 0x000fe400078e3cff */
[----:B------:R-:W-:-:S02]  /*0a90*/  SEL R47, RZ, 0xffffffff, P1 ;  /* 0xffffffffff2f7807 */ /* 0x000fc40000800000 */
[----:B------:R-:W-:Y:S02]  /*0aa0*/  SEL R41, RZ, 0xffffffff, P0 ;  /* 0xffffffffff297807 */ /* 0x000fe40000000000 */
[C---:B------:R-:W-:Y:S02]  /*0ab0*/  SEL R17, R12.reuse, 0x80000000, !P0 ;  /* 0x800000000c117807 */ /* 0x040fe40004000000 */
[----:B------:R-:W-:Y:S02]  /*0ac0*/  SEL R13, R12, 0x80000000, !P1 ;  /* 0x800000000c0d7807 */ /* 0x000fe40004800000 */
[----:B------:R-:W-:Y:S02]  /*0ad0*/  ISETP.GT.AND.EX P0, PT, R29, -0x1, PT, P2 ;  /* 0xffffffff1d00780c */ /* 0x000fe40003f04320 */
[----:B------:R-:W-:Y:S02]  /*0ae0*/  ISETP.GT.U32.AND P1, PT, R22, -0x1, PT ;  /* 0xffffffff1600780c */ /* 0x000fe40003f24070 */
[----:B------:R-:W-:-:S02]  /*0af0*/  LOP3.LUT R46, R47, R32, RZ, 0x3c, !PT ;  /* 0x000000202f2e7212 */ /* 0x000fc400078e3cff */
[----:B------:R-:W-:Y:S02]  /*0b00*/  ISETP.GT.U32.AND P2, PT, R24, -0x1, PT ;  /* 0xffffffff1800780c */ /* 0x000fe40003f44070 */
        /* <DEDUP_REMOVED lines=23> */
[----:B------:R-:W-:Y:S02]  /*0c80*/  LOP3.LUT R34, R35, R20, RZ, 0x3c, !PT ;  /* 0x0000001423227212 */ /* 0x000fe400078e3cff */
[----:B------:R-:W-:Y:S02]  /*0c90*/  LOP3.LUT R35, R13, R21, RZ, 0x3c, !PT ;  /* 0x000000150d237212 */ /* 0x000fe400078e3cff */
[----:B------:R-:W-:Y:S02]  /*0ca0*/  SEL R31, RZ, 0xffffffff, P1 ;  /* 0xffffffffff1f7807 */ /* 0x000fe40000800000 */
[----:B------:R-:W-:Y:S02]  /*0cb0*/  SEL R13, R12, 0x80000000, !P1 ;  /* 0x800000000c0d7807 */ /* 0x000fe40004800000 */
[----:B------:R-:W-:Y:S02]  /*0cc0*/  ISETP.GT.U32.AND P2, PT, R6, -0x1, PT ;  /* 0xffffffff0600780c */ /* 0x000fe40003f44070 */
[----:B------:R-:W-:-:S02]  /*0cd0*/  LOP3.LUT R44, R45, R22, RZ, 0x3c, !PT ;  /* 0x000000162d2c7212 */ /* 0x000fc400078e3cff */
[----:B------:R-:W-:Y:S02]  /*0ce0*/  LOP3.LUT R30, R31, R14, RZ, 0x3c, !PT ;  /* 0x0000000e1f1e7212 */ /* 0x000fe400078e3cff */
[----:B------:R-:W-:Y:S02]  /*0cf0*/  LOP3.LUT R45, R17, R23, RZ, 0x3c, !PT ;  /* 0x00000017112d7212 */ /* 0x000fe400078e3cff */
[----:B------:R-:W-:Y:S02]  /*0d00*/  SEL R33, RZ, 0xffffffff, P0 ;  /* 0xffffffffff217807 */ /* 0x000fe40000000000 */
[----:B------:R-:W-:Y:S02]  /*0d10*/  LOP3.LUT R31, R13, R15, RZ, 0x3c, !PT ;  /* 0x0000000f0d1f7212 */ /* 0x000fe400078e3cff */
[----:B------:R-:W-:Y:S02]  /*0d20*/  SEL R17, R12, 0x80000000, !P0 ;  /* 0x800000000c117807 */ /* 0x000fe40004000000 */
[----:B------:R-:W-:-:S02]  /*0d30*/  VIMNMX R13, PT, PT, R16, 0xe0, !PT ;  /* 0x000000e0100d7848 */ /* 0x000fc40007fe0100 */
[----:B------:R-:W-:Y:S02]  /*0d40*/  ISETP.GT.AND.EX P0, PT, R7, -0x1, PT, P2 ;  /* 0xffffffff0700780c */ /* 0x000fe40003f04320 */
[----:B------:R-:W-:Y:S02]  /*0d50*/  LOP3.LUT R32, R33, R18, RZ, 0x3c, !PT ;  /* 0x0000001221207212 */ /* 0x000fe400078e3cff */
[----:B------:R-:W-:Y:S02]  /*0d60*/  LOP3.LUT R33, R17, R19, RZ, 0x3c, !PT ;  /* 0x0000001311217212 */ /* 0x000fe400078e3cff */
[----:B------:R-:W-:Y:S02]  /*0d70*/  IADD3 R13, PT, PT, R13, 0x1f, -R16 ;  /* 0x0000001f0d0d7810 */ /* 0x000fe40007ffe810 */
[----:B------:R-:W-:Y:S02]  /*0d80*/  SEL R15, RZ, 0xffffffff, P0 ;  /* 0xffffffffff0f7807 */ /* 0x000fe40000000000 */
[----:B------:R-:W-:-:S02]  /*0d90*/  SEL R17, R12, 0x80000000, !P0 ;  /* 0x800000000c117807 */ /* 0x000fc40004000000 */
[----:B------:R-:W-:Y:S02]  /*0da0*/  ISETP.GT.U32.AND P0, PT, R8, -0x1, PT ;  /* 0xffffffff0800780c */ /* 0x000fe40003f04070 */
[----:B------:R-:W-:Y:S02]  /*0db0*/  ISETP.GE.U32.AND P2, PT, R13, 0x1e0, PT ;  /* 0x000001e00d00780c */ /* 0x000fe40003f46070 */
[----:B------:R-:W-:Y:S02]  /*0dc0*/  ISETP.GT.AND.EX P0, PT, R9, -0x1, PT, P0 ;  /* 0xffffffff0900780c */ /* 0x000fe40003f04300 */
[----:B------:R-:W-:Y:S02]  /*0dd0*/  ISETP.GT.U32.AND P1, PT, R10, -0x1, PT ;  /* 0xffffffff0a00780c */ /* 0x000fe40003f24070 */
[----:B------:R-:W-:Y:S02]  /*0de0*/  LOP3.LUT R6, R15, R6, RZ, 0x3c, !PT ;  /* 0x000000060f067212 */ /* 0x000fe400078e3cff */
[----:B------:R-:W-:-:S02]  /*0df0*/  LEA.HI R14, R13, 0x1, RZ, 0x1b ;  /* 0x000000010d0e7811 */ /* 0x000fc400078fd8ff */
[----:B------:R-:W-:Y:S02]  /*0e00*/  SEL R13, RZ, 0xffffffff, P0 ;  /* 0xffffffffff0d7807 */ /* 0x000fe40000000000 */
[----:B------:R-:W-:Y:S02]  /*0e10*/  SEL R15, R12, 0x80000000, !P0 ;  /* 0x800000000c0f7807 */ /* 0x000fe40004000000 */
[----:B------:R-:W-:Y:S02]  /*0e20*/  ISETP.GT.AND.EX P0, PT, R11, -0x1, PT, P1 ;  /* 0xffffffff0b00780c */ /* 0x000fe40003f04310 */
[----:B------:R-:W-:Y:S02]  /*0e30*/  LOP3.LUT R19, R14, 0xf, RZ, 0xc0, !PT ;  /* 0x0000000f0e137812 */ /* 0x000fe400078ec0ff */
[----:B------:R-:W-:Y:S02]  /*0e40*/  SEL R29, RZ, 0xffffffff, P0 ;  /* 0xffffffffff1d7807 */ /* 0x000fe40000000000 */
[----:B------:R-:W-:Y:S01]  /*0e50*/  LOP3.LUT R8, R13, R8, RZ, 0x3c, !PT ;  /* 0x000000080d087212 */ /* 0x000fe200078e3cff */
[----:B------:R-:W-:Y:S01]  /*0e60*/  IMAD.SHL.U32 R13, R4, 0x400, RZ ;  /* 0x00000400040d7824 */ /* 0x000fe200078e00ff */
[----:B------:R-:W-:Y:S01]  /*0e70*/  LOP3.LUT R7, R17, R7, RZ, 0x3c, !PT ;  /* 0x0000000711077212 */ /* 0x000fe200078e3cff */
[----:B------:R-:W-:Y:S01]  /*0e80*/  IMAD.MOV.U32 R4, RZ, RZ, R16 ;  /* 0x000000ffff047224 */ /* 0x000fe200078e0010 */
[----:B------:R-:W-:-:S02]  /*0e90*/  LOP3.LUT R9, R15, R9, RZ, 0x3c, !PT ;  /* 0x000000090f097212 */ /* 0x000fc400078e3cff */
[----:B------:R-:W-:Y:S02]  /*0ea0*/  ISETP.NE.AND P1, PT, R19, RZ, PT ;  /* 0x000000ff1300720c */ /* 0x000fe40003f25270 */
[----:B------:R-:W-:Y:S02]  /*0eb0*/  SEL R17, R12, 0x80000000, !P0 ;  /* 0x800000000c117807 */ /* 0x000fe40004000000 */
[----:B------:R-:W-:Y:S01]  /*0ec0*/  LOP3.LUT R28, R29, R10, RZ, 0x3c, !PT ;  /* 0x0000000a1d1c7212 */ /* 0x000fe200078e3cff */
[----:B------:R-:W-:Y:S08]  /*0ed0*/  @!P2 BRA `(.L_x_808) ;  /* 0x00000000006ca947 */ /* 0x000ff00003800000 */
[----:B------:R-:W-:Y:S01]  /*0ee0*/  IMAD R15, R16, 0x4, R13 ;  /* 0x00000004100f7824 */ /* 0x000fe200078e020d */
[----:B------:R-:W-:Y:S01]  /*0ef0*/  LOP3.LUT R12, R14, 0xffffff0, RZ, 0xc0, !PT ;  /* 0x0ffffff00e0c7812 */ /* 0x000fe200078ec0ff */
[----:B------:R-:W-:Y:S02]  /*0f00*/  IMAD.U32 R18, RZ, RZ, UR6 ;  /* 0x00000006ff127e24 */ /* 0x000fe4000f8e00ff */
[----:B------:R-:W-:Y:S02]  /*0f10*/  IMAD.MOV.U32 R4, RZ, RZ, R16 ;  /* 0x000000ffff047224 */ /* 0x000fe400078e0010 */
[----:B------:R-:W-:Y:S01]  /*0f20*/  IMAD.MOV R12, RZ, RZ, -R12 ;  /* 0x000000ffff0c7224 */ /* 0x000fe200078e0a0c */
[----:B------:R-:W-:-:S07]  /*0f30*/  IADD3 R15, PT, PT, R15, 0x400, R18 ;  /* 0x000004000f0f7810 */ /* 0x000fce0007ffe012 */
.L_x_809:
        /* <DEDUP_REMOVED lines=21> */
.L_x_808:
[----:B------:R-:W-:Y:S05]  /*1090*/  BSYNC.RECONVERGENT B0 ;  /* 0x0000000000007941 */ /* 0x000fea0003800200 */
.L_x_807:
[----:B------:R-:W-:Y:S01]  /*10a0*/  BSSY.RECONVERGENT B0, `(.L_x_810) ;  /* 0x0000027000007945 */ /* 0x000fe20003800200 */
[----:B------:R-:W-:Y:S01]  /*10b0*/  LOP3.LUT R29, R17, R11, RZ, 0x3c, !PT ;  /* 0x0000000b111d7212 */ /* 0x000fe200078e3cff */
[----:B------:R-:W-:Y:S02]  /*10c0*/  VIADD R15, R13, UR6 ;  /* 0x000000060d0f7c36 */ /* 0x000fe40008000000 */
        /* <DEDUP_REMOVED lines=16> */
.L_x_813:
[----:B------:R-:W-:Y:S05]  /*11d0*/  BSYNC.RECONVERGENT B1 ;  /* 0x0000000000017941 */ /* 0x000fea0003800200 */
.L_x_812:
        /* <DEDUP_REMOVED lines=14> */
.L_x_814:
[----:B------:R-:W-:Y:S01]  /*12c0*/  VIADD R14, R14, 0x1 ;  /* 0x000000010e0e7836 */ /* 0x000fe20000000000 */
[----:B------:R0:W-:Y:S04]  /*12d0*/  STS [R13], RZ ;  /* 0x000000ff0d007388 */ /* 0x0001e80000000800 */
[----:B------:R-:W-:Y:S01]  /*12e0*/  ISETP.NE.AND P0, PT, R14, RZ, PT ;  /* 0x000000ff0e00720c */ /* 0x000fe20003f05270 */
[----:B0-----:R-:W-:-:S12]  /*12f0*/  VIADD R13, R13, 0x80 ;  /* 0x000000800d0d7836 */ /* 0x001fd80000000000 */
[----:B------:R-:W-:Y:S05]  /*1300*/  @P0 BRA `(.L_x_814) ;  /* 0xfffffffc00ec0947 */ /* 0x000fea000383ffff */
.L_x_811:
[----:B------:R-:W-:Y:S05]  /*1310*/  BSYNC.RECONVERGENT B0 ;  /* 0x0000000000007941 */ /* 0x000fea0003800200 */
.L_x_810:
[----:B------:R-:W2:Y:S01]  /*1320*/  LDCU UR5, c[0x0][0x3c4] ;  /* 0x00007880ff0577ac */ /* 0x000ea20008000800 */
[----:B------:R-:W-:Y:S01]  /*1330*/  ISETP.NE.U32.AND P2, PT, R38, -0x1, PT ;  /* 0xffffffff2600780c */ /* 0x000fe20003f45070 */
[----:B------:R-:W-:Y:S01]  /*1340*/  BSSY.RECONVERGENT B0, `(.L_x_815) ;  /* 0x00000a3000007945 */ /* 0x000fe20003800200 */
[----:B------:R-:W-:Y:S01]  /*1350*/  ISETP.NE.U32.AND P1, PT, R50, -0x1, PT ;  /* 0xffffffff3200780c */ /* 0x000fe20003f25070 */
[----:B------:R-:W-:Y:S01]  /*1360*/  IMAD.MOV.U32 R53, RZ, RZ, RZ ;  /* 0x000000ffff357224 */ /* 0x000fe200078e00ff */
[----:B------:R-:W-:Y:S02]  /*1370*/  ISETP.NE.U32.AND P0, PT, R26, -0x1, PT ;  /* 0xffffffff1a00780c */ /* 0x000fe40003f05070 */
[----:B------:R-:W-:Y:S02]  /*1380*/  ISETP.NE.AND.EX P2, PT, R39, 0x7fffffff, PT, P2 ;  /* 0x7fffffff2700780c */ /* 0x000fe40003f45320 */
[----:B------:R-:W-:Y:S02]  /*1390*/  ISETP.NE.AND.EX P1, PT, R51, 0x7fffffff, PT, P1 ;  /* 0x7fffffff3300780c */ /* 0x000fe40003f25310 */
[----:B------:R-:W-:-:S02]  /*13a0*/  ISETP.NE.U32.AND P3, PT, R42, -0x1, PT ;  /* 0xffffffff2a00780c */ /* 0x000fc40003f65070 */
[----:B------:R-:W-:Y:S02]  /*13b0*/  ISETP.NE.AND.EX P0, PT, R27, 0x7fffffff, PT, P0 ;  /* 0x7fffffff1b00780c */ /* 0x000fe40003f05300 */
[----:B------:R-:W-:Y:S02]  /*13c0*/  SEL R68, R38, RZ, P2 ;  /* 0x000000ff26447207 */ /* 0x000fe40001000000 */
[----:B------:R-:W-:Y:S02]  /*13d0*/  SEL R11, R39, 0x80000000, P2 ;  /* 0x80000000270b7807 */ /* 0x000fe40001000000 */
[----:B------:R-:W-:Y:S02]  /*13e0*/  SEL R70, R50, RZ, P1 ;  /* 0x000000ff32467207 */ /* 0x000fe40000800000 */
[----:B------:R-:W-:Y:S02]  /*13f0*/  SEL R13, R51, 0x80000000, P1 ;  /* 0x80000000330d7807 */ /* 0x000fe40000800000 */
[----:B------:R-:W-:-:S02]  /*1400*/  ISETP.NE.U32.AND P2, PT, R46, -0x1, PT ;  /* 0xffffffff2e00780c */ /* 0x000fc40003f45070 */
[----:B------:R-:W-:Y:S02]  /*1410*/  ISETP.NE.AND.EX P3, PT, R43, 0x7fffffff, PT, P3 ;  /* 0x7fffffff2b00780c */ /* 0x000fe40003f65330 */
[----:B------:R-:W-:Y:S02]  /*1420*/  SEL R54, R26, RZ, P0 ;  /* 0x000000ff1a367207 */ /* 0x000fe40000000000 */
[----:B------:R-:W-:Y:S02]  /*1430*/  SEL R17, R27, 0x80000000, P0 ;  /* 0x800000001b117807 */ /* 0x000fe40000000000 */
[----:B------:R-:W-:Y:S02]  /*1440*/  ISETP.NE.U32.AND P1, PT, R40, -0x1, PT ;  /* 0xffffffff2800780c */ /* 0x000fe40003f25070 */
[----:B------:R-:W-:Y:S02]  /*1450*/  ISETP.NE.U32.AND P0, PT, R48, -0x1, PT ;  /* 0xffffffff3000780c */ /* 0x000fe40003f05070 */
[----:B--2---:R-:W-:-:S02]  /*1460*/  SHF.R.U64 R68, R68, UR5, R11 ;  /* 0x0000000544447c19 */ /* 0x004fc4000800120b */
[----:B------:R-:W-:Y:S02]  /*1470*/  ISETP.NE.AND.EX P2, PT, R47, 0x7fffffff, PT, P2 ;  /* 0x7fffffff2f00780c */ /* 0x000fe40003f45320 */
[----:B------:R-:W-:Y:S02]  /*1480*/  SEL R58, R42, RZ, P3 ;  /* 0x000000ff2a3a7207 */ /* 0x000fe40001800000 */
[----:B------:R-:W-:Y:S02]  /*1490*/  SEL R11, R43, 0x80000000, P3 ;  /* 0x800000002b0b7807 */ /* 0x000fe40001800000 */
[----:B------:R-:W-:Y:S02]  /*14a0*/  ISETP.NE.AND.EX P1, PT, R41, 0x7fffffff, PT, P1 ;  /* 0x7fffffff2900780c */ /* 0x000fe40003f25310 */
[----:B------:R-:W-:Y:S02]  /*14b0*/  ISETP.NE.U32.AND P3, PT, R32, -0x1, PT ;  /* 0xffffffff2000780c */ /* 0x000fe40003f65070 */
[----:B------:R-:W-:-:S02]  /*14c0*/  ISETP.NE.AND.EX P0, PT, R49, 0x7fffffff, PT, P0 ;  /* 0x7fffffff3100780c */ /* 0x000fc40003f05300 */
[----:B------:R-:W-:Y:S02]  /*14d0*/  SHF.R.U64 R70, R70, UR5, R13 ;  /* 0x0000000546467c19 */ /* 0x000fe4000800120d */
[----:B------:R-:W-:Y:S02]  /*14e0*/  SHF.R.U64 R54, R54, UR5, R17 ;  /* 0x0000000536367c19 */ /* 0x000fe40008001211 */
[----:B------:R-:W-:Y:S02]  /*14f0*/  SEL R60, R46, RZ, P2 ;  /* 0x000000ff2e3c7207 */ /* 0x000fe40001000000 */
[----:B------:R-:W-:Y:S02]  /*1500*/  SEL R13, R47, 0x80000000, P2 ;  /* 0x800000002f0d7807 */ /* 0x000fe40001000000 */
[----:B------:R-:W-:Y:S02]  /*1510*/  SEL R66, R40, RZ, P1 ;  /* 0x000000ff28427207 */ /* 0x000fe40000800000 */
[----:B------:R-:W-:-:S02]  /*1520*/  SEL R17, R41, 0x80000000, P1 ;  /* 0x8000000029117807 */ /* 0x000fc40000800000 */
[----:B------:R-:W-:Y:S02]  /*1530*/  ISETP.NE.U32.AND P2, PT, R34, -0x1, PT ;  /* 0xffffffff2200780c */ /* 0x000fe40003f45070 */
[----:B------:R-:W-:Y:S02]  /*1540*/  ISETP.NE.AND.EX P3, PT, R33, 0x7fffffff, PT, P3 ;  /* 0x7fffffff2100780c */ /* 0x000fe40003f65330 */
[----:B------:R-:W-:Y:S02]  /*1550*/  SEL R62, R48, RZ, P0 ;  /* 0x000000ff303e7207 */ /* 0x000fe40000000000 */
[----:B------:R-:W-:Y:S02]  /*1560*/  SEL R19, R49, 0x80000000, P0 ;  /* 0x8000000031137807 */ /* 0x000fe40000000000 */
[----:B------:R-:W-:Y:S02]  /*1570*/  ISETP.NE.U32.AND P1, PT, R36, -0x1, PT ;  /* 0xffffffff2400780c */ /* 0x000fe40003f25070 */
[----:B------:R-:W-:-:S02]  /*1580*/  ISETP.NE.U32.AND P0, PT, R44, -0x1, PT ;  /* 0xffffffff2c00780c */ /* 0x000fc40003f05070 */
[----:B------:R-:W-:Y:S02]  /*1590*/  SHF.R.U64 R58, R58, UR5, R11 ;  /* 0x000000053a3a7c19 */ /* 0x000fe4000800120b */
[----:B------:R-:W-:Y:S02]  /*15a0*/  ISETP.NE.AND.EX P2, PT, R35, 0x7fffffff, PT, P2 ;  /* 0x7fffffff2300780c */ /* 0x000fe40003f45320 */
[----:B------:R-:W-:Y:S02]  /*15b0*/  SEL R12, R32, RZ, P3 ;  /* 0x000000ff200c7207 */ /* 0x000fe40001800000 */
[----:B------:R-:W-:Y:S02]  /*15c0*/  SEL R11, R33, 0x80000000, P3 ;  /* 0x80000000210b7807 */ /* 0x000fe40001800000 */
[----:B------:R-:W-:Y:S02]  /*15d0*/  ISETP.NE.AND.EX P1, PT, R37, 0x7fffffff, PT, P1 ;  /* 0x7fffffff2500780c */ /* 0x000fe40003f25310 */
[----:B------:R-:W-:-:S02]  /*15e0*/  ISETP.NE.U32.AND P3, PT, R28, -0x1, PT ;  /* 0xffffffff1c00780c */ /* 0x000fc40003f65070 */
[----:B------:R-:W-:Y:S02]  /*15f0*/  ISETP.NE.AND.EX P0, PT, R45, 0x7fffffff, PT, P0 ;  /* 0x7fffffff2d00780c */ /* 0x000fe40003f05300 */
[----:B------:R-:W-:Y:S02]  /*1600*/  SHF.R.U64 R60, R60, UR5, R13 ;  /* 0x000000053c3c7c19 */ /* 0x000fe4000800120d */
[----:B------:R-:W-:Y:S02]  /*1610*/  SHF.R.U64 R66, R66, UR5, R17 ;  /* 0x0000000542427c19 */ /* 0x000fe40008001211 */
[----:B------:R-:W-:Y:S02]  /*1620*/  SEL R24, R34, RZ, P2 ;  /* 0x000000ff22187207 */ /* 0x000fe40001000000 */
[----:B------:R-:W-:Y:S02]  /*1630*/  SEL R13, R35, 0x80000000, P2 ;  /* 0x80000000230d7807 */ /* 0x000fe40001000000 */
[----:B------:R-:W-:-:S02]  /*1640*/  SHF.R.U64 R62, R62, UR5, R19 ;  /* 0x000000053e3e7c19 */ /* 0x000fc40008001213 */
[----:B------:R-:W-:Y:S02]  /*1650*/  SEL R64, R36, RZ, P1 ;  /* 0x000000ff24407207 */ /* 0x000fe40000800000 */
[----:B------:R-:W-:Y:S02]  /*1660*/  SEL R17, R37, 0x80000000, P1 ;  /* 0x8000000025117807 */ /* 0x000fe40000800000 */
[----:B------:R-:W-:Y:S02]  /*1670*/  ISETP.NE.U32.AND P2, PT, R8, -0x1, PT ;  /* 0xffffffff0800780c */ /* 0x000fe40003f45070 */
[----:B------:R-:W-:Y:S02]  /*1680*/  ISETP.NE.AND.EX P3, PT, R29, 0x7fffffff, PT, P3 ;  /* 0x7fffffff1d00780c */ /* 0x000fe40003f65330 */
[----:B------:R-:W-:Y:S02]  /*1690*/  SEL R56, R44, RZ, P0 ;  /* 0x000000ff2c387207 */ /* 0x000fe40000000000 */
[----:B------:R-:W-:-:S02]  /*16a0*/  SEL R19, R45, 0x80000000, P0 ;  /* 0x800000002d137807 */ /* 0x000fc40000000000 */
[----:B------:R-:W-:Y:S02]  /*16b0*/  ISETP.NE.U32.AND P1, PT, R6, -0x1, PT ;  /* 0xffffffff0600780c */ /* 0x000fe40003f25070 */
[----:B------:R-:W-:Y:S02]  /*16c0*/  ISETP.NE.U32.AND P0, PT, R30, -0x1, PT ;  /* 0xffffffff1e00780c */ /* 0x000fe40003f05070 */
[----:B------:R-:W-:Y:S02]  /*16d0*/  LOP3.LUT R54, R54, UR4, RZ, 0x30, !PT ;  /* 0x0000000436367c12 */ /* 0x000fe4000f8e30ff */
[----:B------:R-:W-:Y:S02]  /*16e0*/  SHF.R.U64 R12, R12, UR5, R11 ;  /* 0x000000050c0c7c19 */ /* 0x000fe4000800120b */
[----:B------:R-:W-:Y:S01]  /*16f0*/  LOP3.LUT R70, R70, UR4, RZ, 0x30, !PT ;  /* 0x0000000446467c12 */ /* 0x000fe2000f8e30ff */
[--C-:B------:R-:W-:Y:S01]  /*1700*/  IMAD R4, R54, 0x4, R15.reuse ;  /* 0x0000000436047824 */ /* 0x100fe200078e020f */
[----:B------:R-:W-:Y:S01]  /*1710*/  ISETP.NE.AND.EX P2, PT, R9, 0x7fffffff, PT, P2 ;  /* 0x7fffffff0900780c */ /* 0x000fe20003f45320 */
[----:B------:R-:W-:Y:S01]  /*1720*/  NOP ;  /* 0x0000000000007918 */ /* 0x000fe20000000000 */
[----:B------:R-:W-:Y:S01]  /*1730*/  SEL R20, R28, RZ, P3 ;  /* 0x000000ff1c147207 */ /* 0x000fe20001800000 */
[----:B01----:R-:W-:Y:S01]  /*1740*/  IMAD R10, R70, 0x4, R15 ;  /* 0x00000004460a7824 */ /* 0x003fe200078e020f */
[----:B------:R-:W-:Y:S01]  /*1750*/  SEL R11, R29, 0x80000000, P3 ;  /* 0x800000001d0b7807 */ /* 0x000fe20001800000 */
[----:B------:R-:W-:Y:S01]  /*1760*/  ATOMS.POPC.INC.32 RZ, [R4+URZ] ;  /* 0x0000000004ff7f8c */ /* 0x000fe2000d8000ff */
[----:B------:R-:W-:-:S02]  /*1770*/  LOP3.LUT R68, R68, UR4, RZ, 0x30, !PT ;  /* 0x0000000444447c12 */ /* 0x000fc4000f8e30ff */
[----:B------:R-:W-:Y:S01]  /*1780*/  ISETP.NE.AND.EX P1, PT, R7, 0x7fffffff, PT, P1 ;  /* 0x7fffffff0700780c */ /* 0x000fe20003f25310 */
[----:B------:R-:W-:Y:S01]  /*1790*/  ATOMS.POPC.INC.32 RZ, [R10+URZ] ;  /* 0x000000000aff7f8c */ /* 0x000fe2000d8000ff */
[----:B------:R-:W-:Y:S02]  /*17a0*/  ISETP.NE.AND.EX P0, PT, R31, 0x7fffffff, PT, P0 ;  /* 0x7fffffff1f00780c */ /* 0x000fe40003f05300 */
[----:B------:R-:W-:Y:S02]  /*17b0*/  SHF.R.U64 R24, R24, UR5, R13 ;  /* 0x0000000518187c19 */ /* 0x000fe4000800120d */
[----:B------:R-:W-:Y:S02]  /*17c0*/  SHF.R.U64 R64, R64, UR5, R17 ;  /* 0x0000000540407c19 */ /* 0x000fe40008001211 */
[----:B------:R-:W-:Y:S02]  /*17d0*/  SEL R18, R8, RZ, P2 ;  /* 0x000000ff08127207 */ /* 0x000fe40001000000 */
[----:B------:R-:W-:-:S02]  /*17e0*/  SEL R13, R9, 0x80000000, P2 ;  /* 0x80000000090d7807 */ /* 0x000fc40001000000 */
[----:B------:R-:W-:Y:S01]  /*17f0*/  SHF.R.U64 R20, R20, UR5, R11 ;  /* 0x0000000514147c19 */ /* 0x000fe2000800120b */
[----:B------:R-:W-:Y:S01]  /*1800*/  IMAD R11, R68, 0x4, R15 ;  /* 0x00000004440b7824 */ /* 0x000fe200078e020f */
[----:B------:R-:W-:Y:S02]  /*1810*/  LOP3.LUT R62, R62, UR4, RZ, 0x30, !PT ;  /* 0x000000043e3e7c12 */ /* 0x000fe4000f8e30ff */
[----:B------:R-:W-:Y:S02]  /*1820*/  SHF.R.U64 R56, R56, UR5, R19 ;  /* 0x0000000538387c19 */ /* 0x000fe40008001213 */
[----:B------:R-:W-:Y:S01]  /*1830*/  SEL R14, R6, RZ, P1 ;  /* 0x000000ff060e7207 */ /* 0x000fe20000800000 */
[----:B------:R0:W-:Y:S01]  /*1840*/  ATOMS.POPC.INC.32 RZ, [R11+URZ] ;  /* 0x000000000bff7f8c */ /* 0x0001e2000d8000ff */
[----:B------:R-:W-:Y:S02]  /*1850*/  SEL R17, R7, 0x80000000, P1 ;  /* 0x8000000007117807 */ /* 0x000fe40000800000 */
[----:B------:R-:W-:-:S02]  /*1860*/  LOP3.LUT R66, R66, UR4, RZ, 0x30, !PT ;  /* 0x0000000442427c12 */ /* 0x000fc4000f8e30ff */
[----:B------:R-:W-:Y:S02]  /*1870*/  SEL R22, R30, RZ, P0 ;  /* 0x000000ff1e167207 */ /* 0x000fe40000000000 */
[----:B------:R-:W-:Y:S01]  /*1880*/  SEL R19, R31, 0x80000000, P0 ;  /* 0x800000001f137807 */ /* 0x000fe20000000000 */
[----:B0-----:R-:W0:Y:S01]  /*1890*/  LDC.64 R10, c[0x0][0x380] ;  /* 0x0000e000ff0a7b82 */ /* 0x001e220000000a00 */
[----:B------:R-:W-:Y:S02]  /*18a0*/  LOP3.LUT R60, R60, UR4, RZ, 0x30, !PT ;  /* 0x000000043c3c7c12 */ /* 0x000fe4000f8e30ff */
[----:B------:R-:W-:Y:S02]  /*18b0*/  LOP3.LUT R58, R58, UR4, RZ, 0x30, !PT ;  /* 0x000000043a3a7c12 */ /* 0x000fe4000f8e30ff */
[----:B------:R-:W-:Y:S01]  /*18c0*/  SHF.R.U64 R18, R18, UR5, R13 ;  /* 0x0000000512127c19 */ /* 0x000fe2000800120d */
[----:B------:R-:W-:Y:S01]  /*18d0*/  IMAD R13, R62, 0x4, R15 ;  /* 0x000000043e0d7824 */ /* 0x000fe200078e020f */
[----:B------:R-:W-:Y:S01]  /*18e0*/  SHF.R.U64 R14, R14, UR5, R17 ;  /* 0x000000050e0e7c19 */ /* 0x000fe20008001211 */
[----:B------:R-:W-:Y:S01]  /*18f0*/  IMAD R17, R66, 0x4, R15 ;  /* 0x0000000442117824 */ /* 0x000fe200078e020f */
[----:B------:R-:W-:Y:S01]  /*1900*/  SHF.R.U64 R22, R22, UR5, R19 ;  /* 0x0000000516167c19 */ /* 0x000fe20008001213 */
[--C-:B------:R-:W-:Y:S01]  /*1910*/  IMAD R19, R60, 0x4, R15.reuse ;  /* 0x000000043c137824 */ /* 0x100fe200078e020f */
[----:B------:R-:W-:Y:S01]  /*1920*/  LOP3.LUT R56, R56, UR4, RZ, 0x30, !PT ;  /* 0x0000000438387c12 */ /* 0x000fe2000f8e30ff */
[--C-:B------:R-:W-:Y:S01]  /*1930*/  IMAD R4, R58, 0x4, R15.reuse ;  /* 0x000000043a047824 */ /* 0x100fe200078e020f */
[----:B------:R-:W-:Y:S01]  /*1940*/  LOP3.LUT R64, R64, UR4, RZ, 0x30, !PT ;  /* 0x0000000440407c12 */ /* 0x000fe2000f8e30ff */
[----:B------:R1:W-:Y:S01]  /*1950*/  ATOMS.POPC.INC.32 RZ, [R13+URZ] ;  /* 0x000000000dff7f8c */ /* 0x0003e2000d8000ff */
        /* <DEDUP_REMOVED lines=8> */
[----:B------:R-:W-:Y:S01]  /*19e0*/  ISETP.GT.U32.AND P4, PT, R3, 0xff, PT ;  /* 0x000000ff0300780c */ /* 0x000fe20003f84070 */
[--C-:B-1----:R-:W-:Y:S01]  /*19f0*/  IMAD R13, R24, 0x4, R15.reuse ;  /* 0x00000004180d7824 */ /* 0x102fe200078e020f */
[----:B------:R-:W-:Y:S01]  /*1a00*/  LOP3.LUT R18, R18, UR4, RZ, 0x30, !PT ;  /* 0x0000000412127c12 */ /* 0x000fe2000f8e30ff */
[----:B------:R1:W-:Y:S01]  /*1a10*/  ATOMS.POPC.INC.32 RZ, [R4+URZ] ;  /* 0x0000000004ff7f8c */ /* 0x0003e2000d8000ff */
[----:B------:R-:W-:Y:S01]  /*1a20*/  LOP3.LUT R20, R20, UR4, RZ, 0x30, !PT ;  /* 0x0000000414147c12 */ /* 0x000fe2000f8e30ff */
[--C-:B--2---:R-:W-:Y:S01]  /*1a30*/  IMAD R17, R22, 0x4, R15.reuse ;  /* 0x0000000416117824 */ /* 0x104fe200078e020f */
[----:B------:R-:W-:Y:S01]  /*1a40*/  P2R R59, PR, RZ, 0x10 ;  /* 0x00000010ff3b7803 */ /* 0x000fe20000000000 */
[----:B------:R2:W-:Y:S01]  /*1a50*/  ATOMS.POPC.INC.32 RZ, [R21+URZ] ;  /* 0x0000000015ff7f8c */ /* 0x0005e2000d8000ff */
[----:B---3--:R-:W-:-:S02]  /*1a60*/  IMAD R19, R14, 0x4, R15 ;  /* 0x000000040e137824 */ /* 0x008fc400078e020f */
[--C-:B-1----:R-:W-:Y:S01]  /*1a70*/  IMAD R4, R12, 0x4, R15.reuse ;  /* 0x000000040c047824 */ /* 0x102fe200078e020f */
[----:B------:R1:W-:Y:S01]  /*1a80*/  ATOMS.POPC.INC.32 RZ, [R23+URZ] ;  /* 0x0000000017ff7f8c */ /* 0x0003e2000d8000ff */
[----:B--2---:R-:W-:-:S03]  /*1a90*/  IMAD R21, R18, 0x4, R15 ;  /* 0x0000000412157824 */ /* 0x004fc600078e020f */
[----:B------:R2:W-:Y:S01]  /*1aa0*/  ATOMS.POPC.INC.32 RZ, [R13+URZ] ;  /* 0x000000000dff7f8c */ /* 0x0005e2000d8000ff */
[----:B-1----:R-:W-:-:S03]  /*1ab0*/  IMAD R23, R20, 0x4, R15 ;  /* 0x0000000414177824 */ /* 0x002fc600078e020f */
[----:B------:R1:W-:Y:S01]  /*1ac0*/  ATOMS.POPC.INC.32 RZ, [R4+URZ] ;  /* 0x0000000004ff7f8c */ /* 0x0003e2000d8000ff */
[----:B--2---:R-:W-:-:S03]  /*1ad0*/  LEA R13, R3, UR6, 0x2 ;  /* 0x00000006030d7c11 */ /* 0x004fc6000f8e10ff */
[----:B------:R1:W-:Y:S04]  /*1ae0*/  ATOMS.POPC.INC.32 RZ, [R17+URZ] ;  /* 0x0000000011ff7f8c */ /* 0x0003e8000d8000ff */
[----:B------:R1:W-:Y:S04]  /*1af0*/  ATOMS.POPC.INC.32 RZ, [R19+URZ] ;  /* 0x0000000013ff7f8c */ /* 0x0003e8000d8000ff */
[----:B------:R1:W-:Y:S04]  /*1b00*/  ATOMS.POPC.INC.32 RZ, [R21+URZ] ;  /* 0x0000000015ff7f8c */ /* 0x0003e8000d8000ff */
[----:B------:R1:W-:Y:S01]  /*1b10*/  ATOMS.POPC.INC.32 RZ, [R23+URZ] ;  /* 0x0000000017ff7f8c */ /* 0x0003e2000d8000ff */
[----:B------:R-:W-:Y:S06]  /*1b20*/  BAR.SYNC.DEFER_BLOCKING 0x0 ;  /* 0x0000000000007b1d */ /* 0x000fec0000010000 */
[----:B0-----:R-:W-:Y:S05]  /*1b30*/  @P4 BRA `(.L_x_816) ;  /* 0x00000000008c4947 */ /* 0x001fea0003800000 */
        /* <DEDUP_REMOVED lines=12> */
[----:B------:R0:W-:Y:S01]  /*1c00*/  STS [R13+0x400], R4 ;  /* 0x000400040d007388 */ /* 0x0001e20000000800 */
[----:B-1----:R-:W-:-:S03]  /*1c10*/  IMAD.IADD R74, R72, 0x1, R19 ;  /* 0x00000001484a7824 */ /* 0x002fc600078e0213 */
[----:B------:R1:W-:Y:S01]  /*1c20*/  STS [R13+0x800], R72 ;  /* 0x000800480d007388 */ /* 0x0003e20000000800 */
[----:B--2---:R-:W-:-:S03]  /*1c30*/  IMAD.IADD R76, R74, 0x1, R21 ;  /* 0x000000014a4c7824 */ /* 0x004fc600078e0215 */
[----:B------:R-:W2:Y:S01]  /*1c40*/  LDS R19, [R13+0x2c00] ;  /* 0x002c00000d137984 */ /* 0x000ea20000000800 */
        /* <DEDUP_REMOVED lines=10> */
[----:B0-----:R-:W-:-:S03]  /*1cf0*/  IMAD.IADD R4, R57, 0x1, R61 ;  /* 0x0000000139047824 */ /* 0x001fc600078e023d */
[----:B------:R3:W-:Y:S01]  /*1d00*/  STS [R13+0x2000], R55 ;  /* 0x002000370d007388 */ /* 0x0007e20000000800 */
[----:B-1----:R-:W-:-:S03]  /*1d10*/  IMAD.IADD R72, R4, 0x1, R63 ;  /* 0x0000000104487824 */ /* 0x002fc600078e023f */
[----:B------:R3:W-:Y:S04]  /*1d20*/  STS [R13+0x2400], R57 ;  /* 0x002400390d007388 */ /* 0x0007e80000000800 */
[----:B------:R3:W-:Y:S04]  /*1d30*/  STS [R13+0x2800], R4 ;  /* 0x002800040d007388 */ /* 0x0007e80000000800 */
[----:B------:R3:W-:Y:S04]  /*1d40*/  STS [R13], RZ ;  /* 0x000000ff0d007388 */ /* 0x0007e80000000800 */
[----:B------:R3:W-:Y:S01]  /*1d50*/  STS [R13+0x2c00], R72 ;  /* 0x002c00480d007388 */ /* 0x0007e20000000800 */
[----:B--2---:R-:W-:-:S07]  /*1d60*/  IMAD.IADD R53, R72, 0x1, R19 ;  /* 0x0000000148357824 */ /* 0x004fce00078e0213 */
.L_x_816:
[----:B------:R-:W-:Y:S05]  /*1d70*/  BSYNC.RECONVERGENT B0 ;  /* 0x0000000000007941 */ /* 0x000fea0003800200 */
.L_x_815:
[----:B------:R-:W-:Y:S01]  /*1d80*/  ISETP.NE.AND P0, PT, R53, 0x1680, PT ;  /* 0x000016803500780c */ /* 0x000fe20003f05270 */
[----:B-1-3--:R-:W-:Y:S01]  /*1d90*/  IMAD.U32 R17, RZ, RZ, UR10 ;  /* 0x0000000aff117e24 */ /* 0x00afe2000f8e00ff */
[----:B------:R-:W0:Y:S02]  /*1da0*/  LDCU.64 UR12, c[0x0][0x3b8] ;  /* 0x00007700ff0c77ac */ /* 0x000e240008000a00 */
[----:B------:R-:W-:Y:S01]  /*1db0*/  ISETP.LT.U32.AND P0, PT, R3, 0x100, !P0 ;  /* 0x000001000300780c */ /* 0x000fe20004701070 */
[----:B------:R-:W-:-:S04]  /*1dc0*/  IMAD R17, R17, 0x100, R3 ;  /* 0x0000010011117824 */ /* 0x000fc800078e0203 */
[----:B------:R-:W-:Y:S01]  /*1dd0*/  IMAD.WIDE R10, R17, 0x4, R10 ;  /* 0x00000004110a7825 */ /* 0x000fe200078e020a */
[----:B------:R-:W-:-:S05]  /*1de0*/  @!P4 LOP3.LUT R17, R53, 0x40000000, RZ, 0xfc, !PT ;  /* 0x400000003511c812 */ /* 0x000fca00078efcff */
[----:B------:R1:W-:Y:S02]  /*1df0*/  @!P4 STG.E.STRONG.SYS desc[UR8][R10.64], R17 ;  /* 0x000000110a00c986 */ /* 0x0003e4000c115908 */
[----:B------:R-:W-:Y:S06]  /*1e00*/  BAR.RED.OR.DEFER_BLOCKING 0x0, P0 ;  /* 0x0000000000007b1d */ /* 0x000fec0000014800 */
[----:B------:R-:W2:Y:S01]  /*1e10*/  B2R.RESULT RZ, P0 ;  /* 0x0000000000ff731c */ /* 0x000ea20000004000 */
[----:B0-----:R-:W-:-:S04]  /*1e20*/  LEA R4, P1, R52, UR12, 0x2 ;  /* 0x0000000c34047c11 */ /* 0x001fc8000f8210ff */
[----:B------:R-:W-:Y:S01]  /*1e30*/  LEA.HI.X R5, R52, UR13, R5, 0x2, P1 ;  /* 0x0000000d34057c11 */ /* 0x000fe200088f1405 */
[----:B-12---:R-:W-:Y:S08]  /*1e40*/  @!P0 BRA `(.L_x_817) ;  /* 0x0000001400bc8947 */ /* 0x006ff00003800000 */
        /* <DEDUP_REMOVED lines=17> */
[----:B0-----:R-:W-:Y:S02]  /*1f60*/  IMAD.MOV.U32 R16, RZ, RZ, -0x1 ;  /* 0xffffffffff107424 */ /* 0x001fe400078e00ff */
[----:B------:R-:W-:Y:S02]  /*1f70*/  IMAD.U32 R17, RZ, RZ, UR10 ;  /* 0x0000000aff117e24 */ /* 0x000fe4000f8e00ff */
[----:B------:R-:W-:-:S07]  /*1f80*/  IMAD.MOV.U32 R18, RZ, RZ, R53 ;  /* 0x000000ffff127224 */ /* 0x000fce00078e0035 */
.L_x_825:
[----:B------:R-:W0:Y:S01]  /*1f90*/  LDC.64 R14, c[0x0][0x380] ;  /* 0x0000e000ff0e7b82 */ /* 0x000e220000000a00 */
[----:B------:R-:W-:Y:S01]  /*1fa0*/  VIADD R21, R17, 0xffffffff ;  /* 0xffffffff11157836 */ /* 0x000fe20000000000 */
[----:B------:R-:W-:Y:S03]  /*1fb0*/  BSSY B2, `(.L_x_822) ;  /* 0x0000008000027945 */ /* 0x000fe60003800000 */
[----:B------:R-:W-:-:S04]  /*1fc0*/  IMAD R19, R21, 0x100, R3 ;  /* 0x0000010015137824 */ /* 0x000fc800078e0203 */
[----:B0-----:R-:W-:-:S07]  /*1fd0*/  IMAD.WIDE R14, R19, 0x4, R14 ;  /* 0x00000004130e7825 */ /* 0x001fce00078e020e */
.L_x_823:
[----:B------:R-:W-:Y:S05]  /*1fe0*/  YIELD ;  /* 0x0000000000007946 */ /* 0x000fea0003800000 */
[----:B------:R0:W-:Y:S06]  /*1ff0*/  MEMBAR.SC.CTA ;  /* 0x0000000000007992 */ /* 0x0001ec0000000000 */
[----:B0-----:R-:W2:Y:S02]  /*2000*/  LDG.E.STRONG.SYS R19, desc[UR8][R14.64] ;  /* 0x000000080e137981 */ /* 0x001ea4000c1f5900 */
[----:B--2---:R-:W-:-:S13]  /*2010*/  ISETP.NE.AND P0, PT, R19, RZ, PT ;  /* 0x000000ff1300720c */ /* 0x004fda0003f05270 */
[----:B------:R-:W-:Y:S05]  /*2020*/  @!P0 BRA `(.L_x_823) ;  /* 0xfffffffc00ec8947 */ /* 0x000fea000383ffff */
[----:B------:R-:W-:Y:S05]  /*2030*/  BSYNC B2 ;  /* 0x0000000000027941 */ /* 0x000fea0003800000 */
.L_x_822:
[----:B------:R-:W-:Y:S01]  /*2040*/  BSSY.RECONVERGENT B2, `(.L_x_824) ;  /* 0x0000006000027945 */ /* 0x000fe20003800200 */
[C---:B------:R-:W-:Y:S02]  /*2050*/  ISETP.GT.AND P0, PT, R19.reuse, -0x1, PT ;  /* 0xffffffff1300780c */ /* 0x040fe40003f04270 */
[----:B------:R-:W-:Y:S01]  /*2060*/  LOP3.LUT R19, R19, 0x3fffffff, RZ, 0xc0, !PT ;  /* 0x3fffffff13137812 */ /* 0x000fe200078ec0ff */
[----:B------:R-:W-:Y:S05]  /*2070*/  WARPSYNC.EXCLUSIVE R16 ;  /* 0x0000000010007348 */ /* 0x000fea0003a00000 */
[----:B------:R-:W-:-:S05]  /*2080*/  IMAD.IADD R18, R19, 0x1, R18 ;  /* 0x0000000113127824 */ /* 0x000fca00078e0212 */
[----:B------:R-:W-:-:S07]  /*2090*/  VOTE.ANY R16, PT, P0 ;  /* 0x0000000000107806 */ /* 0x000fce00000e0100 */
[----:B------:R-:W-:Y:S05]  /*20a0*/  BSYNC.RECONVERGENT B2 ;  /* 0x0000000000027941 */ /* 0x000fea0003800200 */
.L_x_824:
[----:B------:R-:W-:Y:S01]  /*20b0*/  ISETP.GT.U32.AND P1, PT, R17, 0x1, PT ;  /* 0x000000011100780c */ /* 0x000fe20003f24070 */
[----:B------:R-:W-:-:S12]  /*20c0*/  IMAD.MOV.U32 R17, RZ, RZ, R21 ;  /* 0x000000ffff117224 */ /* 0x000fd800078e0015 */
[----:B------:R-:W-:Y:S05]  /*20d0*/  @P0 BRA P1, `(.L_x_825) ;  /* 0xfffffffc00ac0947 */ /* 0x000fea000083ffff */
[----:B------:R-:W-:Y:S05]  /*20e0*/  BSYNC B0 ;  /* 0x0000000000007941 */ /* 0x000fea0003800000 */
.L_x_821:
[----:B------:R1:W2:Y:S02]  /*20f0*/  LDS.64 R16, [R23+0xb400] ;  /* 0x00b4000017107984 */ /* 0x0002a40000000a00 */
.L_x_820:
[C---:B------:R-:W-:Y:S01]  /*2100*/  IMAD.IADD R15, R18.reuse, 0x1, -R53 ;  /* 0x00000001120f7824 */ /* 0x040fe200078e0a35 */
[----:B------:R-:W-:-:S04]  /*2110*/  LOP3.LUT R19, R18, 0x80000000, RZ, 0xfc, !PT ;  /* 0x8000000012137812 */ /* 0x000fc800078efcff */
[C---:B--2---:R-:W-:Y:S01]  /*2120*/  IADD3 R14, P0, PT, R15.reuse, R16, RZ ;  /* 0x000000100f0e7210 */ /* 0x044fe20007f1e0ff */
[----:B------:R2:W-:Y:S03]  /*2130*/  STG.E.STRONG.SYS desc[UR8][R10.64], R19 ;  /* 0x000000130a007986 */ /* 0x0005e6000c115908 */
[----:B------:R-:W-:-:S05]  /*2140*/  LEA.HI.X.SX32 R15, R15, R17, 0x1, P0 ;  /* 0x000000110f0f7211 */ /* 0x000fca00000f0eff */
[----:B------:R2:W-:Y:S04]  /*2150*/  STS.64 [R23+0xb400], R14 ;  /* 0x00b4000e17007388 */ /* 0x0005e80000000a00 */
.L_x_819:
[----:B------:R-:W-:Y:S05]  /*2160*/  BSYNC B1 ;  /* 0x0000000000017941 */ /* 0x000fea0003800000 */
.L_x_818:
[----:B------:R-:W3:Y:S01]  /*2170*/  LDC.64 R20, c[0x0][0x390] ;  /* 0x0000e400ff147b82 */ /* 0x000ee20000000a00 */
[----:B------:R-:W-:Y:S01]  /*2180*/  ISETP.GT.U32.AND P0, PT, R26, -0x1, PT ;  /* 0xffffffff1a00780c */ /* 0x000fe20003f04070 */
[----:B------:R-:W-:Y:S01]  /*2190*/  IMAD.MOV.U32 R52, RZ, RZ, -0x1 ;  /* 0xffffffffff347424 */ /* 0x000fe200078e00ff */
[----:B------:R-:W-:Y:S01]  /*21a0*/  ISETP.GT.U32.AND P2, PT, R38, -0x1, PT ;  /* 0xffffffff2600780c */ /* 0x000fe20003f44070 */
[----:B------:R-:W-:Y:S05]  /*21b0*/  WARPSYNC.ALL ;  /* 0x0000000000007948 */ /* 0x000fea0003800000 */
[----:B------:R-:W4:Y:S01]  /*21c0*/  LDC R2, c[0x0][0x3c0] ;  /* 0x0000f000ff027b82 */ /* 0x000f220000000800 */
[----:B------:R-:W-:Y:S01]  /*21d0*/  ISETP.GT.AND.EX P0, PT, R27, -0x1, PT, P0 ;  /* 0xffffffff1b00780c */ /* 0x000fe20003f04300 */
[----:B------:R-:W-:Y:S01]  /*21e0*/  UMOV UR5, 0x400 ;  /* 0x0000040000057882 */ /* 0x000fe20000000000 */
[----:B------:R-:W-:-:S02]  /*21f0*/  ISETP.GT.U32.AND P1, PT, R50, -0x1, PT ;  /* 0xffffffff3200780c */ /* 0x000fc40003f24070 */
[----:B--2---:R-:W-:Y:S02]  /*2200*/  SEL R11, RZ, 0xffffffff, !P0 ;  /* 0xffffffffff0b7807 */ /* 0x004fe40004000000 */
[----:B------:R-:W-:Y:S01]  /*2210*/  ISETP.GT.AND.EX P1, PT, R51, -0x1, PT, P1 ;  /* 0xffffffff3300780c */ /* 0x000fe20003f24310 */
[----:B------:R-:W2:Y:S01]  /*2220*/  S2UR UR7, SR_CgaCtaId ;  /* 0x00000000000779c3 */ /* 0x000ea20000008800 */
[----:B------:R-:W-:Y:S02]  /*2230*/  LOP3.LUT R10, R11, R26, RZ, 0x3c, !PT ;  /* 0x0000001a0b0a7212 */ /* 0x000fe400078e3cff */
[----:B------:R-:W-:Y:S02]  /*2240*/  SEL R11, R52, 0x80000000, P0 ;  /* 0x80000000340b7807 */ /* 0x000fe40000000000 */
[----:B------:R-:W-:Y:S02]  /*2250*/  ISETP.GT.AND.EX P0, PT, R39, -0x1, PT, P2 ;  /* 0xffffffff2700780c */ /* 0x000fe40003f04320 */
[----:B-1----:R-:W-:-:S02]  /*2260*/  SEL R15, RZ, 0xffffffff, !P1 ;  /* 0xffffffffff0f7807 */ /* 0x002fc40004800000 */
[----:B0-----:R-:W-:Y:S02]  /*2270*/  SEL R17, RZ, 0xffffffff, !P0 ;  /* 0xffffffffff117807 */ /* 0x001fe40004000000 */
[----:B------:R-:W-:Y:S02]  /*2280*/  SEL R19, R52, 0x80000000, P1 ;  /* 0x8000000034137807 */ /* 0x000fe40000800000 */
[----:B---3--:R-:W-:Y:S02]  /*2290*/  ISETP.EQ.U32.AND P2, PT, R20, RZ, PT ;  /* 0x000000ff1400720c */ /* 0x008fe40003f42070 */
[----:B------:R-:W-:Y:S02]  /*22a0*/  LOP3.LUT R16, R17, R38, RZ, 0x3c, !PT ;  /* 0x0000002611107212 */ /* 0x000fe400078e3cff */
[----:B----4-:R-:W-:Y:S02]  /*22b0*/  ISETP.LE.AND P1, PT, R2, UR11, PT ;  /* 0x0000000b02007c0c */ /* 0x010fe4000bf23270 */
[----:B------:R-:W-:-:S02]  /*22c0*/  SEL R17, R52, 0x80000000, P0 ;  /* 0x8000000034117807 */ /* 0x000fc40000000000 */
[----:B------:R-:W-:Y:S02]  /*22d0*/  ISETP.EQ.OR.EX P0, PT, R21, RZ, !P1, P2 ;  /* 0x000000ff1500720c */ /* 0x000fe40004f02720 */
[----:B------:R-:W-:Y:S01]  /*22e0*/  ISETP.GT.U32.AND P3, PT, R48, -0x1, PT ;  /* 0xffffffff3000780c */ /* 0x000fe20003f64070 */
[----:B--2---:R-:W-:Y:S01]  /*22f0*/  ULEA UR5, UR7, UR5, 0x18 ;  /* 0x0000000507057291 */ /* 0x004fe2000f8ec0ff */
[----:B------:R-:W-:Y:S02]  /*2300*/  ISETP.GT.U32.OR P0, PT, R3, 0xff, P0 ;  /* 0x000000ff0300780c */ /* 0x000fe40000704470 */
[----:B------:R-:W-:Y:S02]  /*2310*/  ISETP.GT.AND.EX P1, PT, R49, -0x1, PT, P3 ;  /* 0xffffffff3100780c */ /* 0x000fe40003f24330 */
[----:B------:R-:W-:Y:S02]  /*2320*/  LOP3.LUT R14, R15, R50, RZ, 0x3c, !PT ;  /* 0x000000320f0e7212 */ /* 0x000fe400078e3cff */
[----:B------:R-:W-:-:S02]  /*2330*/  LOP3.LUT R15, R19, R51, RZ, 0x3c, !PT ;  /* 0x00000033130f7212 */ /* 0x000fc400078e3cff */
[----:B------:R-:W-:Y:S02]  /*2340*/  SEL R19, RZ, 0xffffffff, !P1 ;  /* 0xffffffffff137807 */ /* 0x000fe40004800000 */
[----:B------:R-:W-:Y:S02]  /*2350*/  SEL R3, R52, 0x80000000, P1 ;  /* 0x8000000034037807 */ /* 0x000fe40000800000 */
[----:B------:R-:W-:Y:S02]  /*2360*/  LOP3.LUT R18, R19, R48, RZ, 0x3c, !PT ;  /* 0x0000003013127212 */ /* 0x000fe400078e3cff */
[----:B------:R-:W-:Y:S02]  /*2370*/  LOP3.LUT R19, R3, R49, RZ, 0x3c, !PT ;  /* 0x0000003103137212 */ /* 0x000fe400078e3cff */
[----:B------:R0:W1:Y:S01]  /*2380*/  @!P0 LDS.64 R48, [R23+0xb400] ;  /* 0x00b4000017308984 */ /* 0x0000620000000a00 */
[----:B------:R-:W-:Y:S02]  /*2390*/  ISETP.GT.U32.AND P1, PT, R46, -0x1, PT ;  /* 0xffffffff2e00780c */ /* 0x000fe40003f24070 */
[----:B------:R-:W-:-:S02]  /*23a0*/  ISETP.GT.U32.AND P2, PT, R40, -0x1, PT ;  /* 0xffffffff2800780c */ /* 0x000fc40003f44070 */
[----:B------:R-:W-:Y:S02]  /*23b0*/  ISETP.GT.AND.EX P1, PT, R47, -0x1, PT, P1 ;  /* 0xffffffff2f00780c */ /* 0x000fe40003f24310 */
[----:B------:R-:W-:Y:S02]  /*23c0*/  ISETP.GT.AND.EX P2, PT, R41, -0x1, PT, P2 ;  /* 0xffffffff2900780c */ /* 0x000fe40003f44320 */
[----:B------:R-:W-:Y:S02]  /*23d0*/  ISETP.GT.U32.AND P3, PT, R42, -0x1, PT ;  /* 0xffffffff2a00780c */ /* 0x000fe40003f64070 */
[----:B------:R-:W-:Y:S02]  /*23e0*/  SEL R25, RZ, 0xffffffff, !P1 ;  /* 0xffffffffff197807 */ /* 0x000fe40004800000 */
[----:B------:R-:W-:Y:S02]  /*23f0*/  SEL R21, RZ, 0xffffffff, !P2 ;  /* 0xffffffffff157807 */ /* 0x000fe40005000000 */
[----:B------:R-:W-:-:S02]  /*2400*/  SEL R3, R52, 0x80000000, P2 ;  /* 0x8000000034037807 */ /* 0x000fc40001000000 */
[----:B------:R-:W-:Y:S02]  /*2410*/  ISETP.GT.AND.EX P2, PT, R43, -0x1, PT, P3 ;  /* 0xffffffff2b00780c */ /* 0x000fe40003f44330 */
[----:B------:R-:W-:Y:S02]  /*2420*/  LOP3.LUT R24, R25, R46, RZ, 0x3c, !PT ;  /* 0x0000002e19187212 */ /* 0x000fe400078e3cff */
[----:B------:R-:W-:Y:S02]  /*2430*/  SEL R25, R52, 0x80000000, P1 ;  /* 0x8000000034197807 */ /* 0x000fe40000800000 */
[----:B------:R-:W-:Y:S02]  /*2440*/  ISETP.GT.U32.AND P4, PT, R44, -0x1, PT ;  /* 0xffffffff2c00780c */ /* 0x000fe40003f84070 */
[----:B------:R-:W-:Y:S02]  /*2450*/  ISETP.GT.U32.AND P1, PT, R36, -0x1, PT ;  /* 0xffffffff2400780c */ /* 0x000fe40003f24070 */
[----:B------:R-:W-:-:S02]  /*2460*/  LOP3.LUT R11, R11, R27, RZ, 0x3c, !PT ;  /* 0x0000001b0b0b7212 */ /* 0x000fc400078e3cff */
[----:B------:R-:W-:Y:S02]  /*2470*/  LOP3.LUT R20, R21, R40, RZ, 0x3c, !PT ;  /* 0x0000002815147212 */ /* 0x000fe400078e3cff */
[----:B------:R-:W-:Y:S02]  /*2480*/  LOP3.LUT R21, R3, R41, RZ, 0x3c, !PT ;  /* 0x0000002903157212 */ /* 0x000fe400078e3cff */
[----:B------:R-:W-:Y:S02]  /*2490*/  SEL R27, RZ, 0xffffffff, !P2 ;  /* 0xffffffffff1b7807 */ /* 0x000fe40005000000 */
[----:B------:R-:W-:Y:S02]  /*24a0*/  SEL R3, R52, 0x80000000, P2 ;  /* 0x8000000034037807 */ /* 0x000fe40001000000 */
[----:B------:R-:W-:Y:S02]  /*24b0*/  ISETP.GT.AND.EX P3, PT, R45, -0x1, PT, P4 ;  /* 0xffffffff2d00780c */ /* 0x000fe40003f64340 */
[----:B------:R-:W-:-:S02]  /*24c0*/  ISETP.GT.AND.EX P1, PT, R37, -0x1, PT, P1 ;  /* 0xffffffff2500780c */ /* 0x000fc40003f24310 */
[----:B------:R-:W-:Y:S02]  /*24d0*/  ISETP.GT.U32.AND P2, PT, R34, -0x1, PT ;  /* 0xffffffff2200780c */ /* 0x000fe40003f44070 */
[----:B------:R-:W-:Y:S02]  /*24e0*/  LOP3.LUT R26, R27, R42, RZ, 0x3c, !PT ;  /* 0x0000002a1b1a7212 */ /* 0x000fe400078e3cff */
[----:B------:R-:W-:Y:S02]  /*24f0*/  LOP3.LUT R17, R17, R39, RZ, 0x3c, !PT ;  /* 0x0000002711117212 */ /* 0x000fe400078e3cff */
[----:B------:R-:W-:Y:S02]  /*2500*/  LOP3.LUT R27, R3, R43, RZ, 0x3c, !PT ;  /* 0x0000002b031b7212 */ /* 0x000fe400078e3cff */
[----:B------:R-:W-:Y:S02]  /*2510*/  SEL R39, RZ, 0xffffffff, !P3 ;  /* 0xffffffffff277807 */ /* 0x000fe40005800000 */
[----:B------:R-:W-:-:S02]  /*2520*/  SEL R3, RZ, 0xffffffff, !P1 ;  /* 0xffffffffff037807 */ /* 0x000fc40004800000 */
[----:B0-----:R-:W-:Y:S02]  /*2530*/  SEL R23, R52, 0x80000000, P1 ;  /* 0x8000000034177807 */ /* 0x001fe40000800000 */
[----:B------:R-:W-:Y:S02]  /*2540*/  ISETP.GT.AND.EX P1, PT, R35, -0x1, PT, P2 ;  /* 0xffffffff2300780c */ /* 0x000fe40003f24320 */
[----:B------:R-:W-:Y:S02]  /*2550*/  ISETP.GT.U32.AND P2, PT, R32, -0x1, PT ;  /* 0xffffffff2000780c */ /* 0x000fe40003f44070 */
[----:B------:R-:W-:Y:S02]  /*2560*/  LOP3.LUT R38, R39, R44, RZ, 0x3c, !PT ;  /* 0x0000002c27267212 */ /* 0x000fe400078e3cff */
[----:B------:R-:W-:Y:S02]  /*2570*/  LOP3.LUT R36, R3, R36, RZ, 0x3c, !PT ;  /* 0x0000002403247212 */ /* 0x000fe400078e3cff */
[----:B------:R-:W-:-:S02]  /*2580*/  LOP3.LUT R37, R23, R37, RZ, 0x3c, !PT ;  /* 0x0000002517257212 */ /* 0x000fc400078e3cff */
[C---:B------:R-:W-:Y:S02]  /*2590*/  SEL R39, R52.reuse, 0x80000000, P3 ;  /* 0x8000000034277807 */ /* 0x040fe40001800000 */
[----:B------:R-:W-:Y:S02]  /*25a0*/  SEL R3, RZ, 0xffffffff, !P1 ;  /* 0xffffffffff037807 */ /* 0x000fe40004800000 */
[----:B------:R-:W-:Y:S02]  /*25b0*/  SEL R23, R52, 0x80000000, P1 ;  /* 0x8000000034177807 */ /* 0x000fe40000800000 */
[----:B------:R-:W-:Y:S02]  /*25c0*/  ISETP.GT.U32.AND P3, PT, R30, -0x1, PT ;  /* 0xffffffff1e00780c */ /* 0x000fe40003f64070 */
[----:B------:R-:W-:Y:S02]  /*25d0*/  ISETP.GT.AND.EX P1, PT, R33, -0x1, PT, P2 ;  /* 0xffffffff2100780c */ /* 0x000fe40003f24320 */
[----:B------:R-:W-:-:S02]  /*25e0*/  LOP3.LUT R34, R3, R34, RZ, 0x3c, !PT ;  /* 0x0000002203227212 */ /* 0x000fc400078e3cff */
[----:B------:R-:W-:Y:S02]  /*25f0*/  LOP3.LUT R35, R23, R35, RZ, 0x3c, !PT ;  /* 0x0000002317237212 */ /* 0x000fe400078e3cff */
[----:B------:R-:W-:Y:S02]  /*2600*/  ISETP.GT.AND.EX P2, PT, R31, -0x1, PT, P3 ;  /* 0xffffffff1f00780c */ /* 0x000fe40003f44330 */
[----:B------:R-:W-:Y:S02]  /*2610*/  SEL R23, RZ, 0xffffffff, !P1 ;  /* 0xffffffffff177807 */ /* 0x000fe40004800000 */
[----:B------:R-:W-:Y:S02]  /*2620*/  SEL R3, R52, 0x80000000, P1 ;  /* 0x8000000034037807 */ /* 0x000fe40000800000 */
[--C-:B-1----:R-:W-:Y:S02]  /*2630*/  @!P0 IADD3 R40, P1, P3, R48, R22, R53.reuse ;  /* 0x0000001630288210 */ /* 0x102fe40007b3e035 */
[----:B------:R-:W-:-:S02]  /*2640*/  @!P0 SHF.R.S32.HI R53, RZ, 0x1f, R53 ;  /* 0x0000001fff358819 */ /* 0x000fc40000011435 */
[----:B------:R-:W-:Y:S02]  /*2650*/  LOP3.LUT R22, R23, R32, RZ, 0x3c, !PT ;  /* 0x0000002017167212 */ /* 0x000fe400078e3cff */
[----:B------:R-:W-:Y:S02]  /*2660*/  @!P0 IADD3.X R41, PT, PT, R49, RZ, R53, P1, P3 ;  /* 0x000000ff31298210 */ /* 0x000fe40000fe6435 */
[----:B------:R-:W-:Y:S02]  /*2670*/  LOP3.LUT R23, R3, R33, RZ, 0x3c, !PT ;  /* 0x0000002103177212 */ /* 0x000fe400078e3cff */
[----:B------:R-:W-:Y:S01]  /*2680*/  SEL R33, R52, 0x80000000, P2 ;  /* 0x8000000034217807 */ /* 0x000fe20001000000 */
[----:B------:R0:W-:Y:S01]  /*2690*/  @!P0 STG.E.64 desc[UR8][R12.64], R40 ;  /* 0x000000280c008986 */ /* 0x0001e2000c101b08 */
[----:B------:R-:W-:Y:S02]  /*26a0*/  LEA R32, R54, UR5, 0x3 ;  /* 0x0000000536207c11 */ /* 0x000fe4000f8e18ff */
[----:B------:R-:W-:Y:S01]  /*26b0*/  LOP3.LUT R31, R33, R31, RZ, 0x3c, !PT ;  /* 0x0000001f211f7212 */ /* 0x000fe200078e3cff */
[----:B------:R-:W-:Y:S01]  /*26c0*/  BAR.SYNC.DEFER_BLOCKING 0x0 ;  /* 0x0000000000007b1d */ /* 0x000fe20000010000 */
[----:B------:R-:W-:-:S02]  /*26d0*/  ISETP.GT.U32.AND P1, PT, R6, -0x1, PT ;  /* 0xffffffff0600780c */ /* 0x000fc40003f24070 */
[----:B------:R-:W-:Y:S02]  /*26e0*/  SEL R3, RZ, 0xffffffff, !P2 ;  /* 0xffffffffff037807 */ /* 0x000fe40005000000 */
[----:B------:R-:W-:Y:S02]  /*26f0*/  ISETP.GT.AND.EX P0, PT, R7, -0x1, PT, P1 ;  /* 0xffffffff0700780c */ /* 0x000fe40003f04310 */
[----:B------:R-:W-:Y:S02]  /*2700*/  ISETP.GT.U32.AND P1, PT, R8, -0x1, PT ;  /* 0xffffffff0800780c */ /* 0x000fe40003f24070 */
[----:B------:R-:W-:Y:S02]  /*2710*/  LOP3.LUT R30, R3, R30, RZ, 0x3c, !PT ;  /* 0x0000001e031e7212 */ /* 0x000fe400078e3cff */
[----:B------:R-:W-:Y:S02]  /*2720*/  SEL R3, RZ, 0xffffffff, !P0 ;  /* 0xffffffffff037807 */ /* 0x000fe40004000000 */
[----:B------:R-:W-:-:S02]  /*2730*/  SEL R43, R52, 0x80000000, P0 ;  /* 0x80000000342b7807 */ /* 0x000fc40000000000 */
[----:B------:R-:W-:Y:S02]  /*2740*/  ISETP.GT.AND.EX P0, PT, R9, -0x1, PT, P1 ;  /* 0xffffffff0900780c */ /* 0x000fe40003f04310 */
[----:B------:R-:W-:Y:S02]  /*2750*/  LOP3.LUT R7, R43, R7, RZ, 0x3c, !PT ;  /* 0x000000072b077212 */ /* 0x000fe400078e3cff */
[----:B0-----:R-:W-:Y:S02]  /*2760*/  SEL R41, RZ, 0xffffffff, !P0 ;  /* 0xffffffffff297807 */ /* 0x001fe40004000000 */
[----:B------:R-:W-:Y:S02]  /*2770*/  SEL R43, R52, 0x80000000, P0 ;  /* 0x80000000342b7807 */ /* 0x000fe40000000000 */
[----:B------:R-:W-:Y:S01]  /*2780*/  ISETP.LT.AND P0, PT, R2, UR11, PT ;  /* 0x0000000b02007c0c */ /* 0x000fe2000bf01270 */
[----:B------:R-:W0:Y:S01]  /*2790*/  LDS.64 R32, [R32+0xb400] ;  /* 0x00b4000020207984 */ /* 0x000e220000000a00 */
[----:B------:R-:W-:-:S02]  /*27a0*/  ISETP.GT.U32.AND P2, PT, R28, -0x1, PT ;  /* 0xffffffff1c00780c */ /* 0x000fc40003f44070 */
[----:B------:R-:W-:Y:S02]  /*27b0*/  LOP3.LUT R6, R3, R6, RZ, 0x3c, !PT ;  /* 0x0000000603067212 */ /* 0x000fe400078e3cff */
[----:B------:R-:W-:Y:S02]  /*27c0*/  ISETP.GT.AND.EX P1, PT, R29, -0x1, PT, P2 ;  /* 0xffffffff1d00780c */ /* 0x000fe40003f24320 */
[----:B------:R-:W-:Y:S02]  /*27d0*/  LOP3.LUT R25, R25, R47, RZ, 0x3c, !PT ;  /* 0x0000002f19197212 */ /* 0x000fe400078e3cff */
[----:B------:R-:W-:Y:S02]  /*27e0*/  SEL R13, RZ, 0xffffffff, !P1 ;  /* 0xffffffffff0d7807 */ /* 0x000fe40004800000 */
[----:B------:R-:W-:Y:S02]  /*27f0*/  SEL R3, R52, 0x80000000, P1 ;  /* 0x8000000034037807 */ /* 0x000fe40000800000 */
[----:B------:R-:W-:-:S02]  /*2800*/  LOP3.LUT R12, R13, R28, RZ, 0x3c, !PT ;  /* 0x0000001c0d0c7212 */ /* 0x000fc400078e3cff */
[----:B------:R-:W-:Y:S02]  /*2810*/  LOP3.LUT R39, R39, R45, RZ, 0x3c, !PT ;  /* 0x0000002d27277212 */ /* 0x000fe400078e3cff */
[----:B------:R-:W-:Y:S02]  /*2820*/  LOP3.LUT R8, R41, R8, RZ, 0x3c, !PT ;  /* 0x0000000829087212 */ /* 0x000fe400078e3cff */
[----:B------:R-:W-:Y:S02]  /*2830*/  LOP3.LUT R9, R43, R9, RZ, 0x3c, !PT ;  /* 0x000000092b097212 */ /* 0x000fe400078e3cff */
[----:B------:R-:W-:Y:S01]  /*2840*/  LOP3.LUT R13, R3, R29, RZ, 0x3c, !PT ;  /* 0x0000001d030d7212 */ /* 0x000fe200078e3cff */
[----:B------:R-:W-:Y:S06]  /*2850*/  @P0 BRA `(.L_x_826) ;  /* 0x0000000000540947 */ /* 0x000fec0003800000 */
[----:B------:R-:W1:Y:S01]  /*2860*/  LDCU.64 UR4, c[0x0][0x3a0] ;  /* 0x00007400ff0477ac */ /* 0x000e620008000a00 */
[----:B0-----:R-:W-:-:S05]  /*2870*/  IADD3 R3, P1, PT, R0, R32, RZ ;  /* 0x0000002000037210 */ /* 0x001fca0007f3e0ff */
        /* <DEDUP_REMOVED lines=19> */
.L_x_826:
[----:B------:R-:W1:Y:S01]  /*29b0*/  LDCU.64 UR4, c[0x0][0x3a0] ;  /* 0x00007400ff0477ac */ /* 0x000e620008000a00 */
[----:B------:R-:W-:Y:S01]  /*29c0*/  IMAD.U32 R29, RZ, RZ, UR10 ;  /* 0x0000000aff1d7e24 */ /* 0x000fe2000f8e00ff */
[C---:B0-----:R-:W-:Y:S01]  /*29d0*/  IADD3 R3, P1, PT, R0.reuse, R32, RZ ;  /* 0x0000002000037210 */ /* 0x041fe20007f3e0ff */
[C---:B------:R-:W-:Y:S02]  /*29e0*/  VIADD R32, R0.reuse, 0x20 ;  /* 0x0000002000207836 */ /* 0x040fe40000000000 */
[----:B------:R-:W-:Y:S02]  /*29f0*/  IMAD R29, R29, -0x1680, R2 ;  /* 0xffffe9801d1d7824 */ /* 0x000fe400078e0202 */
[C---:B------:R-:W-:Y:S02]  /*2a00*/  VIADD R40, R0.reuse, 0x40 ;  /* 0x0000004000287836 */ /* 0x040fe40000000000 */
[----:B------:R-:W-:Y:S01]  /*2a10*/  IMAD.X R28, RZ, RZ, R33, P1 ;  /* 0x000000ffff1c7224 */ /* 0x000fe200008e0621 */
[CC--:B------:R-:W-:Y:S01]  /*2a20*/  ISETP.GE.AND P4, PT, R0.reuse, R29.reuse, PT ;  /* 0x0000001d0000720c */ /* 0x0c0fe20003f86270 */
[----:B------:R-:W-:Y:S01]  /*2a30*/  VIADD R42, R0, 0x80 ;  /* 0x00000080002a7836 */ /* 0x000fe20000000000 */
[-C--:B------:R-:W-:Y:S01]  /*2a40*/  ISETP.GE.AND P3, PT, R32, R29.reuse, PT ;  /* 0x0000001d2000720c */ /* 0x080fe20003f66270 */
[----:B------:R-:W-:Y:S01]  /*2a50*/  VIADD R44, R0, 0xa0 ;  /* 0x000000a0002c7836 */ /* 0x000fe20000000000 */
[-C--:B------:R-:W-:Y:S01]  /*2a60*/  ISETP.GE.AND P2, PT, R40, R29.reuse, PT ;  /* 0x0000001d2800720c */ /* 0x080fe20003f46270 */
[----:B------:R-:W-:Y:S01]  /*2a70*/  VIADD R40, R0, 0x60 ;  /* 0x0000006000287836 */ /* 0x000fe20000000000 */
[----:B------:R-:W-:Y:S01]  /*2a80*/  ISETP.GE.AND P6, PT, R42, R29, PT ;  /* 0x0000001d2a00720c */ /* 0x000fe20003fc6270 */
[----:B------:R-:W-:Y:S01]  /*2a90*/  VIADD R42, R0, 0xe0 ;  /* 0x000000e0002a7836 */ /* 0x000fe20000000000 */
[----:B-1----:R-:W-:-:S02]  /*2aa0*/  LEA R32, P1, R3, UR4, 0x3 ;  /* 0x0000000403207c11 */ /* 0x002fc4000f8218ff */
        /* <DEDUP_REMOVED lines=11> */
[----:B------:R-:W-:Y:S01]  /*2b60*/  ISETP.GE.AND P2, PT, R40, R29, PT ;  /* 0x0000001d2800720c */ /* 0x000fe20003f46270 */
[C---:B------:R-:W-:Y:S02]  /*2b70*/  VIADD R40, R0.reuse, 0x140 ;  /* 0x0000014000287836 */ /* 0x040fe40000000000 */
[----:B------:R2:W-:Y:S01]  /*2b80*/  @!P5 STG.E.64 desc[UR8][R32.64+0x500], R24 ;  /* 0x000500182000d986 */ /* 0x0005e2000c101b08 */
[----:B0-----:R-:W-:-:S03]  /*2b90*/  VIADD R10, R0, 0x160 ;  /* 0x00000160000a7836 */ /* 0x001fc60000000000 */
[----:B------:R2:W-:Y:S01]  /*2ba0*/  @!P4 STG.E.64 desc[UR8][R32.64+0x600], R26 ;  /* 0x0006001a2000c986 */ /* 0x0005e2000c101b08 */
[----:B-1----:R-:W-:Y:S01]  /*2bb0*/  VIADD R14, R0, 0x180 ;  /* 0x00000180000e7836 */ /* 0x002fe20000000000 */
[-C--:B------:R-:W-:Y:S01]  /*2bc0*/  ISETP.GE.AND P5, PT, R10, R29.reuse, PT ;  /* 0x0000001d0a00720c */ /* 0x080fe20003fa6270 */
[----:B------:R-:W-:Y:S01]  /*2bd0*/  VIADD R10, R0, 0x1a0 ;  /* 0x000001a0000a7836 */ /* 0x000fe20000000000 */
[----:B------:R2:W-:Y:S01]  /*2be0*/  @!P1 STG.E.64 desc[UR8][R32.64+0x300], R18 ;  /* 0x0003001220009986 */ /* 0x0005e2000c101b08 */
[-C--:B------:R-:W-:Y:S02]  /*2bf0*/  ISETP.GE.AND P1, PT, R42, R29.reuse, PT ;  /* 0x0000001d2a00720c */ /* 0x080fe40003f26270 */
        /* <DEDUP_REMOVED lines=14> */
.L_x_827:
[----:B------:R-:W-:Y:S05]  /*2ce0*/  @P0 BRA `(.L_x_828) ;  /* 0x0000000000400947 */ /* 0x000fea0003800000 */
[----:B0-2---:R0:W5:Y:S04]  /*2cf0*/  LDG.E R7, desc[UR8][R4.64] ;  /* 0x0000000804077981 */ /* 0x005168000c1e1900 */
        /* <DEDUP_REMOVED lines=15> */
.L_x_828:
[----:B0-2---:R-:W-:Y:S02]  /*2df0*/  IMAD.U32 R37, RZ, RZ, UR10 ;  /* 0x0000000aff257e24 */ /* 0x005fe4000f8e00ff */
[C---:B------:R-:W-:Y:S02]  /*2e00*/  VIADD R6, R0.reuse, 0x20 ;  /* 0x0000002000067836 */ /* 0x040fe40000000000 */
[----:B------:R-:W-:Y:S02]  /*2e10*/  IMAD R37, R37, -0x1680, R2 ;  /* 0xffffe98025257824 */ /* 0x000fe400078e0202 */
[C---:B------:R-:W-:Y:S02]  /*2e20*/  VIADD R8, R0.reuse, 0x40 ;  /* 0x0000004000087836 */ /* 0x040fe40000000000 */
[C---:B------:R-:W-:Y:S01]  /*2e30*/  VIADD R10, R0.reuse, 0x80 ;  /* 0x00000080000a7836 */ /* 0x040fe20000000000 */
[-C--:B------:R-:W-:Y:S02]  /*2e40*/  ISETP.GE.AND P4, PT, R0, R37.reuse, PT ;  /* 0x000000250000720c */ /* 0x080fe40003f86270 */
        /* <DEDUP_REMOVED lines=40> */
.L_x_829:
[----:B------:R-:W-:Y:S05]  /*30d0*/  @P0 BRA `(.L_x_830) ;  /* 0x00000000004c0947 */ /* 0x000fea0003800000 */
[----:B------:R-:W2:Y:S02]  /*30e0*/  LDCU.64 UR4, c[0x0][0x3b0] ;  /* 0x00007600ff0477ac */ /* 0x000ea40008000a00 */
[----:B--2---:R-:W-:-:S04]  /*30f0*/  LEA R2, P0, R3, UR4, 0x2 ;  /* 0x0000000403027c11 */ /* 0x004fc8000f8010ff */
        /* <DEDUP_REMOVED lines=17> */
.L_x_830:
[----:B------:R-:W2:Y:S01]  /*3210*/  LDCU.64 UR4, c[0x0][0x3b0] ;  /* 0x00007600ff0477ac */ /* 0x000ea20008000a00 */
[----:B01----:R-:W-:Y:S02]  /*3220*/  IMAD.U32 R5, RZ, RZ, UR10 ;  /* 0x0000000aff057e24 */ /* 0x003fe4000f8e00ff */
[C---:B------:R-:W-:Y:S02]  /*3230*/  VIADD R4, R0.reuse, 0x20 ;  /* 0x0000002000047836 */ /* 0x040fe40000000000 */
        /* <DEDUP_REMOVED lines=10> */
[C---:B--2---:R-:W-:Y:S02]  /*32e0*/  LEA R2, P0, R3.reuse, UR4, 0x2 ;  /* 0x0000000403027c11 */ /* 0x044fe4000f8010ff */
[-C--:B------:R-:W-:Y:S01]  /*32f0*/  ISETP.GE.AND P6, PT, R4, R5.reuse, PT ;  /* 0x000000050400720c */ /* 0x080fe20003fc6270 */
[----:B------:R-:W-:Y:S01]  /*3300*/  VIADD R4, R0, 0xe0 ;  /* 0x000000e000047836 */ /* 0x000fe20000000000 */
[----:B------:R-:W-:Y:S02]  /*3310*/  LEA.HI.X R3, R3, UR5, R28, 0x2, P0 ;  /* 0x0000000503037c11 */ /* 0x000fe400080f141c */
[-C--:B------:R-:W-:Y:S01]  /*3320*/  ISETP.GE.AND P0, PT, R6, R5.reuse, PT ;  /* 0x000000050600720c */ /* 0x080fe20003f06270 */
[----:B------:R-:W-:Y:S01]  /*3330*/  VIADD R6, R0, 0x100 ;  /* 0x0000010000067836 */ /* 0x000fe20000000000 */
[-C--:B------:R-:W-:Y:S01]  /*3340*/  ISETP.GE.AND P2, PT, R10, R5.reuse, PT ;  /* 0x000000050a00720c */ /* 0x080fe20003f46270 */
[----:B-----5:R0:W-:Y:S01]  /*3350*/  @!P3 STG.E desc[UR8][R2.64], R7 ;  /* 0x000000070200b986 */ /* 0x0201e2000c101908 */
[----:B------:R-:W-:Y:S01]  /*3360*/  ISETP.GE.AND P3, PT, R4, R5, PT ;  /* 0x000000050400720c */ /* 0x000fe20003f66270 */
[----:B------:R-:W-:-:S02]  /*3370*/  VIADD R4, R0, 0x120 ;  /* 0x0000012000047836 */ /* 0x000fc40000000000 */
[----:B------:R0:W-:Y:S01]  /*3380*/  @!P4 STG.E desc[UR8][R2.64+0x80], R9 ;  /* 0x000080090200c986 */ /* 0x0001e2000c101908 */
        /* <DEDUP_REMOVED lines=27> */
.L_x_817:
        /* <DEDUP_REMOVED lines=39> */
.L_x_941:
        /* <DEDUP_REMOVED lines=25> */
.L_x_831:
[----:B------:R-:W-:Y:S05]  /*3940*/  WARPSYNC.ALL ;  /* 0x0000000000007948 */ /* 0x000fea0003800000 */
[----:B------:R-:W-:Y:S01]  /*3950*/  BAR.SYNC.DEFER_BLOCKING 0x0 ;  /* 0x0000000000007b1d */ /* 0x000fe20000010000 */
[----:B------:R-:W-:-:S05]  /*3960*/  ISETP.NE.AND P0, PT, R59, RZ, PT ;  /* 0x000000ff3b00720c */ /* 0x000fca0003f05270 */
[----:B------:R-:W-:Y:S01]  /*3970*/  BSSY.RECONVERGENT B0, `(.L_x_833) ;  /* 0x0000027000007945 */ /* 0x000fe20003800200 */
[----:B-1----:R1:W2:Y:S07]  /*3980*/  LDS R52, [R57+0x3410] ;  /* 0x0034100039347984 */ /* 0x0022ae0000000800 */
[----:B------:R-:W-:Y:S05]  /*3990*/  @P0 BRA `(.L_x_834) ;  /* 0x0000000000900947 */ /* 0x000fea0003800000 */
[----:B------:R-:W2:Y:S04]  /*39a0*/  LDS R11, [R13] ;  /* 0x000000000d0b7984 */ /* 0x000ea80000000800 */
[----:B------:R-:W3:Y:S04]  /*39b0*/  LDS R17, [R13+0x400] ;  /* 0x000400000d117984 */ /* 0x000ee80000000800 */
[----:B------:R-:W4:Y:S04]  /*39c0*/  LDS R19, [R13+0x800] ;  /* 0x000800000d137984 */ /* 0x000f280000000800 */
[----:B------:R-:W5:Y:S04]  /*39d0*/  LDS R21, [R13+0xc00] ;  /* 0x000c00000d157984 */ /* 0x000f680000000800 */
[----:B------:R-:W5:Y:S04]  /*39e0*/  LDS R23, [R13+0x1000] ;  /* 0x001000000d177984 */ /* 0x000f680000000800 */
[----:B------:R-:W5:Y:S04]  /*39f0*/  LDS R25, [R13+0x1400] ;  /* 0x001400000d197984 */ /* 0x000f680000000800 */
[----:B------:R-:W5:Y:S04]  /*3a00*/  LDS R55, [R13+0x1c00] ;  /* 0x001c00000d377984 */ /* 0x000f680000000800 */
[----:B01----:R-:W0:Y:S04]  /*3a10*/  LDS R57, [R13+0x2000] ;  /* 0x002000000d397984 */ /* 0x003e280000000800 */
[----:B------:R-:W1:Y:S04]  /*3a20*/  LDS R61, [R13+0x2400] ;  /* 0x002400000d3d7984 */ /* 0x000e680000000800 */
[----:B------:R-:W1:Y:S01]  /*3a30*/  LDS R63, [R13+0x2800] ;  /* 0x002800000d3f7984 */ /* 0x000e620000000800 */
[----:B--2---:R-:W-:-:S03]  /*3a40*/  IMAD.IADD R10, R52, 0x1, R11 ;  /* 0x00000001340a7824 */ /* 0x004fc600078e020b */
[----:B------:R-:W2:Y:S01]  /*3a50*/  LDS R65, [R13+0x2c00] ;  /* 0x002c00000d417984 */ /* 0x000ea20000000800 */
[----:B---3--:R-:W-:-:S03]  /*3a60*/  IMAD.IADD R72, R52, 0x1, R17 ;  /* 0x0000000134487824 */ /* 0x008fc600078e0211 */
[----:B------:R-:W3:Y:S01]  /*3a70*/  LDS R11, [R13+0x1800] ;  /* 0x001800000d0b7984 */ /* 0x000ee20000000800 */
[----:B----4-:R-:W-:-:S03]  /*3a80*/  IMAD.IADD R74, R52, 0x1, R19 ;  /* 0x00000001344a7824 */ /* 0x010fc600078e0213 */
[----:B------:R4:W-:Y:S01]  /*3a90*/  STS [R13], R10 ;  /* 0x0000000a0d007388 */ /* 0x0009e20000000800 */
[----:B-----5:R-:W-:-:S03]  /*3aa0*/  IMAD.IADD R76, R52, 0x1, R21 ;  /* 0x00000001344c7824 */ /* 0x020fc600078e0215 */
[----:B------:R1:W-:Y:S04]  /*3ab0*/  STS [R13+0x400], R72 ;  /* 0x000400480d007388 */ /* 0x0003e80000000800 */
[----:B------:R5:W-:Y:S01]  /*3ac0*/  STS [R13+0x800], R74 ;  /* 0x0008004a0d007388 */ /* 0x000be20000000800 */
[----:B----4-:R-:W-:-:S03]  /*3ad0*/  IMAD.IADD R10, R52, 0x1, R23 ;  /* 0x00000001340a7824 */ /* 0x010fc600078e0217 */
[----:B------:R2:W-:Y:S01]  /*3ae0*/  STS [R13+0xc00], R76 ;  /* 0x000c004c0d007388 */ /* 0x0005e20000000800 */
[C---:B------:R-:W-:Y:S02]  /*3af0*/  IMAD.IADD R25, R52.reuse, 0x1, R25 ;  /* 0x0000000134197824 */ /* 0x040fe400078e0219 */
[C---:B------:R-:W-:Y:S01]  /*3b00*/  IMAD.IADD R55, R52.reuse, 0x1, R55 ;  /* 0x0000000134377824 */ /* 0x040fe200078e0237 */
[----:B------:R4:W-:Y:S01]  /*3b10*/  STS [R13+0x1000], R10 ;  /* 0x0010000a0d007388 */ /* 0x0009e20000000800 */
[----:B0-----:R-:W-:-:S03]  /*3b20*/  IMAD.IADD R57, R52, 0x1, R57 ;  /* 0x0000000134397824 */ /* 0x001fc600078e0239 */
[----:B------:R4:W-:Y:S01]  /*3b30*/  STS [R13+0x1400], R25 ;  /* 0x001400190d007388 */ /* 0x0009e20000000800 */
[----:B-1----:R-:W-:-:S03]  /*3b40*/  IMAD.IADD R72, R52, 0x1, R61 ;  /* 0x0000000134487824 */ /* 0x002fc600078e023d */
[----:B------:R4:W-:Y:S01]  /*3b50*/  STS [R13+0x1c00], R55 ;  /* 0x001c00370d007388 */ /* 0x0009e20000000800 */
[----:B-----5:R-:W-:-:S03]  /*3b60*/  IMAD.IADD R74, R52, 0x1, R63 ;  /* 0x00000001344a7824 */ /* 0x020fc600078e023f */
[----:B------:R4:W-:Y:S01]  /*3b70*/  STS [R13+0x2000], R57 ;  /* 0x002000390d007388 */ /* 0x0009e20000000800 */
[----:B--2---:R-:W-:-:S03]  /*3b80*/  IMAD.IADD R76, R52, 0x1, R65 ;  /* 0x00000001344c7824 */ /* 0x004fc600078e0241 */
[----:B------:R4:W-:Y:S01]  /*3b90*/  STS [R13+0x2400], R72 ;  /* 0x002400480d007388 */ /* 0x0009e20000000800 */
[----:B---3--:R-:W-:-:S03]  /*3ba0*/  IMAD.IADD R11, R52, 0x1, R11 ;  /* 0x00000001340b7824 */ /* 0x008fc600078e020b */
[----:B------:R4:W-:Y:S04]  /*3bb0*/  STS [R13+0x2800], R74 ;  /* 0x0028004a0d007388 */ /* 0x0009e80000000800 */
[----:B------:R4:W-:Y:S04]  /*3bc0*/  STS [R13+0x1800], R11 ;  /* 0x0018000b0d007388 */ /* 0x0009e80000000800 */
[----:B------:R4:W-:Y:S02]  /*3bd0*/  STS [R13+0x2c00], R76 ;  /* 0x002c004c0d007388 */ /* 0x0009e40000000800 */
.L_x_834:
[----:B------:R-:W-:Y:S05]  /*3be0*/  BSYNC.RECONVERGENT B0 ;  /* 0x0000000000007941 */ /* 0x000fea0003800200 */
.L_x_833:
[----:B------:R-:W-:Y:S01]  /*3bf0*/  BAR.SYNC.DEFER_BLOCKING 0x0 ;  /* 0x0000000000007b1d */ /* 0x000fe20000010000 */
[----:B------:R-:W-:Y:S01]  /*3c00*/  R2P PR, R54, 0x7f ;  /* 0x0000007f36007804 */ /* 0x000fe20000000000 */
[----:B----4-:R-:W-:-:S04]  /*3c10*/  IMAD.MOV.U32 R74, RZ, RZ, RZ ;  /* 0x000000ffff4a7224 */ /* 0x010fc800078e00ff */
        /* <DEDUP_REMOVED lines=14> */
[----:B------:R-:W-:Y:S01]  /*3d00*/  VOTE.ANY R13, PT, P5 ;  /* 0x00000000000d7806 */ /* 0x000fe200028e0100 */
[----:B------:R-:W3:Y:S01]  /*3d10*/  S2R R17, SR_LEMASK ;  /* 0x0000000000117919 */ /* 0x000ee20000003a00 */
[----:B------:R-:W-:-:S02]  /*3d20*/  @!P4 LOP3.LUT R11, RZ, R11, RZ, 0x33, !PT ;  /* 0x0000000bff0bc212 */ /* 0x000fc400078e33ff */
[----:B------:R-:W-:Y:S02]  /*3d30*/  @!P5 LOP3.LUT R13, RZ, R13, RZ, 0x33, !PT ;  /* 0x0000000dff0dd212 */ /* 0x000fe400078e33ff */
[----:B------:R-:W-:Y:S02]  /*3d40*/  LOP3.LUT R10, R11, R10, RZ, 0xc0, !PT ;  /* 0x0000000a0b0a7212 */ /* 0x000fe400078ec0ff */
[----:B------:R-:W-:Y:S02]  /*3d50*/  VOTE.ANY R11, PT, P6 ;  /* 0x00000000000b7806 */ /* 0x000fe400030e0100 */
[----:B------:R-:W-:Y:S02]  /*3d60*/  LOP3.LUT R10, R13, R10, RZ, 0xc0, !PT ;  /* 0x0000000a0d0a7212 */ /* 0x000fe400078ec0ff */
[----:B------:R-:W-:Y:S02]  /*3d70*/  VOTE.ANY R13, PT, P0 ;  /* 0x00000000000d7806 */ /* 0x000fe400000e0100 */
[----:B------:R-:W-:-:S02]  /*3d80*/  @!P6 LOP3.LUT R11, RZ, R11, RZ, 0x33, !PT ;  /* 0x0000000bff0be212 */ /* 0x000fc400078e33ff */
[----:B------:R-:W-:Y:S02]  /*3d90*/  @!P0 LOP3.LUT R13, RZ, R13, RZ, 0x33, !PT ;  /* 0x0000000dff0d8212 */ /* 0x000fe400078e33ff */
[----:B------:R-:W-:-:S04]  /*3da0*/  LOP3.LUT R10, R11, R10, RZ, 0xc0, !PT ;  /* 0x0000000a0b0a7212 */ /* 0x000fc800078ec0ff */
[----:B------:R-:W-:-:S04]  /*3db0*/  LOP3.LUT R72, R13, R10, RZ, 0xc0, !PT ;  /* 0x0000000a0d487212 */ /* 0x000fc800078ec0ff */
[----:B01----:R-:W0:Y:S01]  /*3dc0*/  FLO.U32 R57, R72 ;  /* 0x0000004800397300 */ /* 0x003e2200000e0000 */
[----:B---3--:R-:W-:-:S07]  /*3dd0*/  LOP3.LUT R10, R17, R72, RZ, 0xc0, !PT ;  /* 0x00000048110a7212 */ /* 0x008fce00078ec0ff */
[----:B------:R-:W1:Y:S01]  /*3de0*/  POPC R10, R10 ;  /* 0x0000000a000a7309 */ /* 0x000e620000000000 */
[----:B0-----:R-:W-:-:S13]  /*3df0*/  ISETP.NE.AND P0, PT, R16, R57, PT ;  /* 0x000000391000720c */ /* 0x001fda0003f05270 */
[----:B------:R-:W-:Y:S05]  /*3e00*/  @P0 BRA `(.L_x_836) ;  /* 0x0000000000080947 */ /* 0x000fea0003800000 */
[----:B------:R-:W-:-:S05]  /*3e10*/  IMAD R11, R54, 0x4, R15 ;  /* 0x00000004360b7824 */ /* 0x000fca00078e020f */
[----:B-1----:R0:W3:Y:S02]  /*3e20*/  ATOMS.ADD R74, [R11], R10 ;  /* 0x0000000a0b4a738c */ /* 0x0020e40000000000 */
.L_x_836:
[----:B------:R-:W-:Y:S05]  /*3e30*/  BSYNC.RECONVERGENT B0 ;  /* 0x0000000000007941 */ /* 0x000fea0003800200 */
.L_x_835:
        /* <DEDUP_REMOVED lines=28> */
[----:B------:R-:W0:Y:S01]  /*4000*/  FLO.U32 R13, R76 ;  /* 0x0000004c000d7300 */ /* 0x000e2200000e0000 */
[----:B------:R-:W-:-:S07]  /*4010*/  LOP3.LUT R11, R17, R76, RZ, 0xc0, !PT ;  /* 0x0000004c110b7212 */ /* 0x000fce00078ec0ff */
[----:B------:R-:W1:Y:S01]  /*4020*/  POPC R11, R11 ;  /* 0x0000000b000b7309 */ /* 0x000e620000000000 */
[----:B0-----:R-:W-:-:S13]  /*4030*/  ISETP.NE.AND P0, PT, R16, R13, PT ;  /* 0x0000000d1000720c */ /* 0x001fda0003f05270 */
[----:B-1-34-:R-:W-:Y:S05]  /*4040*/  @P0 BRA `(.L_x_838) ;  /* 0x0000000000080947 */ /* 0x01afea0003800000 */
[----:B------:R-:W-:-:S06]  /*4050*/  IMAD R54, R70, 0x4, R15 ;  /* 0x0000000446367824 */ /* 0x000fcc00078e020f */
[----:B------:R0:W1:Y:S02]  /*4060*/  ATOMS.ADD R54, [R54], R11 ;  /* 0x0000000b3636738c */ /* 0x0000640000000000 */
.L_x_838:
[----:B------:R-:W-:Y:S05]  /*4070*/  BSYNC.RECONVERGENT B0 ;  /* 0x0000000000007941 */ /* 0x000fea0003800200 */
.L_x_837:
[----:B------:R-:W-:Y:S01]  /*4080*/  R2P PR, R68, 0x7f ;  /* 0x0000007f44007804 */ /* 0x000fe20000000000 */
[----:B------:R-:W-:-:S12]  /*4090*/  BSSY.RECONVERGENT B0, `(.L_x_839) ;  /* 0x0000022000007945 */ /* 0x000fd80003800200 */
[----:B------:R-:W-:Y:S02]  /*40a0*/  VOTE.ANY R19, PT, P0 ;  /* 0x0000000000137806 */ /* 0x000fe400000e0100 */
        /* <DEDUP_REMOVED lines=21> */
[----:B------:R-:W-:Y:S01]  /*4200*/  LOP3.LUT R19, R72, R19, RZ, 0xc0, !PT ;  /* 0x0000001348137212 */ /* 0x000fe200078ec0ff */
[----:B------:R-:W-:-:S03]  /*4210*/  IMAD.MOV.U32 R72, RZ, RZ, RZ ;  /* 0x000000ffff487224 */ /* 0x000fc600078e00ff */
[----:B------:R-:W-:Y:S02]  /*4220*/  LOP3.LUT R74, R70, R19, RZ, 0xc0, !PT ;  /* 0x00000013464a7212 */ /* 0x000fe400078ec0ff */
[----:B-1----:R1:W3:Y:S02]  /*4230*/  SHFL.IDX PT, R70, R54, R13, 0x1f ;  /* 0x00001f0d36467589 */ /* 0x0022e400000e0000 */
[----:B------:R-:W4:Y:S01]  /*4240*/  FLO.U32 R19, R74 ;  /* 0x0000004a00137300 */ /* 0x000f2200000e0000 */
[----:B------:R-:W-:-:S07]  /*4250*/  LOP3.LUT R61, R17, R74, RZ, 0xc0, !PT ;  /* 0x0000004a113d7212 */ /* 0x000fce00078ec0ff */
[----:B------:R-:W0:Y:S01]  /*4260*/  POPC R61, R61 ;  /* 0x0000003d003d7309 */ /* 0x000e220000000000 */
[----:B----4-:R-:W-:-:S13]  /*4270*/  ISETP.NE.AND P0, PT, R16, R19, PT ;  /* 0x000000131000720c */ /* 0x010fda0003f05270 */
[----:B01-3--:R-:W-:Y:S05]  /*4280*/  @P0 BRA `(.L_x_840) ;  /* 0x0000000000080947 */ /* 0x00bfea0003800000 */
[----:B------:R-:W-:-:S05]  /*4290*/  IMAD R68, R68, 0x4, R15 ;  /* 0x0000000444447824 */ /* 0x000fca00078e020f */
[----:B------:R0:W1:Y:S02]  /*42a0*/  ATOMS.ADD R72, [R68], R61 ;  /* 0x0000003d4448738c */ /* 0x0000640000000000 */
.L_x_840:
[----:B------:R-:W-:Y:S05]  /*42b0*/  BSYNC.RECONVERGENT B0 ;  /* 0x0000000000007941 */ /* 0x000fea0003800200 */
.L_x_839:
[----:B------:R-:W-:Y:S01]  /*42c0*/  R2P PR, R62, 0x7f ;  /* 0x0000007f3e007804 */ /* 0x000fe20000000000 */
[----:B------:R-:W-:Y:S01]  /*42d0*/  BSSY.RECONVERGENT B0, `(.L_x_841) ;  /* 0x0000022000007945 */ /* 0x000fe20003800200 */
[----:B------:R-:W-:-:S11]  /*42e0*/  IMAD.MOV.U32 R74, RZ, RZ, RZ ;  /* 0x000000ffff4a7224 */ /* 0x000fd600078e00ff */
[----:B------:R-:W-:Y:S02]  /*42f0*/  VOTE.ANY R13, PT, P0 ;  /* 0x00000000000d7806 */ /* 0x000fe400000e0100 */
[----:B------:R-:W-:Y:S02]  /*4300*/  VOTE.ANY R54, PT, P1 ;  /* 0x0000000000367806 */ /* 0x000fe400008e0100 */
[----:B------:R-:W-:Y:S02]  /*4310*/  @!P0 LOP3.LUT R13, RZ, R13, RZ, 0x33, !PT ;  /* 0x0000000dff0d8212 */ /* 0x000fe400078e33ff */
[----:B------:R-:W-:Y:S02]  /*4320*/  @!P1 LOP3.LUT R54, RZ, R54, RZ, 0x33, !PT ;  /* 0x00000036ff369212 */ /* 0x000fe400078e33ff */
[----:B0-----:R-:W-:Y:S02]  /*4330*/  VOTE.ANY R68, PT, P2 ;  /* 0x0000000000447806 */ /* 0x001fe400010e0100 */
        /* <DEDUP_REMOVED lines=18> */
[----:B------:R-:W-:Y:S02]  /*4460*/  LOP3.LUT R54, R68, R13, RZ, 0xc0, !PT ;  /* 0x0000000d44367212 */ /* 0x000fe400078ec0ff */
[----:B-1----:R0:W1:Y:S02]  /*4470*/  SHFL.IDX PT, R68, R72, R19, 0x1f ;  /* 0x00001f1348447589 */ /* 0x00206400000e0000 */
[----:B------:R-:W3:Y:S01]  /*4480*/  FLO.U32 R21, R54 ;  /* 0x0000003600157300 */ /* 0x000ee200000e0000 */
[----:B------:R-:W-:-:S07]  /*4490*/  LOP3.LUT R13, R17, R54, RZ, 0xc0, !PT ;  /* 0x00000036110d7212 */ /* 0x000fce00078ec0ff */
[----:B------:R-:W4:Y:S01]  /*44a0*/  POPC R13, R13 ;  /* 0x0000000d000d7309 */ /* 0x000f220000000000 */
[----:B---3--:R-:W-:-:S13]  /*44b0*/  ISETP.NE.AND P0, PT, R16, R21, PT ;  /* 0x000000151000720c */ /* 0x008fda0003f05270 */
[----:B01--4-:R-:W-:Y:S05]  /*44c0*/  @P0 BRA `(.L_x_842) ;  /* 0x0000000000080947 */ /* 0x013fea0003800000 */
[----:B------:R-:W-:-:S05]  /*44d0*/  IMAD R62, R62, 0x4, R15 ;  /* 0x000000043e3e7824 */ /* 0x000fca00078e020f */
[----:B------:R0:W1:Y:S02]  /*44e0*/  ATOMS.ADD R74, [R62], R13 ;  /* 0x0000000d3e4a738c */ /* 0x0000640000000000 */
.L_x_842:
[----:B------:R-:W-:Y:S05]  /*44f0*/  BSYNC.RECONVERGENT B0 ;  /* 0x0000000000007941 */ /* 0x000fea0003800200 */
.L_x_841:
[----:B------:R-:W-:Y:S01]  /*4500*/  R2P PR, R66, 0x7f ;  /* 0x0000007f42007804 */ /* 0x000fe20000000000 */
[----:B01----:R0:W1:Y:S01]  /*4510*/  SHFL.IDX PT, R62, R74, R21, 0x1f ;  /* 0x00001f154a3e7589 */ /* 0x00306200000e0000 */
        /* <DEDUP_REMOVED lines=26> */
[----:B------:R-:W3:Y:S01]  /*46c0*/  FLO.U32 R55, R76 ;  /* 0x0000004c00377300 */ /* 0x000ee200000e0000 */
[----:B------:R-:W-:-:S07]  /*46d0*/  LOP3.LUT R54, R17, R76, RZ, 0xc0, !PT ;  /* 0x0000004c11367212 */ /* 0x000fce00078ec0ff */
[----:B------:R-:W4:Y:S01]  /*46e0*/  POPC R54, R54 ;  /* 0x0000003600367309 */ /* 0x000f220000000000 */
[----:B---3--:R-:W-:-:S13]  /*46f0*/  ISETP.NE.AND P0, PT, R16, R55, PT ;  /* 0x000000371000720c */ /* 0x008fda0003f05270 */
[----:B01--4-:R-:W-:Y:S05]  /*4700*/  @P0 BRA `(.L_x_844) ;  /* 0x0000000000080947 */ /* 0x013fea0003800000 */
[----:B------:R-:W-:-:S05]  /*4710*/  IMAD R19, R66, 0x4, R15 ;  /* 0x0000000442137824 */ /* 0x000fca00078e020f */
[----:B------:R0:W1:Y:S02]  /*4720*/  ATOMS.ADD R72, [R19], R54 ;  /* 0x000000361348738c */ /* 0x0000640000000000 */
.L_x_844:
[----:B------:R-:W-:Y:S05]  /*4730*/  BSYNC.RECONVERGENT B0 ;  /* 0x0000000000007941 */ /* 0x000fea0003800200 */
.L_x_843:
[----:B------:R-:W-:Y:S01]  /*4740*/  R2P PR, R60, 0x7f ;  /* 0x0000007f3c007804 */ /* 0x000fe20000000000 */
[----:B-1----:R1:W3:Y:S01]  /*4750*/  SHFL.IDX PT, R55, R72, R55, 0x1f ;  /* 0x00001f3748377589 */ /* 0x0022e200000e0000 */
[----:B------:R-:W-:Y:S11]  /*4760*/  BSSY.RECONVERGENT B0, `(.L_x_845) ;  /* 0x0000021000007945 */ /* 0x000ff60003800200 */
[----:B0-----:R-:W-:-:S02]  /*4770*/  VOTE.ANY R19, PT, P0 ;  /* 0x0000000000137806 */ /* 0x001fc400000e0100 */
        /* <DEDUP_REMOVED lines=28> */
[----:B-1-34-:R-:W-:Y:S05]  /*4940*/  @P0 BRA `(.L_x_846) ;  /* 0x0000000000080947 */ /* 0x01afea0003800000 */
[----:B------:R-:W-:-:S05]  /*4950*/  IMAD R60, R60, 0x4, R15 ;  /* 0x000000043c3c7824 */ /* 0x000fca00078e020f */
[----:B------:R0:W1:Y:S02]  /*4960*/  ATOMS.ADD R66, [R60], R25 ;  /* 0x000000193c42738c */ /* 0x0000640000000000 */
.L_x_846:
[----:B------:R-:W-:Y:S05]  /*4970*/  BSYNC.RECONVERGENT B0 ;  /* 0x0000000000007941 */ /* 0x000fea0003800200 */
.L_x_845:
[----:B------:R-:W-:Y:S01]  /*4980*/  R2P PR, R58, 0x7f ;  /* 0x0000007f3a007804 */ /* 0x000fe20000000000 */
[----:B------:R-:W-:Y:S01]  /*4990*/  BSSY.RECONVERGENT B0, `(.L_x_847) ;  /* 0x0000022000007945 */ /* 0x000fe20003800200 */
[----:B------:R-:W-:-:S11]  /*49a0*/  IMAD.MOV.U32 R72, RZ, RZ, RZ ;  /* 0x000000ffff487224 */ /* 0x000fd600078e00ff */
        /* <DEDUP_REMOVED lines=32> */
.L_x_848:
[----:B------:R-:W-:Y:S05]  /*4bb0*/  BSYNC.RECONVERGENT B0 ;  /* 0x0000000000007941 */ /* 0x000fea0003800200 */
.L_x_847:
        /* <DEDUP_REMOVED lines=35> */
.L_x_850:
[----:B------:R-:W-:Y:S05]  /*4df0*/  BSYNC.RECONVERGENT B0 ;  /* 0x0000000000007941 */ /* 0x000fea0003800200 */
.L_x_849:
        /* <DEDUP_REMOVED lines=35> */
.L_x_852:
[----:B------:R-:W-:Y:S05]  /*5030*/  BSYNC.RECONVERGENT B0 ;  /* 0x0000000000007941 */ /* 0x000fea0003800200 */
.L_x_851:
[----:B------:R-:W-:Y:S01]  /*5040*/  R2P PR, R24, 0x7f ;  /* 0x0000007f18007804 */ /* 0x000fe20000000000 */
[----:B------:R-:W-:Y:S01]  /*5050*/  IMAD.IADD R10, R10, 0x1, R57 ;  /* 0x000000010a0a7824 */ /* 0x000fe200078e0239 */
[----:B------:R-:W-:Y:S01]  /*5060*/  BSSY.RECONVERGENT B0, `(.L_x_853) ;  /* 0x0000022000007945 */ /* 0x000fe20003800200 */
[----:B------:R-:W-:-:S10]  /*5070*/  IMAD.MOV.U32 R66, RZ, RZ, RZ ;  /* 0x000000ffff427224 */ /* 0x000fd400078e00ff */
        /* <DEDUP_REMOVED lines=32> */
.L_x_854:
[----:B------:R-:W-:Y:S05]  /*5280*/  BSYNC.RECONVERGENT B0 ;  /* 0x0000000000007941 */ /* 0x000fea0003800200 */
.L_x_853:
[----:B------:R-:W-:Y:S01]  /*5290*/  R2P PR, R12, 0x7f ;  /* 0x0000007f0c007804 */ /* 0x000fe20000000000 */
[----:B-1----:R1:W3:Y:S01]  /*52a0*/  SHFL.IDX PT, R66, R66, R65, 0x1f ;  /* 0x00001f4142427589 */ /* 0x0022e200000e0000 */
[----:B------:R-:W-:Y:S01]  /*52b0*/  BSSY.RECONVERGENT B0, `(.L_x_855) ;  /* 0x0000022000007945 */ /* 0x000fe20003800200 */
[----:B------:R-:W-:Y:S02]  /*52c0*/  IMAD.IADD R11, R11, 0x1, R70 ;  /* 0x000000010b0b7824 */ /* 0x000fe400078e0246 */
[----:B------:R-:W-:-:S08]  /*52d0*/  IMAD.MOV.U32 R70, RZ, RZ, RZ ;  /* 0x000000ffff467224 */ /* 0x000fd000078e00ff */
        /* <DEDUP_REMOVED lines=28> */
[----:B-1-34-:R-:W-:Y:S05]  /*54a0*/  @P0 BRA `(.L_x_856) ;  /* 0x0000000000080947 */ /* 0x01afea0003800000 */
[----:B------:R-:W-:-:S05]  /*54b0*/  IMAD R65, R12, 0x4, R15 ;  /* 0x000000040c417824 */ /* 0x000fca00078e020f */
[----:B------:R0:W1:Y:S02]  /*54c0*/  ATOMS.ADD R70, [R65], R24 ;  /* 0x000000184146738c */ /* 0x0000640000000000 */
.L_x_856:
[----:B------:R-:W-:Y:S05]  /*54d0*/  BSYNC.RECONVERGENT B0 ;  /* 0x0000000000007941 */ /* 0x000fea0003800200 */
.L_x_855:
[----:B------:R-:W-:Y:S01]  /*54e0*/  R2P PR, R22, 0x7f ;  /* 0x0000007f16007804 */ /* 0x000fe20000000000 */
[----:B------:R-:W-:Y:S01]  /*54f0*/  IMAD.IADD R12, R61, 0x1, R68 ;  /* 0x000000013d0c7824 */ /* 0x000fe200078e0244 */
[----:B-1----:R1:W3:Y:S01]  /*5500*/  SHFL.IDX PT, R63, R70, R63, 0x1f ;  /* 0x00001f3f463f7589 */ /* 0x0022e200000e0000 */
[----:B------:R-:W-:Y:S10]  /*5510*/  BSSY.RECONVERGENT B0, `(.L_x_857) ;  /* 0x0000021000007945 */ /* 0x000ff40003800200 */
        /* <DEDUP_REMOVED lines=32> */
.L_x_858:
[----:B------:R-:W-:Y:S05]  /*5720*/  BSYNC.RECONVERGENT B0 ;  /* 0x0000000000007941 */ /* 0x000fea0003800200 */
.L_x_857:
[----:B------:R-:W-:Y:S01]  /*5730*/  R2P PR, R14, 0x7f ;  /* 0x0000007f0e007804 */ /* 0x000fe20000000000 */
[----:B------:R-:W-:Y:S01]  /*5740*/  IMAD.IADD R13, R13, 0x1, R62 ;  /* 0x000000010d0d7824 */ /* 0x000fe200078e023e */
[----:B------:R-:W-:Y:S01]  /*5750*/  BSSY.RECONVERGENT B0, `(.L_x_859) ;  /* 0x0000022000007945 */ /* 0x000fe20003800200 */
[----:B-1----:R1:W3:Y:S01]  /*5760*/  SHFL.IDX PT, R62, R68, R65, 0x1f ;  /* 0x00001f41443e7589 */ /* 0x0022e200000e0000 */
[----:B------:R-:W-:-:S09]  /*5770*/  IMAD.MOV.U32 R70, RZ, RZ, RZ ;  /* 0x000000ffff467224 */ /* 0x000fd200078e00ff */
        /* <DEDUP_REMOVED lines=31> */
.L_x_860:
[----:B------:R-:W-:Y:S05]  /*5970*/  BSYNC.RECONVERGENT B0 ;  /* 0x0000000000007941 */ /* 0x000fea0003800200 */
.L_x_859:
        /* <DEDUP_REMOVED lines=8> */
[----:B------:R-:W-:Y:S02]  /*5a00*/  VOTE.ANY R55, PT, P2 ;  /* 0x0000000000377806 */ /* 0x000fe400010e0100 */
[----:B------:R-:W-:Y:S02]  /*5a10*/  LOP3.LUT R54, R54, R65, RZ, 0xc0, !PT ;  /* 0x0000004136367212 */ /* 0x000fe400078ec0ff */
[----:B------:R-:W-:-:S02]  /*5a20*/  @!P2 LOP3.LUT R55, RZ, R55, RZ, 0x33, !PT ;  /* 0x00000037ff37a212 */ /* 0x000fc400078e33ff */
        /* <DEDUP_REMOVED lines=23> */
[----:B------:R-:W-:-:S06]  /*5ba0*/  IMAD R55, R18, 0x4, R15 ;  /* 0x0000000412377824 */ /* 0x000fcc00078e020f */
[----:B------:R0:W1:Y:S02]  /*5bb0*/  ATOMS.ADD R55, [R55], R54 ;  /* 0x000000363737738c */ /* 0x0000640000000000 */
.L_x_862:
[----:B------:R-:W-:Y:S05]  /*5bc0*/  BSYNC.RECONVERGENT B0 ;  /* 0x0000000000007941 */ /* 0x000fea0003800200 */
.L_x_861:
[----:B------:R-:W-:Y:S01]  /*5bd0*/  R2P PR, R20, 0x7f ;  /* 0x0000007f14007804 */ /* 0x000fe20000000000 */
[----:B-1----:R1:W3:Y:S01]  /*5be0*/  SHFL.IDX PT, R55, R55, R69, 0x1f ;  /* 0x00001f4537377589 */ /* 0x0022e200000e0000 */
        /* <DEDUP_REMOVED lines=26> */
[----:B-1----:R-:W1:Y:S01]  /*5d90*/  FLO.U32 R69, R18 ;  /* 0x0000001200457300 */ /* 0x002e6200000e0000 */
[----:B------:R-:W-:-:S07]  /*5da0*/  LOP3.LUT R17, R17, R18, RZ, 0xc0, !PT ;  /* 0x0000001211117212 */ /* 0x000fce00078ec0ff */
[----:B------:R4:W0:Y:S01]  /*5db0*/  POPC R65, R17 ;  /* 0x0000001100417309 */ /* 0x0008220000000000 */
[----:B-1----:R-:W-:-:S13]  /*5dc0*/  ISETP.NE.AND P0, PT, R16, R69, PT ;  /* 0x000000451000720c */ /* 0x002fda0003f05270 */
[----:B0--34-:R-:W-:Y:S05]  /*5dd0*/  @P0 BRA `(.L_x_864) ;  /* 0x0000000000080947 */ /* 0x019fea0003800000 */
[----:B------:R-:W-:-:S05]  /*5de0*/  IMAD R20, R20, 0x4, R15 ;  /* 0x0000000414147824 */ /* 0x000fca00078e020f */
[----:B------:R0:W1:Y:S02]  /*5df0*/  ATOMS.ADD R68, [R20], R65 ;  /* 0x000000411444738c */ /* 0x0000640000000000 */
.L_x_864:
[----:B------:R-:W-:Y:S05]  /*5e00*/  BSYNC.RECONVERGENT B0 ;  /* 0x0000000000007941 */ /* 0x000fea0003800200 */
.L_x_863:
[----:B-1----:R-:W1:Y:S01]  /*5e10*/  SHFL.IDX PT, R68, R68, R69, 0x1f ;  /* 0x00001f4544447589 */ /* 0x002e6200000e0000 */
[----:B------:R-:W-:Y:S01]  /*5e20*/  IMAD.IADD R18, R19, 0x1, R64 ;  /* 0x0000000113127824 */ /* 0x000fe200078e0240 */
[----:B------:R-:W-:Y:S01]  /*5e30*/  ISETP.NE.AND P0, PT, R59, RZ, PT ;  /* 0x000000ff3b00720c */ /* 0x000fe20003f05270 */
[----:B------:R-:W-:Y:S01]  /*5e40*/  IMAD.IADD R16, R23, 0x1, R58 ;  /* 0x0000000117107824 */ /* 0x000fe200078e023a */
[----:B------:R-:W-:Y:S01]  /*5e50*/  BAR.SYNC.DEFER_BLOCKING 0x0 ;  /* 0x0000000000007b1d */ /* 0x000fe20000010000 */
[----:B------:R-:W-:Y:S01]  /*5e60*/  IMAD.IADD R19, R57, 0x1, R66 ;  /* 0x0000000139137824 */ /* 0x000fe200078e0242 */
[----:B------:R-:W-:Y:S01]  /*5e70*/  LEA R57, R10, UR6, 0x3 ;  /* 0x000000060a397c11 */ /* 0x000fe2000f8e18ff */
        /* <DEDUP_REMOVED lines=8> */
[----:B0-----:R-:W-:Y:S01]  /*5f00*/  IMAD.IADD R20, R24, 0x1, R63 ;  /* 0x0000000118147824 */ /* 0x001fe200078e023f */
[----:B------:R-:W-:Y:S01]  /*5f10*/  LEA R63, R14, UR6, 0x3 ;  /* 0x000000060e3f7c11 */ /* 0x000fe2000f8e18ff */
[----:B------:R-:W-:Y:S01]  /*5f20*/  IMAD.IADD R22, R22, 0x1, R67 ;  /* 0x0000000116167824 */ /* 0x000fe200078e0243 */
[----:B------:R-:W-:Y:S01]  /*5f30*/  BSSY B1, `(.L_x_865) ;  /* 0x000004c000017945 */ /* 0x000fe20003800000 */
[----:B-1----:R-:W-:Y:S01]  /*5f40*/  IMAD.IADD R24, R65, 0x1, R68 ;  /* 0x0000000141187824 */ /* 0x002fe200078e0244 */
[----:B------:R-:W-:Y:S01]  /*5f50*/  LEA R65, R15, UR6, 0x3 ;  /* 0x000000060f417c11 */ /* 0x000fe2000f8e18ff */
[----:B------:R0:W-:Y:S04]  /*5f60*/  STS.64 [R57+-0x8], R26 ;  /* 0xfffff81a39007388 */ /* 0x0001e80000000a00 */
[----:B------:R-:W-:Y:S04]  /*5f70*/  STS.64 [R55+-0x8], R50 ;  /* 0xfffff83237007388 */ /* 0x000fe80000000a00 */
[----:B------:R1:W-:Y:S01]  /*5f80*/  STS.64 [R59+-0x8], R38 ;  /* 0xfffff8263b007388 */ /* 0x0003e20000000a00 */
[----:B0-----:R-:W-:-:S03]  /*5f90*/  LEA R26, R17, UR6, 0x3 ;  /* 0x00000006111a7c11 */ /* 0x001fc6000f8e18ff */
[----:B------:R-:W-:Y:S01]  /*5fa0*/  STS.64 [R61+-0x8], R48 ;  /* 0xfffff8303d007388 */ /* 0x000fe20000000a00 */
[----:B------:R-:W-:-:S03]  /*5fb0*/  LEA R27, R18, UR6, 0x3 ;  /* 0x00000006121b7c11 */ /* 0x000fc6000f8e18ff */
[----:B------:R0:W-:Y:S01]  /*5fc0*/  STS.64 [R63+-0x8], R40 ;  /* 0xfffff8283f007388 */ /* 0x0001e20000000a00 */
[----:B-1----:R-:W-:-:S03]  /*5fd0*/  LEA R38, R19, UR6, 0x3 ;  /* 0x0000000613267c11 */ /* 0x002fc6000f8e18ff */
[----:B------:R-:W-:Y:S01]  /*5fe0*/  STS.64 [R65+-0x8], R46 ;  /* 0xfffff82e41007388 */ /* 0x000fe20000000a00 */
[----:B------:R-:W-:-:S03]  /*5ff0*/  LEA R39, R20, UR6, 0x3 ;  /* 0x0000000614277c11 */ /* 0x000fc6000f8e18ff */
[----:B------:R1:W-:Y:S01]  /*6000*/  STS.64 [R25+-0x8], R42 ;  /* 0xfffff82a19007388 */ /* 0x0003e20000000a00 */
[----:B0-----:R-:W-:-:S03]  /*6010*/  LEA R40, R21, UR6, 0x3 ;  /* 0x0000000615287c11 */ /* 0x001fc6000f8e18ff */
[----:B------:R-:W-:Y:S01]  /*6020*/  STS.64 [R26+-0x8], R44 ;  /* 0xfffff82c1a007388 */ /* 0x000fe20000000a00 */
[----:B------:R-:W-:-:S03]  /*6030*/  LEA R41, R22, UR6, 0x3 ;  /* 0x0000000616297c11 */ /* 0x000fc6000f8e18ff */
[----:B------:R0:W-:Y:S01]  /*6040*/  STS.64 [R27+-0x8], R36 ;  /* 0xfffff8241b007388 */ /* 0x0001e20000000a00 */
[----:B-1----:R-:W-:-:S03]  /*6050*/  LEA R42, R23, UR6, 0x3 ;  /* 0x00000006172a7c11 */ /* 0x002fc6000f8e18ff */
[----:B------:R1:W-:Y:S01]  /*6060*/  STS.64 [R38+-0x8], R34 ;  /* 0xfffff82226007388 */ /* 0x0003e20000000a00 */
[----:B------:R-:W-:-:S03]  /*6070*/  LEA R43, R24, UR6, 0x3 ;  /* 0x00000006182b7c11 */ /* 0x000fc6000f8e18ff */
[----:B------:R1:W-:Y:S04]  /*6080*/  STS.64 [R39+-0x8], R32 ;  /* 0xfffff82027007388 */ /* 0x0003e80000000a00 */
[----:B------:R1:W-:Y:S01]  /*6090*/  STS.64 [R40+-0x8], R30 ;  /* 0xfffff81e28007388 */ /* 0x0003e20000000a00 */
[----:B0-----:R-:W-:-:S03]  /*60a0*/  LEA R37, R3, UR6, 0x3 ;  /* 0x0000000603257c11 */ /* 0x001fc6000f8e18ff */
[----:B------:R1:W-:Y:S04]  /*60b0*/  STS.64 [R41+-0x8], R6 ;  /* 0xfffff80629007388 */ /* 0x0003e80000000a00 */
[----:B------:R1:W-:Y:S04]  /*60c0*/  STS.64 [R42+-0x8], R8 ;  /* 0xfffff8082a007388 */ /* 0x0003e80000000a00 */
[----:B------:R1:W-:Y:S01]  /*60d0*/  STS.64 [R43+-0x8], R28 ;  /* 0xfffff81c2b007388 */ /* 0x0003e20000000a00 */
[----:B------:R-:W-:Y:S05]  /*60e0*/  @P0 BRA `(.L_x_866) ;  /* 0x0000000000c00947 */ /* 0x000fea0003800000 */
[----:B------:R-:W1:Y:S02]  /*60f0*/  LDCU.64 UR6, c[0x0][0x398] ;  /* 0x00007300ff0677ac */ /* 0x000e640008000a00 */
[----:B-1----:R-:W-:-:S04]  /*6100*/  LEA R8, P0, R3, UR6, 0x3 ;  /* 0x0000000603087c11 */ /* 0x002fc8000f8018ff */
[----:B------:R-:W-:-:S05]  /*6110*/  LEA.HI.X R9, R3, UR7, RZ, 0x3, P0 ;  /* 0x0000000703097c11 */ /* 0x000fca00080f1cff */
[----:B------:R-:W3:Y:S01]  /*6120*/  LDG.E.64 R6, desc[UR8][R8.64] ;  /* 0x0000000808067981 */ /* 0x000ee2000c1e1b00 */
[----:B--2---:R-:W-:Y:S01]  /*6130*/  SHF.R.S32.HI R29, RZ, 0x1f, R52 ;  /* 0x0000001fff1d7819 */ /* 0x004fe20000011434 */
[----:B------:R-:W-:Y:S01]  /*6140*/  UISETP.GE.AND UP0, UPT, UR10, 0x1, UPT ;  /* 0x000000010a00788c */ /* 0x000fe2000bf06270 */
[----:B------:R-:W-:Y:S01]  /*6150*/  IMAD.MOV.U32 R28, RZ, RZ, R53 ;  /* 0x000000ffff1c7224 */ /* 0x000fe200078e0035 */
[----:B---3--:R-:W-:-:S05]  /*6160*/  IADD3 R6, P0, PT, -R52, R6, RZ ;  /* 0x0000000634067210 */ /* 0x008fca0007f1e1ff */
[----:B------:R-:W-:-:S05]  /*6170*/  IMAD.X R7, R7, 0x1, ~R29, P0 ;  /* 0x0000000107077824 */ /* 0x000fca00000e0e1d */
[----:B------:R0:W-:Y:S01]  /*6180*/  STS.64 [R37+0xb400], R6 ;  /* 0x00b4000625007388 */ /* 0x0001e20000000a00 */
[----:B------:R-:W-:Y:S05]  /*6190*/  BRA.U !UP0, `(.L_x_867) ;  /* 0x00000001086c7547 */ /* 0x000fea000b800000 */
[----:B------:R-:W-:Y:S01]  /*61a0*/  BSSY B0, `(.L_x_868) ;  /* 0x0000019000007945 */ /* 0x000fe20003800000 */
[----:B------:R-:W-:Y:S02]  /*61b0*/  IMAD.MOV.U32 R8, RZ, RZ, -0x1 ;  /* 0xffffffffff087424 */ /* 0x000fe400078e00ff */
[----:B------:R-:W-:Y:S02]  /*61c0*/  IMAD.U32 R9, RZ, RZ, UR10 ;  /* 0x0000000aff097e24 */ /* 0x000fe4000f8e00ff */
[----:B------:R-:W-:-:S07]  /*61d0*/  IMAD.MOV.U32 R28, RZ, RZ, R53 ;  /* 0x000000ffff1c7224 */ /* 0x000fce00078e0035 */
.L_x_872:
[----:B0-----:R-:W0:Y:S01]  /*61e0*/  LDC.64 R6, c[0x0][0x380] ;  /* 0x0000e000ff067b82 */ /* 0x001e220000000a00 */
[----:B------:R-:W-:Y:S01]  /*61f0*/  VIADD R31, R9, 0xffffffff ;  /* 0xffffffff091f7836 */ /* 0x000fe20000000000 */
[----:B------:R-:W-:Y:S03]  /*6200*/  BSSY B2, `(.L_x_869) ;  /* 0x0000008000027945 */ /* 0x000fe60003800000 */
[----:B------:R-:W-:-:S04]  /*6210*/  IMAD R29, R31, 0x100, R3 ;  /* 0x000001001f1d7824 */ /* 0x000fc800078e0203 */
[----:B0-----:R-:W-:-:S07]  /*6220*/  IMAD.WIDE R6, R29, 0x4, R6 ;  /* 0x000000041d067825 */ /* 0x001fce00078e0206 */
.L_x_870:
[----:B------:R-:W-:Y:S05]  /*6230*/  YIELD ;  /* 0x0000000000007946 */ /* 0x000fea0003800000 */
[----:B------:R0:W-:Y:S06]  /*6240*/  MEMBAR.SC.CTA ;  /* 0x0000000000007992 */ /* 0x0001ec0000000000 */
[----:B0-----:R-:W2:Y:S02]  /*6250*/  LDG.E.STRONG.SYS R29, desc[UR8][R6.64] ;  /* 0x00000008061d7981 */ /* 0x001ea4000c1f5900 */
[----:B--2---:R-:W-:-:S13]  /*6260*/  ISETP.NE.AND P0, PT, R29, RZ, PT ;  /* 0x000000ff1d00720c */ /* 0x004fda0003f05270 */
[----:B------:R-:W-:Y:S05]  /*6270*/  @!P0 BRA `(.L_x_870) ;  /* 0xfffffffc00ec8947 */ /* 0x000fea000383ffff */
[----:B------:R-:W-:Y:S05]  /*6280*/  BSYNC B2 ;  /* 0x0000000000027941 */ /* 0x000fea0003800000 */
.L_x_869:
[----:B------:R-:W-:Y:S01]  /*6290*/  BSSY.RECONVERGENT B2, `(.L_x_871) ;  /* 0x0000006000027945 */ /* 0x000fe20003800200 */
[C---:B------:R-:W-:Y:S02]  /*62a0*/  ISETP.GT.AND P0, PT, R29.reuse, -0x1, PT ;  /* 0xffffffff1d00780c */ /* 0x040fe40003f04270 */
[----:B------:R-:W-:Y:S01]  /*62b0*/  LOP3.LUT R29, R29, 0x3fffffff, RZ, 0xc0, !PT ;  /* 0x3fffffff1d1d7812 */ /* 0x000fe200078ec0ff */
[----:B------:R-:W-:Y:S05]  /*62c0*/  WARPSYNC.EXCLUSIVE R8 ;  /* 0x0000000008007348 */ /* 0x000fea0003a00000 */
[----:B------:R-:W-:-:S05]  /*62d0*/  IMAD.IADD R28, R29, 0x1, R28 ;  /* 0x000000011d1c7824 */ /* 0x000fca00078e021c */
[----:B------:R-:W-:-:S07]  /*62e0*/  VOTE.ANY R8, PT, P0 ;  /* 0x0000000000087806 */ /* 0x000fce00000e0100 */
[----:B------:R-:W-:Y:S05]  /*62f0*/  BSYNC.RECONVERGENT B2 ;  /* 0x0000000000027941 */ /* 0x000fea0003800200 */
.L_x_871:
[----:B------:R-:W-:Y:S01]  /*6300*/  ISETP.GT.U32.AND P1, PT, R9, 0x1, PT ;  /* 0x000000010900780c */ /* 0x000fe20003f24070 */
[----:B------:R-:W-:-:S12]  /*6310*/  IMAD.MOV.U32 R9, RZ, RZ, R31 ;  /* 0x000000ffff097224 */ /* 0x000fd800078e001f */
[----:B------:R-:W-:Y:S05]  /*6320*/  @P0 BRA P1, `(.L_x_872) ;  /* 0xfffffffc00ac0947 */ /* 0x000fea000083ffff */
[----:B------:R-:W-:Y:S05]  /*6330*/  BSYNC B0 ;  /* 0x0000000000007941 */ /* 0x000fea0003800000 */
.L_x_868:
[----:B------:R1:W2:Y:S02]  /*6340*/  LDS.64 R6, [R37+0xb400] ;  /* 0x00b4000025067984 */ /* 0x0002a40000000a00 */
.L_x_867:
[----:B------:R-:W3:Y:S01]  /*6350*/  LDC.64 R8, c[0x0][0x380] ;  /* 0x0000e000ff087b82 */ /* 0x000ee20000000a00 */
[C---:B------:R-:W-:Y:S01]  /*6360*/  IMAD.IADD R31, R28.reuse, 0x1, -R53 ;  /* 0x000000011c1f7824 */ /* 0x040fe200078e0a35 */
[----:B------:R-:W-:Y:S01]  /*6370*/  LOP3.LUT R29, R28, 0x80000000, RZ, 0xfc, !PT ;  /* 0x800000001c1d7812 */ /* 0x000fe200078efcff */
[----:B------:R-:W-:-:S03]  /*6380*/  IMAD.U32 R33, RZ, RZ, UR10 ;  /* 0x0000000aff217e24 */ /* 0x000fc6000f8e00ff */
[----:B0-2---:R-:W-:Y:S01]  /*6390*/  IADD3 R6, P0, PT, R31, R6, RZ ;  /* 0x000000061f067210 */ /* 0x005fe20007f1e0ff */
[----:B------:R-:W-:-:S03]  /*63a0*/  IMAD R33, R33, 0x100, R3 ;  /* 0x0000010021217824 */ /* 0x000fc600078e0203 */
[----:B------:R-:W-:-:S05]  /*63b0*/  LEA.HI.X.SX32 R7, R31, R7, 0x1, P0 ;  /* 0x000000071f077211 */ /* 0x000fca00000f0eff */
[----:B------:R0:W-:Y:S01]  /*63c0*/  STS.64 [R37+0xb400], R6 ;  /* 0x00b4000625007388 */ /* 0x0001e20000000a00 */
[----:B---3--:R-:W-:-:S05]  /*63d0*/  IMAD.WIDE R8, R33, 0x4, R8 ;  /* 0x0000000421087825 */ /* 0x008fca00078e0208 */
[----:B------:R0:W-:Y:S02]  /*63e0*/  STG.E.STRONG.SYS desc[UR8][R8.64], R29 ;  /* 0x0000001d08007986 */ /* 0x0001e4000c115908 */
.L_x_866:
[----:B------:R-:W-:Y:S05]  /*63f0*/  BSYNC B1 ;  /* 0x0000000000017941 */ /* 0x000fea0003800000 */
.L_x_865:
[----:B------:R-:W3:Y:S08]  /*6400*/  LDC R36, c[0x0][0x3c0] ;  /* 0x0000f000ff247b82 */ /* 0x000ef00000000800 */
[----:B01----:R-:W0:Y:S01]  /*6410*/  LDC.64 R8, c[0x0][0x390] ;  /* 0x0000e400ff087b82 */ /* 0x003e220000000a00 */
[----:B---3--:R-:W-:Y:S02]  /*6420*/  ISETP.LE.AND P0, PT, R36, UR11, PT ;  /* 0x0000000b24007c0c */ /* 0x008fe4000bf03270 */
[----:B0-----:R-:W-:-:S04]  /*6430*/  ISETP.EQ.U32.AND P1, PT, R8, RZ, PT ;  /* 0x000000ff0800720c */ /* 0x001fc80003f22070 */
[----:B------:R-:W-:-:S04]  /*6440*/  ISETP.EQ.OR.EX P0, PT, R9, RZ, !P0, P1 ;  /* 0x000000ff0900720c */ /* 0x000fc80004702710 */
[----:B------:R-:W-:-:S13]  /*6450*/  ISETP.GT.U32.OR P0, PT, R3, 0xff, P0 ;  /* 0x000000ff0300780c */ /* 0x000fda0000704470 */
[----:B------:R-:W-:Y:S05]  /*6460*/  @P0 BRA `(.L_x_873) ;  /* 0x0000000000200947 */ /* 0x000fea0003800000 */
[----:B------:R-:W2:Y:S01]  /*6470*/  LDS.64 R6, [R37+0xb400] ;  /* 0x00b4000025067984 */ /* 0x000ea20000000a00 */
[C---:B------:R-:W-:Y:S02]  /*6480*/  LEA R8, P2, R3.reuse, R8, 0x3 ;  /* 0x0000000803087211 */ /* 0x040fe400078418ff */
[--C-:B------:R-:W-:Y:S02]  /*6490*/  SHF.R.S32.HI R29, RZ, 0x1f, R53.reuse ;  /* 0x0000001fff1d7819 */ /* 0x100fe40000011435 */
[----:B------:R-:W-:Y:S02]  /*64a0*/  LEA.HI.X R9, R3, R9, RZ, 0x3, P2 ;  /* 0x0000000903097211 */ /* 0x000fe400010f1cff */
[----:B--2---:R-:W-:Y:S02]  /*64b0*/  IADD3 R6, P0, P1, R6, R52, R53 ;  /* 0x0000003406067210 */ /* 0x004fe4000791e035 */
[----:B------:R-:W-:-:S04]  /*64c0*/  SHF.R.S32.HI R52, RZ, 0x1f, R52 ;  /* 0x0000001fff347819 */ /* 0x000fc80000011434 */
[----:B------:R-:W-:-:S05]  /*64d0*/  IADD3.X R7, PT, PT, R7, R52, R29, P0, P1 ;  /* 0x0000003407077210 */ /* 0x000fca00007e241d */
[----:B------:R0:W-:Y:S02]  /*64e0*/  STG.E.64 desc[UR8][R8.64], R6 ;  /* 0x0000000608007986 */ /* 0x0001e4000c101b08 */
.L_x_873:
[----:B------:R-:W-:Y:S01]  /*64f0*/  ISETP.LT.AND P1, PT, R36, UR11, PT ;  /* 0x0000000b24007c0c */ /* 0x000fe2000bf21270 */
[----:B------:R-:W-:Y:S05]  /*6500*/  WARPSYNC.ALL ;  /* 0x0000000000007948 */ /* 0x000fea0003800000 */
[----:B------:R-:W-:Y:S07]  /*6510*/  BAR.SYNC.DEFER_BLOCKING 0x0 ;  /* 0x0000000000007b1d */ /* 0x000fee0000010000 */
[----:B------:R-:W-:Y:S05]  /*6520*/  @P1 BRA `(.L_x_874) ;  /* 0x0000001400081947 */ /* 0x000fea0003800000 */
[----:B0-----:R-:W0:Y:S01]  /*6530*/  LDS.64 R8, [R37] ;  /* 0x0000000025087984 */ /* 0x001e220000000a00 */
[----:B------:R-:W1:Y:S01]  /*6540*/  S2UR UR6, SR_CgaCtaId ;  /* 0x00000000000679c3 */ /* 0x000e620000008800 */
[----:B------:R-:W3:Y:S01]  /*6550*/  LDCU UR7, c[0x0][0x3c4] ;  /* 0x00007880ff0777ac */ /* 0x000ee20008000800 */
[----:B------:R-:W-:Y:S01]  /*6560*/  UMOV UR5, 0x400 ;  /* 0x0000040000057882 */ /* 0x000fe20000000000 */
[----:B------:R-:W4:Y:S01]  /*6570*/  LDCU.64 UR12, c[0x0][0x3a0] ;  /* 0x00007400ff0c77ac */ /* 0x000f220008000a00 */
[----:B-1----:R-:W-:Y:S01]  /*6580*/  ULEA UR5, UR6, UR5, 0x18 ;  /* 0x0000000506057291 */ /* 0x002fe2000f8ec0ff */
[----:B0-----:R-:W-:-:S04]  /*6590*/  ISETP.NE.U32.AND P0, PT, R8, -0x1, PT ;  /* 0xffffffff0800780c */ /* 0x001fc80003f05070 */
[----:B------:R-:W-:-:S04]  /*65a0*/  ISETP.NE.AND.EX P0, PT, R9, 0x7fffffff, PT, P0 ;  /* 0x7fffffff0900780c */ /* 0x000fc80003f05300 */
[C---:B------:R-:W-:Y:S02]  /*65b0*/  SEL R6, R8.reuse, RZ, P0 ;  /* 0x000000ff08067207 */ /* 0x040fe40000000000 */
[C---:B------:R-:W-:Y:S02]  /*65c0*/  SEL R7, R9.reuse, 0x80000000, P0 ;  /* 0x8000000009077807 */ /* 0x040fe40000000000 */
[----:B------:R-:W-:Y:S02]  /*65d0*/  ISETP.GT.U32.AND P0, PT, R8, -0x1, PT ;  /* 0xffffffff0800780c */ /* 0x000fe40003f04070 */
[----:B---3--:R-:W-:Y:S02]  /*65e0*/  SHF.R.U64 R6, R6, UR7, R7 ;  /* 0x0000000706067c19 */ /* 0x008fe40008001207 */
[----:B------:R-:W-:Y:S02]  /*65f0*/  ISETP.GT.AND.EX P0, PT, R9, -0x1, PT, P0 ;  /* 0xffffffff0900780c */ /* 0x000fe40003f04300 */
[----:B------:R-:W-:-:S02]  /*6600*/  LOP3.LUT R6, R6, UR4, RZ, 0x30, !PT ;  /* 0x0000000406067c12 */ /* 0x000fc4000f8e30ff */
[----:B------:R-:W-:Y:S02]  /*6610*/  SEL R31, RZ, 0xffffffff, !P0 ;  /* 0xffffffffff1f7807 */ /* 0x000fe40004000000 */
[----:B------:R-:W-:Y:S02]  /*6620*/  LEA R7, R6, UR5, 0x3 ;  /* 0x0000000506077c11 */ /* 0x000fe4000f8e18ff */
[----:B------:R-:W-:-:S04]  /*6630*/  LOP3.LUT R30, R31, R8, RZ, 0x3c, !PT ;  /* 0x000000081f1e7212 */ /* 0x000fc800078e3cff */
[----:B------:R-:W0:Y:S02]  /*6640*/  LDS.64 R6, [R7+0xb400] ;  /* 0x00b4000007067984 */ /* 0x000e240000000a00 */
[----:B0-----:R-:W-:Y:S01]  /*6650*/  IADD3 R28, P2, PT, R6, R3, RZ ;  /* 0x00000003061c7210 */ /* 0x001fe20007f5e0ff */
[----:B------:R-:W-:-:S04]  /*6660*/  IMAD.MOV.U32 R6, RZ, RZ, -0x1 ;  /* 0xffffffffff067424 */ /* 0x000fc800078e00ff */
[----:B------:R-:W-:Y:S01]  /*6670*/  IMAD.X R33, RZ, RZ, R7, P2 ;  /* 0x000000ffff217224 */ /* 0x000fe200010e0607 */
[----:B------:R-:W-:Y:S02]  /*6680*/  SEL R29, R6, 0x80000000, P0 ;  /* 0x80000000061d7807 */ /* 0x000fe40000000000 */
[C---:B----4-:R-:W-:Y:S02]  /*6690*/  LEA R32, P0, R28.reuse, UR12, 0x3 ;  /* 0x0000000c1c207c11 */ /* 0x050fe4000f8018ff */
[----:B------:R-:W-:Y:S02]  /*66a0*/  LOP3.LUT R31, R29, R9, RZ, 0x3c, !PT ;  /* 0x000000091d1f7212 */ /* 0x000fe400078e3cff */
[----:B------:R-:W-:-:S05]  /*66b0*/  LEA.HI.X R33, R28, UR13, R33, 0x3, P0 ;  /* 0x0000000d1c217c11 */ /* 0x000fca00080f1c21 */
[----:B------:R-:W-:Y:S01]  /*66c0*/  STG.E.64 desc[UR8][R32.64], R30 ;  /* 0x0000001e20007986 */ /* 0x000fe2000c101b08 */
[----:B------:R-:W-:-:S03]  /*66d0*/  NOP ;  /* 0x0000000000007918 */ /* 0x000fc60000000000 */
[----:B------:R-:W0:Y:S02]  /*66e0*/  LDS.64 R8, [R37+0xc00] ;  /* 0x000c000025087984 */ /* 0x000e240000000a00 */
[----:B0-----:R-:W-:-:S04]  /*66f0*/  ISETP.NE.U32.AND P0, PT, R8, -0x1, PT ;  /* 0xffffffff0800780c */ /* 0x001fc80003f05070 */
[----:B------:R-:W-:-:S04]  /*6700*/  ISETP.NE.AND.EX P0, PT, R9, 0x7fffffff, PT, P0 ;  /* 0x7fffffff0900780c */ /* 0x000fc80003f05300 */
[C---:B------:R-:W-:Y:S02]  /*6710*/  SEL R7, R8.reuse, RZ, P0 ;  /* 0x000000ff08077207 */ /* 0x040fe40000000000 */
[----:B------:R-:W-:Y:S02]  /*6720*/  SEL R28, R9, 0x80000000, P0 ;  /* 0x80000000091c7807 */ /* 0x000fe40000000000 */
[----:B------:R-:W-:Y:S02]  /*6730*/  ISETP.GT.U32.AND P0, PT, R8, -0x1, PT ;  /* 0xffffffff0800780c */ /* 0x000fe40003f04070 */
[----:B------:R-:W-:Y:S02]  /*6740*/  SHF.R.U64 R7, R7, UR7, R28 ;  /* 0x0000000707077c19 */ /* 0x000fe4000800121c */
[----:B------:R-:W-:Y:S02]  /*6750*/  ISETP.GT.AND.EX P0, PT, R9, -0x1, PT, P0 ;  /* 0xffffffff0900780c */ /* 0x000fe40003f04300 */
[----:B------:R-:W-:-:S02]  /*6760*/  LOP3.LUT R7, R7, UR4, RZ, 0x30, !PT ;  /* 0x0000000407077c12 */ /* 0x000fc4000f8e30ff */
[----:B------:R-:W-:Y:S02]  /*6770*/  SEL R31, RZ, 0xffffffff, !P0 ;  /* 0xffffffffff1f7807 */ /* 0x000fe40004000000 */
[----:B------:R-:W-:Y:S02]  /*6780*/  LEA R7, R7, UR5, 0x3 ;  /* 0x0000000507077c11 */ /* 0x000fe4000f8e18ff */
[----:B------:R-:W-:Y:S02]  /*6790*/  SEL R33, R6, 0x80000000, P0 ;  /* 0x8000000006217807 */ /* 0x000fe40000000000 */
[----:B------:R-:W-:Y:S01]  /*67a0*/  LOP3.LUT R30, R31, R8, RZ, 0x3c, !PT ;  /* 0x000000081f1e7212 */ /* 0x000fe200078e3cff */
[----:B------:R-:W0:Y:S01]  /*67b0*/  LDS.64 R28, [R7+0xb400] ;  /* 0x00b40000071c7984 */ /* 0x000e220000000a00 */
[----:B------:R-:W-:Y:S02]  /*67c0*/  LOP3.LUT R31, R33, R9, RZ, 0x3c, !PT ;  /* 0x00000009211f7212 */ /* 0x000fe400078e3cff */
        /* <DEDUP_REMOVED lines=267> */
[----:B------:R-:W-:Y:S02]  /*7880*/  SEL R31, R6, 0x80000000, P0 ;  /* 0x80000000061f7807 */ /* 0x000fe40000000000 */
[----:B------:R-:W-:Y:S02]  /*7890*/  LEA R34, R7, UR5, 0x3 ;  /* 0x0000000507227c11 */ /* 0x000fe4000f8e18ff */
[----:B------:R-:W-:-:S03]  /*78a0*/  SEL R7, RZ, 0xffffffff, !P0 ;  /* 0xffffffffff077807 */ /* 0x000fc60004000000 */
[----:B------:R-:W0:Y:S01]  /*78b0*/  LDS.64 R28, [R34+0xb400] ;  /* 0x00b40000221c7984 */ /* 0x000e220000000a00 */
[----:B------:R-:W-:Y:S02]  /*78c0*/  LOP3.LUT R6, R7, R8, RZ, 0x3c, !PT ;  /* 0x0000000807067212 */ /* 0x000fe400078e3cff */
[----:B------:R-:W-:Y:S02]  /*78d0*/  LOP3.LUT R7, R31, R9, RZ, 0x3c, !PT ;  /* 0x000000091f077212 */ /* 0x000fe400078e3cff */
[----:B0-----:R-:W-:-:S04]  /*78e0*/  IADD3 R30, P2, PT, R28, R3, RZ ;  /* 0x000000031c1e7210 */ /* 0x001fc80007f5e0ff */
[----:B------:R-:W-:Y:S01]  /*78f0*/  LEA R28, P0, R30, UR12, 0x3 ;  /* 0x0000000c1e1c7c11 */ /* 0x000fe2000f8018ff */
[----:B------:R-:W-:-:S05]  /*7900*/  IMAD.X R29, RZ, RZ, R29, P2 ;  /* 0x000000ffff1d7224 */ /* 0x000fca00010e061d */
[----:B------:R-:W-:-:S05]  /*7910*/  LEA.HI.X R29, R30, UR13, R29, 0x3, P0 ;  /* 0x0000000d1e1d7c11 */ /* 0x000fca00080f1c1d */
[----:B------:R0:W-:Y:S01]  /*7920*/  STG.E.64 desc[UR8][R28.64+0xa800], R6 ;  /* 0x00a800061c007986 */ /* 0x0001e2000c101b08 */
[----:B------:R-:W-:Y:S01]  /*7930*/  NOP ;  /* 0x0000000000007918 */ /* 0x000fe20000000000 */
[----:B------:R-:W-:Y:S05]  /*7940*/  BRA `(.L_x_875) ;  /* 0x0000001c00847947 */ /* 0x000fea0003800000 */
.L_x_874:
[----:B0-----:R-:W-:Y:S01]  /*7950*/  IMAD.U32 R7, RZ, RZ, UR10 ;  /* 0x0000000aff077e24 */ /* 0x001fe2000f8e00ff */
[----:B------:R-:W-:Y:S01]  /*7960*/  BSSY.RECONVERGENT B0, `(.L_x_876) ;  /* 0x0000027000007945 */ /* 0x000fe20003800200 */
[----:B------:R-:W-:Y:S02]  /*7970*/  VIADD R6, R3, 0x180 ;  /* 0x0000018003067836 */ /* 0x000fe40000000000 */
[----:B------:R-:W-:Y:S02]  /*7980*/  IMAD R7, R7, -0x1680, R36 ;  /* 0xffffe98007077824 */ /* 0x000fe400078e0224 */
[C---:B------:R-:W-:Y:S02]  /*7990*/  VIADD R8, R3.reuse, 0x300 ;  /* 0x0000030003087836 */ /* 0x040fe40000000000 */
[C---:B------:R-:W-:Y:S01]  /*79a0*/  VIADD R28, R3.reuse, 0x480 ;  /* 0x00000480031c7836 */ /* 0x040fe20000000000 */
[CC--:B------:R-:W-:Y:S01]  /*79b0*/  ISETP.GE.AND P0, PT, R3.reuse, R7.reuse, PT ;  /* 0x000000070300720c */ /* 0x0c0fe20003f06270 */
[C---:B------:R-:W-:Y:S01]  /*79c0*/  VIADD R30, R3.reuse, 0x780 ;  /* 0x00000780031e7836 */ /* 0x040fe20000000000 */
[-C--:B------:R-:W-:Y:S01]  /*79d0*/  ISETP.GE.AND P6, PT, R6, R7.reuse, PT ;  /* 0x000000070600720c */ /* 0x080fe20003fc6270 */
[----:B------:R-:W-:Y:S01]  /*79e0*/  VIADD R6, R3, 0x600 ;  /* 0x0000060003067836 */ /* 0x000fe20000000000 */
[----:B------:R-:W-:-:S02]  /*79f0*/  ISETP.GE.AND P5, PT, R8, R7, PT ;  /* 0x000000070800720c */ /* 0x000fc40003fa6270 */
[-C--:B------:R-:W-:Y:S02]  /*7a00*/  ISETP.GE.AND P2, PT, R28, R7.reuse, PT ;  /* 0x000000071c00720c */ /* 0x080fe40003f46270 */
[----:B------:R-:W-:-:S05]  /*7a10*/  ISETP.GE.AND P3, PT, R6, R7, PT ;  /* 0x000000070600720c */ /* 0x000fca0003f66270 */
[----:B------:R-:W-:Y:S08]  /*7a20*/  @P0 BRA `(.L_x_877) ;  /* 0x0000000000680947 */ /* 0x000ff00003800000 */
[----:B------:R-:W0:Y:S01]  /*7a30*/  LDS.64 R8, [R37] ;  /* 0x0000000025087984 */ /* 0x000e220000000a00 */
[----:B------:R-:W1:Y:S01]  /*7a40*/  S2UR UR6, SR_CgaCtaId ;  /* 0x00000000000679c3 */ /* 0x000e620000008800 */
[----:B------:R-:W3:Y:S01]  /*7a50*/  LDCU UR7, c[0x0][0x3c4] ;  /* 0x00007880ff0777ac */ /* 0x000ee20008000800 */
[----:B------:R-:W-:Y:S01]  /*7a60*/  IMAD.MOV.U32 R33, RZ, RZ, -0x1 ;  /* 0xffffffffff217424 */ /* 0x000fe200078e00ff */
[----:B------:R-:W-:Y:S02]  /*7a70*/  UMOV UR5, 0x400 ;  /* 0x0000040000057882 */ /* 0x000fe40000000000 */
[----:B-1----:R-:W-:Y:S01]  /*7a80*/  ULEA UR5, UR6, UR5, 0x18 ;  /* 0x0000000506057291 */ /* 0x002fe2000f8ec0ff */
[----:B0-----:R-:W-:-:S04]  /*7a90*/  ISETP.NE.U32.AND P0, PT, R8, -0x1, PT ;  /* 0xffffffff0800780c */ /* 0x001fc80003f05070 */
[----:B------:R-:W-:-:S04]  /*7aa0*/  ISETP.NE.AND.EX P0, PT, R9, 0x7fffffff, PT, P0 ;  /* 0x7fffffff0900780c */ /* 0x000fc80003f05300 */
[C---:B------:R-:W-:Y:S02]  /*7ab0*/  SEL R6, R8.reuse, RZ, P0 ;  /* 0x000000ff08067207 */ /* 0x040fe40000000000 */
[C---:B------:R-:W-:Y:S02]  /*7ac0*/  SEL R29, R9.reuse, 0x80000000, P0 ;  /* 0x80000000091d7807 */ /* 0x040fe40000000000 */
[----:B------:R-:W-:Y:S02]  /*7ad0*/  ISETP.GT.U32.AND P0, PT, R8, -0x1, PT ;  /* 0xffffffff0800780c */ /* 0x000fe40003f04070 */
[----:B---3--:R-:W-:Y:S01]  /*7ae0*/  SHF.R.U64 R6, R6, UR7, R29 ;  /* 0x0000000706067c19 */ /* 0x008fe2000800121d */
[----:B------:R-:W0:Y:S01]  /*7af0*/  LDCU.64 UR6, c[0x0][0x3a0] ;  /* 0x00007400ff0677ac */ /* 0x000e220008000a00 */
[----:B------:R-:W-:Y:S02]  /*7b00*/  ISETP.GT.AND.EX P0, PT, R9, -0x1, PT, P0 ;  /* 0xffffffff0900780c */ /* 0x000fe40003f04300 */
[----:B------:R-:W-:-:S02]  /*7b10*/  LOP3.LUT R6, R6, UR4, RZ, 0x30, !PT ;  /* 0x0000000406067c12 */ /* 0x000fc4000f8e30ff */
[----:B------:R-:W-:Y:S02]  /*7b20*/  SEL R33, R33, 0x80000000, P0 ;  /* 0x8000000021217807 */ /* 0x000fe40000000000 */
[----:B------:R-:W-:Y:S02]  /*7b30*/  LEA R6, R6, UR5, 0x3 ;  /* 0x0000000506067c11 */ /* 0x000fe4000f8e18ff */
[----:B------:R-:W-:-:S03]  /*7b40*/  LOP3.LUT R9, R33, R9, RZ, 0x3c, !PT ;  /* 0x0000000921097212 */ /* 0x000fc600078e3cff */
[----:B------:R-:W1:Y:S02]  /*7b50*/  LDS.64 R28, [R6+0xb400] ;  /* 0x00b40000061c7984 */ /* 0x000e640000000a00 */
[----:B-1----:R-:W-:-:S05]  /*7b60*/  IADD3 R31, P4, PT, R28, R3, RZ ;  /* 0x000000031c1f7210 */ /* 0x002fca0007f9e0ff */
[----:B------:R-:W-:Y:S01]  /*7b70*/  IMAD.X R32, RZ, RZ, R29, P4 ;  /* 0x000000ffff207224 */ /* 0x000fe200020e061d */
[----:B------:R-:W-:Y:S02]  /*7b80*/  SEL R29, RZ, 0xffffffff, !P0 ;  /* 0xffffffffff1d7807 */ /* 0x000fe40004000000 */
[----:B0-----:R-:W-:Y:S02]  /*7b90*/  LEA R28, P0, R31, UR6, 0x3 ;  /* 0x000000061f1c7c11 */ /* 0x001fe4000f8018ff */
[----:B------:R-:W-:Y:S02]  /*7ba0*/  LOP3.LUT R8, R29, R8, RZ, 0x3c, !PT ;  /* 0x000000081d087212 */ /* 0x000fe400078e3cff */
[----:B------:R-:W-:-:S05]  /*7bb0*/  LEA.HI.X R29, R31, UR7, R32, 0x3, P0 ;  /* 0x000000071f1d7c11 */ /* 0x000fca00080f1c20 */
[----:B------:R0:W-:Y:S04]  /*7bc0*/  STG.E.64 desc[UR8][R28.64], R8 ;  /* 0x000000081c007986 */ /* 0x0001e8000c101b08 */
.L_x_877:
[----:B------:R-:W-:Y:S05]  /*7bd0*/  BSYNC.RECONVERGENT B0 ;  /* 0x0000000000007941 */ /* 0x000fea0003800200 */
.L_x_876:
[----:B------:R-:W-:Y:S01]  /*7be0*/  NOP ;  /* 0x0000000000007918 */ /* 0x000fe20000000000 */
[----:B------:R-:W-:Y:S01]  /*7bf0*/  BSSY.RECONVERGENT B0, `(.L_x_878) ;  /* 0x000001e000007945 */ /* 0x000fe20003800200 */
[----:B------:R-:W-:Y:S01]  /*7c00*/  ISETP.GE.AND P4, PT, R30, R7, PT ;  /* 0x000000071e00720c */ /* 0x000fe20003f86270 */
[----:B------:R-:W-:Y:S02]  /*7c10*/  VIADD R30, R3, 0x900 ;  /* 0x00000900031e7836 */ /* 0x000fe40000000000 */
[----:B------:R-:W-:Y:S10]  /*7c20*/  @P6 BRA `(.L_x_879) ;  /* 0x0000000000686947 */ /* 0x000ff40003800000 */
[----:B0-----:R-:W0:Y:S01]  /*7c30*/  LDS.64 R8, [R37+0xc00] ;  /* 0x000c000025087984 */ /* 0x001e220000000a00 */
        /* <DEDUP_REMOVED lines=25> */
.L_x_879:
[----:B------:R-:W-:Y:S05]  /*7dd0*/  BSYNC.RECONVERGENT B0 ;  /* 0x0000000000007941 */ /* 0x000fea0003800200 */
.L_x_878:
[----:B------:R-:W-:Y:S01]  /*7de0*/  NOP ;  /* 0x0000000000007918 */ /* 0x000fe20000000000 */
[----:B------:R-:W-:Y:S01]  /*7df0*/  BSSY.RECONVERGENT B0, `(.L_x_880) ;  /* 0x000001e000007945 */ /* 0x000fe20003800200 */
[----:B------:R-:W-:Y:S01]  /*7e00*/  ISETP.GE.AND P6, PT, R30, R7, PT ;  /* 0x000000071e00720c */ /* 0x000fe20003fc6270 */
[----:B------:R-:W-:Y:S02]  /*7e10*/  VIADD R30, R3, 0xa80 ;  /* 0x00000a80031e7836 */ /* 0x000fe40000000000 */
[----:B------:R-:W-:Y:S10]  /*7e20*/  @P5 BRA `(.L_x_881) ;  /* 0x0000000000685947 */ /* 0x000ff40003800000 */
[----:B01----:R-:W0:Y:S01]  /*7e30*/  LDS.64 R8, [R37+0x1800] ;  /* 0x0018000025087984 */ /* 0x003e220000000a00 */
        /* <DEDUP_REMOVED lines=25> */
.L_x_881:
[----:B------:R-:W-:Y:S05]  /*7fd0*/  BSYNC.RECONVERGENT B0 ;  /* 0x0000000000007941 */ /* 0x000fea0003800200 */
.L_x_880:
[----:B------:R-:W-:Y:S01]  /*7fe0*/  NOP ;  /* 0x0000000000007918 */ /* 0x000fe20000000000 */
[----:B------:R-:W-:Y:S01]  /*7ff0*/  BSSY.RECONVERGENT B0, `(.L_x_882) ;  /* 0x000001e000007945 */ /* 0x000fe20003800200 */
[----:B------:R-:W-:Y:S02]  /*8000*/  ISETP.GE.AND P5, PT, R30, R7, PT ;  /* 0x000000071e00720c */ /* 0x000fe40003fa6270 */
[----:B------:R-:W-:Y:S01]  /*8010*/  LOP3.LUT R30, R3, 0xc00, RZ, 0xfc, !PT ;  /* 0x00000c00031e7812 */ /* 0x000fe200078efcff */
[----:B------:R-:W-:Y:S10]  /*8020*/  @P2 BRA `(.L_x_883) ;  /* 0x0000000000682947 */ /* 0x000ff40003800000 */
[----:B01-3--:R-:W0:Y:S01]  /*8030*/  LDS.64 R8, [R37+0x2400] ;  /* 0x0024000025087984 */ /* 0x00be220000000a00 */
        /* <DEDUP_REMOVED lines=25> */
.L_x_883:
[----:B------:R-:W-:Y:S05]  /*81d0*/  BSYNC.RECONVERGENT B0 ;  /* 0x0000000000007941 */ /* 0x000fea0003800200 */
.L_x_882:
[----:B------:R-:W-:Y:S01]  /*81e0*/  NOP ;  /* 0x0000000000007918 */ /* 0x000fe20000000000 */
[----:B------:R-:W-:Y:S01]  /*81f0*/  BSSY.RECONVERGENT B0, `(.L_x_884) ;  /* 0x000001e000007945 */ /* 0x000fe20003800200 */
[----:B------:R-:W-:Y:S01]  /*8200*/  ISETP.GE.AND P2, PT, R30, R7, PT ;  /* 0x000000071e00720c */ /* 0x000fe20003f46270 */
[----:B------:R-:W-:Y:S02]  /*8210*/  VIADD R30, R3, 0xd80 ;  /* 0x00000d80031e7836 */ /* 0x000fe40000000000 */
[----:B------:R-:W-:Y:S10]  /*8220*/  @P3 BRA `(.L_x_885) ;  /* 0x0000000000683947 */ /* 0x000ff40003800000 */
[----:B01-34-:R-:W0:Y:S01]  /*8230*/  LDS.64 R8, [R37+0x3000] ;  /* 0x0030000025087984 */ /* 0x01be220000000a00 */
        /* <DEDUP_REMOVED lines=25> */
.L_x_885:
[----:B------:R-:W-:Y:S05]  /*83d0*/  BSYNC.RECONVERGENT B0 ;  /* 0x0000000000007941 */ /* 0x000fea0003800200 */
.L_x_884:
        /* <DEDUP_REMOVED lines=31> */
.L_x_887:
[----:B------:R-:W-:Y:S05]  /*85d0*/  BSYNC.RECONVERGENT B0 ;  /* 0x0000000000007941 */ /* 0x000fea0003800200 */
.L_x_886:
        /* <DEDUP_REMOVED lines=31> */
.L_x_889:
[----:B------:R-:W-:Y:S05]  /*87d0*/  BSYNC.RECONVERGENT B0 ;  /* 0x0000000000007941 */ /* 0x000fea0003800200 */
.L_x_888:
        /* <DEDUP_REMOVED lines=31> */
.L_x_891:
[----:B------:R-:W-:Y:S05]  /*89d0*/  BSYNC.RECONVERGENT B0 ;  /* 0x0000000000007941 */ /* 0x000fea0003800200 */
.L_x_890:
        /* <DEDUP_REMOVED lines=31> */
.L_x_893:
[----:B------:R-:W-:Y:S05]  /*8bd0*/  BSYNC.RECONVERGENT B0 ;  /* 0x0000000000007941 */ /* 0x000fea0003800200 */
.L_x_892:
        /* <DEDUP_REMOVED lines=31> */
.L_x_895:
[----:B------:R-:W-:Y:S05]  /*8dd0*/  BSYNC.RECONVERGENT B0 ;  /* 0x0000000000007941 */ /* 0x000fea0003800200 */
.L_x_894:
[----:B------:R-:W-:Y:S01]  /*8de0*/  NOP ;  /* 0x0000000000007918 */ /* 0x000fe20000000000 */
[----:B------:R-:W-:Y:S01]  /*8df0*/  BSSY.RECONVERGENT B0, `(.L_x_896) ;  /* 0x000001d000007945 */ /* 0x000fe20003800200 */
[----:B------:R-:W-:-:S03]  /*8e00*/  ISETP.GE.AND P3, PT, R30, R7, PT ;  /* 0x000000071e00720c */ /* 0x000fc60003f66270 */
[----:B------:R-:W-:Y:S10]  /*8e10*/  @P4 BRA `(.L_x_897) ;  /* 0x0000000000684947 */ /* 0x000ff40003800000 */
[----:B------:R-:W5:Y:S01]  /*8e20*/  LDS.64 R6, [R37+0x7800] ;  /* 0x0078000025067984 */ /* 0x000f620000000a00 */
[----:B------:R-:W0:Y:S01]  /*8e30*/  S2UR UR6, SR_CgaCtaId ;  /* 0x00000000000679c3 */ /* 0x000e220000008800 */
[----:B------:R-:W2:Y:S01]  /*8e40*/  LDCU UR7, c[0x0][0x3c4] ;  /* 0x00007880ff0777ac */ /* 0x000ea20008000800 */
[----:B------:R-:W-:Y:S01]  /*8e50*/  IMAD.MOV.U32 R31, RZ, RZ, -0x1 ;  /* 0xffffffffff1f7424 */ /* 0x000fe200078e00ff */
[----:B------:R-:W-:Y:S02]  /*8e60*/  UMOV UR5, 0x400 ;  /* 0x0000040000057882 */ /* 0x000fe40000000000 */
[----:B0-----:R-:W-:Y:S01]  /*8e70*/  ULEA UR5, UR6, UR5, 0x18 ;  /* 0x0000000506057291 */ /* 0x001fe2000f8ec0ff */
[----:B-----5:R-:W-:-:S04]  /*8e80*/  ISETP.NE.U32.AND P0, PT, R6, -0x1, PT ;  /* 0xffffffff0600780c */ /* 0x020fc80003f05070 */
[----:B------:R-:W-:-:S04]  /*8e90*/  ISETP.NE.AND.EX P0, PT, R7, 0x7fffffff, PT, P0 ;  /* 0x7fffffff0700780c */ /* 0x000fc80003f05300 */
[C---:B-1-34-:R-:W-:Y:S02]  /*8ea0*/  SEL R8, R6.reuse, RZ, P0 ;  /* 0x000000ff06087207 */ /* 0x05afe40000000000 */
[C---:B------:R-:W-:Y:S02]  /*8eb0*/  SEL R9, R7.reuse, 0x80000000, P0 ;  /* 0x8000000007097807 */ /* 0x040fe40000000000 */
[----:B------:R-:W-:Y:S02]  /*8ec0*/  ISETP.GT.U32.AND P0, PT, R6, -0x1, PT ;  /* 0xffffffff0600780c */ /* 0x000fe40003f04070 */
[----:B--2---:R-:W-:Y:S01]  /*8ed0*/  SHF.R.U64 R8, R8, UR7, R9 ;  /* 0x0000000708087c19 */ /* 0x004fe20008001209 */
        /* <DEDUP_REMOVED lines=14> */
.L_x_897:
[----:B------:R-:W-:Y:S05]  /*8fc0*/  BSYNC.RECONVERGENT B0 ;  /* 0x0000000000007941 */ /* 0x000fea0003800200 */
.L_x_896:
[----:B------:R-:W-:Y:S01]  /*8fd0*/  NOP ;  /* 0x0000000000007918 */ /* 0x000fe20000000000 */
[----:B------:R-:W-:Y:S04]  /*8fe0*/  BSSY.RECONVERGENT B0, `(.L_x_898) ;  /* 0x000001c000007945 */ /* 0x000fe80003800200 */
[----:B------:R-:W-:Y:S05]  /*8ff0*/  @P6 BRA `(.L_x_899) ;  /* 0x0000000000686947 */ /* 0x000fea0003800000 */
[----:B0-----:R-:W0:Y:S01]  /*9000*/  LDS.64 R6, [R37+0x8400] ;  /* 0x0084000025067984 */ /* 0x001e220000000a00 */
[----:B------:R-:W5:Y:S01]  /*9010*/  S2UR UR6, SR_CgaCtaId ;  /* 0x00000000000679c3 */ /* 0x000f620000008800 */
[----:B------:R-:W2:Y:S01]  /*9020*/  LDCU UR7, c[0x0][0x3c4] ;  /* 0x00007880ff0777ac */ /* 0x000ea20008000800 */
[----:B------:R-:W-:Y:S01]  /*9030*/  IMAD.MOV.U32 R31, RZ, RZ, -0x1 ;  /* 0xffffffffff1f7424 */ /* 0x000fe200078e00ff */
[----:B------:R-:W-:Y:S02]  /*9040*/  UMOV UR5, 0x400 ;  /* 0x0000040000057882 */ /* 0x000fe40000000000 */
[----:B-----5:R-:W-:Y:S01]  /*9050*/  ULEA UR5, UR6, UR5, 0x18 ;  /* 0x0000000506057291 */ /* 0x020fe2000f8ec0ff */
[----:B0-----:R-:W-:-:S04]  /*9060*/  ISETP.NE.U32.AND P0, PT, R6, -0x1, PT ;  /* 0xffffffff0600780c */ /* 0x001fc80003f05070 */
        /* <DEDUP_REMOVED lines=19> */
.L_x_899:
[----:B------:R-:W-:Y:S05]  /*91a0*/  BSYNC.RECONVERGENT B0 ;  /* 0x0000000000007941 */ /* 0x000fea0003800200 */
.L_x_898:
        /* <DEDUP_REMOVED lines=29> */
.L_x_901:
[----:B------:R-:W-:Y:S05]  /*9380*/  BSYNC.RECONVERGENT B0 ;  /* 0x0000000000007941 */ /* 0x000fea0003800200 */
.L_x_900:
        /* <DEDUP_REMOVED lines=29> */
.L_x_903:
[----:B------:R-:W-:Y:S05]  /*9560*/  BSYNC.RECONVERGENT B0 ;  /* 0x0000000000007941 */ /* 0x000fea0003800200 */
.L_x_902:
        /* <DEDUP_REMOVED lines=29> */
.L_x_905:
[----:B------:R-:W-:Y:S05]  /*9740*/  BSYNC.RECONVERGENT B0 ;  /* 0x0000000000007941 */ /* 0x000fea0003800200 */
.L_x_904:
[----:B------:R-:W-:Y:S01]  /*9750*/  NOP ;  /* 0x0000000000007918 */ /* 0x000fe20000000000 */
.L_x_875:
[----:B------:R0:W5:Y:S01]  /*9760*/  @!P1 LDG.E R58, desc[UR8][R4.64] ;  /* 0x00000008043a9981 */ /* 0x000162000c1e1900 */
[----:B------:R-:W0:Y:S03]  /*9770*/  LDCU UR5, c[0x0][0x3c4] ;  /* 0x00007880ff0577ac */ /* 0x000e260008000800 */
[----:B------:R0:W5:Y:S04]  /*9780*/  @!P1 LDG.E R57, desc[UR8][R4.64+0x80] ;  /* 0x0000800804399981 */ /* 0x000168000c1e1900 */
[----:B------:R0:W5:Y:S04]  /*9790*/  @!P1 LDG.E R56, desc[UR8][R4.64+0x100] ;  /* 0x0001000804389981 */ /* 0x000168000c1e1900 */
[----:B------:R0:W5:Y:S04]  /*97a0*/  @!P1 LDG.E R55, desc[UR8][R4.64+0x180] ;  /* 0x0001800804379981 */ /* 0x000168000c1e1900 */
[----:B------:R0:W5:Y:S04]  /*97b0*/  @!P1 LDG.E R54, desc[UR8][R4.64+0x200] ;  /* 0x0002000804369981 */ /* 0x000168000c1e1900 */
[----:B------:R0:W5:Y:S04]  /*97c0*/  @!P1 LDG.E R53, desc[UR8][R4.64+0x280] ;  /* 0x0002800804359981 */ /* 0x000168000c1e1900 */
[----:B--2---:R2:W5:Y:S04]  /*97d0*/  @!P1 LDG.E R52, desc[UR8][R4.64+0x300] ;  /* 0x0003000804349981 */ /* 0x004568000c1e1900 */
[----:B------:R2:W5:Y:S04]  /*97e0*/  @!P1 LDG.E R51, desc[UR8][R4.64+0x380] ;  /* 0x0003800804339981 */ /* 0x000568000c1e1900 */
[----:B------:R2:W5:Y:S04]  /*97f0*/  @!P1 LDG.E R50, desc[UR8][R4.64+0x400] ;  /* 0x0004000804329981 */ /* 0x000568000c1e1900 */
[----:B------:R2:W5:Y:S04]  /*9800*/  @!P1 LDG.E R49, desc[UR8][R4.64+0x480] ;  /* 0x0004800804319981 */ /* 0x000568000c1e1900 */
[----:B------:R2:W5:Y:S04]  /*9810*/  @!P1 LDG.E R48, desc[UR8][R4.64+0x500] ;  /* 0x0005000804309981 */ /* 0x000568000c1e1900 */
[----:B------:R2:W5:Y:S04]  /*9820*/  @!P1 LDG.E R47, desc[UR8][R4.64+0x580] ;  /* 0x00058008042f9981 */ /* 0x000568000c1e1900 */
[----:B------:R2:W5:Y:S04]  /*9830*/  @!P1 LDG.E R46, desc[UR8][R4.64+0x600] ;  /* 0x00060008042e9981 */ /* 0x000568000c1e1900 */
[----:B------:R2:W5:Y:S04]  /*9840*/  @!P1 LDG.E R45, desc[UR8][R4.64+0x680] ;  /* 0x00068008042d9981 */ /* 0x000568000c1e1900 */
[----:B------:R2:W5:Y:S04]  /*9850*/  @!P1 LDG.E R44, desc[UR8][R4.64+0x700] ;  /* 0x00070008042c9981 */ /* 0x000568000c1e1900 */
[----:B01-34-:R-:W0:Y:S04]  /*9860*/  LDS.64 R8, [R37] ;  /* 0x0000000025087984 */ /* 0x01be280000000a00 */
[----:B------:R-:W1:Y:S04]  /*9870*/  LDS.64 R30, [R37+0xc00] ;  /* 0x000c0000251e7984 */ /* 0x000e680000000a00 */
[----:B------:R-:W3:Y:S04]  /*9880*/  LDS.64 R32, [R37+0x1800] ;  /* 0x0018000025207984 */ /* 0x000ee80000000a00 */
[----:B------:R-:W4:Y:S04]  /*9890*/  LDS.64 R34, [R37+0x2400] ;  /* 0x0024000025227984 */ /* 0x000f280000000a00 */
[----:B------:R-:W2:Y:S04]  /*98a0*/  LDS.64 R28, [R37+0x3000] ;  /* 0x00300000251c7984 */ /* 0x000ea80000000a00 */
[----:B------:R-:W2:Y:S01]  /*98b0*/  LDS.64 R6, [R37+0x3c00] ;  /* 0x003c000025067984 */ /* 0x000ea20000000a00 */
[----:B0-----:R-:W-:-:S02]  /*98c0*/  ISETP.NE.U32.AND P0, PT, R8, -0x1, PT ;  /* 0xffffffff0800780c */ /* 0x001fc40003f05070 */
[----:B-1----:R-:W-:Y:S02]  /*98d0*/  ISETP.NE.U32.AND P2, PT, R30, -0x1, PT ;  /* 0xffffffff1e00780c */ /* 0x002fe40003f45070 */
[----:B------:R-:W-:Y:S02]  /*98e0*/  ISETP.NE.AND.EX P0, PT, R9, 0x7fffffff, PT, P0 ;  /* 0x7fffffff0900780c */ /* 0x000fe40003f05300 */
[----:B------:R-:W-:Y:S02]  /*98f0*/  ISETP.NE.AND.EX P2, PT, R31, 0x7fffffff, PT, P2 ;  /* 0x7fffffff1f00780c */ /* 0x000fe40003f45320 */
[----:B------:R-:W-:Y:S02]  /*9900*/  SEL R60, R8, RZ, P0 ;  /* 0x000000ff083c7207 */ /* 0x000fe40000000000 */
[----:B------:R-:W-:Y:S02]  /*9910*/  SEL R61, R9, 0x80000000, P0 ;  /* 0x80000000093d7807 */ /* 0x000fe40000000000 */
[----:B------:R-:W0:Y:S01]  /*9920*/  LDS.64 R8, [R37+0x4800] ;  /* 0x0048000025087984 */ /* 0x000e220000000a00 */
[----:B------:R-:W-:-:S02]  /*9930*/  SEL R59, R30, RZ, P2 ;  /* 0x000000ff1e3b7207 */ /* 0x000fc40001000000 */
[----:B------:R-:W-:Y:S02]  /*9940*/  SEL R30, R31, 0x80000000, P2 ;  /* 0x800000001f1e7807 */ /* 0x000fe40001000000 */
[----:B---3--:R-:W-:Y:S02]  /*9950*/  ISETP.NE.U32.AND P0, PT, R32, -0x1, PT ;  /* 0xffffffff2000780c */ /* 0x008fe40003f05070 */
[----:B------:R-:W-:Y:S02]  /*9960*/  SHF.R.U64 R59, R59, UR5, R30 ;  /* 0x000000053b3b7c19 */ /* 0x000fe4000800121e */
[----:B------:R-:W-:Y:S01]  /*9970*/  ISETP.NE.AND.EX P0, PT, R33, 0x7fffffff, PT, P0 ;  /* 0x7fffffff2100780c */ /* 0x000fe20003f05300 */
[----:B------:R-:W1:Y:S01]  /*9980*/  LDS.64 R30, [R37+0x5400] ;  /* 0x00540000251e7984 */ /* 0x000e620000000a00 */
[----:B----4-:R-:W-:Y:S02]  /*9990*/  ISETP.NE.U32.AND P2, PT, R34, -0x1, PT ;  /* 0xffffffff2200780c */ /* 0x010fe40003f45070 */
[----:B------:R-:W-:-:S02]  /*99a0*/  SEL R64, R32, RZ, P0 ;  /* 0x000000ff20407207 */ /* 0x000fc40000000000 */
[----:B------:R-:W-:Y:S02]  /*99b0*/  SEL R65, R33, 0x80000000, P0 ;  /* 0x8000000021417807 */ /* 0x000fe40000000000 */
[----:B------:R-:W3:Y:S01]  /*99c0*/  LDS.64 R32, [R37+0x6000] ;  /* 0x0060000025207984 */ /* 0x000ee20000000a00 */
[----:B--2---:R-:W-:Y:S02]  /*99d0*/  ISETP.NE.U32.AND P3, PT, R28, -0x1, PT ;  /* 0xffffffff1c00780c */ /* 0x004fe40003f65070 */
[----:B------:R-:W-:Y:S02]  /*99e0*/  ISETP.NE.AND.EX P2, PT, R35, 0x7fffffff, PT, P2 ;  /* 0x7fffffff2300780c */ /* 0x000fe40003f45320 */
[----:B------:R-:W-:Y:S02]  /*99f0*/  ISETP.NE.AND.EX P0, PT, R29, 0x7fffffff, PT, P3 ;  /* 0x7fffffff1d00780c */ /* 0x000fe40003f05330 */
[----:B------:R-:W-:Y:S02]  /*9a00*/  SEL R62, R34, RZ, P2 ;  /* 0x000000ff223e7207 */ /* 0x000fe40001000000 */
[----:B------:R-:W-:-:S02]  /*9a10*/  SEL R63, R35, 0x80000000, P2 ;  /* 0x80000000233f7807 */ /* 0x000fc40001000000 */
[----:B------:R-:W2:Y:S01]  /*9a20*/  LDS.64 R34, [R37+0x6c00] ;  /* 0x006c000025227984 */ /* 0x000ea20000000a00 */
[----:B------:R-:W-:Y:S02]  /*9a30*/  SHF.R.U64 R60, R60, UR5, R61 ;  /* 0x000000053c3c7c19 */ /* 0x000fe4000800123d */
[----:B------:R-:W-:Y:S02]  /*9a40*/  SEL R61, R28, RZ, P0 ;  /* 0x000000ff1c3d7207 */ /* 0x000fe40000000000 */
[----:B------:R-:W-:Y:S02]  /*9a50*/  SEL R28, R29, 0x80000000, P0 ;  /* 0x800000001d1c7807 */ /* 0x000fe40000000000 */
[----:B------:R-:W-:Y:S02]  /*9a60*/  ISETP.NE.U32.AND P0, PT, R6, -0x1, PT ;  /* 0xffffffff0600780c */ /* 0x000fe40003f05070 */
[----:B------:R-:W-:Y:S02]  /*9a70*/  SHF.R.U64 R61, R61, UR5, R28 ;  /* 0x000000053d3d7c19 */ /* 0x000fe4000800121c */
[----:B------:R-:W4:Y:S01]  /*9a80*/  LDS.64 R28, [R37+0x7800] ;  /* 0x00780000251c7984 */ /* 0x000f220000000a00 */
[----:B------:R-:W-:-:S02]  /*9a90*/  ISETP.NE.AND.EX P0, PT, R7, 0x7fffffff, PT, P0 ;  /* 0x7fffffff0700780c */ /* 0x000fc40003f05300 */
[----:B0-----:R-:W-:Y:S02]  /*9aa0*/  ISETP.NE.U32.AND P2, PT, R8, -0x1, PT ;  /* 0xffffffff0800780c */ /* 0x001fe40003f45070 */
[----:B------:R-:W-:Y:S02]  /*9ab0*/  SHF.R.U64 R62, R62, UR5, R63 ;  /* 0x000000053e3e7c19 */ /* 0x000fe4000800123f */
[----:B------:R-:W-:Y:S02]  /*9ac0*/  SEL R63, R6, RZ, P0 ;  /* 0x000000ff063f7207 */ /* 0x000fe40000000000 */
[----:B------:R-:W-:Y:S02]  /*9ad0*/  SEL R6, R7, 0x80000000, P0 ;  /* 0x8000000007067807 */ /* 0x000fe40000000000 */
[----:B------:R-:W-:Y:S02]  /*9ae0*/  ISETP.NE.AND.EX P0, PT, R9, 0x7fffffff, PT, P2 ;  /* 0x7fffffff0900780c */ /* 0x000fe40003f05320 */
[----:B------:R-:W-:-:S02]  /*9af0*/  SHF.R.U64 R64, R64, UR5, R65 ;  /* 0x0000000540407c19 */ /* 0x000fc40008001241 */
[----:B------:R-:W-:Y:S02]  /*9b00*/  SEL R65, R8, RZ, P0 ;  /* 0x000000ff08417207 */ /* 0x000fe40000000000 */
[----:B------:R-:W-:Y:S02]  /*9b10*/  SEL R8, R9, 0x80000000, P0 ;  /* 0x8000000009087807 */ /* 0x000fe40000000000 */
[----:B-1----:R-:W-:Y:S02]  /*9b20*/  ISETP.NE.U32.AND P0, PT, R30, -0x1, PT ;  /* 0xffffffff1e00780c */ /* 0x002fe40003f05070 */
[----:B---3--:R-:W-:Y:S02]  /*9b30*/  ISETP.NE.U32.AND P2, PT, R32, -0x1, PT ;  /* 0xffffffff2000780c */ /* 0x008fe40003f45070 */
[----:B------:R-:W-:Y:S02]  /*9b40*/  ISETP.NE.AND.EX P0, PT, R31, 0x7fffffff, PT, P0 ;  /* 0x7fffffff1f00780c */ /* 0x000fe40003f05300 */
[----:B------:R-:W-:-:S02]  /*9b50*/  SHF.R.U64 R63, R63, UR5, R6 ;  /* 0x000000053f3f7c19 */ /* 0x000fc40008001206 */
[----:B------:R-:W-:Y:S02]  /*9b60*/  SEL R6, R30, RZ, P0 ;  /* 0x000000ff1e067207 */ /* 0x000fe40000000000 */
[----:B------:R-:W-:Y:S02]  /*9b70*/  SEL R31, R31, 0x80000000, P0 ;  /* 0x800000001f1f7807 */ /* 0x000fe40000000000 */
[C---:B------:R-:W-:Y:S02]  /*9b80*/  ISETP.NE.AND.EX P0, PT, R33.reuse, 0x7fffffff, PT, P2 ;  /* 0x7fffffff2100780c */ /* 0x040fe40003f05320 */
[----:B--2---:R-:W-:Y:S02]  /*9b90*/  ISETP.NE.U32.AND P2, PT, R34, -0x1, PT ;  /* 0xffffffff2200780c */ /* 0x004fe40003f45070 */
[----:B------:R-:W-:Y:S02]  /*9ba0*/  SEL R7, R33, 0x80000000, P0 ;  /* 0x8000000021077807 */ /* 0x000fe40000000000 */
[----:B------:R-:W-:-:S02]  /*9bb0*/  SEL R32, R32, RZ, P0 ;  /* 0x000000ff20207207 */ /* 0x000fc40000000000 */
[----:B------:R-:W-:Y:S02]  /*9bc0*/  ISETP.NE.AND.EX P0, PT, R35, 0x7fffffff, PT, P2 ;  /* 0x7fffffff2300780c */ /* 0x000fe40003f05320 */
[----:B------:R-:W-:Y:S02]  /*9bd0*/  SHF.R.U64 R33, R6, UR5, R31 ;  /* 0x0000000506217c19 */ /* 0x000fe4000800121f */
[----:B------:R-:W-:Y:S01]  /*9be0*/  SHF.R.U64 R32, R32, UR5, R7 ;  /* 0x0000000520207c19 */ /* 0x000fe20008001207 */
[----:B------:R-:W-:Y:S01]  /*9bf0*/  LDS.64 R30, [R37+0xa800] ;  /* 0x00a80000251e7984 */ /* 0x000fe20000000a00 */
[----:B------:R-:W-:Y:S02]  /*9c00*/  SHF.R.U64 R65, R65, UR5, R8 ;  /* 0x0000000541417c19 */ /* 0x000fe40008001208 */
[----:B------:R-:W-:Y:S01]  /*9c10*/  SEL R34, R34, RZ, P0 ;  /* 0x000000ff22227207 */ /* 0x000fe20000000000 */
[----:B------:R-:W0:Y:S01]  /*9c20*/  LDS.64 R6, [R37+0x8400] ;  /* 0x0084000025067984 */ /* 0x000e220000000a00 */
[----:B------:R-:W-:-:S02]  /*9c30*/  SEL R35, R35, 0x80000000, P0 ;  /* 0x8000000023237807 */ /* 0x000fc40000000000 */
[----:B----4-:R-:W-:Y:S01]  /*9c40*/  ISETP.NE.U32.AND P0, PT, R28, -0x1, PT ;  /* 0xffffffff1c00780c */ /* 0x010fe20003f05070 */
[----:B------:R-:W1:Y:S01]  /*9c50*/  LDS.64 R8, [R37+0x9000] ;  /* 0x0090000025087984 */ /* 0x000e620000000a00 */
[----:B------:R-:W-:Y:S02]  /*9c60*/  SHF.R.U64 R34, R34, UR5, R35 ;  /* 0x0000000522227c19 */ /* 0x000fe40008001223 */
[----:B------:R-:W-:-:S04]  /*9c70*/  ISETP.NE.AND.EX P0, PT, R29, 0x7fffffff, PT, P0 ;  /* 0x7fffffff1d00780c */ /* 0x000fc80003f05300 */
[----:B------:R-:W-:Y:S02]  /*9c80*/  SEL R35, R28, RZ, P0 ;  /* 0x000000ff1c237207 */ /* 0x000fe40000000000 */
[----:B------:R-:W-:Y:S02]  /*9c90*/  SEL R66, R29, 0x80000000, P0 ;  /* 0x800000001d427807 */ /* 0x000fe40000000000 */
[----:B------:R-:W2:Y:S02]  /*9ca0*/  LDS.64 R28, [R37+0x9c00] ;  /* 0x009c0000251c7984 */ /* 0x000ea40000000a00 */
[----:B------:R-:W-:Y:S02]  /*9cb0*/  SHF.R.U64 R35, R35, UR5, R66 ;  /* 0x0000000523237c19 */ /* 0x000fe40008001242 */
[----:B0-----:R-:W-:Y:S02]  /*9cc0*/  ISETP.NE.U32.AND P0, PT, R6, -0x1, PT ;  /* 0xffffffff0600780c */ /* 0x001fe40003f05070 */
[----:B-1----:R-:W-:-:S02]  /*9cd0*/  ISETP.NE.U32.AND P2, PT, R8, -0x1, PT ;  /* 0xffffffff0800780c */ /* 0x002fc40003f45070 */
[----:B------:R-:W-:Y:S02]  /*9ce0*/  ISETP.NE.AND.EX P0, PT, R7, 0x7fffffff, PT, P0 ;  /* 0x7fffffff0700780c */ /* 0x000fe40003f05300 */
[----:B------:R-:W-:Y:S02]  /*9cf0*/  ISETP.NE.AND.EX P2, PT, R9, 0x7fffffff, PT, P2 ;  /* 0x7fffffff0900780c */ /* 0x000fe40003f45320 */
[----:B------:R-:W-:Y:S02]  /*9d00*/  SEL R67, R7, 0x80000000, P0 ;  /* 0x8000000007437807 */ /* 0x000fe40000000000 */
[----:B------:R-:W-:Y:S02]  /*9d10*/  SEL R7, R8, RZ, P2 ;  /* 0x000000ff08077207 */ /* 0x000fe40001000000 */
[----:B------:R-:W-:Y:S02]  /*9d20*/  SEL R66, R6, RZ, P0 ;  /* 0x000000ff06427207 */ /* 0x000fe40000000000 */
[----:B------:R-:W-:-:S02]  /*9d30*/  SEL R8, R9, 0x80000000, P2 ;  /* 0x8000000009087807 */ /* 0x000fc40001000000 */
[----:B--2---:R-:W-:Y:S02]  /*9d40*/  ISETP.NE.U32.AND P0, PT, R28, -0x1, PT ;  /* 0xffffffff1c00780c */ /* 0x004fe40003f05070 */
[----:B------:R-:W-:Y:S02]  /*9d50*/  ISETP.NE.U32.AND P2, PT, R30, -0x1, PT ;  /* 0xffffffff1e00780c */ /* 0x000fe40003f45070 */
[----:B------:R-:W-:Y:S02]  /*9d60*/  ISETP.NE.AND.EX P0, PT, R29, 0x7fffffff, PT, P0 ;  /* 0x7fffffff1d00780c */ /* 0x000fe40003f05300 */
[----:B------:R-:W-:Y:S02]  /*9d70*/  ISETP.NE.AND.EX P2, PT, R31, 0x7fffffff, PT, P2 ;  /* 0x7fffffff1f00780c */ /* 0x000fe40003f45320 */
[----:B------:R-:W-:Y:S02]  /*9d80*/  SEL R28, R28, RZ, P0 ;  /* 0x000000ff1c1c7207 */ /* 0x000fe40000000000 */
[----:B------:R-:W-:-:S02]  /*9d90*/  SEL R29, R29, 0x80000000, P0 ;  /* 0x800000001d1d7807 */ /* 0x000fc40000000000 */
[----:B------:R-:W-:Y:S02]  /*9da0*/  SEL R9, R30, RZ, P2 ;  /* 0x000000ff1e097207 */ /* 0x000fe40001000000 */
[----:B------:R-:W-:Y:S02]  /*9db0*/  SEL R6, R31, 0x80000000, P2 ;  /* 0x800000001f067807 */ /* 0x000fe40001000000 */
[----:B------:R-:W-:Y:S02]  /*9dc0*/  SHF.R.U64 R30, R66, UR5, R67 ;  /* 0x00000005421e7c19 */ /* 0x000fe40008001243 */
[----:B------:R-:W-:Y:S02]  /*9dd0*/  SHF.R.U64 R31, R7, UR5, R8 ;  /* 0x00000005071f7c19 */ /* 0x000fe40008001208 */
[----:B------:R-:W-:Y:S02]  /*9de0*/  SHF.R.U64 R28, R28, UR5, R29 ;  /* 0x000000051c1c7c19 */ /* 0x000fe4000800121d */
[----:B------:R-:W-:-:S02]  /*9df0*/  SHF.R.U64 R9, R9, UR5, R6 ;  /* 0x0000000509097c19 */ /* 0x000fc40008001206 */
        /* <DEDUP_REMOVED lines=14> */
[----:B------:R-:W-:Y:S01]  /*9ee0*/  LOP3.LUT R9, R9, UR4, RZ, 0x30, !PT ;  /* 0x0000000409097c12 */ /* 0x000fe2000f8e30ff */
[----:B------:R-:W-:Y:S06]  /*9ef0*/  @!P1 BRA `(.L_x_906) ;  /* 0x0000000000b89947 */ /* 0x000fec0003800000 */
[----:B------:R-:W-:Y:S02]  /*9f00*/  IMAD.U32 R31, RZ, RZ, UR10 ;  /* 0x0000000aff1f7e24 */ /* 0x000fe4000f8e00ff */
[----:B------:R-:W-:Y:S02]  /*9f10*/  VIADD R34, R0, 0x20 ;  /* 0x0000002000227836 */ /* 0x000fe40000000000 */
[----:B------:R-:W-:-:S05]  /*9f20*/  IMAD R31, R31, -0x1680, R36 ;  /* 0xffffe9801f1f7824 */ /* 0x000fca00078e0224 */
[-C--:B------:R-:W-:Y:S01]  /*9f30*/  ISETP.GE.AND P3, PT, R34, R31.reuse, PT ;  /* 0x0000001f2200720c */ /* 0x080fe20003f66270 */
[C---:B------:R-:W-:Y:S01]  /*9f40*/  VIADD R34, R0.reuse, 0x40 ;  /* 0x0000004000227836 */ /* 0x040fe20000000000 */
[----:B------:R-:W-:-:S04]  /*9f50*/  ISETP.GE.AND P4, PT, R0, R31, PT ;  /* 0x0000001f0000720c */ /* 0x000fc80003f86270 */
[----:B------:R-:W-:Y:S01]  /*9f60*/  ISETP.GE.AND P2, PT, R34, R31, PT ;  /* 0x0000001f2200720c */ /* 0x000fe20003f46270 */
[----:B------:R-:W-:-:S05]  /*9f70*/  VIADD R34, R0, 0x60 ;  /* 0x0000006000227836 */ /* 0x000fca0000000000 */
[-C--:B------:R-:W-:Y:S01]  /*9f80*/  ISETP.GE.AND P0, PT, R34, R31.reuse, PT ;  /* 0x0000001f2200720c */ /* 0x080fe20003f06270 */
[----:B------:R-:W-:Y:S01]  /*9f90*/  VIADD R34, R0, 0x80 ;  /* 0x0000008000227836 */ /* 0x000fe20000000000 */
[----:B-----5:R0:W5:Y:S04]  /*9fa0*/  @!P3 LDG.E R57, desc[UR8][R4.64+0x80] ;  /* 0x000080080439b981 */ /* 0x020168000c1e1900 */
[-C--:B------:R-:W-:Y:S01]  /*9fb0*/  ISETP.GE.AND P6, PT, R34, R31.reuse, PT ;  /* 0x0000001f2200720c */ /* 0x080fe20003fc6270 */
[----:B------:R-:W-:Y:S01]  /*9fc0*/  VIADD R34, R0, 0xa0 ;  /* 0x000000a000227836 */ /* 0x000fe20000000000 */
[----:B------:R0:W5:Y:S04]  /*9fd0*/  @!P4 LDG.E R58, desc[UR8][R4.64] ;  /* 0x00000008043ac981 */ /* 0x000168000c1e1900 */
        /* <DEDUP_REMOVED lines=21> */
[----:B------:R-:W-:Y:S01]  /*a130*/  ISETP.GE.AND P4, PT, R34, R31, PT ;  /* 0x0000001f2200720c */ /* 0x000fe20003f86270 */
[C---:B------:R-:W-:Y:S01]  /*a140*/  VIADD R34, R0.reuse, 0x1a0 ;  /* 0x000001a000227836 */ /* 0x040fe20000000000 */
[----:B------:R0:W5:Y:S01]  /*a150*/  @!P0 LDG.E R49, desc[UR8][R4.64+0x480] ;  /* 0x0004800804318981 */ /* 0x000162000c1e1900 */
[----:B------:R-:W-:-:S03]  /*a160*/  VIADD R0, R0, 0x1c0 ;  /* 0x000001c000007836 */ /* 0x000fc60000000000 */
[-C--:B------:R-:W-:Y:S01]  /*a170*/  ISETP.GE.AND P3, PT, R34, R31.reuse, PT ;  /* 0x0000001f2200720c */ /* 0x080fe20003f66270 */
[----:B------:R0:W5:Y:S01]  /*a180*/  @!P6 LDG.E R48, desc[UR8][R4.64+0x500] ;  /* 0x000500080430e981 */ /* 0x000162000c1e1900 */
[----:B------:R-:W-:-:S03]  /*a190*/  ISETP.GE.AND P2, PT, R0, R31, PT ;  /* 0x0000001f0000720c */ /* 0x000fc60003f46270 */
[----:B------:R0:W5:Y:S04]  /*a1a0*/  @!P5 LDG.E R47, desc[UR8][R4.64+0x580] ;  /* 0x00058008042fd981 */ /* 0x000168000c1e1900 */
[----:B------:R0:W5:Y:S04]  /*a1b0*/  @!P4 LDG.E R46, desc[UR8][R4.64+0x600] ;  /* 0x00060008042ec981 */ /* 0x000168000c1e1900 */
[----:B------:R0:W5:Y:S04]  /*a1c0*/  @!P3 LDG.E R45, desc[UR8][R4.64+0x680] ;  /* 0x00068008042db981 */ /* 0x000168000c1e1900 */
[----:B------:R0:W5:Y:S02]  /*a1d0*/  @!P2 LDG.E R44, desc[UR8][R4.64+0x700] ;  /* 0x00070008042ca981 */ /* 0x000164000c1e1900 */
.L_x_906:
[----:B------:R-:W1:Y:S08]  /*a1e0*/  S2UR UR5, SR_CgaCtaId ;  /* 0x00000000000579c3 */ /* 0x000e700000008800 */
[----:B------:R-:W-:Y:S01]  /*a1f0*/  BAR.SYNC.DEFER_BLOCKING 0x0 ;  /* 0x0000000000007b1d */ /* 0x000fe20000010000 */
[----:B------:R-:W-:Y:S02]  /*a200*/  IMAD R26, R17, -0x4, R26 ;  /* 0xfffffffc111a7824 */ /* 0x000fe400078e021a */
[----:B------:R-:W-:-:S02]  /*a210*/  IMAD R38, R19, -0x4, R38 ;  /* 0xfffffffc13267824 */ /* 0x000fc400078e0226 */
[----:B------:R-:W-:Y:S01]  /*a220*/  IMAD R25, R16, -0x4, R25 ;  /* 0xfffffffc10197824 */ /* 0x000fe200078e0219 */
[----:B------:R-:W-:Y:S01]  /*a230*/  UMOV UR4, 0x400 ;  /* 0x0000040000047882 */ /* 0x000fe20000000000 */
[----:B------:R-:W-:Y:S02]  /*a240*/  IMAD R27, R18, -0x4, R27 ;  /* 0xfffffffc121b7824 */ /* 0x000fe400078e021b */
[----:B------:R-:W-:Y:S02]  /*a250*/  IMAD R39, R20, -0x4, R39 ;  /* 0xfffffffc14277824 */ /* 0x000fe400078e0227 */
[----:B------:R-:W-:Y:S02]  /*a260*/  IMAD R40, R21, -0x4, R40 ;  /* 0xfffffffc15287824 */ /* 0x000fe400078e0228 */
[----:B------:R-:W-:Y:S02]  /*a270*/  IMAD R41, R22, -0x4, R41 ;  /* 0xfffffffc16297824 */ /* 0x000fe400078e0229 */
[----:B------:R-:W-:-:S02]  /*a280*/  IMAD R42, R23, -0x4, R42 ;  /* 0xfffffffc172a7824 */ /* 0x000fc400078e022a */
[----:B------:R-:W-:Y:S01]  /*a290*/  IMAD R43, R24, -0x4, R43 ;  /* 0xfffffffc182b7824 */ /* 0x000fe200078e022b */
[----:B-1----:R-:W-:-:S06]  /*a2a0*/  ULEA UR4, UR5, UR4, 0x18 ;  /* 0x0000000405047291 */ /* 0x002fcc000f8ec0ff */
[----:B0-----:R-:W-:Y:S02]  /*a2b0*/  LEA R5, R10, UR4, 0x3 ;  /* 0x000000040a057c11 */ /* 0x001fe4000f8e18ff */
[----:B------:R-:W-:Y:S02]  /*a2c0*/  LEA R0, R11, UR4, 0x3 ;  /* 0x000000040b007c11 */ /* 0x000fe4000f8e18ff */
[----:B------:R-:W-:Y:S01]  /*a2d0*/  LEA R17, R12, UR4, 0x3 ;  /* 0x000000040c117c11 */ /* 0x000fe2000f8e18ff */
[----:B------:R-:W-:Y:S01]  /*a2e0*/  IMAD R5, R10, -0x4, R5 ;  /* 0xfffffffc0a057824 */ /* 0x000fe200078e0205 */
[----:B------:R-:W-:Y:S01]  /*a2f0*/  LEA R4, R13, UR4, 0x3 ;  /* 0x000000040d047c11 */ /* 0x000fe2000f8e18ff */
[----:B------:R-:W-:Y:S01]  /*a300*/  IMAD R0, R11, -0x4, R0 ;  /* 0xfffffffc0b007824 */ /* 0x000fe200078e0200 */
[----:B------:R-:W-:Y:S01]  /*a310*/  LEA R19, R14, UR4, 0x3 ;  /* 0x000000040e137c11 */ /* 0x000fe2000f8e18ff */
[----:B------:R-:W-:Y:S01]  /*a320*/  IMAD R11, R12, -0x4, R17 ;  /* 0xfffffffc0c0b7824 */ /* 0x000fe200078e0211 */
[----:B------:R-:W-:Y:S01]  /*a330*/  LEA R10, R15, UR4, 0x3 ;  /* 0x000000040f0a7c11 */ /* 0x000fe2000f8e18ff */
[----:B------:R-:W-:Y:S01]  /*a340*/  IMAD R4, R13, -0x4, R4 ;  /* 0xfffffffc0d047824 */ /* 0x000fe200078e0204 */
[----:B-----5:R0:W-:Y:S01]  /*a350*/  STS [R5+-0x4], R58 ;  /* 0xfffffc3a05007388 */ /* 0x0201e20000000800 */
[----:B------:R-:W-:-:S02]  /*a360*/  IMAD R13, R14, -0x4, R19 ;  /* 0xfffffffc0e0d7824 */ /* 0x000fc400078e0213 */
[----:B------:R-:W-:Y:S01]  /*a370*/  IMAD R10, R15, -0x4, R10 ;  /* 0xfffffffc0f0a7824 */ /* 0x000fe200078e020a */
        /* <DEDUP_REMOVED lines=16> */
[----:B------:R-:W1:Y:S01]  /*a480*/  S2UR UR5, SR_CgaCtaId ;  /* 0x00000000000579c3 */ /* 0x000e620000008800 */
[----:B------:R-:W-:Y:S01]  /*a490*/  UMOV UR4, 0x400 ;  /* 0x0000040000047882 */ /* 0x000fe20000000000 */
[----:B------:R-:W-:Y:S01]  /*a4a0*/  IMAD R37, R3, -0x4, R37 ;  /* 0xfffffffc03257824 */ /* 0x000fe200078e0225 */
[----:B------:R-:W2:Y:S04]  /*a4b0*/  LDCU.64 UR6, c[0x0][0x3b0] ;  /* 0x00007600ff0677ac */ /* 0x000ea80008000a00 */
[----:B------:R-:W-:Y:S01]  /*a4c0*/  LDS R15, [R37] ;  /* 0x00000000250f7984 */ /* 0x000fe20000000800 */
[----:B-1----:R-:W-:-:S06]  /*a4d0*/  ULEA UR4, UR5, UR4, 0x18 ;  /* 0x0000000405047291 */ /* 0x002fcc000f8ec0ff */
[----:B0-----:R-:W-:Y:S02]  /*a4e0*/  LEA R4, R60, UR4, 0x3 ;  /* 0x000000043c047c11 */ /* 0x001fe4000f8e18ff */
[----:B------:R-:W-:Y:S02]  /*a4f0*/  LEA R59, R59, UR4, 0x3 ;  /* 0x000000043b3b7c11 */ /* 0x000fe4000f8e18ff */
[----:B------:R-:W-:Y:S02]  /*a500*/  LEA R64, R64, UR4, 0x3 ;  /* 0x0000000440407c11 */ /* 0x000fe4000f8e18ff */
[----:B------:R-:W0:Y:S01]  /*a510*/  LDS.64 R4, [R4+0xb400] ;  /* 0x00b4000004047984 */ /* 0x000e220000000a00 */
[----:B------:R-:W-:Y:S02]  /*a520*/  LEA R62, R62, UR4, 0x3 ;  /* 0x000000043e3e7c11 */ /* 0x000fe4000f8e18ff */
[----:B------:R-:W-:Y:S02]  /*a530*/  LEA R61, R61, UR4, 0x3 ;  /* 0x000000043d3d7c11 */ /* 0x000fe4000f8e18ff */
[----:B------:R-:W-:-:S02]  /*a540*/  LEA R63, R63, UR4, 0x3 ;  /* 0x000000043f3f7c11 */ /* 0x000fc4000f8e18ff */
[----:B------:R-:W-:Y:S02]  /*a550*/  LEA R65, R65, UR4, 0x3 ;  /* 0x0000000441417c11 */ /* 0x000fe4000f8e18ff */
[----:B------:R-:W-:Y:S02]  /*a560*/  LEA R6, R6, UR4, 0x3 ;  /* 0x0000000406067c11 */ /* 0x000fe4000f8e18ff */
[----:B------:R-:W-:Y:S02]  /*a570*/  LEA R32, R32, UR4, 0x3 ;  /* 0x0000000420207c11 */ /* 0x000fe4000f8e18ff */
[----:B------:R-:W-:Y:S02]  /*a580*/  LEA R8, R8, UR4, 0x3 ;  /* 0x0000000408087c11 */ /* 0x000fe4000f8e18ff */
[----:B------:R-:W-:Y:S02]  /*a590*/  LEA R30, R30, UR4, 0x3 ;  /* 0x000000041e1e7c11 */ /* 0x000fe4000f8e18ff */
[----:B------:R-:W-:-:S02]  /*a5a0*/  LEA R29, R29, UR4, 0x3 ;  /* 0x000000041d1d7c11 */ /* 0x000fc4000f8e18ff */
[----:B------:R-:W-:Y:S02]  /*a5b0*/  LEA R28, R28, UR4, 0x3 ;  /* 0x000000041c1c7c11 */ /* 0x000fe4000f8e18ff */
[----:B0-----:R-:W-:-:S05]  /*a5c0*/  IADD3 R0, P0, PT, R4, R3, RZ ;  /* 0x0000000304007210 */ /* 0x001fca0007f1e0ff */
[----:B------:R-:W-:Y:S01]  /*a5d0*/  IMAD.X R5, RZ, RZ, R5, P0 ;  /* 0x000000ffff057224 */ /* 0x000fe200000e0605 */
[----:B--2---:R-:W-:-:S04]  /*a5e0*/  LEA R10, P0, R0, UR6, 0x2 ;  /* 0x00000006000a7c11 */ /* 0x004fc8000f8010ff */
[----:B------:R-:W-:-:S05]  /*a5f0*/  LEA.HI.X R11, R0, UR7, R5, 0x2, P0 ;  /* 0x00000007000b7c11 */ /* 0x000fca00080f1405 */
[----:B------:R-:W-:Y:S01]  /*a600*/  STG.E desc[UR8][R10.64], R15 ;  /* 0x0000000f0a007986 */ /* 0x000fe2000c101908 */
[----:B------:R-:W-:-:S03]  /*a610*/  NOP ;  /* 0x0000000000007918 */ /* 0x000fc60000000000 */
[----:B------:R-:W0:Y:S04]  /*a620*/  LDS.64 R4, [R59+0xb400] ;  /* 0x00b400003b047984 */ /* 0x000e280000000a00 */
[----:B------:R-:W1:Y:S01]  /*a630*/  LDS R17, [R37+0x600] ;  /* 0x0006000025117984 */ /* 0x000e620000000800 */
[----:B0-----:R-:W-:-:S05]  /*a640*/  IADD3 R0, P0, PT, R4, R3, RZ ;  /* 0x0000000304007210 */ /* 0x001fca0007f1e0ff */
[----:B------:R-:W-:Y:S01]  /*a650*/  IMAD.X R5, RZ, RZ, R5, P0 ;  /* 0x000000ffff057224 */ /* 0x000fe200000e0605 */
[----:B------:R-:W-:-:S04]  /*a660*/  LEA R12, P0, R0, UR6, 0x2 ;  /* 0x00000006000c7c11 */ /* 0x000fc8000f8010ff */
[----:B------:R-:W-:-:S05]  /*a670*/  LEA.HI.X R13, R0, UR7, R5, 0x2, P0 ;  /* 0x00000007000d7c11 */ /* 0x000fca00080f1405 */
[----:B-1----:R-:W-:Y:S01]  /*a680*/  STG.E desc[UR8][R12.64+0x600], R17 ;  /* 0x000600110c007986 */ /* 0x002fe2000c101908 */
        /* <DEDUP_REMOVED lines=62> */
[----:B------:R-:W-:Y:S02]  /*aa70*/  LEA.HI.X R13, R0, UR7, R5, 0x2, P0 ;  /* 0x00000007000d7c11 */ /* 0x000fe400080f1405 */
[----:B------:R-:W-:-:S03]  /*aa80*/  LEA R0, R7, UR4, 0x3 ;  /* 0x0000000407007c11 */ /* 0x000fc6000f8e18ff */
        /* <DEDUP_REMOVED lines=28> */
[----:B0-----:R-:W-:Y:S02]  /*ac50*/  IADD3 R0, P0, PT, R4, R3, RZ ;  /* 0x0000000304007210 */ /* 0x001fe40007f1e0ff */
[----:B------:R-:W-:-:S03]  /*ac60*/  LEA R4, R9, UR4, 0x3 ;  /* 0x0000000409047c11 */ /* 0x000fc6000f8e18ff */
        /* <DEDUP_REMOVED lines=12> */
[----:B------:R-:W-:Y:S01]  /*ad30*/  NOP ;  /* 0x0000000000007918 */ /* 0x000fe20000000000 */
[----:B------:R-:W-:Y:S05]  /*ad40*/  EXIT ;  /* 0x000000000000794d */ /* 0x000fea0003800000 */
.L_x_907:
[----:B------:R-:W1:Y:S01]  /*ad50*/  S2UR UR5, SR_CgaCtaId ;  /* 0x00000000000579c3 */ /* 0x000e620000008800 */
[----:B0-----:R-:W-:Y:S01]  /*ad60*/  IMAD.U32 R5, RZ, RZ, UR10 ;  /* 0x0000000aff057e24 */ /* 0x001fe2000f8e00ff */
[----:B------:R-:W-:Y:S01]  /*ad70*/  UMOV UR4, 0x400 ;  /* 0x0000040000047882 */ /* 0x000fe20000000000 */
[----:B------:R-:W-:Y:S01]  /*ad80*/  VIADD R0, R3, 0x180 ;  /* 0x0000018003007836 */ /* 0x000fe20000000000 */
[----:B------:R-:W-:Y:S01]  /*ad90*/  BSSY.RECONVERGENT B0, `(.L_x_908) ;  /* 0x000001b000007945 */ /* 0x000fe20003800200 */
[----:B------:R-:W-:Y:S02]  /*ada0*/  IMAD R5, R5, -0x1680, R36 ;  /* 0xffffe98005057824 */ /* 0x000fe400078e0224 */
[C---:B------:R-:W-:Y:S02]  /*adb0*/  VIADD R4, R3.reuse, 0x300 ;  /* 0x0000030003047836 */ /* 0x040fe40000000000 */
[C---:B------:R-:W-:Y:S01]  /*adc0*/  VIADD R10, R3.reuse, 0x600 ;  /* 0x00000600030a7836 */ /* 0x040fe20000000000 */
[----:B------:R-:W-:-:S02]  /*add0*/  ISETP.GE.AND P3, PT, R3, R5, PT ;  /* 0x000000050300720c */ /* 0x000fc40003f66270 */
[-C--:B------:R-:W-:Y:S01]  /*ade0*/  ISETP.GE.AND P2, PT, R0, R5.reuse, PT ;  /* 0x000000050000720c */ /* 0x080fe20003f46270 */
[C---:B------:R-:W-:Y:S01]  /*adf0*/  VIADD R0, R3.reuse, 0x480 ;  /* 0x0000048003007836 */ /* 0x040fe20000000000 */
[-C--:B------:R-:W-:Y:S01]  /*ae00*/  ISETP.GE.AND P1, PT, R4, R5.reuse, PT ;  /* 0x000000050400720c */ /* 0x080fe20003f26270 */
[C---:B------:R-:W-:Y:S01]  /*ae10*/  VIADD R4, R3.reuse, 0x780 ;  /* 0x0000078003047836 */ /* 0x040fe20000000000 */
[-C--:B------:R-:W-:Y:S02]  /*ae20*/  ISETP.GE.AND P6, PT, R10, R5.reuse, PT ;  /* 0x000000050a00720c */ /* 0x080fe40003fc6270 */
[-C--:B------:R-:W-:Y:S01]  /*ae30*/  ISETP.GE.AND P0, PT, R0, R5.reuse, PT ;  /* 0x000000050000720c */ /* 0x080fe20003f06270 */
[C---:B------:R-:W-:Y:S01]  /*ae40*/  VIADD R0, R3.reuse, 0x900 ;  /* 0x0000090003007836 */ /* 0x040fe20000000000 */
[----:B------:R-:W-:Y:S01]  /*ae50*/  ISETP.GE.AND P5, PT, R4, R5, PT ;  /* 0x000000050400720c */ /* 0x000fe20003fa6270 */
[----:B------:R-:W-:Y:S01]  /*ae60*/  VIADD R4, R3, 0xa80 ;  /* 0x00000a8003047836 */ /* 0x000fe20000000000 */
[----:B-1----:R-:W-:-:S02]  /*ae70*/  ULEA UR4, UR5, UR4, 0x18 ;  /* 0x0000000405047291 */ /* 0x002fc4000f8ec0ff */
[----:B------:R-:W-:-:S04]  /*ae80*/  ISETP.GE.AND P4, PT, R0, R5, PT ;  /* 0x000000050000720c */ /* 0x000fc80003f86270 */
[----:B------:R-:W-:Y:S01]  /*ae90*/  LEA R60, R60, UR4, 0x3 ;  /* 0x000000043c3c7c11 */ /* 0x000fe2000f8e18ff */
[----:B------:R-:W-:Y:S08]  /*aea0*/  @P3 BRA `(.L_x_909) ;  /* 0x0000000000243947 */ /* 0x000ff00003800000 */
[----:B------:R-:W0:Y:S01]  /*aeb0*/  LDS.64 R10, [R60+0xb400] ;  /* 0x00b400003c0a7984 */ /* 0x000e220000000a00 */
[----:B------:R-:W-:Y:S01]  /*aec0*/  IMAD R13, R3, -0x4, R37 ;  /* 0xfffffffc030d7824 */ /* 0x000fe200078e0225 */
[----:B------:R-:W1:Y:S05]  /*aed0*/  LDCU.64 UR6, c[0x0][0x3b0] ;  /* 0x00007600ff0677ac */ /* 0x000e6a0008000a00 */
[----:B------:R-:W2:Y:S01]  /*aee0*/  LDS R13, [R13] ;  /* 0x000000000d0d7984 */ /* 0x000ea20000000800 */
[----:B0-----:R-:W-:-:S05]  /*aef0*/  IADD3 R0, P3, PT, R10, R3, RZ ;  /* 0x000000030a007210 */ /* 0x001fca0007f7e0ff */
[----:B------:R-:W-:Y:S01]  /*af00*/  IMAD.X R11, RZ, RZ, R11, P3 ;  /* 0x000000ffff0b7224 */ /* 0x000fe200018e060b */
[----:B-1----:R-:W-:-:S04]  /*af10*/  LEA R10, P3, R0, UR6, 0x2 ;  /* 0x00000006000a7c11 */ /* 0x002fc8000f8610ff */
[----:B------:R-:W-:-:S05]  /*af20*/  LEA.HI.X R11, R0, UR7, R11, 0x2, P3 ;  /* 0x00000007000b7c11 */ /* 0x000fca00098f140b */
[----:B--2---:R0:W-:Y:S04]  /*af30*/  STG.E desc[UR8][R10.64], R13 ;  /* 0x0000000d0a007986 */ /* 0x0041e8000c101908 */
.L_x_909:
[----:B------:R-:W-:Y:S05]  /*af40*/  BSYNC.RECONVERGENT B0 ;  /* 0x0000000000007941 */ /* 0x000fea0003800200 */
.L_x_908:
[----:B------:R-:W-:Y:S01]  /*af50*/  NOP ;  /* 0x0000000000007918 */ /* 0x000fe20000000000 */
[----:B------:R-:W-:Y:S01]  /*af60*/  BSSY.RECONVERGENT B0, `(.L_x_910) ;  /* 0x000000e000007945 */ /* 0x000fe20003800200 */
[----:B------:R-:W-:Y:S02]  /*af70*/  ISETP.GE.AND P3, PT, R4, R5, PT ;  /* 0x000000050400720c */ /* 0x000fe40003f66270 */
[----:B------:R-:W-:Y:S02]  /*af80*/  LOP3.LUT R4, R3, 0xc00, RZ, 0xfc, !PT ;  /* 0x00000c0003047812 */ /* 0x000fe400078efcff */
[----:B------:R-:W-:Y:S01]  /*af90*/  LEA R59, R59, UR4, 0x3 ;  /* 0x000000043b3b7c11 */ /* 0x000fe2000f8e18ff */
[----:B------:R-:W-:Y:S08]  /*afa0*/  @P2 BRA `(.L_x_911) ;  /* 0x0000000000242947 */ /* 0x000ff00003800000 */
[----:B0-----:R-:W0:Y:S01]  /*afb0*/  LDS.64 R10, [R59+0xb400] ;  /* 0x00b400003b0a7984 */ /* 0x001e220000000a00 */
[----:B------:R-:W-:Y:S01]  /*afc0*/  IMAD R13, R3, -0x4, R37 ;  /* 0xfffffffc030d7824 */ /* 0x000fe200078e0225 */
[----:B------:R-:W1:Y:S05]  /*afd0*/  LDCU.64 UR6, c[0x0][0x3b0] ;  /* 0x00007600ff0677ac */ /* 0x000e6a0008000a00 */
[----:B------:R-:W2:Y:S01]  /*afe0*/  LDS R13, [R13+0x600] ;  /* 0x000600000d0d7984 */ /* 0x000ea20000000800 */
[----:B0-----:R-:W-:-:S05]  /*aff0*/  IADD3 R0, P2, PT, R10, R3, RZ ;  /* 0x000000030a007210 */ /* 0x001fca0007f5e0ff */
[----:B------:R-:W-:Y:S01]  /*b000*/  IMAD.X R11, RZ, RZ, R11, P2 ;  /* 0x000000ffff0b7224 */ /* 0x000fe200010e060b */
[----:B-1----:R-:W-:-:S04]  /*b010*/  LEA R10, P2, R0, UR6, 0x2 ;  /* 0x00000006000a7c11 */ /* 0x002fc8000f8410ff */
[----:B------:R-:W-:-:S05]  /*b020*/  LEA.HI.X R11, R0, UR7, R11, 0x2, P2 ;  /* 0x00000007000b7c11 */ /* 0x000fca00090f140b */
[----:B--2---:R1:W-:Y:S04]  /*b030*/  STG.E desc[UR8][R10.64+0x600], R13 ;  /* 0x0006000d0a007986 */ /* 0x0043e8000c101908 */
.L_x_911:
[----:B------:R-:W-:Y:S05]  /*b040*/  BSYNC.RECONVERGENT B0 ;  /* 0x0000000000007941 */ /* 0x000fea0003800200 */
.L_x_910:
[----:B------:R-:W-:Y:S01]  /*b050*/  NOP ;  /* 0x0000000000007918 */ /* 0x000fe20000000000 */
[----:B------:R-:W-:Y:S01]  /*b060*/  BSSY.RECONVERGENT B0, `(.L_x_912) ;  /* 0x000000e000007945 */ /* 0x000fe20003800200 */
[----:B------:R-:W-:Y:S01]  /*b070*/  ISETP.GE.AND P2, PT, R4, R5, PT ;  /* 0x000000050400720c */ /* 0x000fe20003f46270 */
[----:B------:R-:W-:Y:S01]  /*b080*/  VIADD R4, R3, 0xd80 ;  /* 0x00000d8003047836 */ /* 0x000fe20000000000 */
[----:B------:R-:W-:Y:S01]  /*b090*/  LEA R64, R64, UR4, 0x3 ;  /* 0x0000000440407c11 */ /* 0x000fe2000f8e18ff */
[----:B------:R-:W-:Y:S10]  /*b0a0*/  @P1 BRA `(.L_x_913) ;  /* 0x0000000000241947 */ /* 0x000ff40003800000 */
[----:B01----:R-:W0:Y:S01]  /*b0b0*/  LDS.64 R10, [R64+0xb400] ;  /* 0x00b40000400a7984 */ /* 0x003e220000000a00 */
        /* <DEDUP_REMOVED lines=8> */
.L_x_913:
[----:B------:R-:W-:Y:S05]  /*b140*/  BSYNC.RECONVERGENT B0 ;  /* 0x0000000000007941 */ /* 0x000fea0003800200 */
.L_x_912:
[----:B------:R-:W-:Y:S01]  /*b150*/  NOP ;  /* 0x0000000000007918 */ /* 0x000fe20000000000 */
[----:B------:R-:W-:Y:S01]  /*b160*/  BSSY.RECONVERGENT B0, `(.L_x_914) ;  /* 0x000000e000007945 */ /* 0x000fe20003800200 */
[----:B------:R-:W-:Y:S01]  /*b170*/  ISETP.GE.AND P1, PT, R4, R5, PT ;  /* 0x000000050400720c */ /* 0x000fe20003f26270 */
[----:B------:R-:W-:Y:S01]  /*b180*/  VIADD R4, R3, 0xf00 ;  /* 0x00000f0003047836 */ /* 0x000fe20000000000 */
[----:B------:R-:W-:Y:S01]  /*b190*/  LEA R62, R62, UR4, 0x3 ;  /* 0x000000043e3e7c11 */ /* 0x000fe2000f8e18ff */
[----:B------:R-:W-:Y:S10]  /*b1a0*/  @P0 BRA `(.L_x_915) ;  /* 0x0000000000240947 */ /* 0x000ff40003800000 */
[----:B012---:R-:W0:Y:S01]  /*b1b0*/  LDS.64 R10, [R62+0xb400] ;  /* 0x00b400003e0a7984 */ /* 0x007e220000000a00 */
        /* <DEDUP_REMOVED lines=8> */
.L_x_915:
[----:B------:R-:W-:Y:S05]  /*b240*/  BSYNC.RECONVERGENT B0 ;  /* 0x0000000000007941 */ /* 0x000fea0003800200 */
.L_x_914:
[----:B------:R-:W-:Y:S01]  /*b250*/  NOP ;  /* 0x0000000000007918 */ /* 0x000fe20000000000 */
[----:B------:R-:W-:Y:S01]  /*b260*/  BSSY.RECONVERGENT B0, `(.L_x_916) ;  /* 0x000000e000007945 */ /* 0x000fe20003800200 */
[----:B------:R-:W-:Y:S01]  /*b270*/  ISETP.GE.AND P0, PT, R4, R5, PT ;  /* 0x000000050400720c */ /* 0x000fe20003f06270 */
[----:B------:R-:W-:Y:S01]  /*b280*/  VIADD R4, R3, 0x1080 ;  /* 0x0000108003047836 */ /* 0x000fe20000000000 */
[----:B------:R-:W-:Y:S01]  /*b290*/  LEA R61, R61, UR4, 0x3 ;  /* 0x000000043d3d7c11 */ /* 0x000fe2000f8e18ff */
[----:B------:R-:W-:Y:S10]  /*b2a0*/  @P6 BRA `(.L_x_917) ;  /* 0x0000000000246947 */ /* 0x000ff40003800000 */
[----:B0123--:R-:W0:Y:S01]  /*b2b0*/  LDS.64 R10, [R61+0xb400] ;  /* 0x00b400003d0a7984 */ /* 0x00fe220000000a00 */
        /* <DEDUP_REMOVED lines=8> */
.L_x_917:
[----:B------:R-:W-:Y:S05]  /*b340*/  BSYNC.RECONVERGENT B0 ;  /* 0x0000000000007941 */ /* 0x000fea0003800200 */
.L_x_916:
[----:B------:R-:W-:Y:S01]  /*b350*/  NOP ;  /* 0x0000000000007918 */ /* 0x000fe20000000000 */
[----:B------:R-:W-:Y:S01]  /*b360*/  BSSY.RECONVERGENT B0, `(.L_x_918) ;  /* 0x000000e000007945 */ /* 0x000fe20003800200 */
[----:B------:R-:W-:Y:S01]  /*b370*/  ISETP.GE.AND P6, PT, R4, R5, PT ;  /* 0x000000050400720c */ /* 0x000fe20003fc6270 */
[----:B------:R-:W-:Y:S01]  /*b380*/  VIADD R4, R3, 0x1200 ;  /* 0x0000120003047836 */ /* 0x000fe20000000000 */
[----:B------:R-:W-:Y:S01]  /*b390*/  LEA R63, R63, UR4, 0x3 ;  /* 0x000000043f3f7c11 */ /* 0x000fe2000f8e18ff */
[----:B------:R-:W-:Y:S10]  /*b3a0*/  @P5 BRA `(.L_x_919) ;  /* 0x0000000000245947 */ /* 0x000ff40003800000 */
[----:B01234-:R-:W0:Y:S01]  /*b3b0*/  LDS.64 R10, [R63+0xb400] ;  /* 0x00b400003f0a7984 */ /* 0x01fe220000000a00 */
        /* <DEDUP_REMOVED lines=8> */
.L_x_919:
[----:B------:R-:W-:Y:S05]  /*b440*/  BSYNC.RECONVERGENT B0 ;  /* 0x0000000000007941 */ /* 0x000fea0003800200 */
.L_x_918:
        /* <DEDUP_REMOVED lines=15> */
.L_x_921:
[----:B------:R-:W-:Y:S05]  /*b540*/  BSYNC.RECONVERGENT B0 ;  /* 0x0000000000007941 */ /* 0x000fea0003800200 */
.L_x_920:
        /* <DEDUP_REMOVED lines=15> */
.L_x_923:
[----:B------:R-:W-:Y:S05]  /*b640*/  BSYNC.RECONVERGENT B0 ;  /* 0x0000000000007941 */ /* 0x000fea0003800200 */
.L_x_922:
[----:B------:R-:W-:Y:S01]  /*b650*/  NOP ;  /* 0x0000000000007918 */ /* 0x000fe20000000000 */
[----:B------:R-:W-:Y:S01]  /*b660*/  BSSY.RECONVERGENT B0, `(.L_x_924) ;  /* 0x000000d000007945 */ /* 0x000fe20003800200 */
[----:B------:R-:W-:Y:S02]  /*b670*/  ISETP.GE.AND P3, PT, R4, R5, PT ;  /* 0x000000050400720c */ /* 0x000fe40003f66270 */
[----:B------:R-:W-:Y:S01]  /*b680*/  LEA R32, R32, UR4, 0x3 ;  /* 0x0000000420207c11 */ /* 0x000fe2000f8e18ff */
[----:B------:R-:W-:Y:S10]  /*b690*/  @P2 BRA `(.L_x_925) ;  /* 0x0000000000242947 */ /* 0x000ff40003800000 */
[----:B------:R-:W5:Y:S01]  /*b6a0*/  LDS.64 R4, [R32+0xb400] ;  /* 0x00b4000020047984 */ /* 0x000f620000000a00 */
[----:B01234-:R-:W-:Y:S01]  /*b6b0*/  IMAD R11, R3, -0x4, R37 ;  /* 0xfffffffc030b7824 */ /* 0x01ffe200078e0225 */
[----:B------:R-:W0:Y:S05]  /*b6c0*/  LDCU.64 UR6, c[0x0][0x3b0] ;  /* 0x00007600ff0677ac */ /* 0x000e2a0008000a00 */
[----:B------:R-:W1:Y:S01]  /*b6d0*/  LDS R11, [R11+0x3000] ;  /* 0x003000000b0b7984 */ /* 0x000e620000000800 */
[----:B-----5:R-:W-:-:S05]  /*b6e0*/  IADD3 R0, P2, PT, R4, R3, RZ ;  /* 0x0000000304007210 */ /* 0x020fca0007f5e0ff */
[----:B------:R-:W-:Y:S01]  /*b6f0*/  IMAD.X R5, RZ, RZ, R5, P2 ;  /* 0x000000ffff057224 */ /* 0x000fe200010e0605 */
[----:B0-----:R-:W-:-:S04]  /*b700*/  LEA R4, P2, R0, UR6, 0x2 ;  /* 0x0000000600047c11 */ /* 0x001fc8000f8410ff */
[----:B------:R-:W-:-:S05]  /*b710*/  LEA.HI.X R5, R0, UR7, R5, 0x2, P2 ;  /* 0x0000000700057c11 */ /* 0x000fca00090f1405 */
[----:B-1----:R0:W-:Y:S04]  /*b720*/  STG.E desc[UR8][R4.64+0x3000], R11 ;  /* 0x0030000b04007986 */ /* 0x0021e8000c101908 */
.L_x_925:
[----:B------:R-:W-:Y:S05]  /*b730*/  BSYNC.RECONVERGENT B0 ;  /* 0x0000000000007941 */ /* 0x000fea0003800200 */
.L_x_924:
[----:B------:R-:W-:Y:S01]  /*b740*/  NOP ;  /* 0x0000000000007918 */ /* 0x000fe20000000000 */
[----:B------:R-:W-:Y:S01]  /*b750*/  BSSY.RECONVERGENT B0, `(.L_x_926) ;  /* 0x000000c000007945 */ /* 0x000fe20003800200 */
[----:B------:R-:W-:-:S03]  /*b760*/  LEA R8, R8, UR4, 0x3 ;  /* 0x0000000408087c11 */ /* 0x000fc6000f8e18ff */
[----:B------:R-:W-:Y:S05]  /*b770*/  @P1 BRA `(.L_x_927) ;  /* 0x0000000000241947 */ /* 0x000fea0003800000 */
[----:B0-----:R-:W0:Y:S01]  /*b780*/  LDS.64 R4, [R8+0xb400] ;  /* 0x00b4000008047984 */ /* 0x001e220000000a00 */
[----:B-1234-:R-:W-:Y:S01]  /*b790*/  IMAD R11, R3, -0x4, R37 ;  /* 0xfffffffc030b7824 */ /* 0x01efe200078e0225 */
[----:B------:R-:W1:Y:S05]  /*b7a0*/  LDCU.64 UR6, c[0x0][0x3b0] ;  /* 0x00007600ff0677ac */ /* 0x000e6a0008000a00 */
[----:B------:R-:W2:Y:S01]  /*b7b0*/  LDS R11, [R11+0x3600] ;  /* 0x003600000b0b7984 */ /* 0x000ea20000000800 */
[----:B0-----:R-:W-:-:S05]  /*b7c0*/  IADD3 R0, P1, PT, R4, R3, RZ ;  /* 0x0000000304007210 */ /* 0x001fca0007f3e0ff */
[----:B------:R-:W-:Y:S01]  /*b7d0*/  IMAD.X R5, RZ, RZ, R5, P1 ;  /* 0x000000ffff057224 */ /* 0x000fe200008e0605 */
[----:B-1----:R-:W-:-:S04]  /*b7e0*/  LEA R4, P1, R0, UR6, 0x2 ;  /* 0x0000000600047c11 */ /* 0x002fc8000f8210ff */
[----:B------:R-:W-:-:S05]  /*b7f0*/  LEA.HI.X R5, R0, UR7, R5, 0x2, P1 ;  /* 0x0000000700057c11 */ /* 0x000fca00088f1405 */
[----:B--2---:R0:W-:Y:S04]  /*b800*/  STG.E desc[UR8][R4.64+0x3600], R11 ;  /* 0x0036000b04007986 */ /* 0x0041e8000c101908 */
.L_x_927:
[----:B------:R-:W-:Y:S05]  /*b810*/  BSYNC.RECONVERGENT B0 ;  /* 0x0000000000007941 */ /* 0x000fea0003800200 */
.L_x_926:
[----:B------:R-:W-:Y:S01]  /*b820*/  NOP ;  /* 0x0000000000007918 */ /* 0x000fe20000000000 */
[----:B------:R-:W-:Y:S01]  /*b830*/  BSSY.RECONVERGENT B0, `(.L_x_928) ;  /* 0x000000c000007945 */ /* 0x000fe20003800200 */
[----:B------:R-:W-:-:S03]  /*b840*/  LEA R6, R7, UR4, 0x3 ;  /* 0x0000000407067c11 */ /* 0x000fc6000f8e18ff */
[----:B------:R-:W-:Y:S05]  /*b850*/  @P0 BRA `(.L_x_929) ;  /* 0x0000000000240947 */ /* 0x000fea0003800000 */
[----:B0-----:R-:W0:Y:S01]  /*b860*/  LDS.64 R4, [R6+0xb400] ;  /* 0x00b4000006047984 */ /* 0x001e220000000a00 */
[----:B------:R-:W-:Y:S01]  /*b870*/  IMAD R7, R3, -0x4, R37 ;  /* 0xfffffffc03077824 */ /* 0x000fe200078e0225 */
[----:B------:R-:W5:Y:S05]  /*b880*/  LDCU.64 UR6, c[0x0][0x3b0] ;  /* 0x00007600ff0677ac */ /* 0x000f6a0008000a00 */
[----:B------:R-:W1:Y:S01]  /*b890*/  LDS R7, [R7+0x3c00] ;  /* 0x003c000007077984 */ /* 0x000e620000000800 */
[----:B0-----:R-:W-:-:S05]  /*b8a0*/  IADD3 R0, P0, PT, R4, R3, RZ ;  /* 0x0000000304007210 */ /* 0x001fca0007f1e0ff */
[----:B------:R-:W-:Y:S01]  /*b8b0*/  IMAD.X R5, RZ, RZ, R5, P0 ;  /* 0x000000ffff057224 */ /* 0x000fe200000e0605 */
[----:B-----5:R-:W-:-:S04]  /*b8c0*/  LEA R4, P0, R0, UR6, 0x2 ;  /* 0x0000000600047c11 */ /* 0x020fc8000f8010ff */
[----:B------:R-:W-:-:S05]  /*b8d0*/  LEA.HI.X R5, R0, UR7, R5, 0x2, P0 ;  /* 0x0000000700057c11 */ /* 0x000fca00080f1405 */
[----:B-1----:R0:W-:Y:S04]  /*b8e0*/  STG.E desc[UR8][R4.64+0x3c00], R7 ;  /* 0x003c000704007986 */ /* 0x0021e8000c101908 */
.L_x_929:
[----:B------:R-:W-:Y:S05]  /*b8f0*/  BSYNC.RECONVERGENT B0 ;  /* 0x0000000000007941 */ /* 0x000fea0003800200 */
.L_x_928:
        /* <DEDUP_REMOVED lines=13> */
.L_x_931:
[----:B------:R-:W-:Y:S05]  /*b9d0*/  BSYNC.RECONVERGENT B0 ;  /* 0x0000000000007941 */ /* 0x000fea0003800200 */
.L_x_930:
        /* <DEDUP_REMOVED lines=13> */
.L_x_933:
[----:B------:R-:W-:Y:S05]  /*bab0*/  BSYNC.RECONVERGENT B0 ;  /* 0x0000000000007941 */ /* 0x000fea0003800200 */
.L_x_932:
[----:B------:R-:W-:Y:S01]  /*bac0*/  NOP ;  /* 0x0000000000007918 */ /* 0x000fe20000000000 */
[----:B------:R-:W-:Y:S01]  /*bad0*/  BSSY.RECONVERGENT B0, `(.L_x_934) ;  /* 0x000000d000007945 */ /* 0x000fe20003800200 */
[----:B------:R-:W-:Y:S02]  /*bae0*/  LEA R28, R28, UR4, 0x3 ;  /* 0x000000041c1c7c11 */ /* 0x000fe4000f8e18ff */
[----:B------:R-:W-:Y:S01]  /*baf0*/  LEA R9, R9, UR4, 0x3 ;  /* 0x0000000409097c11 */ /* 0x000fe2000f8e18ff */
[----:B------:R-:W-:Y:S06]  /*bb00*/  @P4 BRA `(.L_x_935) ;  /* 0x0000000000244947 */ /* 0x000fec0003800000 */
        /* <DEDUP_REMOVED lines=9> */
.L_x_935:
[----:B------:R-:W-:Y:S05]  /*bba0*/  BSYNC.RECONVERGENT B0 ;  /* 0x0000000000007941 */ /* 0x000fea0003800200 */
.L_x_934:
[----:B------:R-:W-:Y:S01]  /*bbb0*/  NOP ;  /* 0x0000000000007918 */ /* 0x000fe20000000000 */
[----:B0-----:R-:W0:Y:S01]  /*bbc0*/  LDS.64 R4, [R9+0xb400] ;  /* 0x00b4000009047984 */ /* 0x001e220000000a00 */
[----:B------:R-:W-:Y:S01]  /*bbd0*/  @!P3 IMAD R7, R3, -0x4, R37 ;  /* 0xfffffffc0307b824 */ /* 0x000fe200078e0225 */
[----:B-1234-:R-:W1:Y:S05]  /*bbe0*/  @!P3 LDC.64 R10, c[0x0][0x3b0] ;  /* 0x0000ec00ff0abb82 */ /* 0x01ee6a0000000a00 */
[----:B------:R-:W2:Y:S01]  /*bbf0*/  @!P3 LDS R7, [R7+0x5400] ;  /* 0x005400000707b984 */ /* 0x000ea20000000800 */
[----:B0-----:R-:W-:-:S05]  /*bc00*/  IADD3 R3, P0, PT, R4, R3, RZ ;  /* 0x0000000304037210 */ /* 0x001fca0007f1e0ff */
[----:B------:R-:W-:Y:S01]  /*bc10*/  IMAD.X R4, RZ, RZ, R5, P0 ;  /* 0x000000ffff047224 */ /* 0x000fe200000e0605 */
[----:B-1----:R-:W-:-:S04]  /*bc20*/  @!P3 LEA R2, P0, R3, R10, 0x2 ;  /* 0x0000000a0302b211 */ /* 0x002fc800078010ff */
[----:B------:R-:W-:-:S05]  /*bc30*/  @!P3 LEA.HI.X R3, R3, R11, R4, 0x2, P0 ;  /* 0x0000000b0303b211 */ /* 0x000fca00000f1404 */
[----:B--2---:R-:W-:Y:S01]  /*bc40*/  @!P3 STG.E desc[UR8][R2.64+0x5400], R7 ;  /* 0x005400070200b986 */ /* 0x004fe2000c101908 */
[----:B------:R-:W-:Y:S01]  /*bc50*/  NOP ;  /* 0x0000000000007918 */ /* 0x000fe20000000000 */
[----:B------:R-:W-:Y:S05]  /*bc60*/  EXIT ;  /* 0x000000000000794d */ /* 0x000fea0003800000 */
.L_x_832:
[----:B------:R-:W-:Y:S02]  /*bc70*/  IMAD.MOV.U32 R71, RZ, RZ, RZ ;  /* 0x000000ffff477224 */ /* 0x000fe400078e00ff */
[----:B------:R-:W-:Y:S02]  /*bc80*/  IMAD.MOV.U32 R75, RZ, RZ, R61 ;  /* 0x000000ffff4b7224 */ /* 0x000fe400078e003d */
[----:B------:R-:W-:Y:S02]  /*bc90*/  IMAD.MOV.U32 R77, RZ, RZ, 0x1 ;  /* 0x00000001ff4d7424 */ /* 0x000fe400078e00ff */
[----:B------:R-:W-:-:S07]  /*bca0*/  IMAD.MOV.U32 R73, RZ, RZ, -0x1 ;  /* 0xffffffffff497424 */ /* 0x000fce00078e00ff */
[----:B------:R-:W-:Y:S05]  /*bcb0*/  WARPSYNC.COLLECTIVE R73, `(.L_x_936) ;  /* 0x0000000049087348 */ /* 0x000fea0003c00000 */
[----:B------:R0:W1:Y:S02]  /*bcc0*/  SHFL.UP P0, R71, R75, R77, R71 ;  /* 0x0400004d4b477389 */ /* 0x0000640000000047 */
[----:B01----:R-:W-:Y:S05]  /*bcd0*/  ENDCOLLECTIVE ;  /* 0x000000000000791b */ /* 0x003fea0003800000 */
.L_x_936:
[----:B------:R-:W-:Y:S02]  /*bce0*/  IMAD.MOV.U32 R77, RZ, RZ, 0x2 ;  /* 0x00000002ff4d7424 */ /* 0x000fe400078e00ff */
[----:B------:R-:W-:Y:S02]  /*bcf0*/  IMAD.MOV.U32 R63, RZ, RZ, R71 ;  /* 0x000000ffff3f7224 */ /* 0x000fe400078e0047 */
[----:B------:R-:W-:Y:S02]  /*bd00*/  IMAD.MOV.U32 R71, RZ, RZ, RZ ;  /* 0x000000ffff477224 */ /* 0x000fe400078e00ff */
[----:B------:R-:W-:-:S04]  /*bd10*/  @P0 IMAD.IADD R63, R61, 0x1, R63 ;  /* 0x000000013d3f0824 */ /* 0x000fc800078e023f */
[----:B------:R-:W-:-:S07]  /*bd20*/  IMAD.MOV.U32 R75, RZ, RZ, R63 ;  /* 0x000000ffff4b7224 */ /* 0x000fce00078e003f */
[----:B------:R-:W-:Y:S05]  /*bd30*/  WARPSYNC.COLLECTIVE R73, `(.L_x_937) ;  /* 0x0000000049087348 */ /* 0x000fea0003c00000 */
[----:B------:R0:W1:Y:S02]  /*bd40*/  SHFL.UP P0, R71, R75, R77, R71 ;  /* 0x0400004d4b477389 */ /* 0x0000640000000047 */
[----:B01----:R-:W-:Y:S05]  /*bd50*/  ENDCOLLECTIVE ;  /* 0x000000000000791b */ /* 0x003fea0003800000 */
.L_x_937:
        /* <DEDUP_REMOVED lines=8> */
.L_x_938:
        /* <DEDUP_REMOVED lines=8> */
.L_x_939:
        /* <DEDUP_REMOVED lines=8> */
.L_x_940:
[----:B------:R-:W-:Y:S05]  /*bee0*/  BRA `(.L_x_941) ;  /* 0xffffff7800307947 */ /* 0x000fea000383ffff */
.L_x_942:
        /* <DEDUP_REMOVED lines=9> */
.L_x_4273:


//--------------------- .text._ZN3cub18CUB_300001_SM_10006detail10radix_sort33DeviceRadixSortExclusiveSumKernelINS1_5radix10policy_hubIdjyE10Policy1000EyEEvPT0_ --------------------------
	.section	.text._ZN3cub18CUB_300001_SM_10006detail10radix_sort33DeviceRadixSortExclusiveSumKernelINS1_5radix10policy_hubIdjyE10Policy1000EyEEvPT0_,"ax",@progbits
	.align	128
        .global         _ZN3cub18CUB_300001_SM_10006detail10radix_sort33DeviceRadixSortExclusiveSumKernelINS1_5radix10policy_hubIdjyE10Policy1000EyEEvPT0_
        .type           _ZN3cub18CUB_300001_SM_10006detail10radix_sort33DeviceRadixSortExclusiveSumKernelINS1_5radix10policy_hubIdjyE10Policy1000EyEEvPT0_,@function
        .size           _ZN3cub18CUB_300001_SM_10006detail10radix_sort33DeviceRadixSortExclusiveSumKernelINS1_5radix10policy_hubIdjyE10Policy1000EyEEvPT0_,(.L_x_4274 - _ZN3cub18CUB_300001_SM_10006detail10radix_sort33DeviceRadixSortExclusiveSumKernelINS1_5radix10policy_hubIdjyE10Policy1000EyEEvPT0_)
        .other          _ZN3cub18CUB_300001_SM_10006detail10radix_sort33DeviceRadixSortExclusiveSumKernelINS1_5radix10policy_hubIdjyE10Policy1000EyEEvPT0_,@"STO_CUDA_ENTRY STV_DEFAULT"
_ZN3cub18CUB_300001_SM_10006detail10radix_sort33DeviceRadixSortExclusiveSumKernelINS1_5radix10policy_hubIdjyE10Policy1000EyEEvPT0_:
.text._ZN3cub18CUB_300001_SM_10006detail10radix_sort33DeviceRadixSortExclusiveSumKernelINS1_5radix10policy_hubIdjyE10Policy1000EyEEvPT0_:
        /* <DEDUP_REMOVED lines=63> */
.L_x_955:
        /* <DEDUP_REMOVED lines=28> */
.L_x_943:
[----:B------:R-:W-:Y:S05]  /*05b0*/  WARPSYNC.ALL ;  /* 0x0000000000007948 */ /* 0x000fea0003800000 */
[----:B------:R-:W-:Y:S06]  /*05c0*/  BAR.SYNC.DEFER_BLOCKING 0x0 ;  /* 0x0000000000007b1d */ /* 0x000fec0000010000 */
[----:B------:R-:W-:Y:S05]  /*05d0*/  @P1 EXIT ;  /* 0x000000000000194d */ /* 0x000fea0003800000 */
[----:B01----:R-:W0:Y:S04]  /*05e0*/  LDS.64 R2, [R0+0x10] ;  /* 0x0000100000027984 */ /* 0x003e280000000a00 */
[----:B0-----:R-:W-:Y:S01]  /*05f0*/  STG.E.64 desc[UR4][R16.64], R2 ;  /* 0x0000000210007986 */ /* 0x001fe2000c101b04 */
[----:B------:R-:W-:Y:S05]  /*0600*/  EXIT ;  /* 0x000000000000794d */ /* 0x000fea0003800000 */
.L_x_944:
[----:B------:R-:W-:Y:S02]  /*0610*/  IMAD.MOV.U32 R24, RZ, RZ, R20 ;  /* 0x000000ffff187224 */ /* 0x000fe400078e0014 */
[----:B------:R-:W-:Y:S02]  /*0620*/  IMAD.MOV.U32 R23, RZ, RZ, 0x1 ;  /* 0x00000001ff177424 */ /* 0x000fe400078e00ff */
[----:B------:R-:W-:Y:S02]  /*0630*/  IMAD.MOV.U32 R22, RZ, RZ, RZ ;  /* 0x000000ffff167224 */ /* 0x000fe400078e00ff */
[----:B------:R-:W-:-:S07]  /*0640*/  IMAD.MOV.U32 R21, RZ, RZ, -0x1 ;  /* 0xffffffffff157424 */ /* 0x000fce00078e00ff */
[----:B------:R-:W-:Y:S05]  /*0650*/  WARPSYNC.COLLECTIVE R21, `(.L_x_945) ;  /* 0x0000000015087348 */ /* 0x000fea0003c00000 */
[----:B------:R0:W1:Y:S02]  /*0660*/  SHFL.UP P0, R25, R24, R23, R22 ;  /* 0x0400001718197389 */ /* 0x0000640000000016 */
[----:B01----:R-:W-:Y:S05]  /*0670*/  ENDCOLLECTIVE ;  /* 0x000000000000791b */ /* 0x003fea0003800000 */
.L_x_945:
[----:B------:R-:W-:Y:S02]  /*0680*/  IMAD.MOV.U32 R24, RZ, RZ, R19 ;  /* 0x000000ffff187224 */ /* 0x000fe400078e0013 */
[----:B------:R-:W-:-:S07]  /*0690*/  IMAD.MOV.U32 R27, RZ, RZ, R25 ;  /* 0x000000ffff1b7224 */ /* 0x000fce00078e0019 */
[----:B------:R-:W-:Y:S05]  /*06a0*/  WARPSYNC.COLLECTIVE R21, `(.L_x_946) ;  /* 0x0000000015087348 */ /* 0x000fea0003c00000 */
[----:B------:R0:W1:Y:S02]  /*06b0*/  SHFL.UP P0, R25, R24, R23, R22 ;  /* 0x0400001718197389 */ /* 0x0000640000000016 */
[----:B01----:R-:W-:Y:S05]  /*06c0*/  ENDCOLLECTIVE ;  /* 0x000000000000791b */ /* 0x003fea0003800000 */
.L_x_946:
        /* <DEDUP_REMOVED lines=9> */
.L_x_947:
[----:B------:R-:W-:Y:S02]  /*0760*/  IMAD.MOV.U32 R24, RZ, RZ, R26 ;  /* 0x000000ffff187224 */ /* 0x000fe400078e001a */
[----:B------:R-:W-:-:S07]  /*0770*/  IMAD.MOV.U32 R28, RZ, RZ, R25 ;  /* 0x000000ffff1c7224 */ /* 0x000fce00078e0019 */
[----:B------:R-:W-:Y:S05]  /*0780*/  WARPSYNC.COLLECTIVE R21, `(.L_x_948) ;  /* 0x0000000015087348 */ /* 0x000fea0003c00000 */
[----:B------:R0:W1:Y:S02]  /*0790*/  SHFL.UP P0, R25, R24, R23, R22 ;  /* 0x0400001718197389 */ /* 0x0000640000000016 */
[----:B01----:R-:W-:Y:S05]  /*07a0*/  ENDCOLLECTIVE ;  /* 0x000000000000791b */ /* 0x003fea0003800000 */
.L_x_948:
        /* <DEDUP_REMOVED lines=9> */
.L_x_949:
[----:B------:R-:W-:Y:S02]  /*0840*/  IMAD.MOV.U32 R24, RZ, RZ, R29 ;  /* 0x000000ffff187224 */ /* 0x000fe400078e001d */
[----:B------:R-:W-:-:S07]  /*0850*/  IMAD.MOV.U32 R27, RZ, RZ, R25 ;  /* 0x000000ffff1b7224 */ /* 0x000fce00078e0019 */
[----:B------:R-:W-:Y:S05]  /*0860*/  WARPSYNC.COLLECTIVE R21, `(.L_x_950) ;  /* 0x0000000015087348 */ /* 0x000fea0003c00000 */
[----:B------:R0:W1:Y:S02]  /*0870*/  SHFL.UP P0, R25, R24, R23, R22 ;  /* 0x0400001718197389 */ /* 0x0000640000000016 */
[----:B01----:R-:W-:Y:S05]  /*0880*/  ENDCOLLECTIVE ;  /* 0x000000000000791b */ /* 0x003fea0003800000 */
.L_x_950:
        /* <DEDUP_REMOVED lines=9> */
.L_x_951:
[----:B------:R-:W-:Y:S02]  /*0920*/  IMAD.MOV.U32 R24, RZ, RZ, R29 ;  /* 0x000000ffff187224 */ /* 0x000fe400078e001d */
[----:B------:R-:W-:-:S07]  /*0930*/  IMAD.MOV.U32 R27, RZ, RZ, R25 ;  /* 0x000000ffff1b7224 */ /* 0x000fce00078e0019 */
[----:B------:R-:W-:Y:S05]  /*0940*/  WARPSYNC.COLLECTIVE R21, `(.L_x_952) ;  /* 0x0000000015087348 */ /* 0x000fea0003c00000 */
[----:B------:R0:W1:Y:S02]  /*0950*/  SHFL.UP P0, R25, R24, R23, R22 ;  /* 0x0400001718197389 */ /* 0x0000640000000016 */
[----:B01----:R-:W-:Y:S05]  /*0960*/  ENDCOLLECTIVE ;  /* 0x000000000000791b */ /* 0x003fea0003800000 */
.L_x_952:
        /* <DEDUP_REMOVED lines=9> */
.L_x_953:
[----:B------:R-:W-:Y:S02]  /*0a00*/  IMAD.MOV.U32 R24, RZ, RZ, R26 ;  /* 0x000000ffff187224 */ /* 0x000fe400078e001a */
[----:B------:R-:W-:-:S07]  /*0a10*/  IMAD.MOV.U32 R28, RZ, RZ, R25 ;  /* 0x000000ffff1c7224 */ /* 0x000fce00078e0019 */
[----:B------:R-:W-:Y:S05]  /*0a20*/  WARPSYNC.COLLECTIVE R21, `(.L_x_954) ;  /* 0x0000000015087348 */ /* 0x000fea0003c00000 */
[----:B------:R0:W1:Y:S02]  /*0a30*/  SHFL.UP P0, R25, R24, R23, R22 ;  /* 0x0400001718197389 */ /* 0x0000640000000016 */
[----:B01----:R-:W-:Y:S05]  /*0a40*/  ENDCOLLECTIVE ;  /* 0x000000000000791b */ /* 0x003fea0003800000 */
.L_x_954:
[----:B------:R-:W-:Y:S05]  /*0a50*/  BRA `(.L_x_955) ;  /* 0xfffffff800647947 */ /* 0x000fea000383ffff */
.L_x_956:
        /* <DEDUP_REMOVED lines=10> */
.L_x_4274:


//--------------------- .text._ZN3cub18CUB_300001_SM_10006detail10radix_sort30DeviceRadixSortHistogramKernelINS1_5radix10policy_hubIdjyE10Policy1000ELNS0_9SortOrderE0EdyNS1_21identity_decomposer_tEEEvPT2_PKT1_SA_iiT3_ --------------------------
	.section	.text._ZN3cub18CUB_300001_SM_10006detail10radix_sort30DeviceRadixSortHistogramKernelINS1_5radix10policy_hubIdjyE10Policy1000ELNS0_9SortOrderE0EdyNS1_21identity_decomposer_tEEEvPT2_PKT1_SA_iiT3_,"ax",@progbits
	.align	128
        .global         _ZN3cub18CUB_300001_SM_10006detail10radix_sort30DeviceRadixSortHistogramKernelINS1_5radix10policy_hubIdjyE10Policy1000ELNS0_9SortOrderE0EdyNS1_21identity_decomposer_tEEEvPT2_PKT1_SA_iiT3_
        .type           _ZN3cub18CUB_300001_SM_10006detail10radix_sort30DeviceRadixSortHistogramKernelINS1_5radix10policy_hubIdjyE10Policy1000ELNS0_9SortOrderE0EdyNS1_21identity_decomposer_tEEEvPT2_PKT1_SA_iiT3_,@function
        .size           _ZN3cub18CUB_300001_SM_10006detail10radix_sort30DeviceRadixSortHistogramKernelINS1_5radix10policy_hubIdjyE10Policy1000ELNS0_9SortOrderE0EdyNS1_21identity_decomposer_tEEEvPT2_PKT1_SA_iiT3_,(.L_x_4275 - _ZN3cub18CUB_300001_SM_10006detail10radix_sort30DeviceRadixSortHistogramKernelINS1_5radix10policy_hubIdjyE10Policy1000ELNS0_9SortOrderE0EdyNS1_21identity_decomposer_tEEEvPT2_PKT1_SA_iiT3_)
        .other          _ZN3cub18CUB_300001_SM_10006detail10radix_sort30DeviceRadixSortHistogramKernelINS1_5radix10policy_hubIdjyE10Policy1000ELNS0_9SortOrderE0EdyNS1_21identity_decomposer_tEEEvPT2_PKT1_SA_iiT3_,@"STO_CUDA_ENTRY STV_DEFAULT"
_ZN3cub18CUB_300001_SM_10006detail10radix_sort30DeviceRadixSortHistogramKernelINS1_5radix10policy_hubIdjyE10Policy1000ELNS0_9SortOrderE0EdyNS1_21identity_decomposer_tEEEvPT2_PKT1_SA_iiT3_:
.text._ZN3cub18CUB_300001_SM_10006detail10radix_sort30DeviceRadixSortHistogramKernelINS1_5radix10policy_hubIdjyE10Policy1000ELNS0_9SortOrderE0EdyNS1_21identity_decomposer_tEEEvPT2_PKT1_SA_iiT3_:
        /* <DEDUP_REMOVED lines=27> */
.L_x_1040:
        /* <DEDUP_REMOVED lines=15> */
.L_x_960:
        /* <DEDUP_REMOVED lines=21> */
.L_x_959:
        /* <DEDUP_REMOVED lines=20> */
.L_x_962:
        /* <DEDUP_REMOVED lines=17> */
.L_x_961:
[----:B------:R-:W-:-:S13]  /*0640*/  ISETP.GT.U32.AND P2, PT, R0, 0x7f, PT ;  /* 0x0000007f0000780c */ /* 0x000fda0003f44070 */
[----:B------:R-:W-:Y:S05]  /*0650*/  @P2 BRA `(.L_x_958) ;  /* 0x0000000000dc2947 */ /* 0x000fea0003800000 */
[----:B--2---:R-:W-:Y:S01]  /*0660*/  IMAD.MOV.U32 R7, RZ, RZ, RZ ;  /* 0x000000ffff077224 */ /* 0x004fe200078e00ff */
[----:B------:R-:W-:Y:S06]  /*0670*/  @!P0 BRA `(.L_x_963) ;  /* 0x0000000000588947 */ /* 0x000fec0003800000 */
[----:B------:R-:W-:-:S07]  /*0680*/  IMAD.MOV.U32 R7, RZ, RZ, RZ ;  /* 0x000000ffff077224 */ /* 0x000fce00078e00ff */
.L_x_964:
        /* <DEDUP_REMOVED lines=21> */
.L_x_963:
        /* <DEDUP_REMOVED lines=14> */
.L_x_965:
        /* <DEDUP_REMOVED lines=17> */
.L_x_958:
[----:B------:R-:W-:Y:S05]  /*09d0*/  BSYNC.RECONVERGENT B0 ;  /* 0x0000000000007941 */ /* 0x000fea0003800200 */
.L_x_957:
        /* <DEDUP_REMOVED lines=16> */
.L_x_971:
        /* <DEDUP_REMOVED lines=36> */
.L_x_967:
        /* <DEDUP_REMOVED lines=10> */
[----:B------:R-:W-:Y:S02]  /*0dc0*/  IMAD.MOV.U32 R7, RZ, RZ, 0x7fffffff ;  /* 0x7fffffffff077424 */ /* 0x000fe400078e00ff */
[----:B------:R-:W-:Y:S02]  /*0dd0*/  IMAD.MOV.U32 R10, RZ, RZ, -0x1 ;  /* 0xffffffffff0a7424 */ /* 0x000fe400078e00ff */
[----:B------:R-:W-:Y:S02]  /*0de0*/  IMAD.MOV.U32 R11, RZ, RZ, 0x7fffffff ;  /* 0x7fffffffff0b7424 */ /* 0x000fe400078e00ff */
        /* <DEDUP_REMOVED lines=8> */
[----:B------:R-:W-:Y:S01]  /*0e70*/  IMAD.MOV.U32 R9, RZ, RZ, 0x7fffffff ;  /* 0x7fffffffff097424 */ /* 0x000fe200078e00ff */
[----:B------:R-:W-:Y:S01]  /*0e80*/  ISETP.GE.AND P5, PT, R5, UR14, PT ;  /* 0x0000000e05007c0c */ /* 0x000fe2000bfa6270 */
[----:B------:R-:W-:Y:S01]  /*0e90*/  IMAD.MOV.U32 R13, RZ, RZ, 0x7fffffff ;  /* 0x7fffffffff0d7424 */ /* 0x000fe200078e00ff */
[----:B------:R-:W-:Y:S01]  /*0ea0*/  ISETP.GE.AND P1, PT, R8, UR14, PT ;  /* 0x0000000e08007c0c */ /* 0x000fe2000bf26270 */
[----:B------:R-:W-:-:S02]  /*0eb0*/  IMAD.MOV.U32 R8, RZ, RZ, -0x1 ;  /* 0xffffffffff087424 */ /* 0x000fc400078e00ff */
[----:B------:R-:W-:Y:S01]  /*0ec0*/  VIADD R14, R0, 0x480 ;  /* 0x00000480000e7836 */ /* 0x000fe20000000000 */
[----:B------:R-:W-:Y:S01]  /*0ed0*/  ISETP.GE.AND P3, PT, R41, UR14, PT ;  /* 0x0000000e29007c0c */ /* 0x000fe2000bf66270 */
[----:B------:R-:W-:Y:S02]  /*0ee0*/  IMAD.MOV.U32 R15, RZ, RZ, 0x7fffffff ;  /* 0x7fffffffff0f7424 */ /* 0x000fe400078e00ff */
[----:B------:R2:W5:Y:S01]  /*0ef0*/  @!P2 LDG.E.64 R8, desc[UR16][R38.64+0x400] ;  /* 0x000400102608a981 */ /* 0x000562000c1e1b00 */
[----:B------:R-:W-:-:S03]  /*0f00*/  ISETP.GE.AND P2, PT, R40, UR14, PT ;  /* 0x0000000e28007c0c */ /* 0x000fc6000bf46270 */
[----:B------:R2:W5:Y:S01]  /*0f10*/  @!P4 LDG.E.64 R12, desc[UR16][R38.64+0xc00] ;  /* 0x000c0010260cc981 */ /* 0x000562000c1e1b00 */
[----:B------:R-:W-:Y:S01]  /*0f20*/  ISETP.GE.AND P4, PT, R14, UR14, PT ;  /* 0x0000000e0e007c0c */ /* 0x000fe2000bf86270 */
[----:B------:R-:W-:Y:S02]  /*0f30*/  IMAD.MOV.U32 R14, RZ, RZ, -0x1 ;  /* 0xffffffffff0e7424 */ /* 0x000fe400078e00ff */
[----:B------:R-:W-:Y:S02]  /*0f40*/  VIADD R20, R0, 0x500 ;  /* 0x0000050000147836 */ /* 0x000fe40000000000 */
[----:B------:R-:W-:Y:S02]  /*0f50*/  IMAD.MOV.U32 R16, RZ, RZ, -0x1 ;  /* 0xffffffffff107424 */ /* 0x000fe400078e00ff */
[----:B------:R-:W-:Y:S01]  /*0f60*/  IMAD.MOV.U32 R17, RZ, RZ, 0x7fffffff ;  /* 0x7fffffffff117424 */ /* 0x000fe200078e00ff */
[----:B------:R2:W5:Y:S01]  /*0f70*/  @!P5 LDG.E.64 R14, desc[UR16][R38.64+0x1000] ;  /* 0x00100010260ed981 */ /* 0x000562000c1e1b00 */
[----:B------:R-:W-:Y:S01]  /*0f80*/  IMAD.MOV.U32 R18, RZ, RZ, -0x1 ;  /* 0xffffffffff127424 */ /* 0x000fe200078e00ff */
[----:B------:R-:W-:Y:S01]  /*0f90*/  ISETP.GE.AND P5, PT, R20, UR14, PT ;  /* 0x0000000e14007c0c */ /* 0x000fe2000bfa6270 */
[----:B------:R-:W-:-:S02]  /*0fa0*/  IMAD.MOV.U32 R19, RZ, RZ, 0x7fffffff ;  /* 0x7fffffffff137424 */ /* 0x000fc400078e00ff */
[C---:B------:R-:W-:Y:S01]  /*0fb0*/  VIADD R21, R0.reuse, 0x580 ;  /* 0x0000058000157836 */ /* 0x040fe20000000000 */
[----:B------:R2:W5:Y:S01]  /*0fc0*/  @!P2 LDG.E.64 R16, desc[UR16][R38.64+0x1400] ;  /* 0x001400102610a981 */ /* 0x000562000c1e1b00 */
[----:B------:R-:W-:-:S03]  /*0fd0*/  VIADD R20, R0, 0x600 ;  /* 0x0000060000147836 */ /* 0x000fc60000000000 */
[----:B------:R2:W5:Y:S01]  /*0fe0*/  @!P3 LDG.E.64 R18, desc[UR16][R38.64+0x1800] ;  /* 0x001800102612b981 */ /* 0x000562000c1e1b00 */
[----:B------:R-:W-:Y:S01]  /*0ff0*/  ISETP.GE.AND P2, PT, R21, UR14, PT ;  /* 0x0000000e15007c0c */ /* 0x000fe2000bf46270 */
[----:B------:R-:W-:Y:S01]  /*1000*/  IMAD.MOV.U32 R21, RZ, RZ, 0x7fffffff ;  /* 0x7fffffffff157424 */ /* 0x000fe200078e00ff */
[----:B------:R-:W-:Y:S01]  /*1010*/  ISETP.GE.AND P3, PT, R20, UR14, PT ;  /* 0x0000000e14007c0c */ /* 0x000fe2000bf66270 */
[----:B------:R-:W-:Y:S02]  /*1020*/  IMAD.MOV.U32 R20, RZ, RZ, -0x1 ;  /* 0xffffffffff147424 */ /* 0x000fe400078e00ff */
[----:B------:R-:W-:Y:S02]  /*1030*/  IMAD.MOV.U32 R22, RZ, RZ, -0x1 ;  /* 0xffffffffff167424 */ /* 0x000fe400078e00ff */
[----:B------:R-:W-:Y:S02]  /*1040*/  IMAD.MOV.U32 R23, RZ, RZ, 0x7fffffff ;  /* 0x7fffffffff177424 */ /* 0x000fe400078e00ff */
[----:B------:R-:W-:Y:S01]  /*1050*/  IMAD.MOV.U32 R24, RZ, RZ, -0x1 ;  /* 0xffffffffff187424 */ /* 0x000fe200078e00ff */
[----:B------:R2:W5:Y:S01]  /*1060*/  @!P1 LDG.E.64 R20, desc[UR16][R38.64+0x1c00] ;  /* 0x001c001026149981 */ /* 0x000562000c1e1b00 */
[----:B------:R-:W-:-:S02]  /*1070*/  IMAD.MOV.U32 R25, RZ, RZ, 0x7fffffff ;  /* 0x7fffffffff197424 */ /* 0x000fc400078e00ff */
        /* <DEDUP_REMOVED lines=8> */
[----:B------:R-:W-:Y:S02]  /*1100*/  IMAD.MOV.U32 R27, RZ, RZ, 0x7fffffff ;  /* 0x7fffffffff1b7424 */ /* 0x000fe400078e00ff */
[----:B------:R-:W-:-:S02]  /*1110*/  IMAD.MOV.U32 R28, RZ, RZ, -0x1 ;  /* 0xffffffffff1c7424 */ /* 0x000fc400078e00ff */
[----:B------:R-:W-:Y:S02]  /*1120*/  IMAD.MOV.U32 R29, RZ, RZ, 0x7fffffff ;  /* 0x7fffffffff1d7424 */ /* 0x000fe400078e00ff */
        /* <DEDUP_REMOVED lines=11> */
[----:B------:R-:W-:-:S03]  /*11e0*/  IMAD.MOV.U32 R37, RZ, RZ, 0x7fffffff ;  /* 0x7fffffffff257424 */ /* 0x000fc600078e00ff */
[----:B------:R2:W5:Y:S04]  /*11f0*/  @!P0 LDG.E.64 R34, desc[UR16][R38.64+0x3800] ;  /* 0x0038001026228981 */ /* 0x000568000c1e1b00 */
[----:B------:R2:W5:Y:S02]  /*1200*/  @!P4 LDG.E.64 R36, desc[UR16][R38.64+0x3c00] ;  /* 0x003c00102624c981 */ /* 0x000564000c1e1b00 */
.L_x_968:
[----:B0-2---:R-:W0:Y:S02]  /*1210*/  LDC.64 R38, c[0x0][0x398] ;  /* 0x0000e600ff267b82 */ /* 0x005e240000000a00 */
[----:B0-----:R-:W-:-:S13]  /*1220*/  ISETP.GT.AND P0, PT, R39, R38, PT ;  /* 0x000000262700720c */ /* 0x001fda0003f04270 */
[----:B------:R-:W-:Y:S05]  /*1230*/  @!P0 BRA `(.L_x_969) ;  /* 0x0000000c00b88947 */ /* 0x000fea0003800000 */
[----:B-----5:R-:W-:Y:S01]  /*1240*/  ISETP.GT.U32.AND P0, PT, R6, -0x1, PT ;  /* 0xffffffff0600780c */ /* 0x020fe20003f04070 */
[----:B------:R-:W-:Y:S01]  /*1250*/  IMAD.MOV.U32 R38, RZ, RZ, -0x1 ;  /* 0xffffffffff267424 */ /* 0x000fe200078e00ff */
[----:B------:R-:W0:Y:S01]  /*1260*/  S2UR UR12, SR_CgaCtaId ;  /* 0x00000000000c79c3 */ /* 0x000e220000008800 */
[----:B------:R-:W-:Y:S01]  /*1270*/  UMOV UR4, 0x400 ;  /* 0x0000040000047882 */ /* 0x000fe20000000000 */
[----:B------:R-:W-:Y:S01]  /*1280*/  ISETP.GT.AND.EX P0, PT, R7, -0x1, PT, P0 ;  /* 0xffffffff0700780c */ /* 0x000fe20003f04300 */
[----:B------:R-:W1:Y:S03]  /*1290*/  LDCU UR13, c[0x0][0x398] ;  /* 0x00007300ff0d77ac */ /* 0x000e660008000800 */
[----:B------:R-:W-:Y:S02]  /*12a0*/  SEL R44, RZ, 0xffffffff, P0 ;  /* 0xffffffffff2c7807 */ /* 0x000fe40000000000 */
[----:B------:R-:W-:-:S02]  /*12b0*/  SEL R45, R38, 0x80000000, !P0 ;  /* 0x80000000262d7807 */ /* 0x000fc40004000000 */
[----:B------:R-:W-:Y:S02]  /*12c0*/  ISETP.GT.U32.AND P0, PT, R8, -0x1, PT ;  /* 0xffffffff0800780c */ /* 0x000fe40003f04070 */
[----:B------:R-:W-:Y:S02]  /*12d0*/  LOP3.LUT R6, R44, R6, RZ, 0x3c, !PT ;  /* 0x000000062c067212 */ /* 0x000fe400078e3cff */
[----:B------:R-:W-:Y:S02]  /*12e0*/  ISETP.GT.AND.EX P0, PT, R9, -0x1, PT, P0 ;  /* 0xffffffff0900780c */ /* 0x000fe40003f04300 */
[----:B------:R-:W-:Y:S02]  /*12f0*/  LOP3.LUT R7, R45, R7, RZ, 0x3c, !PT ;  /* 0x000000072d077212 */ /* 0x000fe400078e3cff */
[----:B------:R-:W-:Y:S02]  /*1300*/  SEL R44, RZ, 0xffffffff, P0 ;  /* 0xffffffffff2c7807 */ /* 0x000fe40000000000 */
[----:B------:R-:W-:-:S02]  /*1310*/  SEL R45, R38, 0x80000000, !P0 ;  /* 0x80000000262d7807 */ /* 0x000fc40004000000 */
[----:B------:R-:W-:Y:S02]  /*1320*/  ISETP.GT.U32.AND P0, PT, R10, -0x1, PT ;  /* 0xffffffff0a00780c */ /* 0x000fe40003f04070 */
[----:B------:R-:W-:Y:S01]  /*1330*/  LOP3.LUT R8, R44, R8, RZ, 0x3c, !PT ;  /* 0x000000082c087212 */ /* 0x000fe200078e3cff */
[----:B0-----:R-:W-:Y:S01]  /*1340*/  ULEA UR12, UR12, UR4, 0x18 ;  /* 0x000000040c0c7291 */ /* 0x001fe2000f8ec0ff */
[----:B------:R-:W-:Y:S02]  /*1350*/  ISETP.GT.AND.EX P0, PT, R11, -0x1, PT, P0 ;  /* 0xffffffff0b00780c */ /* 0x000fe40003f04300 */
[----:B------:R-:W-:Y:S01]  /*1360*/  LOP3.LUT R9, R45, R9, RZ, 0x3c, !PT ;  /* 0x000000092d097212 */ /* 0x000fe200078e3cff */
[----:B------:R-:W-:Y:S01]  /*1370*/  UMOV UR4, URZ ;  /* 0x000000ff00047c82 */ /* 0x000fe20008000000 */
        /* <DEDUP_REMOVED lines=75> */
[----:B------:R-:W-:Y:S02]  /*1830*/  ISETP.NE.U32.AND P4, PT, R6, -0x1, PT ;  /* 0xffffffff0600780c */ /* 0x000fe40003f85070 */
[----:B------:R-:W-:Y:S02]  /*1840*/  ISETP.NE.U32.AND P5, PT, R8, -0x1, PT ;  /* 0xffffffff0800780c */ /* 0x000fe40003fa5070 */
[----:B------:R-:W-:Y:S02]  /*1850*/  ISETP.NE.U32.AND P3, PT, R10, -0x1, PT ;  /* 0xffffffff0a00780c */ /* 0x000fe40003f65070 */
[----:B------:R-:W-:Y:S02]  /*1860*/  ISETP.NE.U32.AND P2, PT, R12, -0x1, PT ;  /* 0xffffffff0c00780c */ /* 0x000fe40003f45070 */
[----:B------:R-:W-:-:S02]  /*1870*/  ISETP.GT.AND.EX P0, PT, R37, -0x1, PT, P0 ;  /* 0xffffffff2500780c */ /* 0x000fc40003f04300 */
[----:B------:R-:W-:Y:S02]  /*1880*/  ISETP.NE.AND.EX P4, PT, R7, 0x7fffffff, PT, P4 ;  /* 0x7fffffff0700780c */ /* 0x000fe40003f85340 */
[----:B------:R-:W-:Y:S02]  /*1890*/  ISETP.NE.AND.EX P5, PT, R9, 0x7fffffff, PT, P5 ;  /* 0x7fffffff0900780c */ /* 0x000fe40003fa5350 */
[----:B------:R-:W-:Y:S02]  /*18a0*/  ISETP.NE.AND.EX P3, PT, R11, 0x7fffffff, PT, P3 ;  /* 0x7fffffff0b00780c */ /* 0x000fe40003f65330 */
[----:B------:R-:W-:Y:S02]  /*18b0*/  ISETP.NE.AND.EX P2, PT, R13, 0x7fffffff, PT, P2 ;  /* 0x7fffffff0d00780c */ /* 0x000fe40003f45320 */
[----:B------:R-:W-:Y:S02]  /*18c0*/  LOP3.LUT R34, R44, R34, RZ, 0x3c, !PT ;  /* 0x000000222c227212 */ /* 0x000fe400078e3cff */
[----:B------:R-:W-:-:S02]  /*18d0*/  LOP3.LUT R35, R45, R35, RZ, 0x3c, !PT ;  /* 0x000000232d237212 */ /* 0x000fc400078e3cff */
[----:B------:R-:W-:Y:S02]  /*18e0*/  SEL R44, RZ, 0xffffffff, P0 ;  /* 0xffffffffff2c7807 */ /* 0x000fe40000000000 */
[----:B------:R-:W-:Y:S02]  /*18f0*/  SEL R45, R38, 0x80000000, !P0 ;  /* 0x80000000262d7807 */ /* 0x000fe40004000000 */
        /* <DEDUP_REMOVED lines=8> */
[----:B------:R-:W-:Y:S02]  /*1980*/  ISETP.NE.U32.AND P1, PT, R14, -0x1, PT ;  /* 0xffffffff0e00780c */ /* 0x000fe40003f25070 */
[----:B------:R-:W-:-:S02]  /*1990*/  ISETP.NE.U32.AND P0, PT, R16, -0x1, PT ;  /* 0xffffffff1000780c */ /* 0x000fc40003f05070 */
[----:B------:R-:W-:Y:S02]  /*19a0*/  ISETP.NE.U32.AND P4, PT, R18, -0x1, PT ;  /* 0xffffffff1200780c */ /* 0x000fe40003f85070 */
[----:B------:R-:W-:Y:S02]  /*19b0*/  ISETP.NE.U32.AND P5, PT, R20, -0x1, PT ;  /* 0xffffffff1400780c */ /* 0x000fe40003fa5070 */
[----:B------:R-:W-:Y:S02]  /*19c0*/  ISETP.NE.U32.AND P3, PT, R22, -0x1, PT ;  /* 0xffffffff1600780c */ /* 0x000fe40003f65070 */
[----:B------:R-:W-:Y:S02]  /*19d0*/  ISETP.NE.U32.AND P2, PT, R24, -0x1, PT ;  /* 0xffffffff1800780c */ /* 0x000fe40003f45070 */
[----:B------:R-:W-:Y:S02]  /*19e0*/  ISETP.NE.AND.EX P1, PT, R15, 0x7fffffff, PT, P1 ;  /* 0x7fffffff0f00780c */ /* 0x000fe40003f25310 */
[----:B------:R-:W-:-:S02]  /*19f0*/  ISETP.NE.AND.EX P0, PT, R17, 0x7fffffff, PT, P0 ;  /* 0x7fffffff1100780c */ /* 0x000fc40003f05300 */
[----:B------:R-:W-:Y:S02]  /*1a00*/  ISETP.NE.AND.EX P4, PT, R19, 0x7fffffff, PT, P4 ;  /* 0x7fffffff1300780c */ /* 0x000fe40003f85340 */
[----:B------:R-:W-:Y:S02]  /*1a10*/  ISETP.NE.AND.EX P5, PT, R21, 0x7fffffff, PT, P5 ;  /* 0x7fffffff1500780c */ /* 0x000fe40003fa5350 */
[----:B------:R-:W-:Y:S02]  /*1a20*/  ISETP.NE.AND.EX P3, PT, R23, 0x7fffffff, PT, P3 ;  /* 0x7fffffff1700780c */ /* 0x000fe40003f65330 */
[----:B------:R-:W-:Y:S02]  /*1a30*/  ISETP.NE.AND.EX P2, PT, R25, 0x7fffffff, PT, P2 ;  /* 0x7fffffff1900780c */ /* 0x000fe40003f45320 */
[----:B------:R-:W-:Y:S02]  /*1a40*/  LOP3.LUT R36, R44, R36, RZ, 0x3c, !PT ;  /* 0x000000242c247212 */ /* 0x000fe400078e3cff */
[----:B------:R-:W-:-:S02]  /*1a50*/  SEL R14, R14, RZ, P1 ;  /* 0x000000ff0e0e7207 */ /* 0x000fc40000800000 */
[----:B------:R-:W-:Y:S02]  /*1a60*/  SEL R15, R15, 0x80000000, P1 ;  /* 0x800000000f0f7807 */ /* 0x000fe40000800000 */
        /* <DEDUP_REMOVED lines=10> */
[----:B------:R-:W-:-:S02]  /*1b10*/  LOP3.LUT R37, R45, R37, RZ, 0x3c, !PT ;  /* 0x000000252d257212 */ /* 0x000fc400078e3cff */
[----:B------:R-:W-:Y:S02]  /*1b20*/  ISETP.NE.U32.AND P1, PT, R26, -0x1, PT ;  /* 0xffffffff1a00780c */ /* 0x000fe40003f25070 */
[----:B------:R-:W-:Y:S02]  /*1b30*/  ISETP.NE.U32.AND P0, PT, R28, -0x1, PT ;  /* 0xffffffff1c00780c */ /* 0x000fe40003f05070 */
[----:B------:R-:W-:Y:S02]  /*1b40*/  ISETP.NE.U32.AND P4, PT, R30, -0x1, PT ;  /* 0xffffffff1e00780c */ /* 0x000fe40003f85070 */
[----:B------:R-:W-:Y:S02]  /*1b50*/  ISETP.NE.U32.AND P5, PT, R32, -0x1, PT ;  /* 0xffffffff2000780c */ /* 0x000fe40003fa5070 */
[----:B------:R-:W-:Y:S02]  /*1b60*/  ISETP.NE.U32.AND P3, PT, R34, -0x1, PT ;  /* 0xffffffff2200780c */ /* 0x000fe40003f65070 */
[----:B------:R-:W-:-:S02]  /*1b70*/  ISETP.NE.U32.AND P2, PT, R36, -0x1, PT ;  /* 0xffffffff2400780c */ /* 0x000fc40003f45070 */
[----:B------:R-:W-:Y:S02]  /*1b80*/  ISETP.NE.AND.EX P1, PT, R27, 0x7fffffff, PT, P1 ;  /* 0x7fffffff1b00780c */ /* 0x000fe40003f25310 */
[----:B------:R-:W-:Y:S02]  /*1b90*/  ISETP.NE.AND.EX P0, PT, R29, 0x7fffffff, PT, P0 ;  /* 0x7fffffff1d00780c */ /* 0x000fe40003f05300 */
[----:B------:R-:W-:Y:S02]  /*1ba0*/  ISETP.NE.AND.EX P4, PT, R31, 0x7fffffff, PT, P4 ;  /* 0x7fffffff1f00780c */ /* 0x000fe40003f85340 */
[----:B------:R-:W-:Y:S02]  /*1bb0*/  ISETP.NE.AND.EX P5, PT, R33, 0x7fffffff, PT, P5 ;  /* 0x7fffffff2100780c */ /* 0x000fe40003fa5350 */
[----:B------:R-:W-:Y:S02]  /*1bc0*/  ISETP.NE.AND.EX P3, PT, R35, 0x7fffffff, PT, P3 ;  /* 0x7fffffff2300780c */ /* 0x000fe40003f65330 */
[----:B------:R-:W-:-:S02]  /*1bd0*/  ISETP.NE.AND.EX P2, PT, R37, 0x7fffffff, PT, P2 ;  /* 0x7fffffff2500780c */ /* 0x000fc40003f45320 */
        /* <DEDUP_REMOVED lines=11> */
[----:B-1----:R-:W-:-:S07]  /*1c90*/  SEL R37, R37, 0x80000000, P2 ;  /* 0x8000000025257807 */ /* 0x002fce0001000000 */
.L_x_970:
[----:B0-----:R-:W-:Y:S01]  /*1ca0*/  IMAD R44, RZ, RZ, -UR13 ;  /* 0x8000000dff2c7e24 */ /* 0x001fe2000f8e02ff */
[----:B------:R-:W-:Y:S02]  /*1cb0*/  ULEA UR14, UR4, UR12, 0xa ;  /* 0x0000000c040e7291 */ /* 0x000fe4000f8e50ff */
[----:B------:R-:W-:Y:S02]  /*1cc0*/  UIADD3 UR4, UPT, UPT, UR4, 0x1, URZ ;  /* 0x0000000104047890 */ /* 0x000fe4000fffe0ff */
[----:B------:R-:W-:-:S04]  /*1cd0*/  VIADDMNMX R45, R44, R39, 0x8, PT ;  /* 0x000000082c2d7446 */ /* 0x000fc80003800127 */
[----:B------:R-:W-:Y:S02]  /*1ce0*/  SHF.L.U32 R44, R38, R45, RZ ;  /* 0x0000002d262c7219 */ /* 0x000fe400000006ff */
[----:B------:R-:W-:-:S04]  /*1cf0*/  SHF.R.U64 R45, R6, UR13, R7 ;  /* 0x0000000d062d7c19 */ /* 0x000fc80008001207 */
[----:B------:R-:W-:-:S04]  /*1d00*/  LOP3.LUT R45, R45, R44, RZ, 0x30, !PT ;  /* 0x0000002c2d2d7212 */ /* 0x000fc800078e30ff */
[----:B------:R-:W-:-:S05]  /*1d10*/  LEA R45, R45, UR14, 0x2 ;  /* 0x0000000e2d2d7c11 */ /* 0x000fca000f8e10ff */
[----:B------:R0:W-:Y:S02]  /*1d20*/  ATOMS.POPC.INC.32 RZ, [R45+URZ] ;  /* 0x000000002dff7f8c */ /* 0x0001e4000d8000ff */
[----:B0-----:R-:W-:-:S04]  /*1d30*/  SHF.R.U64 R45, R8, UR13, R9 ;  /* 0x0000000d082d7c19 */ /* 0x001fc80008001209 */
        /* <DEDUP_REMOVED lines=62> */
.L_x_969:
[----:B------:R-:W-:Y:S05]  /*2120*/  BRA.U !UP0, `(.L_x_971) ;  /* 0xffffffe9086c7547 */ /* 0x000fea000b83ffff */
.L_x_966:
        /* <DEDUP_REMOVED lines=16> */
.L_x_991:
        /* <DEDUP_REMOVED lines=16> */
.L_x_976:
[----:B------:R-:W-:Y:S05]  /*2330*/  BSYNC.RECONVERGENT B1 ;  /* 0x0000000000017941 */ /* 0x000fea0003800200 */
.L_x_975:
        /* <DEDUP_REMOVED lines=15> */
.L_x_978:
[----:B------:R-:W-:Y:S05]  /*2430*/  BSYNC.RECONVERGENT B1 ;  /* 0x0000000000017941 */ /* 0x000fea0003800200 */
.L_x_977:
        /* <DEDUP_REMOVED lines=8> */
.L_x_980:
[----:B------:R-:W-:Y:S05]  /*24c0*/  BSYNC.RECONVERGENT B1 ;  /* 0x0000000000017941 */ /* 0x000fea0003800200 */
.L_x_979:
        /* <DEDUP_REMOVED lines=8> */
.L_x_982:
[----:B------:R-:W-:Y:S05]  /*2550*/  BSYNC.RECONVERGENT B1 ;  /* 0x0000000000017941 */ /* 0x000fea0003800200 */
.L_x_981:
[----:B------:R-:W-:Y:S04]  /*2560*/  BSSY.RECONVERGENT B1, `(.L_x_983) ;  /* 0x0000007000017945 */ /* 0x000fe80003800200 */
[----:B------:R-:W-:Y:S05]  /*2570*/  @!P2 BRA `(.L_x_984) ;  /* 0x000000000014a947 */ /* 0x000fea0003800000 */
[----:B0123--:R-:W-:Y:S02]  /*2580*/  IMAD R19, R11, 0x100, R0 ;  /* 0x000001000b137824 */ /* 0x00ffe400078e0200 */
[----:B------:R-:W-:Y:S02]  /*2590*/  IMAD.MOV.U32 R17, RZ, RZ, RZ ;  /* 0x000000ffff117224 */ /* 0x000fe400078e00ff */
[----:B------:R-:W-:-:S04]  /*25a0*/  VIADD R19, R19, 0x400 ;  /* 0x0000040013137836 */ /* 0x000fc80000000000 */
[----:B------:R-:W-:-:S05]  /*25b0*/  IMAD.WIDE.U32 R18, R19, 0x8, R8 ;  /* 0x0000000813127825 */ /* 0x000fca00078e0008 */
[----:B------:R4:W-:Y:S02]  /*25c0*/  REDG.E.ADD.64.STRONG.GPU desc[UR16][R18.64], R16 ;  /* 0x000000101200798e */ /* 0x0009e4000c12e510 */
.L_x_984:
[----:B------:R-:W-:Y:S05]  /*25d0*/  BSYNC.RECONVERGENT B1 ;  /* 0x0000000000017941 */ /* 0x000fea0003800200 */
.L_x_983:
[----:B------:R-:W-:Y:S04]  /*25e0*/  BSSY.RECONVERGENT B1, `(.L_x_985) ;  /* 0x0000007000017945 */ /* 0x000fe80003800200 */
[----:B------:R-:W-:Y:S05]  /*25f0*/  @!P3 BRA `(.L_x_986) ;  /* 0x000000000014b947 */ /* 0x000fea0003800000 */
[----:B----4-:R-:W-:Y:S02]  /*2600*/  IMAD R17, R11, 0x100, R0 ;  /* 0x000001000b117824 */ /* 0x010fe400078e0200 */
[----:B------:R-:W-:Y:S02]  /*2610*/  IMAD.MOV.U32 R15, RZ, RZ, RZ ;  /* 0x000000ffff0f7224 */ /* 0x000fe400078e00ff */
[----:B------:R-:W-:-:S04]  /*2620*/  VIADD R17, R17, 0x500 ;  /* 0x0000050011117836 */ /* 0x000fc80000000000 */
[----:B------:R-:W-:-:S05]  /*2630*/  IMAD.WIDE.U32 R16, R17, 0x8, R8 ;  /* 0x0000000811107825 */ /* 0x000fca00078e0008 */
[----:B------:R4:W-:Y:S02]  /*2640*/  REDG.E.ADD.64.STRONG.GPU desc[UR16][R16.64], R14 ;  /* 0x0000000e1000798e */ /* 0x0009e4000c12e510 */
.L_x_986:
[----:B------:R-:W-:Y:S05]  /*2650*/  BSYNC.RECONVERGENT B1 ;  /* 0x0000000000017941 */ /* 0x000fea0003800200 */
.L_x_985:
        /* <DEDUP_REMOVED lines=8> */
.L_x_988:
[----:B------:R-:W-:Y:S05]  /*26e0*/  BSYNC.RECONVERGENT B1 ;  /* 0x0000000000017941 */ /* 0x000fea0003800200 */
.L_x_987:
        /* <DEDUP_REMOVED lines=8> */
.L_x_990:
[----:B------:R-:W-:Y:S05]  /*2770*/  BSYNC.RECONVERGENT B1 ;  /* 0x0000000000017941 */ /* 0x000fea0003800200 */
.L_x_989:
[----:B------:R-:W-:-:S05]  /*2780*/  VIADD R11, R11, 0x8 ;  /* 0x000000080b0b7836 */ /* 0x000fca0000000000 */
[----:B------:R-:W-:-:S13]  /*2790*/  ISETP.NE.AND P0, PT, R11, R6, PT ;  /* 0x000000060b00720c */ /* 0x000fda0003f05270 */
[----:B------:R-:W-:Y:S05]  /*27a0*/  @P0 BRA `(.L_x_991) ;  /* 0xfffffff800a00947 */ /* 0x000fea000383ffff */
[----:B------:R-:W-:-:S07]  /*27b0*/  IMAD.MOV.U32 R9, RZ, RZ, R6 ;  /* 0x000000ffff097224 */ /* 0x000fce00078e0006 */
.L_x_974:
        /* <DEDUP_REMOVED lines=25> */
.L_x_995:
[----:B------:R-:W-:Y:S05]  /*2950*/  BSYNC.RECONVERGENT B1 ;  /* 0x0000000000017941 */ /* 0x000fea0003800200 */
.L_x_994:
        /* <DEDUP_REMOVED lines=9> */
.L_x_997:
[----:B------:R-:W-:Y:S05]  /*29f0*/  BSYNC.RECONVERGENT B1 ;  /* 0x0000000000017941 */ /* 0x000fea0003800200 */
.L_x_996:
        /* <DEDUP_REMOVED lines=9> */
.L_x_999:
[----:B------:R-:W-:Y:S05]  /*2a90*/  BSYNC.RECONVERGENT B1 ;  /* 0x0000000000017941 */ /* 0x000fea0003800200 */
.L_x_998:
        /* <DEDUP_REMOVED lines=9> */
.L_x_1001:
[----:B------:R-:W-:Y:S05]  /*2b30*/  BSYNC.RECONVERGENT B1 ;  /* 0x0000000000017941 */ /* 0x000fea0003800200 */
.L_x_1000:
[----:B------:R-:W-:-:S07]  /*2b40*/  VIADD R9, R9, 0x4 ;  /* 0x0000000409097836 */ /* 0x000fce0000000000 */
.L_x_993:
        /* <DEDUP_REMOVED lines=18> */
.L_x_1005:
[----:B------:R-:W-:Y:S05]  /*2c70*/  BSYNC.RECONVERGENT B2 ;  /* 0x0000000000027941 */ /* 0x000fea0003800200 */
.L_x_1004:
        /* <DEDUP_REMOVED lines=9> */
.L_x_1007:
[----:B------:R-:W-:Y:S05]  /*2d10*/  BSYNC.RECONVERGENT B2 ;  /* 0x0000000000027941 */ /* 0x000fea0003800200 */
.L_x_1006:
[----:B------:R-:W-:-:S07]  /*2d20*/  VIADD R9, R9, 0x2 ;  /* 0x0000000209097836 */ /* 0x000fce0000000000 */
.L_x_1003:
        /* <DEDUP_REMOVED lines=12> */
.L_x_1002:
[----:B------:R-:W-:Y:S05]  /*2df0*/  BSYNC.RECONVERGENT B1 ;  /* 0x0000000000017941 */ /* 0x000fea0003800200 */
.L_x_992:
[----:B------:R-:W-:-:S13]  /*2e00*/  ISETP.GT.U32.AND P0, PT, R0, 0x7f, PT ;  /* 0x0000007f0000780c */ /* 0x000fda0003f04070 */
[----:B------:R-:W-:Y:S05]  /*2e10*/  @P0 BRA `(.L_x_973) ;  /* 0x0000000800a00947 */ /* 0x000fea0003800000 */
[----:B------:R-:W-:Y:S01]  /*2e20*/  ISETP.GE.U32.AND P0, PT, R13, 0x7, PT ;  /* 0x000000070d00780c */ /* 0x000fe20003f06070 */
[----:B----4-:R-:W-:-:S12]  /*2e30*/  IMAD.MOV.U32 R9, RZ, RZ, RZ ;  /* 0x000000ffff097224 */ /* 0x010fd800078e00ff */
[----:B------:R-:W-:Y:S05]  /*2e40*/  @!P0 BRA `(.L_x_1008) ;  /* 0x0000000400248947 */ /* 0x000fea0003800000 */
[----:B------:R-:W4:Y:S01]  /*2e50*/  LDC.64 R8, c[0x0][0x380] ;  /* 0x0000e000ff087b82 */ /* 0x000f220000000a00 */
[----:B0123--:R-:W-:-:S07]  /*2e60*/  IMAD.MOV.U32 R15, RZ, RZ, RZ ;  /* 0x000000ffff0f7224 */ /* 0x00ffce00078e00ff */
.L_x_1025:
        /* <DEDUP_REMOVED lines=19> */
.L_x_1010:
[----:B------:R-:W-:Y:S05]  /*2fa0*/  BSYNC.RECONVERGENT B1 ;  /* 0x0000000000017941 */ /* 0x000fea0003800200 */
.L_x_1009:
[----:B------:R-:W-:Y:S04]  /*2fb0*/  BSSY.RECONVERGENT B1, `(.L_x_1011) ;  /* 0x0000005000017945 */ /* 0x000fe80003800200 */
[----:B------:R-:W-:Y:S05]  /*2fc0*/  @!P1 BRA `(.L_x_1012) ;  /* 0x00000000000c9947 */ /* 0x000fea0003800000 */
[----:B0-2---:R-:W-:Y:S02]  /*2fd0*/  IMAD.MOV.U32 R12, RZ, RZ, R20 ;  /* 0x000000ffff0c7224 */ /* 0x005fe400078e0014 */
[----:B------:R-:W-:-:S05]  /*2fe0*/  IMAD.MOV.U32 R13, RZ, RZ, RZ ;  /* 0x000000ffff0d7224 */ /* 0x000fca00078e00ff */
[----:B------:R1:W-:Y:S02]  /*2ff0*/  REDG.E.ADD.64.STRONG.GPU desc[UR16][R10.64+0xc00], R12 ;  /* 0x000c000c0a00798e */ /* 0x0003e4000c12e510 */
.L_x_1012:
[----:B------:R-:W-:Y:S05]  /*3000*/  BSYNC.RECONVERGENT B1 ;  /* 0x0000000000017941 */ /* 0x000fea0003800200 */
.L_x_1011:
        /* <DEDUP_REMOVED lines=12> */
.L_x_1014:
[----:B------:R-:W-:Y:S05]  /*30d0*/  BSYNC.RECONVERGENT B1 ;  /* 0x0000000000017941 */ /* 0x000fea0003800200 */
.L_x_1013:
[----:B------:R-:W-:Y:S04]  /*30e0*/  BSSY.RECONVERGENT B1, `(.L_x_1015) ;  /* 0x0000005000017945 */ /* 0x000fe80003800200 */
[----:B------:R-:W-:Y:S05]  /*30f0*/  @!P1 BRA `(.L_x_1016) ;  /* 0x00000000000c9947 */ /* 0x000fea0003800000 */
[----:B012---:R-:W-:Y:S02]  /*3100*/  IMAD.MOV.U32 R12, RZ, RZ, R22 ;  /* 0x000000ffff0c7224 */ /* 0x007fe400078e0016 */
[----:B------:R-:W-:-:S05]  /*3110*/  IMAD.MOV.U32 R13, RZ, RZ, RZ ;  /* 0x000000ffff0d7224 */ /* 0x000fca00078e00ff */
[----:B------:R3:W-:Y:S02]  /*3120*/  REDG.E.ADD.64.STRONG.GPU desc[UR16][R10.64+0x1c00], R12 ;  /* 0x001c000c0a00798e */ /* 0x0007e4000c12e510 */
.L_x_1016:
[----:B------:R-:W-:Y:S05]  /*3130*/  BSYNC.RECONVERGENT B1 ;  /* 0x0000000000017941 */ /* 0x000fea0003800200 */
.L_x_1015:
[----:B------:R-:W-:Y:S04]  /*3140*/  BSSY.RECONVERGENT B1, `(.L_x_1017) ;  /* 0x0000005000017945 */ /* 0x000fe80003800200 */
[----:B------:R-:W-:Y:S05]  /*3150*/  @!P2 BRA `(.L_x_1018) ;  /* 0x00000000000ca947 */ /* 0x000fea0003800000 */
[----:B0123--:R-:W-:Y:S02]  /*3160*/  IMAD.MOV.U32 R12, RZ, RZ, R23 ;  /* 0x000000ffff0c7224 */ /* 0x00ffe400078e0017 */
[----:B------:R-:W-:-:S05]  /*3170*/  IMAD.MOV.U32 R13, RZ, RZ, RZ ;  /* 0x000000ffff0d7224 */ /* 0x000fca00078e00ff */
[----:B------:R4:W-:Y:S02]  /*3180*/  REDG.E.ADD.64.STRONG.GPU desc[UR16][R10.64+0x2400], R12 ;  /* 0x0024000c0a00798e */ /* 0x0009e4000c12e510 */
.L_x_1018:
[----:B------:R-:W-:Y:S05]  /*3190*/  BSYNC.RECONVERGENT B1 ;  /* 0x0000000000017941 */ /* 0x000fea0003800200 */
.L_x_1017:
[----:B------:R-:W-:Y:S04]  /*31a0*/  BSSY.RECONVERGENT B1, `(.L_x_1019) ;  /* 0x0000005000017945 */ /* 0x000fe80003800200 */
[----:B------:R-:W-:Y:S05]  /*31b0*/  @!P3 BRA `(.L_x_1020) ;  /* 0x00000000000cb947 */ /* 0x000fea0003800000 */
[----:B01234-:R-:W-:Y:S02]  /*31c0*/  IMAD.MOV.U32 R12, RZ, RZ, R24 ;  /* 0x000000ffff0c7224 */ /* 0x01ffe400078e0018 */
[----:B------:R-:W-:-:S05]  /*31d0*/  IMAD.MOV.U32 R13, RZ, RZ, RZ ;  /* 0x000000ffff0d7224 */ /* 0x000fca00078e00ff */
[----:B------:R0:W-:Y:S02]  /*31e0*/  REDG.E.ADD.64.STRONG.GPU desc[UR16][R10.64+0x2c00], R12 ;  /* 0x002c000c0a00798e */ /* 0x0001e4000c12e510 */
.L_x_1020:
[----:B------:R-:W-:Y:S05]  /*31f0*/  BSYNC.RECONVERGENT B1 ;  /* 0x0000000000017941 */ /* 0x000fea0003800200 */
.L_x_1019:
[----:B------:R-:W-:Y:S04]  /*3200*/  BSSY.RECONVERGENT B1, `(.L_x_1021) ;  /* 0x0000005000017945 */ /* 0x000fe80003800200 */
[----:B------:R-:W-:Y:S05]  /*3210*/  @!P4 BRA `(.L_x_1022) ;  /* 0x00000000000cc947 */ /* 0x000fea0003800000 */
[----:B01234-:R-:W-:Y:S02]  /*3220*/  IMAD.MOV.U32 R12, RZ, RZ, R25 ;  /* 0x000000ffff0c7224 */ /* 0x01ffe400078e0019 */
[----:B------:R-:W-:-:S05]  /*3230*/  IMAD.MOV.U32 R13, RZ, RZ, RZ ;  /* 0x000000ffff0d7224 */ /* 0x000fca00078e00ff */
[----:B------:R0:W-:Y:S02]  /*3240*/  REDG.E.ADD.64.STRONG.GPU desc[UR16][R10.64+0x3400], R12 ;  /* 0x0034000c0a00798e */ /* 0x0001e4000c12e510 */
.L_x_1022:
[----:B------:R-:W-:Y:S05]  /*3250*/  BSYNC.RECONVERGENT B1 ;  /* 0x0000000000017941 */ /* 0x000fea0003800200 */
.L_x_1021:
[----:B------:R-:W-:Y:S04]  /*3260*/  BSSY.RECONVERGENT B1, `(.L_x_1023) ;  /* 0x0000005000017945 */ /* 0x000fe80003800200 */
[----:B------:R-:W-:Y:S05]  /*3270*/  @!P5 BRA `(.L_x_1024) ;  /* 0x00000000000cd947 */ /* 0x000fea0003800000 */
[----:B01234-:R-:W-:Y:S02]  /*3280*/  IMAD.MOV.U32 R12, RZ, RZ, R26 ;  /* 0x000000ffff0c7224 */ /* 0x01ffe400078e001a */
[----:B------:R-:W-:-:S05]  /*3290*/  IMAD.MOV.U32 R13, RZ, RZ, RZ ;  /* 0x000000ffff0d7224 */ /* 0x000fca00078e00ff */
[----:B------:R0:W-:Y:S02]  /*32a0*/  REDG.E.ADD.64.STRONG.GPU desc[UR16][R10.64+0x3c00], R12 ;  /* 0x003c000c0a00798e */ /* 0x0001e4000c12e510 */
.L_x_1024:
[----:B------:R-:W-:Y:S05]  /*32b0*/  BSYNC.RECONVERGENT B1 ;  /* 0x0000000000017941 */ /* 0x000fea0003800200 */
.L_x_1023:
[----:B------:R-:W-:Y:S05]  /*32c0*/  @P0 BRA `(.L_x_1025) ;  /* 0xfffffff800e80947 */ /* 0x000fea000383ffff */
[----:B------:R-:W-:-:S07]  /*32d0*/  IMAD.MOV.U32 R9, RZ, RZ, R6 ;  /* 0x000000ffff097224 */ /* 0x000fce00078e0006 */
.L_x_1008:
        /* <DEDUP_REMOVED lines=20> */
.L_x_1028:
[----:B------:R-:W-:Y:S05]  /*3420*/  BSYNC.RECONVERGENT B1 ;  /* 0x0000000000017941 */ /* 0x000fea0003800200 */
.L_x_1027:
        /* <DEDUP_REMOVED lines=9> */
.L_x_1030:
[----:B------:R-:W-:Y:S05]  /*34c0*/  BSYNC.RECONVERGENT B1 ;  /* 0x0000000000017941 */ /* 0x000fea0003800200 */
.L_x_1029:
        /* <DEDUP_REMOVED lines=9> */
.L_x_1032:
[----:B------:R-:W-:Y:S05]  /*3560*/  BSYNC.RECONVERGENT B1 ;  /* 0x0000000000017941 */ /* 0x000fea0003800200 */
.L_x_1031:
        /* <DEDUP_REMOVED lines=9> */
.L_x_1034:
[----:B------:R-:W-:Y:S05]  /*3600*/  BSYNC.RECONVERGENT B1 ;  /* 0x0000000000017941 */ /* 0x000fea0003800200 */
.L_x_1033:
[----:B------:R-:W-:-:S07]  /*3610*/  VIADD R9, R9, 0x4 ;  /* 0x0000000409097836 */ /* 0x000fce0000000000 */
.L_x_1026:
        /* <DEDUP_REMOVED lines=17> */
.L_x_1037:
[----:B------:R-:W-:Y:S05]  /*3730*/  BSYNC.RECONVERGENT B1 ;  /* 0x0000000000017941 */ /* 0x000fea0003800200 */
.L_x_1036:
        /* <DEDUP_REMOVED lines=9> */
.L_x_1039:
[----:B------:R-:W-:Y:S05]  /*37d0*/  BSYNC.RECONVERGENT B1 ;  /* 0x0000000000017941 */ /* 0x000fea0003800200 */
.L_x_1038:
[----:B------:R-:W-:-:S07]  /*37e0*/  VIADD R9, R9, 0x2 ;  /* 0x0000000209097836 */ /* 0x000fce0000000000 */
.L_x_1035:
        /* <DEDUP_REMOVED lines=11> */
.L_x_973:
[----:B------:R-:W-:Y:S05]  /*38a0*/  BSYNC.RECONVERGENT B0 ;  /* 0x0000000000007941 */ /* 0x000fea0003800200 */
.L_x_972:
        /* <DEDUP_REMOVED lines=17> */
.L_x_1041:
        /* <DEDUP_REMOVED lines=12> */
.L_x_4275:


//--------------------- .text._ZN3cub18CUB_300001_SM_10006detail10radix_sort31DeviceRadixSortSingleTileKernelINS1_5radix10policy_hubIdjyE10Policy1000ELNS0_9SortOrderE0EdjyNS1_21identity_decomposer_tEEEvPKT1_PSA_PKT2_PSE_T3_iiT4_ --------------------------
	.section	.text._ZN3cub18CUB_300001_SM_10006detail10radix_sort31DeviceRadixSortSingleTileKernelINS1_5radix10policy_hubIdjyE10Policy1000ELNS0_9SortOrderE0EdjyNS1_21identity_decomposer_tEEEvPKT1_PSA_PKT2_PSE_T3_iiT4_,"ax",@progbits
	.align	128
        .global         _ZN3cub18CUB_300001_SM_10006detail10radix_sort31DeviceRadixSortSingleTileKernelINS1_5radix10policy_hubIdjyE10Policy1000ELNS0_9SortOrderE0EdjyNS1_21identity_decomposer_tEEEvPKT1_PSA_PKT2_PSE_T3_iiT4_
        .type           _ZN3cub18CUB_300001_SM_10006detail10radix_sort31DeviceRadixSortSingleTileKernelINS1_5radix10policy_hubIdjyE10Policy1000ELNS0_9SortOrderE0EdjyNS1_21identity_decomposer_tEEEvPKT1_PSA_PKT2_PSE_T3_iiT4_,@function
        .size           _ZN3cub18CUB_300001_SM_10006detail10radix_sort31DeviceRadixSortSingleTileKernelINS1_5radix10policy_hubIdjyE10Policy1000ELNS0_9SortOrderE0EdjyNS1_21identity_decomposer_tEEEvPKT1_PSA_PKT2_PSE_T3_iiT4_,(.L_x_4276 - _ZN3cub18CUB_300001_SM_10006detail10radix_sort31DeviceRadixSortSingleTileKernelINS1_5radix10policy_hubIdjyE10Policy1000ELNS0_9SortOrderE0EdjyNS1_21identity_decomposer_tEEEvPKT1_PSA_PKT2_PSE_T3_iiT4_)
        .other          _ZN3cub18CUB_300001_SM_10006detail10radix_sort31DeviceRadixSortSingleTileKernelINS1_5radix10policy_hubIdjyE10Policy1000ELNS0_9SortOrderE0EdjyNS1_21identity_decomposer_tEEEvPKT1_PSA_PKT2_PSE_T3_iiT4_,@"STO_CUDA_ENTRY STV_DEFAULT"
_ZN3cub18CUB_300001_SM_10006detail10radix_sort31DeviceRadixSortSingleTileKernelINS1_5radix10policy_hubIdjyE10Policy1000ELNS0_9SortOrderE0EdjyNS1_21identity_decomposer_tEEEvPKT1_PSA_PKT2_PSE_T3_iiT4_:
.text._ZN3cub18CUB_300001_SM_10006detail10radix_sort31DeviceRadixSortSingleTileKernelINS1_5radix10policy_hubIdjyE10Policy1000ELNS0_9SortOrderE0EdjyNS1_21identity_decomposer_tEEEvPKT1_PSA_PKT2_PSE_T3_iiT4_:
[----:B------:R-:W-:Y:S01]  /*0000*/  LDC R1, c[0x0][0x37c] ;  /* 0x0000df00ff017b82 */ /* 0x000fe20000000800 */
[----:B------:R-:W0:Y:S01]  /*0010*/  S2R R0, SR_TID.X ;  /* 0x0000000000007919 */ /* 0x000e220000002100 */
[----:B------:R-:W1:Y:S06]  /*0020*/  LDCU UR4, c[0x0][0x3a0] ;  /* 0x00007400ff0477ac */ /* 0x000e6c0008000800 */
[----:B------:R-:W2:Y:S01]  /*0030*/  LDC.64 R2, c[0x0][0x380] ;  /* 0x0000e000ff027b82 */ /* 0x000ea20000000a00 */
[----:B------:R-:W-:Y:S01]  /*0040*/  IMAD.MOV.U32 R5, RZ, RZ, 0x7fffffff ;  /* 0x7fffffffff057424 */ /* 0x000fe200078e00ff */
[----:B------:R-:W3:Y:S01]  /*0050*/  LDCU.64 UR10, c[0x0][0x358] ;  /* 0x00006b00ff0a77ac */ /* 0x000ee20008000a00 */
[----:B------:R-:W-:-:S02]  /*0060*/  IMAD.MOV.U32 R7, RZ, RZ, 0x7fffffff ;  /* 0x7fffffffff077424 */ /* 0x000fc400078e00ff */
[----:B------:R-:W-:Y:S02]  /*0070*/  IMAD.MOV.U32 R8, RZ, RZ, -0x1 ;  /* 0xffffffffff087424 */ /* 0x000fe400078e00ff */
[----:B------:R-:W-:Y:S02]  /*0080*/  IMAD.MOV.U32 R9, RZ, RZ, 0x7fffffff ;  /* 0x7fffffffff097424 */ /* 0x000fe400078e00ff */
[----:B------:R-:W-:Y:S02]  /*0090*/  IMAD.MOV.U32 R10, RZ, RZ, -0x1 ;  /* 0xffffffffff0a7424 */ /* 0x000fe400078e00ff */
[----:B------:R-:W-:Y:S02]  /*00a0*/  IMAD.MOV.U32 R11, RZ, RZ, 0x7fffffff ;  /* 0x7fffffffff0b7424 */ /* 0x000fe400078e00ff */
[----:B------:R-:W-:Y:S02]  /*00b0*/  IMAD.MOV.U32 R18, RZ, RZ, -0x1 ;  /* 0xffffffffff127424 */ /* 0x000fe400078e00ff */
        /* <DEDUP_REMOVED lines=8> */
[----:B------:R-:W-:Y:S01]  /*0140*/  IMAD.MOV.U32 R27, RZ, RZ, 0x7fffffff ;  /* 0x7fffffffff1b7424 */ /* 0x000fe200078e00ff */
        /* <DEDUP_REMOVED lines=120> */
.L_x_1043:
        /* <DEDUP_REMOVED lines=32> */
[----:B------:R-:W-:Y:S02]  /*0ad0*/  IADD3 R42, PT, PT, R4, R39, R42 ;  /* 0x00000027042a7210 */ /* 0x000fe40007ffe02a */
        /* <DEDUP_REMOVED lines=17> */
[----:B------:R-:W-:Y:S02]  /*0bf0*/  IADD3 R44, PT, PT, R4, R39, R44 ;  /* 0x00000027042c7210 */ /* 0x000fe40007ffe02c */
        /* <DEDUP_REMOVED lines=35> */
[----:B------:R-:W-:Y:S01]  /*0e30*/  SEL R6, R19, 0x80000000, P0 ;  /* 0x8000000013067807 */ /* 0x000fe20000000000 */
[----:B------:R-:W-:Y:S04]  /*0e40*/  STS [R39+0x7400], RZ ;  /* 0x007400ff27007388 */ /* 0x000fe80000000800 */
[----:B------:R-:W-:Y:S04]  /*0e50*/  STS [R39+0x7800], RZ ;  /* 0x007800ff27007388 */ /* 0x000fe80000000800 */
[----:B------:R-:W-:Y:S04]  /*0e60*/  STS [R39+0x7c00], RZ ;  /* 0x007c00ff27007388 */ /* 0x000fe80000000800 */
[----:B------:R-:W-:Y:S04]  /*0e70*/  STS [R39+0x8000], RZ ;  /* 0x008000ff27007388 */ /* 0x000fe80000000800 */
[----:B------:R-:W1:Y:S02]  /*0e80*/  LDS.U16 R40, [R42] ;  /* 0x000000002a287984 */ /* 0x000e640000000400 */
[----:B-1----:R-:W-:-:S05]  /*0e90*/  VIADD R5, R40, 0x1 ;  /* 0x0000000128057836 */ /* 0x002fca0000000000 */
[----:B------:R-:W-:Y:S04]  /*0ea0*/  STS.U16 [R42], R5 ;  /* 0x000000052a007388 */ /* 0x000fe80000000400 */
[----:B------:R-:W1:Y:S02]  /*0eb0*/  LDS.U16 R46, [R44] ;  /* 0x000000002c2e7984 */ /* 0x000e640000000400 */
[----:B-1----:R-:W-:-:S05]  /*0ec0*/  VIADD R5, R46, 0x1 ;  /* 0x000000012e057836 */ /* 0x002fca0000000000 */
[----:B------:R1:W-:Y:S04]  /*0ed0*/  STS.U16 [R44], R5 ;  /* 0x000000052c007388 */ /* 0x0003e80000000400 */
[----:B------:R-:W2:Y:S01]  /*0ee0*/  LDS.U16 R48, [R47] ;  /* 0x000000002f307984 */ /* 0x000ea20000000400 */
        /* <DEDUP_REMOVED lines=9> */
[----:B------:R-:W-:Y:S02]  /*0f80*/  IADD3 R51, PT, PT, R5, R39, R6 ;  /* 0x0000002705337210 */ /* 0x000fe40007ffe006 */
[----:B------:R-:W-:Y:S02]  /*0f90*/  SEL R5, R20, RZ, P0 ;  /* 0x000000ff14057207 */ /* 0x000fe40000000000 */
[----:B------:R-:W-:Y:S02]  /*0fa0*/  SEL R6, R21, 0x80000000, P0 ;  /* 0x8000000015067807 */ /* 0x000fe40000000000 */
[----:B------:R-:W-:Y:S02]  /*0fb0*/  ISETP.NE.U32.AND P0, PT, R22, -0x1, PT ;  /* 0xffffffff1600780c */ /* 0x000fe40003f05070 */
[----:B------:R-:W-:Y:S01]  /*0fc0*/  SHF.R.U64 R5, R5, UR8, R6 ;  /* 0x0000000805057c19 */ /* 0x000fe20008001206 */
[----:B--2---:R-:W-:Y:S01]  /*0fd0*/  VIADD R4, R48, 0x1 ;  /* 0x0000000130047836 */ /* 0x004fe20000000000 */
[----:B------:R-:W-:-:S02]  /*0fe0*/  ISETP.NE.AND.EX P0, PT, R23, 0x7fffffff, PT, P0 ;  /* 0x7fffffff1700780c */ /* 0x000fc40003f05300 */
[----:B------:R-:W-:Y:S02]  /*0ff0*/  LOP3.LUT R5, R5, UR4, RZ, 0xc0, !PT ;  /* 0x0000000405057c12 */ /* 0x000fe4000f8ec0ff */
[----:B------:R-:W-:Y:S03]  /*1000*/  STS.U16 [R47], R4 ;  /* 0x000000042f007388 */ /* 0x000fe60000000400 */
[----:B------:R-:W-:Y:S01]  /*1010*/  IMAD.SHL.U32 R6, R5, 0x400, RZ ;  /* 0x0000040005067824 */ /* 0x000fe200078e00ff */
[----:B------:R-:W1:Y:S01]  /*1020*/  LDS.U16 R50, [R49] ;  /* 0x0000000031327984 */ /* 0x000e620000000400 */
[----:B------:R-:W-:-:S03]  /*1030*/  SHF.R.U32.HI R5, RZ, 0x4, R5 ;  /* 0x00000004ff057819 */ /* 0x000fc60000011605 */
[----:B------:R-:W-:Y:S02]  /*1040*/  LOP3.LUT R6, R6, 0x7c00, RZ, 0xc0, !PT ;  /* 0x00007c0006067812 */ /* 0x000fe400078ec0ff */
[----:B------:R-:W-:-:S04]  /*1050*/  LOP3.LUT R5, R5, 0xffffffe, RZ, 0xc0, !PT ;  /* 0x0ffffffe05057812 */ /* 0x000fc800078ec0ff */
[----:B------:R-:W-:Y:S02]  /*1060*/  IADD3 R53, PT, PT, R5, R39, R6 ;  /* 0x0000002705357210 */ /* 0x000fe40007ffe006 */
        /* <DEDUP_REMOVED lines=10> */
[----:B------:R-:W-:Y:S01]  /*1110*/  IADD3 R55, PT, PT, R5, R39, R6 ;  /* 0x0000002705377210 */ /* 0x000fe20007ffe006 */
[----:B-1----:R-:W-:Y:S01]  /*1120*/  VIADD R4, R50, 0x1 ;  /* 0x0000000132047836 */ /* 0x002fe20000000000 */
[----:B------:R-:W-:Y:S02]  /*1130*/  SEL R5, R24, RZ, P0 ;  /* 0x000000ff18057207 */ /* 0x000fe40000000000 */
[----:B------:R-:W-:Y:S02]  /*1140*/  SEL R6, R25, 0x80000000, P0 ;  /* 0x8000000019067807 */ /* 0x000fe40000000000 */
[----:B------:R-:W-:Y:S01]  /*1150*/  STS.U16 [R49], R4 ;  /* 0x0000000431007388 */ /* 0x000fe20000000400 */
[----:B------:R-:W-:Y:S02]  /*1160*/  ISETP.NE.U32.AND P0, PT, R26, -0x1, PT ;  /* 0xffffffff1a00780c */ /* 0x000fe40003f05070 */
[----:B------:R-:W-:Y:S01]  /*1170*/  SHF.R.U64 R5, R5, UR8, R6 ;  /* 0x0000000805057c19 */ /* 0x000fe20008001206 */
[----:B------:R-:W1:Y:S01]  /*1180*/  LDS.U16 R52, [R51] ;  /* 0x0000000033347984 */ /* 0x000e620000000400 */
        /* <DEDUP_REMOVED lines=18> */
[----:B------:R-:W-:Y:S03]  /*12b0*/  STS.U16 [R51], R4 ;  /* 0x0000000433007388 */ /* 0x000fe60000000400 */
[----:B------:R-:W-:Y:S01]  /*12c0*/  IADD3 R59, PT, PT, R5, R39, R6 ;  /* 0x00000027053b7210 */ /* 0x000fe20007ffe006 */
[----:B------:R-:W0:Y:S02]  /*12d0*/  LDS.U16 R54, [R53] ;  /* 0x0000000035367984 */ /* 0x000e240000000400 */
[----:B0-----:R-:W-:-:S05]  /*12e0*/  VIADD R4, R54, 0x1 ;  /* 0x0000000136047836 */ /* 0x001fca0000000000 */
[----:B------:R-:W-:Y:S04]  /*12f0*/  STS.U16 [R53], R4 ;  /* 0x0000000435007388 */ /* 0x000fe80000000400 */
        /* <DEDUP_REMOVED lines=270> */
.L_x_1042:
        /* <DEDUP_REMOVED lines=86> */
.L_x_1045:
[----:B------:R-:W-:Y:S05]  /*2940*/  BSYNC.RECONVERGENT B0 ;  /* 0x0000000000007941 */ /* 0x000fea0003800200 */
.L_x_1044:
        /* <DEDUP_REMOVED lines=13> */
.L_x_1047:
[----:B------:R-:W-:Y:S05]  /*2a20*/  BSYNC.RECONVERGENT B0 ;  /* 0x0000000000007941 */ /* 0x000fea0003800200 */
.L_x_1046:
        /* <DEDUP_REMOVED lines=25> */
.L_x_1049:
[----:B------:R-:W-:Y:S05]  /*2bc0*/  BSYNC.RECONVERGENT B0 ;  /* 0x0000000000007941 */ /* 0x000fea0003800200 */
.L_x_1048:
        /* <DEDUP_REMOVED lines=12> */
.L_x_1051:
[----:B------:R-:W-:Y:S05]  /*2c90*/  BSYNC.RECONVERGENT B0 ;  /* 0x0000000000007941 */ /* 0x000fea0003800200 */
.L_x_1050:
        /* <DEDUP_REMOVED lines=12> */
.L_x_1053:
[----:B------:R-:W-:Y:S05]  /*2d60*/  BSYNC.RECONVERGENT B0 ;  /* 0x0000000000007941 */ /* 0x000fea0003800200 */
.L_x_1052:
        /* <DEDUP_REMOVED lines=12> */
.L_x_1055:
[----:B------:R-:W-:Y:S05]  /*2e30*/  BSYNC.RECONVERGENT B0 ;  /* 0x0000000000007941 */ /* 0x000fea0003800200 */
.L_x_1054:
        /* <DEDUP_REMOVED lines=12> */
.L_x_1057:
[----:B------:R-:W-:Y:S05]  /*2f00*/  BSYNC.RECONVERGENT B0 ;  /* 0x0000000000007941 */ /* 0x000fea0003800200 */
.L_x_1056:
        /* <DEDUP_REMOVED lines=12> */
.L_x_1059:
[----:B------:R-:W-:Y:S05]  /*2fd0*/  BSYNC.RECONVERGENT B0 ;  /* 0x0000000000007941 */ /* 0x000fea0003800200 */
.L_x_1058:
        /* <DEDUP_REMOVED lines=11> */
.L_x_1060:
        /* <DEDUP_REMOVED lines=15> */
.L_x_4276:


//--------------------- .text._ZN3cub18CUB_300001_SM_10006detail10radix_sort29DeviceRadixSortOnesweepKernelINS1_5radix10policy_hubImjyE10Policy1000ELNS0_9SortOrderE1EmjyiiNS1_21identity_decomposer_tEEEvPT5_SB_PT3_PKSC_PT1_PKSG_PT2_PKSK_T4_iiT6_ --------------------------
	.section	.text._ZN3cub18CUB_300001_SM_10006detail10radix_sort29DeviceRadixSortOnesweepKernelINS1_5radix10policy_hubImjyE10Policy1000ELNS0_9SortOrderE1EmjyiiNS1_21identity_decomposer_tEEEvPT5_SB_PT3_PKSC_PT1_PKSG_PT2_PKSK_T4_iiT6_,"ax",@progbits
	.align	128
        .global         _ZN3cub18CUB_300001_SM_10006detail10radix_sort29DeviceRadixSortOnesweepKernelINS1_5radix10policy_hubImjyE10Policy1000ELNS0_9SortOrderE1EmjyiiNS1_21identity_decomposer_tEEEvPT5_SB_PT3_PKSC_PT1_PKSG_PT2_PKSK_T4_iiT6_
        .type           _ZN3cub18CUB_300001_SM_10006detail10radix_sort29DeviceRadixSortOnesweepKernelINS1_5radix10policy_hubImjyE10Policy1000ELNS0_9SortOrderE1EmjyiiNS1_21identity_decomposer_tEEEvPT5_SB_PT3_PKSC_PT1_PKSG_PT2_PKSK_T4_iiT6_,@function
        .size           _ZN3cub18CUB_300001_SM_10006detail10radix_sort29DeviceRadixSortOnesweepKernelINS1_5radix10policy_hubImjyE10Policy1000ELNS0_9SortOrderE1EmjyiiNS1_21identity_decomposer_tEEEvPT5_SB_PT3_PKSC_PT1_PKSG_PT2_PKSK_T4_iiT6_,(.L_x_4277 - _ZN3cub18CUB_300001_SM_10006detail10radix_sort29DeviceRadixSortOnesweepKernelINS1_5radix10policy_hubImjyE10Policy1000ELNS0_9SortOrderE1EmjyiiNS1_21identity_decomposer_tEEEvPT5_SB_PT3_PKSC_PT1_PKSG_PT2_PKSK_T4_iiT6_)
        .other          _ZN3cub18CUB_300001_SM_10006detail10radix_sort29DeviceRadixSortOnesweepKernelINS1_5radix10policy_hubImjyE10Policy1000ELNS0_9SortOrderE1EmjyiiNS1_21identity_decomposer_tEEEvPT5_SB_PT3_PKSC_PT1_PKSG_PT2_PKSK_T4_iiT6_,@"STO_CUDA_ENTRY STV_DEFAULT"
_ZN3cub18CUB_300001_SM_10006detail10radix_sort29DeviceRadixSortOnesweepKernelINS1_5radix10policy_hubImjyE10Policy1000ELNS0_9SortOrderE1EmjyiiNS1_21identity_decomposer_tEEEvPT5_SB_PT3_PKSC_PT1_PKSG_PT2_PKSK_T4_iiT6_:
.text._ZN3cub18CUB_300001_SM_10006detail10radix_sort29DeviceRadixSortOnesweepKernelINS1_5radix10policy_hubImjyE10Policy1000ELNS0_9SortOrderE1EmjyiiNS1_21identity_decomposer_tEEEvPT5_SB_PT3_PKSC_PT1_PKSG_PT2_PKSK_T4_iiT6_:
        /* <DEDUP_REMOVED lines=16> */
.L_x_1062:
[----:B------:R-:W-:Y:S05]  /*0100*/  BSYNC.RECONVERGENT B0 ;  /* 0x0000000000007941 */ /* 0x000fea0003800200 */
.L_x_1061:
        /* <DEDUP_REMOVED lines=10> */
[C---:B0-----:R-:W-:Y:S02]  /*01b0*/  LOP3.LUT R4, R3.reuse, 0x1f, RZ, 0xc0, !PT ;  /* 0x0000001f03047812 */ /* 0x041fe400078ec0ff */
[----:B------:R-:W-:-:S05]  /*01c0*/  LOP3.LUT R5, R3, 0x3e0, RZ, 0xc0, !PT ;  /* 0x000003e003057812 */ /* 0x000fca00078ec0ff */
[----:B------:R-:W-:-:S05]  /*01d0*/  IMAD R5, R5, 0xf, R4 ;  /* 0x0000000f05057824 */ /* 0x000fca00078e0204 */
[----:B------:R-:W-:-:S05]  /*01e0*/  IADD3 R5, P0, PT, R0, R5, RZ ;  /* 0x0000000500057210 */ /* 0x000fca0007f1e0ff */
[----:B------:R-:W-:Y:S01]  /*01f0*/  IMAD.X R6, RZ, RZ, R6, P0 ;  /* 0x000000ffff067224 */ /* 0x000fe200000e0606 */
[----:B-1----:R-:W-:-:S04]  /*0200*/  LEA R34, P0, R5, UR4, 0x3 ;  /* 0x0000000405227c11 */ /* 0x002fc8000f8018ff */
        /* <DEDUP_REMOVED lines=17> */
.L_x_1063:
[----:B------:R-:W1:Y:S01]  /*0320*/  LDCU.64 UR8, c[0x0][0x3a8] ;  /* 0x00007500ff0877ac */ /* 0x000e620008000a00 */
[C---:B0-----:R-:W-:Y:S02]  /*0330*/  LOP3.LUT R4, R3.reuse, 0x1f, RZ, 0xc0, !PT ;  /* 0x0000001f03047812 */ /* 0x041fe400078ec0ff */
[----:B------:R-:W-:Y:S02]  /*0340*/  LOP3.LUT R5, R3, 0x3e0, RZ, 0xc0, !PT ;  /* 0x000003e003057812 */ /* 0x000fe400078ec0ff */
[----:B------:R-:W-:-:S03]  /*0350*/  IADD3 R20, PT, PT, -R0, UR4, RZ ;  /* 0x0000000400147c10 */ /* 0x000fc6000fffe1ff */
[----:B------:R-:W-:-:S04]  /*0360*/  IMAD R25, R5, 0xf, R4 ;  /* 0x0000000f05197824 */ /* 0x000fc800078e0204 */
[C---:B------:R-:W-:Y:S01]  /*0370*/  VIADD R5, R25.reuse, 0x20 ;  /* 0x0000002019057836 */ /* 0x040fe20000000000 */
[----:B------:R-:W-:Y:S01]  /*0380*/  IADD3 R0, P0, PT, R0, R25, RZ ;  /* 0x0000001900007210 */ /* 0x000fe20007f1e0ff */
[C---:B------:R-:W-:Y:S01]  /*0390*/  VIADD R9, R25.reuse, 0x60 ;  /* 0x0000006019097836 */ /* 0x040fe20000000000 */
[CC--:B------:R-:W-:Y:S01]  /*03a0*/  ISETP.GE.AND P3, PT, R25.reuse, R20.reuse, PT ;  /* 0x000000141900720c */ /* 0x0c0fe20003f66270 */
[----:B------:R-:W-:Y:S01]  /*03b0*/  VIADD R7, R25, 0x40 ;  /* 0x0000004019077836 */ /* 0x000fe20000000000 */
[-C--:B------:R-:W-:Y:S01]  /*03c0*/  ISETP.GE.AND P4, PT, R5, R20.reuse, PT ;  /* 0x000000140500720c */ /* 0x080fe20003f86270 */
[----:B------:R-:W-:Y:S01]  /*03d0*/  VIADD R5, R25, 0x80 ;  /* 0x0000008019057836 */ /* 0x000fe20000000000 */
[-C--:B------:R-:W-:Y:S01]  /*03e0*/  ISETP.GE.AND P6, PT, R9, R20.reuse, PT ;  /* 0x000000140900720c */ /* 0x080fe20003fc6270 */
[----:B------:R-:W-:Y:S01]  /*03f0*/  IMAD.X R11, RZ, RZ, R6, P0 ;  /* 0x000000ffff0b7224 */ /* 0x000fe200000e0606 */
[----:B-1----:R-:W-:Y:S01]  /*0400*/  LEA R34, P2, R0, UR8, 0x3 ;  /* 0x0000000800227c11 */ /* 0x002fe2000f8418ff */
[----:B------:R-:W-:Y:S01]  /*0410*/  VIADD R9, R25, 0xc0 ;  /* 0x000000c019097836 */ /* 0x000fe20000000000 */
[----:B------:R-:W-:-:S02]  /*0420*/  ISETP.GE.AND P0, PT, R5, R20, PT ;  /* 0x000000140500720c */ /* 0x000fc40003f06270 */
[----:B------:R-:W-:Y:S02]  /*0430*/  CS2R R4, SRZ ;  /* 0x0000000000047805 */ /* 0x000fe4000001ff00 */
[----:B------:R-:W-:Y:S01]  /*0440*/  LEA.HI.X R35, R0, UR9, R11, 0x3, P2 ;  /* 0x0000000900237c11 */ /* 0x000fe200090f1c0b */
[----:B------:R-:W-:Y:S01]  /*0450*/  VIADD R15, R25, 0x120 ;  /* 0x00000120190f7836 */ /* 0x000fe20000000000 */
[-C--:B------:R-:W-:Y:S01]  /*0460*/  ISETP.GE.AND P5, PT, R7, R20.reuse, PT ;  /* 0x000000140700720c */ /* 0x080fe20003fa6270 */
[----:B------:R-:W-:Y:S01]  /*0470*/  VIADD R7, R25, 0xa0 ;  /* 0x000000a019077836 */ /* 0x000fe20000000000 */
[-C--:B------:R-:W-:Y:S01]  /*0480*/  ISETP.GE.AND P2, PT, R9, R20.reuse, PT ;  /* 0x000000140900720c */ /* 0x080fe20003f46270 */
[C---:B------:R-:W-:Y:S01]  /*0490*/  VIADD R9, R25.reuse, 0xe0 ;  /* 0x000000e019097836 */ /* 0x040fe20000000000 */
[----:B------:R1:W5:Y:S01]  /*04a0*/  @!P3 LDG.E.64 R4, desc[UR6][R34.64] ;  /* 0x000000062204b981 */ /* 0x000362000c1e1b00 */
[----:B------:R-:W-:Y:S01]  /*04b0*/  VIADD R11, R25, 0x100 ;  /* 0x00000100190b7836 */ /* 0x000fe20000000000 */
[----:B------:R-:W-:-:S02]  /*04c0*/  ISETP.GE.AND P1, PT, R7, R20, PT ;  /* 0x000000140700720c */ /* 0x000fc40003f26270 */
[----:B------:R-:W-:Y:S02]  /*04d0*/  CS2R R6, SRZ ;  /* 0x0000000000067805 */ /* 0x000fe4000001ff00 */
[-C--:B------:R-:W-:Y:S02]  /*04e0*/  ISETP.GE.AND P3, PT, R9, R20.reuse, PT ;  /* 0x000000140900720c */ /* 0x080fe40003f66270 */
[----:B------:R-:W-:Y:S02]  /*04f0*/  CS2R R8, SRZ ;  /* 0x0000000000087805 */ /* 0x000fe4000001ff00 */
[----:B------:R-:W-:Y:S01]  /*0500*/  CS2R R12, SRZ ;  /* 0x00000000000c7805 */ /* 0x000fe2000001ff00 */
[----:B------:R1:W5:Y:S04]  /*0510*/  @!P4 LDG.E.64 R6, desc[UR6][R34.64+0x100] ;  /* 0x000100062206c981 */ /* 0x000368000c1e1b00 */
[----:B------:R1:W5:Y:S01]  /*0520*/  @!P5 LDG.E.64 R8, desc[UR6][R34.64+0x200] ;  /* 0x000200062208d981 */ /* 0x000362000c1e1b00 */
[-C--:B------:R-:W-:Y:S01]  /*0530*/  ISETP.GE.AND P5, PT, R15, R20.reuse, PT ;  /* 0x000000140f00720c */ /* 0x080fe20003fa6270 */
[----:B------:R-:W-:Y:S01]  /*0540*/  VIADD R15, R25, 0x160 ;  /* 0x00000160190f7836 */ /* 0x000fe20000000000 */
[----:B------:R-:W-:-:S02]  /*0550*/  ISETP.GE.AND P4, PT, R11, R20, PT ;  /* 0x000000140b00720c */ /* 0x000fc40003f86270 */
[----:B------:R-:W-:Y:S01]  /*0560*/  CS2R R10, SRZ ;  /* 0x00000000000a7805 */ /* 0x000fe2000001ff00 */
[----:B------:R1:W5:Y:S01]  /*0570*/  @!P0 LDG.E.64 R12, desc[UR6][R34.64+0x400] ;  /* 0x00040006220c8981 */ /* 0x000362000c1e1b00 */
[----:B------:R-:W-:Y:S01]  /*0580*/  VIADD R17, R25, 0x140 ;  /* 0x0000014019117836 */ /* 0x000fe20000000000 */
[-C--:B------:R-:W-:Y:S02]  /*0590*/  ISETP.GE.AND P0, PT, R15, R20.reuse, PT ;  /* 0x000000140f00720c */ /* 0x080fe40003f06270 */
[----:B------:R-:W-:Y:S01]  /*05a0*/  CS2R R14, SRZ ;  /* 0x00000000000e7805 */ /* 0x000fe2000001ff00 */
[----:B------:R-:W-:Y:S01]  /*05b0*/  VIADD R21, R25, 0x180 ;  /* 0x0000018019157836 */ /* 0x000fe20000000000 */
[----:B------:R1:W5:Y:S01]  /*05c0*/  @!P6 LDG.E.64 R10, desc[UR6][R34.64+0x300] ;  /* 0x00030006220ae981 */ /* 0x000362000c1e1b00 */
[----:B------:R-:W-:Y:S02]  /*05d0*/  ISETP.GE.AND P6, PT, R17, R20, PT ;  /* 0x000000141100720c */ /* 0x000fe40003fc6270 */
[----:B------:R-:W-:-:S02]  /*05e0*/  CS2R R16, SRZ ;  /* 0x0000000000107805 */ /* 0x000fc4000001ff00 */
[----:B------:R-:W-:Y:S01]  /*05f0*/  CS2R R18, SRZ ;  /* 0x0000000000127805 */ /* 0x000fe2000001ff00 */
[----:B------:R1:W5:Y:S01]  /*0600*/  @!P1 LDG.E.64 R14, desc[UR6][R34.64+0x500] ;  /* 0x00050006220e9981 */ /* 0x000362000c1e1b00 */
[-C--:B------:R-:W-:Y:S01]  /*0610*/  ISETP.GE.AND P1, PT, R21, R20.reuse, PT ;  /* 0x000000141500720c */ /* 0x080fe20003f26270 */
[C---:B------:R-:W-:Y:S02]  /*0620*/  VIADD R23, R25.reuse, 0x1a0 ;  /* 0x000001a019177836 */ /* 0x040fe40000000000 */
[----:B------:R-:W-:Y:S01]  /*0630*/  VIADD R21, R25, 0x1c0 ;  /* 0x000001c019157836 */ /* 0x000fe20000000000 */
[----:B------:R1:W5:Y:S02]  /*0640*/  @!P2 LDG.E.64 R16, desc[UR6][R34.64+0x600] ;  /* 0x000600062210a981 */ /* 0x000364000c1e1b00 */
[-C--:B------:R-:W-:Y:S02]  /*0650*/  ISETP.GE.AND P2, PT, R23, R20.reuse, PT ;  /* 0x000000141700720c */ /* 0x080fe40003f46270 */
[----:B------:R1:W5:Y:S01]  /*0660*/  @!P3 LDG.E.64 R18, desc[UR6][R34.64+0x700] ;  /* 0x000700062212b981 */ /* 0x000362000c1e1b00 */
[----:B------:R-:W-:-:S02]  /*0670*/  ISETP.GE.AND P3, PT, R21, R20, PT ;  /* 0x000000141500720c */ /* 0x000fc40003f66270 */
[----:B------:R-:W-:Y:S02]  /*0680*/  CS2R R20, SRZ ;  /* 0x0000000000147805 */ /* 0x000fe4000001ff00 */
[----:B------:R-:W-:Y:S02]  /*0690*/  CS2R R22, SRZ ;  /* 0x0000000000167805 */ /* 0x000fe4000001ff00 */
[----:B------:R-:W-:Y:S02]  /*06a0*/  CS2R R24, SRZ ;  /* 0x0000000000187805 */ /* 0x000fe4000001ff00 */
[----:B------:R-:W-:Y:S02]  /*06b0*/  CS2R R26, SRZ ;  /* 0x00000000001a7805 */ /* 0x000fe4000001ff00 */
[----:B------:R-:W-:Y:S02]  /*06c0*/  CS2R R28, SRZ ;  /* 0x00000000001c7805 */ /* 0x000fe4000001ff00 */
[----:B------:R-:W-:-:S02]  /*06d0*/  CS2R R30, SRZ ;  /* 0x00000000001e7805 */ /* 0x000fc4000001ff00 */
[----:B------:R-:W-:Y:S01]  /*06e0*/  CS2R R32, SRZ ;  /* 0x0000000000207805 */ /* 0x000fe2000001ff00 */
[----:B------:R1:W5:Y:S04]  /*06f0*/  @!P4 LDG.E.64 R20, desc[UR6][R34.64+0x800] ;  /* 0x000800062214c981 */ /* 0x000368000c1e1b00 */
[----:B------:R1:W5:Y:S04]  /*0700*/  @!P5 LDG.E.64 R22, desc[UR6][R34.64+0x900] ;  /* 0x000900062216d981 */ /* 0x000368000c1e1b00 */
[----:B------:R1:W5:Y:S04]  /*0710*/  @!P6 LDG.E.64 R24, desc[UR6][R34.64+0xa00] ;  /* 0x000a00062218e981 */ /* 0x000368000c1e1b00 */
[----:B------:R1:W5:Y:S04]  /*0720*/  @!P0 LDG.E.64 R26, desc[UR6][R34.64+0xb00] ;  /* 0x000b0006221a8981 */ /* 0x000368000c1e1b00 */
[----:B------:R1:W5:Y:S04]  /*0730*/  @!P1 LDG.E.64 R28, desc[UR6][R34.64+0xc00] ;  /* 0x000c0006221c9981 */ /* 0x000368000c1e1b00 */
[----:B------:R1:W5:Y:S04]  /*0740*/  @!P2 LDG.E.64 R30, desc[UR6][R34.64+0xd00] ;  /* 0x000d0006221ea981 */ /* 0x000368000c1e1b00 */
[----:B------:R1:W5:Y:S02]  /*0750*/  @!P3 LDG.E.64 R32, desc[UR6][R34.64+0xe00] ;  /* 0x000e00062220b981 */ /* 0x000364000c1e1b00 */
.L_x_1064:
[----:B01----:R-:W-:Y:S01]  /*0760*/  VIMNMX R35, PT, PT, R68, 0xe0, !PT ;  /* 0x000000e044237848 */ /* 0x003fe20007fe0100 */
[----:B------:R-:W0:Y:S01]  /*0770*/  LDCU UR4, c[0x0][0x3c8] ;  /* 0x00007900ff0477ac */ /* 0x000e220008000800 */
[----:B------:R-:W-:Y:S01]  /*0780*/  SHF.R.U32.HI R0, RZ, 0x5, R3 ;  /* 0x00000005ff007819 */ /* 0x000fe20000011603 */
[----:B------:R-:W-:Y:S01]  /*0790*/  BSSY.RECONVERGENT B0, `(.L_x_1065) ;  /* 0x0000025000007945 */ /* 0x000fe20003800200 */
[--C-:B------:R-:W-:Y:S01]  /*07a0*/  IADD3 R35, PT, PT, R35, 0x1f, -R68.reuse ;  /* 0x0000001f23237810 */ /* 0x100fe20007ffe844 */
[----:B------:R-:W-:Y:S02]  /*07b0*/  UMOV UR5, 0xffffffff ;  /* 0xffffffff00057882 */ /* 0x000fe40000000000 */
[----:B------:R-:W-:Y:S01]  /*07c0*/  IMAD.SHL.U32 R0, R0, 0x400, RZ ;  /* 0x0000040000007824 */ /* 0x000fe200078e00ff */
[C---:B------:R-:W-:Y:S02]  /*07d0*/  ISETP.GE.U32.AND P0, PT, R35.reuse, 0x1e0, PT ;  /* 0x000001e02300780c */ /* 0x040fe40003f06070 */
[----:B------:R-:W-:Y:S01]  /*07e0*/  LEA.HI R34, R35, 0x1, RZ, 0x1b ;  /* 0x0000000123227811 */ /* 0x000fe200078fd8ff */
[----:B------:R-:W-:-:S03]  /*07f0*/  IMAD.MOV.U32 R35, RZ, RZ, R68 ;  /* 0x000000ffff237224 */ /* 0x000fc600078e0044 */
        /* <DEDUP_REMOVED lines=9> */
.L_x_1067:
        /* <DEDUP_REMOVED lines=21> */
.L_x_1066:
[----:B------:R-:W-:Y:S05]  /*09e0*/  BSYNC.RECONVERGENT B0 ;  /* 0x0000000000007941 */ /* 0x000fea0003800200 */
.L_x_1065:
        /* <DEDUP_REMOVED lines=18> */
.L_x_1071:
[----:B------:R-:W-:Y:S05]  /*0b10*/  BSYNC.RECONVERGENT B1 ;  /* 0x0000000000017941 */ /* 0x000fea0003800200 */
.L_x_1070:
        /* <DEDUP_REMOVED lines=14> */
.L_x_1072:
[----:B------:R-:W-:Y:S01]  /*0c00*/  VIADD R34, R34, 0x1 ;  /* 0x0000000122227836 */ /* 0x000fe20000000000 */
[----:B------:R0:W-:Y:S04]  /*0c10*/  STS [R0], RZ ;  /* 0x000000ff00007388 */ /* 0x0001e80000000800 */
[----:B------:R-:W-:Y:S01]  /*0c20*/  ISETP.NE.AND P0, PT, R34, RZ, PT ;  /* 0x000000ff2200720c */ /* 0x000fe20003f05270 */
[----:B0-----:R-:W-:-:S12]  /*0c30*/  VIADD R0, R0, 0x80 ;  /* 0x0000008000007836 */ /* 0x001fd80000000000 */
[----:B------:R-:W-:Y:S05]  /*0c40*/  @P0 BRA `(.L_x_1072) ;  /* 0xfffffffc00ec0947 */ /* 0x000fea000383ffff */
.L_x_1069:
[----:B------:R-:W-:Y:S05]  /*0c50*/  BSYNC.RECONVERGENT B0 ;  /* 0x0000000000007941 */ /* 0x000fea0003800200 */
.L_x_1068:
[----:B------:R-:W2:Y:S01]  /*0c60*/  LDCU UR5, c[0x0][0x3c4] ;  /* 0x00007880ff0577ac */ /* 0x000ea20008000800 */
[----:B-----5:R-:W-:Y:S01]  /*0c70*/  LOP3.LUT R38, RZ, R6, RZ, 0x33, !PT ;  /* 0x00000006ff267212 */ /* 0x020fe200078e33ff */
[----:B------:R-:W-:Y:S01]  /*0c80*/  BSSY.RECONVERGENT B0, `(.L_x_1073) ;  /* 0x0000086000007945 */ /* 0x000fe20003800200 */
[----:B------:R-:W-:Y:S01]  /*0c90*/  LOP3.LUT R35, RZ, R7, RZ, 0x33, !PT ;  /* 0x00000007ff237212 */ /* 0x000fe200078e33ff */
[----:B------:R-:W-:Y:S01]  /*0ca0*/  IMAD R72, R3, 0x4, R71 ;  /* 0x0000000403487824 */ /* 0x000fe200078e0247 */
[----:B------:R-:W-:Y:S01]  /*0cb0*/  LOP3.LUT R75, RZ, R4, RZ, 0x33, !PT ;  /* 0x00000004ff4b7212 */ /* 0x000fe200078e33ff */
[----:B------:R-:W-:Y:S01]  /*0cc0*/  IMAD.MOV.U32 R64, RZ, RZ, RZ ;  /* 0x000000ffff407224 */ /* 0x000fe200078e00ff */
[----:B------:R-:W-:Y:S02]  /*0cd0*/  LOP3.LUT R0, RZ, R5, RZ, 0x33, !PT ;  /* 0x00000005ff007212 */ /* 0x000fe400078e33ff */
[----:B01----:R-:W-:Y:S02]  /*0ce0*/  LOP3.LUT R36, RZ, R28, RZ, 0x33, !PT ;  /* 0x0000001cff247212 */ /* 0x003fe400078e33ff */
[----:B------:R-:W-:-:S02]  /*0cf0*/  LOP3.LUT R44, RZ, R8, RZ, 0x33, !PT ;  /* 0x00000008ff2c7212 */ /* 0x000fc400078e33ff */
[----:B------:R-:W-:Y:S02]  /*0d00*/  LOP3.LUT R39, RZ, R9, RZ, 0x33, !PT ;  /* 0x00000009ff277212 */ /* 0x000fe400078e33ff */
[----:B------:R-:W-:Y:S02]  /*0d10*/  LOP3.LUT R48, RZ, R20, RZ, 0x33, !PT ;  /* 0x00000014ff307212 */ /* 0x000fe400078e33ff */
[----:B------:R-:W-:Y:S02]  /*0d20*/  LOP3.LUT R37, RZ, R21, RZ, 0x33, !PT ;  /* 0x00000015ff257212 */ /* 0x000fe400078e33ff */
[----:B--2---:R-:W-:Y:S02]  /*0d30*/  SHF.R.U64 R38, R38, UR5, R35 ;  /* 0x0000000526267c19 */ /* 0x004fe40008001223 */
[----:B------:R-:W-:Y:S02]  /*0d40*/  SHF.R.U64 R75, R75, UR5, R0 ;  /* 0x000000054b4b7c19 */ /* 0x000fe40008001200 */
[----:B------:R-:W-:-:S02]  /*0d50*/  LOP3.LUT R35, RZ, R29, RZ, 0x33, !PT ;  /* 0x0000001dff237212 */ /* 0x000fc400078e33ff */
[----:B------:R-:W-:Y:S02]  /*0d60*/  LOP3.LUT R75, R75, UR4, RZ, 0x30, !PT ;  /* 0x000000044b4b7c12 */ /* 0x000fe4000f8e30ff */
[----:B------:R-:W-:Y:S02]  /*0d70*/  SHF.R.U64 R36, R36, UR5, R35 ;  /* 0x0000000524247c19 */ /* 0x000fe40008001223 */
[----:B------:R-:W-:Y:S01]  /*0d80*/  LOP3.LUT R35, R38, UR4, RZ, 0x30, !PT ;  /* 0x0000000426237c12 */ /* 0x000fe2000f8e30ff */
[--C-:B------:R-:W-:Y:S01]  /*0d90*/  IMAD R42, R75, 0x4, R66.reuse ;  /* 0x000000044b2a7824 */ /* 0x100fe200078e0242 */
[----:B------:R-:W-:Y:S01]  /*0da0*/  LOP3.LUT R47, RZ, R22, RZ, 0x33, !PT ;  /* 0x00000016ff2f7212 */ /* 0x000fe200078e33ff */
[----:B------:R-:W-:Y:S02]  /*0db0*/  NOP ;  /* 0x0000000000007918 */ /* 0x000fe40000000000 */
[----:B------:R-:W-:Y:S01]  /*0dc0*/  IMAD R43, R35, 0x4, R66 ;  /* 0x00000004232b7824 */ /* 0x000fe200078e0242 */
[----:B------:R-:W-:Y:S01]  /*0dd0*/  LOP3.LUT R0, RZ, R23, RZ, 0x33, !PT ;  /* 0x00000017ff007212 */ /* 0x000fe200078e33ff */
[----:B------:R-:W-:Y:S01]  /*0de0*/  ATOMS.POPC.INC.32 RZ, [R42+URZ] ;  /* 0x000000002aff7f8c */ /* 0x000fe2000d8000ff */
[----:B------:R-:W-:-:S02]  /*0df0*/  SHF.R.U64 R44, R44, UR5, R39 ;  /* 0x000000052c2c7c19 */ /* 0x000fc40008001227 */
[----:B------:R-:W-:Y:S01]  /*0e00*/  LOP3.LUT R45, RZ, R32, RZ, 0x33, !PT ;  /* 0x00000020ff2d7212 */ /* 0x000fe200078e33ff */
[----:B------:R0:W-:Y:S01]  /*0e10*/  ATOMS.POPC.INC.32 RZ, [R43+URZ] ;  /* 0x000000002bff7f8c */ /* 0x0001e2000d8000ff */
[----:B------:R-:W-:Y:S02]  /*0e20*/  LOP3.LUT R34, RZ, R33, RZ, 0x33, !PT ;  /* 0x00000021ff227212 */ /* 0x000fe400078e33ff */
[----:B------:R-:W-:Y:S02]  /*0e30*/  LOP3.LUT R38, RZ, R14, RZ, 0x33, !PT ;  /* 0x0000000eff267212 */ /* 0x000fe400078e33ff */
[----:B------:R-:W-:Y:S02]  /*0e40*/  LOP3.LUT R39, RZ, R15, RZ, 0x33, !PT ;  /* 0x0000000fff277212 */ /* 0x000fe400078e33ff */
[----:B------:R-:W-:Y:S02]  /*0e50*/  SHF.R.U64 R48, R48, UR5, R37 ;  /* 0x0000000530307c19 */ /* 0x000fe40008001225 */
[----:B------:R-:W-:-:S02]  /*0e60*/  SHF.R.U64 R47, R47, UR5, R0 ;  /* 0x000000052f2f7c19 */ /* 0x000fc40008001200 */
[----:B------:R-:W-:Y:S02]  /*0e70*/  SHF.R.U64 R45, R45, UR5, R34 ;  /* 0x000000052d2d7c19 */ /* 0x000fe40008001222 */
[----:B0-----:R-:W-:Y:S02]  /*0e80*/  LOP3.LUT R43, R44, UR4, RZ, 0x30, !PT ;  /* 0x000000042c2b7c12 */ /* 0x001fe4000f8e30ff */
[----:B------:R-:W-:Y:S02]  /*0e90*/  LOP3.LUT R0, RZ, R30, RZ, 0x33, !PT ;  /* 0x0000001eff007212 */ /* 0x000fe400078e33ff */
[----:B------:R-:W-:Y:S01]  /*0ea0*/  LOP3.LUT R37, RZ, R31, RZ, 0x33, !PT ;  /* 0x0000001fff257212 */ /* 0x000fe200078e33ff */
[----:B------:R-:W-:Y:S01]  /*0eb0*/  IMAD R46, R43, 0x4, R66 ;  /* 0x000000042b2e7824 */ /* 0x000fe200078e0242 */
[----:B------:R-:W-:Y:S02]  /*0ec0*/  LOP3.LUT R34, RZ, R10, RZ, 0x33, !PT ;  /* 0x0000000aff227212 */ /* 0x000fe400078e33ff */
[----:B------:R-:W-:-:S02]  /*0ed0*/  LOP3.LUT R35, RZ, R11, RZ, 0x33, !PT ;  /* 0x0000000bff237212 */ /* 0x000fc400078e33ff */
[----:B------:R-:W-:Y:S01]  /*0ee0*/  SHF.R.U64 R42, R38, UR5, R39 ;  /* 0x00000005262a7c19 */ /* 0x000fe20008001227 */
[----:B------:R-:W-:Y:S01]  /*0ef0*/  ATOMS.POPC.INC.32 RZ, [R46+URZ] ;  /* 0x000000002eff7f8c */ /* 0x000fe2000d8000ff */
[----:B------:R-:W-:Y:S02]  /*0f00*/  SHF.R.U64 R0, R0, UR5, R37 ;  /* 0x0000000500007c19 */ /* 0x000fe40008001225 */
[----:B------:R-:W-:Y:S02]  /*0f10*/  SHF.R.U64 R73, R34, UR5, R35 ;  /* 0x0000000522497c19 */ /* 0x000fe40008001223 */
[----:B------:R-:W-:Y:S02]  /*0f20*/  LOP3.LUT R51, RZ, R12, RZ, 0x33, !PT ;  /* 0x0000000cff337212 */ /* 0x000fe400078e33ff */
[----:B------:R-:W-:Y:S02]  /*0f30*/  LOP3.LUT R37, RZ, R13, RZ, 0x33, !PT ;  /* 0x0000000dff257212 */ /* 0x000fe400078e33ff */
[----:B------:R-:W-:-:S02]  /*0f40*/  LOP3.LUT R43, R42, UR4, RZ, 0x30, !PT ;  /* 0x000000042a2b7c12 */ /* 0x000fc4000f8e30ff */
[----:B------:R-:W-:Y:S02]  /*0f50*/  LOP3.LUT R73, R73, UR4, RZ, 0x30, !PT ;  /* 0x0000000449497c12 */ /* 0x000fe4000f8e30ff */
[----:B------:R-:W-:Y:S01]  /*0f60*/  SHF.R.U64 R51, R51, UR5, R37 ;  /* 0x0000000533337c19 */ /* 0x000fe20008001225 */
[--C-:B------:R-:W-:Y:S01]  /*0f70*/  IMAD R50, R43, 0x4, R66.reuse ;  /* 0x000000042b327824 */ /* 0x100fe200078e0242 */
[----:B------:R-:W-:Y:S01]  /*0f80*/  LOP3.LUT R40, RZ, R16, RZ, 0x33, !PT ;  /* 0x00000010ff287212 */ /* 0x000fe200078e33ff */
[----:B------:R-:W-:Y:S01]  /*0f90*/  IMAD R49, R73, 0x4, R66 ;  /* 0x0000000449317824 */ /* 0x000fe200078e0242 */
[----:B------:R-:W-:Y:S02]  /*0fa0*/  LOP3.LUT R41, RZ, R17, RZ, 0x33, !PT ;  /* 0x00000011ff297212 */ /* 0x000fe400078e33ff */
[----:B------:R-:W-:Y:S02]  /*0fb0*/  LOP3.LUT R42, RZ, R18, RZ, 0x33, !PT ;  /* 0x00000012ff2a7212 */ /* 0x000fe400078e33ff */
[----:B------:R-:W-:Y:S01]  /*0fc0*/  LOP3.LUT R43, RZ, R19, RZ, 0x33, !PT ;  /* 0x00000013ff2b7212 */ /* 0x000fe200078e33ff */
[----:B------:R0:W-:Y:S01]  /*0fd0*/  ATOMS.POPC.INC.32 RZ, [R49+URZ] ;  /* 0x0000000031ff7f8c */ /* 0x0001e2000d8000ff */
[----:B------:R-:W-:-:S02]  /*0fe0*/  LOP3.LUT R51, R51, UR4, RZ, 0x30, !PT ;  /* 0x0000000433337c12 */ /* 0x000fc4000f8e30ff */
[----:B------:R-:W-:Y:S02]  /*0ff0*/  SHF.R.U64 R53, R40, UR5, R41 ;  /* 0x0000000528357c19 */ /* 0x000fe40008001229 */
[----:B------:R-:W-:Y:S01]  /*1000*/  SHF.R.U64 R52, R42, UR5, R43 ;  /* 0x000000052a347c19 */ /* 0x000fe2000800122b */
[----:B------:R-:W-:Y:S01]  /*1010*/  IMAD R51, R51, 0x4, R66 ;  /* 0x0000000433337824 */ /* 0x000fe200078e0242 */
[----:B------:R-:W-:Y:S02]  /*1020*/  LOP3.LUT R44, RZ, R24, RZ, 0x33, !PT ;  /* 0x00000018ff2c7212 */ /* 0x000fe400078e33ff */
[----:B------:R-:W-:Y:S02]  /*1030*/  LOP3.LUT R55, RZ, R25, RZ, 0x33, !PT ;  /* 0x00000019ff377212 */ /* 0x000fe400078e33ff */
[----:B------:R-:W-:Y:S01]  /*1040*/  LOP3.LUT R53, R53, UR4, RZ, 0x30, !PT ;  /* 0x0000000435357c12 */ /* 0x000fe2000f8e30ff */
[----:B------:R1:W-:Y:S01]  /*1050*/  ATOMS.POPC.INC.32 RZ, [R51+URZ] ;  /* 0x0000000033ff7f8c */ /* 0x0003e2000d8000ff */
[----:B0-----:R-:W-:-:S02]  /*1060*/  LOP3.LUT R49, R52, UR4, RZ, 0x30, !PT ;  /* 0x0000000434317c12 */ /* 0x001fc4000f8e30ff */
[----:B------:R-:W-:Y:S01]  /*1070*/  SHF.R.U64 R52, R44, UR5, R55 ;  /* 0x000000052c347c19 */ /* 0x000fe20008001237 */
[--C-:B------:R-:W-:Y:S01]  /*1080*/  IMAD R53, R53, 0x4, R66.reuse ;  /* 0x0000000435357824 */ /* 0x100fe200078e0242 */
[----:B------:R-:W-:Y:S01]  /*1090*/  LOP3.LUT R57, R47, UR4, RZ, 0x30, !PT ;  /* 0x000000042f397c12 */ /* 0x000fe2000f8e30ff */
[----:B------:R0:W-:Y:S01]  /*10a0*/  ATOMS.POPC.INC.32 RZ, [R50+URZ] ;  /* 0x0000000032ff7f8c */ /* 0x0001e2000d8000ff */
[----:B------:R-:W-:Y:S01]  /*10b0*/  LOP3.LUT R46, RZ, R26, RZ, 0x33, !PT ;  /* 0x0000001aff2e7212 */ /* 0x000fe200078e33ff */
[--C-:B-1----:R-:W-:Y:S01]  /*10c0*/  IMAD R51, R49, 0x4, R66.reuse ;  /* 0x0000000431337824 */ /* 0x102fe200078e0242 */
[----:B------:R-:W-:Y:S01]  /*10d0*/  LOP3.LUT R49, R52, UR4, RZ, 0x30, !PT ;  /* 0x0000000434317c12 */ /* 0x000fe2000f8e30ff */
[----:B------:R1:W-:Y:S01]  /*10e0*/  ATOMS.POPC.INC.32 RZ, [R53+URZ] ;  /* 0x0000000035ff7f8c */ /* 0x0003e2000d8000ff */
[----:B------:R-:W-:Y:S01]  /*10f0*/  LOP3.LUT R47, RZ, R27, RZ, 0x33, !PT ;  /* 0x0000001bff2f7212 */ /* 0x000fe200078e33ff */
[--C-:B------:R-:W-:Y:S01]  /*1100*/  IMAD R57, R57, 0x4, R66.reuse ;  /* 0x0000000439397824 */ /* 0x100fe200078e0242 */
[----:B------:R-:W-:Y:S01]  /*1110*/  LOP3.LUT R55, R48, UR4, RZ, 0x30, !PT ;  /* 0x0000000430377c12 */ /* 0x000fe2000f8e30ff */
[--C-:B0-----:R-:W-:Y:S01]  /*1120*/  IMAD R50, R49, 0x4, R66.reuse ;  /* 0x0000000431327824 */ /* 0x101fe200078e0242 */
[----:B------:R-:W-:Y:S01]  /*1130*/  LOP3.LUT R59, R36, UR4, RZ, 0x30, !PT ;  /* 0x00000004243b7c12 */ /* 0x000fe2000f8e30ff */
[----:B------:R-:W0:Y:S01]  /*1140*/  LDC.64 R48, c[0x0][0x380] ;  /* 0x0000e000ff307b82 */ /* 0x000e220000000a00 */
[----:B------:R-:W-:Y:S01]  /*1150*/  LOP3.LUT R61, R0, UR4, RZ, 0x30, !PT ;  /* 0x00000004003d7c12 */ /* 0x000fe2000f8e30ff */
[--C-:B------:R-:W-:Y:S01]  /*1160*/  IMAD R55, R55, 0x4, R66.reuse ;  /* 0x0000000437377824 */ /* 0x100fe200078e0242 */
[----:B-1----:R-:W-:Y:S01]  /*1170*/  SHF.R.U64 R53, R46, UR5, R47 ;  /* 0x000000052e357c19 */ /* 0x002fe2000800122f */
[----:B------:R1:W-:Y:S01]  /*1180*/  ATOMS.POPC.INC.32 RZ, [R51+URZ] ;  /* 0x0000000033ff7f8c */ /* 0x0003e2000d8000ff */
[----:B------:R-:W-:Y:S01]  /*1190*/  ISETP.GT.U32.AND P2, PT, R3, 0xff, PT ;  /* 0x000000ff0300780c */ /* 0x000fe20003f44070 */
[--C-:B------:R-:W-:Y:S01]  /*11a0*/  IMAD R59, R59, 0x4, R66.reuse ;  /* 0x000000043b3b7824 */ /* 0x100fe200078e0242 */
[----:B------:R-:W-:Y:S01]  /*11b0*/  LOP3.LUT R53, R53, UR4, RZ, 0x30, !PT ;  /* 0x0000000435357c12 */ /* 0x000fe2000f8e30ff */
[----:B------:R1:W-:Y:S01]  /*11c0*/  ATOMS.POPC.INC.32 RZ, [R55+URZ] ;  /* 0x0000000037ff7f8c */ /* 0x0003e2000d8000ff */
[----:B------:R-:W-:Y:S01]  /*11d0*/  LOP3.LUT R63, R45, UR4, RZ, 0x30, !PT ;  /* 0x000000042d3f7c12 */ /* 0x000fe2000f8e30ff */
[--C-:B------:R-:W-:Y:S01]  /*11e0*/  IMAD R61, R61, 0x4, R66.reuse ;  /* 0x000000043d3d7824 */ /* 0x100fe200078e0242 */
[----:B------:R-:W-:Y:S01]  /*11f0*/  P2R R70, PR, RZ, 0x4 ;  /* 0x00000004ff467803 */ /* 0x000fe20000000000 */
[--C-:B------:R-:W-:Y:S01]  /*1200*/  IMAD R53, R53, 0x4, R66.reuse ;  /* 0x0000000435357824 */ /* 0x100fe200078e0242 */
[----:B------:R1:W-:Y:S01]  /*1210*/  ATOMS.POPC.INC.32 RZ, [R57+URZ] ;  /* 0x0000000039ff7f8c */ /* 0x0003e2000d8000ff */
[----:B------:R-:W-:Y:S01]  /*1220*/  IMAD R63, R63, 0x4, R66 ;  /* 0x000000043f3f7824 */ /* 0x000fe200078e0242 */
[----:B------:R-:W-:-:S02]  /*1230*/  LOP3.LUT R65, R3, 0x3e0, RZ, 0xc0, !PT ;  /* 0x000003e003417812 */ /* 0x000fc400078ec0ff */
[----:B------:R1:W-:Y:S04]  /*1240*/  ATOMS.POPC.INC.32 RZ, [R50+URZ] ;  /* 0x0000000032ff7f8c */ /* 0x0003e8000d8000ff */
        /* <DEDUP_REMOVED lines=41> */
.L_x_1074:
[----:B------:R-:W-:Y:S05]  /*14e0*/  BSYNC.RECONVERGENT B0 ;  /* 0x0000000000007941 */ /* 0x000fea0003800200 */
.L_x_1073:
[C---:B------:R-:W-:Y:S01]  /*14f0*/  ISETP.NE.AND P0, PT, R64.reuse, 0x1680, PT ;  /* 0x000016804000780c */ /* 0x040fe20003f05270 */
[----:B------:R-:W-:Y:S01]  /*1500*/  IMAD R45, R69, 0x100, R3 ;  /* 0x00000100452d7824 */ /* 0x000fe200078e0203 */
[----:B-12---:R-:W-:Y:S01]  /*1510*/  @!P2 LOP3.LUT R59, R64, 0x40000000, RZ, 0xfc, !PT ;  /* 0x40000000403ba812 */ /* 0x006fe200078efcff */
[----:B------:R-:W1:Y:S01]  /*1520*/  LDCU.64 UR8, c[0x0][0x3b8] ;  /* 0x00007700ff0877ac */ /* 0x000e620008000a00 */
[----:B------:R-:W-:Y:S01]  /*1530*/  ISETP.LT.U32.AND P0, PT, R3, 0x100, !P0 ;  /* 0x000001000300780c */ /* 0x000fe20004701070 */
[----:B0-----:R-:W-:Y:S01]  /*1540*/  IMAD.WIDE R48, R45, 0x4, R48 ;  /* 0x000000042d307825 */ /* 0x001fe200078e0230 */
[----:B------:R-:W-:Y:S02]  /*1550*/  LOP3.LUT R0, R3, 0x1f, RZ, 0xc0, !PT ;  /* 0x0000001f03007812 */ /* 0x000fe400078ec0ff */
[----:B------:R-:W-:Y:S02]  /*1560*/  LOP3.LUT R45, RZ, R25, RZ, 0x33, !PT ;  /* 0x00000019ff2d7212 */ /* 0x000fe400078e33ff */
[----:B------:R0:W-:Y:S01]  /*1570*/  @!P2 STG.E.STRONG.SYS desc[UR6][R48.64], R59 ;  /* 0x0000003b3000a986 */ /* 0x0001e2000c115906 */
[----:B------:R-:W-:Y:S01]  /*1580*/  IMAD R65, R65, 0xf, R0 ;  /* 0x0000000f41417824 */ /* 0x000fe200078e0200 */
[----:B------:R-:W-:Y:S01]  /*1590*/  LOP3.LUT R53, RZ, R23, RZ, 0x33, !PT ;  /* 0x00000017ff357212 */ /* 0x000fe200078e33ff */
[----:B------:R-:W-:Y:S01]  /*15a0*/  IMAD R0, R69, 0x1680, RZ ;  /* 0x0000168045007824 */ /* 0x000fe200078e02ff */
[----:B------:R-:W-:-:S02]  /*15b0*/  LOP3.LUT R54, RZ, R30, RZ, 0x33, !PT ;  /* 0x0000001eff367212 */ /* 0x000fc400078e33ff */
[----:B------:R-:W-:Y:S02]  /*15c0*/  LOP3.LUT R55, RZ, R31, RZ, 0x33, !PT ;  /* 0x0000001fff377212 */ /* 0x000fe400078e33ff */
[C---:B------:R-:W-:Y:S02]  /*15d0*/  IADD3 R51, P1, PT, R0.reuse, R65, RZ ;  /* 0x0000004100337210 */ /* 0x040fe40007f3e0ff */
[----:B------:R-:W-:Y:S02]  /*15e0*/  LOP3.LUT R56, RZ, R32, RZ, 0x33, !PT ;  /* 0x00000020ff387212 */ /* 0x000fe400078e33ff */
[----:B------:R-:W-:Y:S02]  /*15f0*/  LEA.HI.X.SX32 R52, R0, RZ, 0x1, P1 ;  /* 0x000000ff00347211 */ /* 0x000fe400008f0eff */
[----:B-1----:R-:W-:Y:S02]  /*1600*/  LEA R50, P1, R51, UR8, 0x2 ;  /* 0x0000000833327c11 */ /* 0x002fe4000f8210ff */
[----:B------:R-:W-:-:S02]  /*1610*/  LOP3.LUT R57, RZ, R33, RZ, 0x33, !PT ;  /* 0x00000021ff397212 */ /* 0x000fc400078e33ff */
[----:B------:R-:W-:Y:S02]  /*1620*/  LEA.HI.X R51, R51, UR9, R52, 0x2, P1 ;  /* 0x0000000933337c11 */ /* 0x000fe400088f1434 */
[----:B------:R-:W-:Y:S02]  /*1630*/  LOP3.LUT R52, RZ, R22, RZ, 0x33, !PT ;  /* 0x00000016ff347212 */ /* 0x000fe400078e33ff */
[----:B------:R-:W-:Y:S02]  /*1640*/  LOP3.LUT R58, RZ, R28, RZ, 0x33, !PT ;  /* 0x0000001cff3a7212 */ /* 0x000fe400078e33ff */
[----:B0-----:R-:W-:Y:S02]  /*1650*/  LOP3.LUT R59, RZ, R29, RZ, 0x33, !PT ;  /* 0x0000001dff3b7212 */ /* 0x001fe400078e33ff */
[----:B------:R-:W-:Y:S02]  /*1660*/  LOP3.LUT R60, RZ, R20, RZ, 0x33, !PT ;  /* 0x00000014ff3c7212 */ /* 0x000fe400078e33ff */
[----:B------:R-:W-:-:S02]  /*1670*/  LOP3.LUT R61, RZ, R21, RZ, 0x33, !PT ;  /* 0x00000015ff3d7212 */ /* 0x000fc400078e33ff */
[----:B------:R-:W-:Y:S02]  /*1680*/  LOP3.LUT R62, RZ, R4, RZ, 0x33, !PT ;  /* 0x00000004ff3e7212 */ /* 0x000fe400078e33ff */
[----:B------:R-:W-:Y:S01]  /*1690*/  LOP3.LUT R63, RZ, R5, RZ, 0x33, !PT ;  /* 0x00000005ff3f7212 */ /* 0x000fe200078e33ff */
        /* <DEDUP_REMOVED lines=23> */
.L_x_1083:
[----:B------:R-:W0:Y:S01]  /*1810*/  LDC.64 R38, c[0x0][0x380] ;  /* 0x0000e000ff267b82 */ /* 0x000e220000000a00 */
[----:B------:R-:W-:Y:S01]  /*1820*/  VIADD R47, R40, 0xffffffff ;  /* 0xffffffff282f7836 */ /* 0x000fe20000000000 */
[----:B------:R-:W-:Y:S03]  /*1830*/  BSSY B2, `(.L_x_1080) ;  /* 0x0000008000027945 */ /* 0x000fe60003800000 */
[----:B------:R-:W-:-:S04]  /*1840*/  IMAD R41, R47, 0x100, R3 ;  /* 0x000001002f297824 */ /* 0x000fc800078e0203 */
[----:B0-----:R-:W-:-:S07]  /*1850*/  IMAD.WIDE R38, R41, 0x4, R38 ;  /* 0x0000000429267825 */ /* 0x001fce00078e0226 */
.L_x_1081:
[----:B------:R-:W-:Y:S05]  /*1860*/  YIELD ;  /* 0x0000000000007946 */ /* 0x000fea0003800000 */
[----:B------:R0:W-:Y:S06]  /*1870*/  MEMBAR.SC.CTA ;  /* 0x0000000000007992 */ /* 0x0001ec0000000000 */
[----:B0-----:R-:W2:Y:S02]  /*1880*/  LDG.E.STRONG.SYS R41, desc[UR6][R38.64] ;  /* 0x0000000626297981 */ /* 0x001ea4000c1f5900 */
[----:B--2---:R-:W-:-:S13]  /*1890*/  ISETP.NE.AND P0, PT, R41, RZ, PT ;  /* 0x000000ff2900720c */ /* 0x004fda0003f05270 */
[----:B------:R-:W-:Y:S05]  /*18a0*/  @!P0 BRA `(.L_x_1081) ;  /* 0xfffffffc00ec8947 */ /* 0x000fea000383ffff */
[----:B------:R-:W-:Y:S05]  /*18b0*/  BSYNC B2 ;  /* 0x0000000000027941 */ /* 0x000fea0003800000 */
.L_x_1080:
[----:B------:R-:W-:Y:S01]  /*18c0*/  BSSY.RECONVERGENT B2, `(.L_x_1082) ;  /* 0x0000006000027945 */ /* 0x000fe20003800200 */
[C---:B------:R-:W-:Y:S02]  /*18d0*/  ISETP.GT.AND P0, PT, R41.reuse, -0x1, PT ;  /* 0xffffffff2900780c */ /* 0x040fe40003f04270 */
[----:B------:R-:W-:Y:S01]  /*18e0*/  LOP3.LUT R38, R41, 0x3fffffff, RZ, 0xc0, !PT ;  /* 0x3fffffff29267812 */ /* 0x000fe200078ec0ff */
[----:B------:R-:W-:Y:S05]  /*18f0*/  WARPSYNC.EXCLUSIVE R36 ;  /* 0x0000000024007348 */ /* 0x000fea0003a00000 */
[----:B------:R-:W-:-:S05]  /*1900*/  IMAD.IADD R45, R38, 0x1, R45 ;  /* 0x00000001262d7824 */ /* 0x000fca00078e022d */
[----:B------:R-:W-:-:S07]  /*1910*/  VOTE.ANY R36, PT, P0 ;  /* 0x0000000000247806 */ /* 0x000fce00000e0100 */
[----:B------:R-:W-:Y:S05]  /*1920*/  BSYNC.RECONVERGENT B2 ;  /* 0x0000000000027941 */ /* 0x000fea0003800200 */
.L_x_1082:
[----:B------:R-:W-:Y:S01]  /*1930*/  ISETP.GT.U32.AND P1, PT, R40, 0x1, PT ;  /* 0x000000012800780c */ /* 0x000fe20003f24070 */
[----:B------:R-:W-:-:S12]  /*1940*/  IMAD.MOV.U32 R40, RZ, RZ, R47 ;  /* 0x000000ffff287224 */ /* 0x000fd800078e002f */
[----:B------:R-:W-:Y:S05]  /*1950*/  @P0 BRA P1, `(.L_x_1083) ;  /* 0xfffffffc00ac0947 */ /* 0x000fea000083ffff */
[----:B------:R-:W-:Y:S05]  /*1960*/  BSYNC B0 ;  /* 0x0000000000007941 */ /* 0x000fea0003800000 */
.L_x_1079:
[----:B------:R1:W2:Y:S02]  /*1970*/  LDS.64 R40, [R43+0xb400] ;  /* 0x00b400002b287984 */ /* 0x0002a40000000a00 */
.L_x_1078:
[C---:B------:R-:W-:Y:S01]  /*1980*/  IMAD.IADD R39, R45.reuse, 0x1, -R64 ;  /* 0x000000012d277824 */ /* 0x040fe200078e0a40 */
[----:B------:R-:W-:-:S04]  /*1990*/  LOP3.LUT R45, R45, 0x80000000, RZ, 0xfc, !PT ;  /* 0x800000002d2d7812 */ /* 0x000fc800078efcff */
[C---:B--2---:R-:W-:Y:S01]  /*19a0*/  IADD3 R38, P0, PT, R39.reuse, R40, RZ ;  /* 0x0000002827267210 */ /* 0x044fe20007f1e0ff */
[----:B------:R2:W-:Y:S03]  /*19b0*/  STG.E.STRONG.SYS desc[UR6][R48.64], R45 ;  /* 0x0000002d30007986 */ /* 0x0005e6000c115906 */
[----:B------:R-:W-:-:S05]  /*19c0*/  LEA.HI.X.SX32 R39, R39, R41, 0x1, P0 ;  /* 0x0000002927277211 */ /* 0x000fca00000f0eff */
[----:B------:R2:W-:Y:S04]  /*19d0*/  STS.64 [R43+0xb400], R38 ;  /* 0x00b400262b007388 */ /* 0x0005e80000000a00 */
.L_x_1077:
[----:B------:R-:W-:Y:S05]  /*19e0*/  BSYNC B1 ;  /* 0x0000000000017941 */ /* 0x000fea0003800000 */
.L_x_1076:
        /* <DEDUP_REMOVED lines=38> */
.L_x_1084:
[----:B------:R-:W1:Y:S01]  /*1c50*/  LDCU.64 UR4, c[0x0][0x3a0] ;  /* 0x00007400ff0477ac */ /* 0x000e620008000a00 */
[----:B0-----:R-:W-:Y:S01]  /*1c60*/  IMAD R40, R69, -0x1680, R2 ;  /* 0xffffe98045287824 */ /* 0x001fe200078e0202 */
        /* <DEDUP_REMOVED lines=48> */
.L_x_1085:
        /* <DEDUP_REMOVED lines=17> */
.L_x_1086:
[----:B------:R-:W-:Y:S02]  /*2080*/  IMAD.IADD R0, R2, 0x1, -R0 ;  /* 0x0000000102007824 */ /* 0x000fe400078e0a00 */
[C---:B------:R-:W-:Y:S02]  /*2090*/  VIADD R35, R65.reuse, 0x20 ;  /* 0x0000002041237836 */ /* 0x040fe40000000000 */
[C---:B-12---:R-:W-:Y:S01]  /*20a0*/  VIADD R37, R65.reuse, 0x40 ;  /* 0x0000004041257836 */ /* 0x046fe20000000000 */
        /* <DEDUP_REMOVED lines=42> */
.L_x_1087:
        /* <DEDUP_REMOVED lines=20> */
.L_x_1088:
        /* <DEDUP_REMOVED lines=16> */
[----:B---3--:R-:W-:-:S04]  /*2590*/  LEA R2, P2, R3, UR4, 0x2 ;  /* 0x0000000403027c11 */ /* 0x008fc8000f8410ff */
[----:B------:R-:W-:Y:S02]  /*25a0*/  LEA.HI.X R3, R3, UR5, R34, 0x2, P2 ;  /* 0x0000000503037c11 */ /* 0x000fe400090f1422 */
        /* <DEDUP_REMOVED lines=10> */
[----:B---3--:R-:W-:Y:S01]  /*2650*/  VIADD R5, R65, 0x180 ;  /* 0x0000018041057836 */ /* 0x008fe20000000000 */
[----:B------:R0:W-:Y:S01]  /*2660*/  @!P6 STG.E desc[UR6][R2.64+0x180], R11 ;  /* 0x0001800b0200e986 */ /* 0x0001e2000c101906 */
[-C--:B------:R-:W-:Y:S01]  /*2670*/  ISETP.GE.AND P6, PT, R37, R0.reuse, PT ;  /* 0x000000002500720c */ /* 0x080fe20003fc6270 */
[C---:B----4-:R-:W-:Y:S02]  /*2680*/  VIADD R7, R65.reuse, 0x1a0 ;  /* 0x000001a041077836 */ /* 0x050fe40000000000 */
        /* <DEDUP_REMOVED lines=18> */
.L_x_1075:
        /* <DEDUP_REMOVED lines=38> */
.L_x_1199:
        /* <DEDUP_REMOVED lines=25> */
.L_x_1089:
        /* <DEDUP_REMOVED lines=44> */
.L_x_1092:
[----:B------:R-:W-:Y:S05]  /*2e60*/  BSYNC.RECONVERGENT B0 ;  /* 0x0000000000007941 */ /* 0x000fea0003800200 */
.L_x_1091:
[----:B------:R-:W-:Y:S01]  /*2e70*/  BAR.SYNC.DEFER_BLOCKING 0x0 ;  /* 0x0000000000007b1d */ /* 0x000fe20000010000 */
[----:B------:R-:W-:Y:S01]  /*2e80*/  R2P PR, R17, 0x7f ;  /* 0x0000007f11007804 */ /* 0x000fe20000000000 */
[----:B------:R-:W-:-:S04]  /*2e90*/  IMAD.MOV.U32 R16, RZ, RZ, RZ ;  /* 0x000000ffff107224 */ /* 0x000fc800078e00ff */
[----:B------:R-:W-:Y:S08]  /*2ea0*/  BSSY.RECONVERGENT B0, `(.L_x_1093) ;  /* 0x0000025000007945 */ /* 0x000ff00003800200 */
[----:B------:R-:W-:Y:S02]  /*2eb0*/  VOTE.ANY R4, PT, P0 ;  /* 0x0000000000047806 */ /* 0x000fe400000e0100 */
[----:B---3--:R-:W-:-:S02]  /*2ec0*/  VOTE.ANY R5, PT, P1 ;  /* 0x0000000000057806 */ /* 0x008fc400008e0100 */
        /* <DEDUP_REMOVED lines=9> */
[----:B------:R-:W-:Y:S02]  /*2f60*/  VOTE.ANY R15, PT, P5 ;  /* 0x00000000000f7806 */ /* 0x000fe400028e0100 */
[----:B------:R-:W-:Y:S02]  /*2f70*/  LOP3.LUT R4, R19, R4, RZ, 0xc0, !PT ;  /* 0x0000000413047212 */ /* 0x000fe400078ec0ff */
[----:B------:R-:W-:-:S02]  /*2f80*/  @!P4 LOP3.LUT R5, RZ, R5, RZ, 0x33, !PT ;  /* 0x00000005ff05c212 */ /* 0x000fc400078e33ff */
[----:B------:R-:W-:Y:S02]  /*2f90*/  @!P5 LOP3.LUT R15, RZ, R15, RZ, 0x33, !PT ;  /* 0x0000000fff0fd212 */ /* 0x000fe400078e33ff */
[----:B------:R-:W-:Y:S02]  /*2fa0*/  LOP3.LUT P0, RZ, R17, 0x80, RZ, 0xc0, !PT ;  /* 0x0000008011ff7812 */ /* 0x000fe4000780c0ff */
[----:B------:R-:W-:Y:S02]  /*2fb0*/  LOP3.LUT R4, R5, R4, RZ, 0xc0, !PT ;  /* 0x0000000405047212 */ /* 0x000fe400078ec0ff */
[----:B------:R-:W-:Y:S02]  /*2fc0*/  VOTE.ANY R5, PT, P6 ;  /* 0x0000000000057806 */ /* 0x000fe400030e0100 */
[----:B------:R-:W-:Y:S02]  /*2fd0*/  LOP3.LUT R4, R15, R4, RZ, 0xc0, !PT ;  /* 0x000000040f047212 */ /* 0x000fe400078ec0ff */
[----:B------:R-:W1:Y:S01]  /*2fe0*/  S2R R15, SR_LEMASK ;  /* 0x00000000000f7919 */ /* 0x000e620000003a00 */
[----:B------:R-:W-:-:S04]  /*2ff0*/  @!P6 LOP3.LUT R5, RZ, R5, RZ, 0x33, !PT ;  /* 0x00000005ff05e212 */ /* 0x000fc800078e33ff */
[----:B------:R-:W-:Y:S02]  /*3000*/  VOTE.ANY R19, PT, P0 ;  /* 0x0000000000137806 */ /* 0x000fe400000e0100 */
[----:B------:R-:W-:Y:S02]  /*3010*/  LOP3.LUT R4, R5, R4, RZ, 0xc0, !PT ;  /* 0x0000000405047212 */ /* 0x000fe400078ec0ff */
[----:B------:R-:W-:Y:S02]  /*3020*/  @!P0 LOP3.LUT R19, RZ, R19, RZ, 0x33, !PT ;  /* 0x00000013ff138212 */ /* 0x000fe400078e33ff */
[----:B------:R-:W-:Y:S02]  /*3030*/  LOP3.LUT R5, RZ, R7, RZ, 0x33, !PT ;  /* 0x00000007ff057212 */ /* 0x000fe400078e33ff */
[----:B------:R-:W-:Y:S02]  /*3040*/  LOP3.LUT R10, R19, R4, RZ, 0xc0, !PT ;  /* 0x00000004130a7212 */ /* 0x000fe400078ec0ff */
[----:B------:R-:W-:-:S02]  /*3050*/  LOP3.LUT R4, RZ, R6, RZ, 0x33, !PT ;  /* 0x00000006ff047212 */ /* 0x000fc400078e33ff */
[----:B------:R-:W2:Y:S02]  /*3060*/  FLO.U32 R23, R10 ;  /* 0x0000000a00177300 */ /* 0x000ea400000e0000 */
[----:B------:R-:W-:-:S04]  /*3070*/  SHF.R.U64 R19, R4, UR5, R5 ;  /* 0x0000000504137c19 */ /* 0x000fc80008001205 */
[----:B------:R-:W-:Y:S02]  /*3080*/  LOP3.LUT R19, R19, UR4, RZ, 0x30, !PT ;  /* 0x0000000413137c12 */ /* 0x000fe4000f8e30ff */
[----:B-1----:R-:W-:Y:S02]  /*3090*/  LOP3.LUT R14, R15, R10, RZ, 0xc0, !PT ;  /* 0x0000000a0f0e7212 */ /* 0x002fe400078ec0ff */
[----:B--2---:R-:W-:-:S04]  /*30a0*/  ISETP.NE.AND P0, PT, R68, R23, PT ;  /* 0x000000174400720c */ /* 0x004fc80003f05270 */
[----:B------:R-:W1:Y:S09]  /*30b0*/  POPC R14, R14 ;  /* 0x0000000e000e7309 */ /* 0x000e720000000000 */
[----:B------:R-:W-:Y:S05]  /*30c0*/  @P0 BRA `(.L_x_1094) ;  /* 0x0000000000080947 */ /* 0x000fea0003800000 */
[----:B------:R-:W-:-:S05]  /*30d0*/  IMAD R17, R17, 0x4, R66 ;  /* 0x0000000411117824 */ /* 0x000fca00078e0242 */
[----:B-1----:R2:W3:Y:S02]  /*30e0*/  ATOMS.ADD R16, [R17], R14 ;  /* 0x0000000e1110738c */ /* 0x0024e40000000000 */
.L_x_1094:
[----:B------:R-:W-:Y:S05]  /*30f0*/  BSYNC.RECONVERGENT B0 ;  /* 0x0000000000007941 */ /* 0x000fea0003800200 */
.L_x_1093:
[----:B------:R-:W-:Y:S01]  /*3100*/  R2P PR, R19, 0x7f ;  /* 0x0000007f13007804 */ /* 0x000fe20000000000 */
[----:B---3--:R3:W4:Y:S01]  /*3110*/  SHFL.IDX PT, R23, R16, R23, 0x1f ;  /* 0x00001f1710177589 */ /* 0x00872200000e0000 */
[----:B------:R-:W-:Y:S11]  /*3120*/  BSSY.RECONVERGENT B0, `(.L_x_1095) ;  /* 0x0000025000007945 */ /* 0x000ff60003800200 */
[----:B------:R-:W-:-:S02]  /*3130*/  VOTE.ANY R6, PT, P0 ;  /* 0x0000000000067806 */ /* 0x000fc400000e0100 */
[----:B------:R-:W-:Y:S02]  /*3140*/  VOTE.ANY R7, PT, P1 ;  /* 0x0000000000077806 */ /* 0x000fe400008e0100 */
[----:B------:R-:W-:Y:S02]  /*3150*/  @!P0 LOP3.LUT R6, RZ, R6, RZ, 0x33, !PT ;  /* 0x00000006ff068212 */ /* 0x000fe400078e33ff */
[----:B--2---:R-:W-:Y:S02]  /*3160*/  VOTE.ANY R17, PT, P2 ;  /* 0x0000000000117806 */ /* 0x004fe400010e0100 */
        /* <DEDUP_REMOVED lines=19> */
[----:B------:R-:W-:Y:S02]  /*32a0*/  LOP3.LUT R7, RZ, R9, RZ, 0x33, !PT ;  /* 0x00000009ff077212 */ /* 0x000fe400078e33ff */
[----:B------:R-:W-:-:S02]  /*32b0*/  LOP3.LUT R10, R21, R6, RZ, 0xc0, !PT ;  /* 0x00000006150a7212 */ /* 0x000fc400078ec0ff */
[----:B------:R-:W-:Y:S01]  /*32c0*/  LOP3.LUT R6, RZ, R8, RZ, 0x33, !PT ;  /* 0x00000008ff067212 */ /* 0x000fe200078e33ff */
[----:B------:R-:W-:Y:S01]  /*32d0*/  IMAD.MOV.U32 R8, RZ, RZ, RZ ;  /* 0x000000ffff087224 */ /* 0x000fe200078e00ff */
[----:B------:R-:W2:Y:S01]  /*32e0*/  FLO.U32 R17, R10 ;  /* 0x0000000a00117300 */ /* 0x000ea200000e0000 */
[----:B------:R-:W-:Y:S02]  /*32f0*/  LOP3.LUT R75, R15, R10, RZ, 0xc0, !PT ;  /* 0x0000000a0f4b7212 */ /* 0x000fe400078ec0ff */
[----:B------:R-:W-:-:S04]  /*3300*/  SHF.R.U64 R21, R6, UR5, R7 ;  /* 0x0000000506157c19 */ /* 0x000fc80008001207 */
[----:B------:R-:W-:Y:S01]  /*3310*/  LOP3.LUT R21, R21, UR4, RZ, 0x30, !PT ;  /* 0x0000000415157c12 */ /* 0x000fe2000f8e30ff */
[----:B------:R-:W0:Y:S01]  /*3320*/  POPC R75, R75 ;  /* 0x0000004b004b7309 */ /* 0x000e220000000000 */
[----:B--2---:R-:W-:-:S13]  /*3330*/  ISETP.NE.AND P0, PT, R68, R17, PT ;  /* 0x000000114400720c */ /* 0x004fda0003f05270 */
[----:B0--34-:R-:W-:Y:S05]  /*3340*/  @P0 BRA `(.L_x_1096) ;  /* 0x0000000000080947 */ /* 0x019fea0003800000 */
[----:B------:R-:W-:-:S06]  /*3350*/  IMAD R8, R19, 0x4, R66 ;  /* 0x0000000413087824 */ /* 0x000fcc00078e0242 */
[----:B------:R0:W2:Y:S02]  /*3360*/  ATOMS.ADD R8, [R8], R75 ;  /* 0x0000004b0808738c */ /* 0x0000a40000000000 */
.L_x_1096:
[----:B------:R-:W-:Y:S05]  /*3370*/  BSYNC.RECONVERGENT B0 ;  /* 0x0000000000007941 */ /* 0x000fea0003800200 */
.L_x_1095:
[----:B------:R-:W-:Y:S01]  /*3380*/  R2P PR, R21, 0x7f ;  /* 0x0000007f15007804 */ /* 0x000fe20000000000 */
[----:B------:R-:W-:Y:S01]  /*3390*/  BSSY.RECONVERGENT B0, `(.L_x_1097) ;  /* 0x0000022000007945 */ /* 0x000fe20003800200 */
[----:B------:R-:W-:-:S11]  /*33a0*/  IMAD.MOV.U32 R20, RZ, RZ, RZ ;  /* 0x000000ffff147224 */ /* 0x000fd600078e00ff */
        /* <DEDUP_REMOVED lines=21> */
[----:B------:R-:W-:Y:S01]  /*3500*/  @!P0 LOP3.LUT R18, RZ, R18, RZ, 0x33, !PT ;  /* 0x00000012ff128212 */ /* 0x000fe200078e33ff */
[----:B--2---:R2:W3:Y:S01]  /*3510*/  SHFL.IDX PT, R10, R8, R17, 0x1f ;  /* 0x00001f11080a7589 */ /* 0x0044e200000e0000 */
        /* <DEDUP_REMOVED lines=9> */
.L_x_1098:
[----:B------:R-:W-:Y:S05]  /*35b0*/  BSYNC.RECONVERGENT B0 ;  /* 0x0000000000007941 */ /* 0x000fea0003800200 */
.L_x_1097:
[----:B------:R-:W-:Y:S01]  /*35c0*/  R2P PR, R73, 0x7f ;  /* 0x0000007f49007804 */ /* 0x000fe20000000000 */
[----:B------:R-:W-:Y:S01]  /*35d0*/  BSSY.RECONVERGENT B0, `(.L_x_1099) ;  /* 0x0000025000007945 */ /* 0x000fe20003800200 */
[----:B------:R-:W-:Y:S01]  /*35e0*/  LOP3.LUT R36, RZ, R12, RZ, 0x33, !PT ;  /* 0x0000000cff247212 */ /* 0x000fe200078e33ff */
[----:B------:R-:W-:Y:S01]  /*35f0*/  IMAD.MOV.U32 R16, RZ, RZ, RZ ;  /* 0x000000ffff107224 */ /* 0x000fe200078e00ff */
[----:B--2---:R2:W3:Y:S09]  /*3600*/  SHFL.IDX PT, R12, R20, R19, 0x1f ;  /* 0x00001f13140c7589 */ /* 0x0044f200000e0000 */
        /* <DEDUP_REMOVED lines=24> */
[----:B------:R-:W-:-:S02]  /*3790*/  LOP3.LUT R8, R21, R8, RZ, 0xc0, !PT ;  /* 0x0000000815087212 */ /* 0x000fc400078ec0ff */
[----:B------:R-:W-:Y:S02]  /*37a0*/  LOP3.LUT R13, R13, UR4, RZ, 0x30, !PT ;  /* 0x000000040d0d7c12 */ /* 0x000fe4000f8e30ff */
[----:B------:R-:W4:Y:S01]  /*37b0*/  FLO.U32 R33, R8 ;  /* 0x0000000800217300 */ /* 0x000f2200000e0000 */
[----:B------:R-:W-:-:S07]  /*37c0*/  LOP3.LUT R30, R15, R8, RZ, 0xc0, !PT ;  /* 0x000000080f1e7212 */ /* 0x000fce00078ec0ff */
[----:B------:R-:W0:Y:S01]  /*37d0*/  POPC R30, R30 ;  /* 0x0000001e001e7309 */ /* 0x000e220000000000 */
[----:B----4-:R-:W-:-:S13]  /*37e0*/  ISETP.NE.AND P0, PT, R68, R33, PT ;  /* 0x000000214400720c */ /* 0x010fda0003f05270 */
[----:B0-23--:R-:W-:Y:S05]  /*37f0*/  @P0 BRA `(.L_x_1100) ;  /* 0x0000000000080947 */ /* 0x00dfea0003800000 */
[----:B------:R-:W-:-:S05]  /*3800*/  IMAD R73, R73, 0x4, R66 ;  /* 0x0000000449497824 */ /* 0x000fca00078e0242 */
[----:B------:R0:W2:Y:S02]  /*3810*/  ATOMS.ADD R16, [R73], R30 ;  /* 0x0000001e4910738c */ /* 0x0000a40000000000 */
.L_x_1100:
[----:B------:R-:W-:Y:S05]  /*3820*/  BSYNC.RECONVERGENT B0 ;  /* 0x0000000000007941 */ /* 0x000fea0003800200 */
.L_x_1099:
        /* <DEDUP_REMOVED lines=37> */
.L_x_1102:
[----:B------:R-:W-:Y:S05]  /*3a80*/  BSYNC.RECONVERGENT B0 ;  /* 0x0000000000007941 */ /* 0x000fea0003800200 */
.L_x_1101:
        /* <DEDUP_REMOVED lines=35> */
[----:B------:R-:W-:-:S06]  /*3cc0*/  IMAD R74, R17, 0x4, R66 ;  /* 0x00000004114a7824 */ /* 0x000fcc00078e0242 */
[----:B------:R0:W2:Y:S02]  /*3cd0*/  ATOMS.ADD R74, [R74], R29 ;  /* 0x0000001d4a4a738c */ /* 0x0000a40000000000 */
.L_x_1104:
[----:B------:R-:W-:Y:S05]  /*3ce0*/  BSYNC.RECONVERGENT B0 ;  /* 0x0000000000007941 */ /* 0x000fea0003800200 */
.L_x_1103:
[----:B------:R-:W-:Y:S01]  /*3cf0*/  R2P PR, R13, 0x7f ;  /* 0x0000007f0d007804 */ /* 0x000fe20000000000 */
[----:B--2---:R2:W3:Y:S01]  /*3d00*/  SHFL.IDX PT, R74, R74, R19, 0x1f ;  /* 0x00001f134a4a7589 */ /* 0x0044e200000e0000 */
        /* <DEDUP_REMOVED lines=28> */
[----:B------:R-:W4:Y:S01]  /*3ed0*/  FLO.U32 R21, R8 ;  /* 0x0000000800157300 */ /* 0x000f2200000e0000 */
[----:B------:R-:W-:-:S07]  /*3ee0*/  LOP3.LUT R27, R15, R8, RZ, 0xc0, !PT ;  /* 0x000000080f1b7212 */ /* 0x000fce00078ec0ff */
[----:B------:R-:W0:Y:S01]  /*3ef0*/  POPC R27, R27 ;  /* 0x0000001b001b7309 */ /* 0x000e220000000000 */
[----:B----4-:R-:W-:-:S13]  /*3f00*/  ISETP.NE.AND P0, PT, R68, R21, PT ;  /* 0x000000154400720c */ /* 0x010fda0003f05270 */
[----:B0-23--:R-:W-:Y:S05]  /*3f10*/  @P0 BRA `(.L_x_1106) ;  /* 0x0000000000080947 */ /* 0x00dfea0003800000 */
[----:B------:R-:W-:-:S06]  /*3f20*/  IMAD R72, R13, 0x4, R66 ;  /* 0x000000040d487824 */ /* 0x000fcc00078e0242 */
[----:B------:R0:W2:Y:S02]  /*3f30*/  ATOMS.ADD R72, [R72], R27 ;  /* 0x0000001b4848738c */ /* 0x0000a40000000000 */
.L_x_1106:
[----:B------:R-:W-:Y:S05]  /*3f40*/  BSYNC.RECONVERGENT B0 ;  /* 0x0000000000007941 */ /* 0x000fea0003800200 */
.L_x_1105:
        /* <DEDUP_REMOVED lines=37> */
.L_x_1108:
[----:B------:R-:W-:Y:S05]  /*41a0*/  BSYNC.RECONVERGENT B0 ;  /* 0x0000000000007941 */ /* 0x000fea0003800200 */
.L_x_1107:
        /* <DEDUP_REMOVED lines=37> */
.L_x_1110:
[----:B------:R-:W-:Y:S05]  /*4400*/  BSYNC.RECONVERGENT B0 ;  /* 0x0000000000007941 */ /* 0x000fea0003800200 */
.L_x_1109:
        /* <DEDUP_REMOVED lines=28> */
[----:B------:R-:W-:Y:S01]  /*45d0*/  LOP3.LUT R20, R17, R8, RZ, 0xc0, !PT ;  /* 0x0000000811147212 */ /* 0x000fe200078ec0ff */
[----:B------:R-:W-:-:S03]  /*45e0*/  IMAD.MOV.U32 R8, RZ, RZ, RZ ;  /* 0x000000ffff087224 */ /* 0x000fc600078e00ff */
[----:B------:R-:W4:Y:S01]  /*45f0*/  FLO.U32 R18, R20 ;  /* 0x0000001400127300 */ /* 0x000f2200000e0000 */
[----:B------:R-:W-:-:S07]  /*4600*/  LOP3.LUT R17, R15, R20, RZ, 0xc0, !PT ;  /* 0x000000140f117212 */ /* 0x000fce00078ec0ff */
[----:B------:R-:W0:Y:S01]  /*4610*/  POPC R17, R17 ;  /* 0x0000001100117309 */ /* 0x000e220000000000 */
[----:B----4-:R-:W-:-:S13]  /*4620*/  ISETP.NE.AND P0, PT, R68, R18, PT ;  /* 0x000000124400720c */ /* 0x010fda0003f05270 */
[----:B0-23--:R-:W-:Y:S05]  /*4630*/  @P0 BRA `(.L_x_1112) ;  /* 0x0000000000080947 */ /* 0x00dfea0003800000 */
[----:B------:R-:W-:-:S06]  /*4640*/  IMAD R8, R21, 0x4, R66 ;  /* 0x0000000415087824 */ /* 0x000fcc00078e0242 */
[----:B------:R0:W2:Y:S02]  /*4650*/  ATOMS.ADD R8, [R8], R17 ;  /* 0x000000110808738c */ /* 0x0000a40000000000 */
.L_x_1112:
[----:B------:R-:W-:Y:S05]  /*4660*/  BSYNC.RECONVERGENT B0 ;  /* 0x0000000000007941 */ /* 0x000fea0003800200 */
.L_x_1111:
[----:B------:R-:W-:Y:S01]  /*4670*/  R2P PR, R73, 0x7f ;  /* 0x0000007f49007804 */ /* 0x000fe20000000000 */
[----:B--2---:R2:W3:Y:S01]  /*4680*/  SHFL.IDX PT, R18, R8, R18, 0x1f ;  /* 0x00001f1208127589 */ /* 0x0044e200000e0000 */
[----:B------:R-:W-:Y:S01]  /*4690*/  SHF.R.U64 R77, R46, UR5, R47 ;  /* 0x000000052e4d7c19 */ /* 0x000fe2000800122f */
[----:B------:R-:W-:Y:S01]  /*46a0*/  BSSY.RECONVERGENT B0, `(.L_x_1113) ;  /* 0x0000022000007945 */ /* 0x000fe20003800200 */
[----:B------:R-:W-:Y:S02]  /*46b0*/  IMAD.MOV.U32 R28, RZ, RZ, RZ ;  /* 0x000000ffff1c7224 */ /* 0x000fe400078e00ff */
        /* <DEDUP_REMOVED lines=32> */
.L_x_1114:
[----:B------:R-:W-:Y:S05]  /*48c0*/  BSYNC.RECONVERGENT B0 ;  /* 0x0000000000007941 */ /* 0x000fea0003800200 */
.L_x_1113:
        /* <DEDUP_REMOVED lines=37> */
.L_x_1116:
[----:B------:R-:W-:Y:S05]  /*4b20*/  BSYNC.RECONVERGENT B0 ;  /* 0x0000000000007941 */ /* 0x000fea0003800200 */
.L_x_1115:
        /* <DEDUP_REMOVED lines=27> */
[----:B-1----:R-:W-:Y:S01]  /*4ce0*/  IMAD.IADD R8, R14, 0x1, R23 ;  /* 0x000000010e087824 */ /* 0x002fe200078e0217 */
[----:B------:R-:W-:Y:S01]  /*4cf0*/  SHF.R.U64 R73, R54, UR5, R55 ;  /* 0x0000000536497c19 */ /* 0x000fe20008001237 */
[----:B------:R-:W-:Y:S01]  /*4d00*/  IMAD.MOV.U32 R14, RZ, RZ, RZ ;  /* 0x000000ffff0e7224 */ /* 0x000fe200078e00ff */
[----:B------:R-:W1:Y:S01]  /*4d10*/  FLO.U32 R77, R28 ;  /* 0x0000001c004d7300 */ /* 0x000e6200000e0000 */
[----:B------:R-:W-:Y:S02]  /*4d20*/  LOP3.LUT R23, R15, R28, RZ, 0xc0, !PT ;  /* 0x0000001c0f177212 */ /* 0x000fe400078ec0ff */
[----:B------:R-:W-:-:S05]  /*4d30*/  LOP3.LUT R73, R73, UR4, RZ, 0x30, !PT ;  /* 0x0000000449497c12 */ /* 0x000fca000f8e30ff */
[----:B------:R-:W4:Y:S01]  /*4d40*/  POPC R23, R23 ;  /* 0x0000001700177309 */ /* 0x000f220000000000 */
[----:B-1----:R-:W-:-:S13]  /*4d50*/  ISETP.NE.AND P0, PT, R68, R77, PT ;  /* 0x0000004d4400720c */ /* 0x002fda0003f05270 */
[----:B--234-:R-:W-:Y:S05]  /*4d60*/  @P0 BRA `(.L_x_1118) ;  /* 0x0000000000080947 */ /* 0x01cfea0003800000 */
[----:B------:R-:W-:-:S06]  /*4d70*/  IMAD R14, R24, 0x4, R66 ;  /* 0x00000004180e7824 */ /* 0x000fcc00078e0242 */
[----:B------:R1:W2:Y:S02]  /*4d80*/  ATOMS.ADD R14, [R14], R23 ;  /* 0x000000170e0e738c */ /* 0x0002a40000000000 */
.L_x_1118:
[----:B------:R-:W-:Y:S05]  /*4d90*/  BSYNC.RECONVERGENT B0 ;  /* 0x0000000000007941 */ /* 0x000fea0003800200 */
.L_x_1117:
[----:B------:R-:W-:Y:S01]  /*4da0*/  R2P PR, R73, 0x7f ;  /* 0x0000007f49007804 */ /* 0x000fe20000000000 */
[----:B------:R-:W-:Y:S01]  /*4db0*/  IMAD.IADD R10, R75, 0x1, R10 ;  /* 0x000000014b0a7824 */ /* 0x000fe200078e020a */
[----:B------:R-:W-:Y:S01]  /*4dc0*/  SHF.R.U64 R28, R56, UR5, R57 ;  /* 0x00000005381c7c19 */ /* 0x000fe20008001239 */
[----:B------:R-:W-:Y:S01]  /*4dd0*/  IMAD.IADD R12, R9, 0x1, R12 ;  /* 0x00000001090c7824 */ /* 0x000fe200078e020c */
        /* <DEDUP_REMOVED lines=26> */
[----:B--2---:R2:W3:Y:S02]  /*4f80*/  SHFL.IDX PT, R24, R14, R77, 0x1f ;  /* 0x00001f4d0e187589 */ /* 0x0044e400000e0000 */
[----:B------:R4:W5:Y:S01]  /*4f90*/  FLO.U32 R75, R76 ;  /* 0x0000004c004b7300 */ /* 0x00096200000e0000 */
[----:B------:R-:W-:-:S07]  /*4fa0*/  LOP3.LUT R9, R15, R76, RZ, 0xc0, !PT ;  /* 0x0000004c0f097212 */ /* 0x000fce00078ec0ff */
[----:B------:R-:W0:Y:S01]  /*4fb0*/  POPC R9, R9 ;  /* 0x0000000900097309 */ /* 0x000e220000000000 */
[----:B----4-:R-:W-:Y:S01]  /*4fc0*/  IMAD.MOV.U32 R76, RZ, RZ, RZ ;  /* 0x000000ffff4c7224 */ /* 0x010fe200078e00ff */
[----:B-----5:R-:W-:-:S13]  /*4fd0*/  ISETP.NE.AND P0, PT, R68, R75, PT ;  /* 0x0000004b4400720c */ /* 0x020fda0003f05270 */
[----:B0-23--:R-:W-:Y:S05]  /*4fe0*/  @P0 BRA `(.L_x_1120) ;  /* 0x0000000000080947 */ /* 0x00dfea0003800000 */
[----:B------:R-:W-:-:S06]  /*4ff0*/  IMAD R76, R73, 0x4, R66 ;  /* 0x00000004494c7824 */ /* 0x000fcc00078e0242 */
[----:B------:R0:W2:Y:S02]  /*5000*/  ATOMS.ADD R76, [R76], R9 ;  /* 0x000000094c4c738c */ /* 0x0000a40000000000 */
.L_x_1120:
[----:B------:R-:W-:Y:S05]  /*5010*/  BSYNC.RECONVERGENT B0 ;  /* 0x0000000000007941 */ /* 0x000fea0003800200 */
.L_x_1119:
[----:B------:R-:W-:Y:S01]  /*5020*/  R2P PR, R28, 0x7f ;  /* 0x0000007f1c007804 */ /* 0x000fe20000000000 */
[----:B--2---:R2:W3:Y:S01]  /*5030*/  SHFL.IDX PT, R14, R76, R75, 0x1f ;  /* 0x00001f4b4c0e7589 */ /* 0x0044e200000e0000 */
[----:B------:R-:W-:Y:S01]  /*5040*/  BSSY.RECONVERGENT B0, `(.L_x_1121) ;  /* 0x0000021000007945 */ /* 0x000fe20003800200 */
[----:B--2---:R-:W-:-:S10]  /*5050*/  IMAD.MOV.U32 R75, RZ, RZ, RZ ;  /* 0x000000ffff4b7224 */ /* 0x004fd400078e00ff */
        /* <DEDUP_REMOVED lines=16> */
[----:B------:R-:W-:-:S04]  /*5160*/  LOP3.LUT R73, R77, R73, RZ, 0xc0, !PT ;  /* 0x000000494d497212 */ /* 0x000fc800078ec0ff */
[----:B------:R-:W-:Y:S02]  /*5170*/  LOP3.LUT R73, R76, R73, RZ, 0xc0, !PT ;  /* 0x000000494c497212 */ /* 0x000fe400078ec0ff */
[----:B------:R-:W-:-:S04]  /*5180*/  VOTE.ANY R76, PT, P6 ;  /* 0x00000000004c7806 */ /* 0x000fc800030e0100 */
[----:B------:R-:W-:-:S04]  /*5190*/  @!P6 LOP3.LUT R76, RZ, R76, RZ, 0x33, !PT ;  /* 0x0000004cff4ce212 */ /* 0x000fc800078e33ff */
[----:B------:R-:W-:Y:S02]  /*51a0*/  LOP3.LUT R73, R76, R73, RZ, 0xc0, !PT ;  /* 0x000000494c497212 */ /* 0x000fe400078ec0ff */
[----:B------:R-:W-:-:S04]  /*51b0*/  VOTE.ANY R76, PT, P0 ;  /* 0x00000000004c7806 */ /* 0x000fc800000e0100 */
[----:B------:R-:W-:-:S04]  /*51c0*/  @!P0 LOP3.LUT R76, RZ, R76, RZ, 0x33, !PT ;  /* 0x0000004cff4c8212 */ /* 0x000fc800078e33ff */
[----:B------:R-:W-:-:S04]  /*51d0*/  LOP3.LUT R76, R76, R73, RZ, 0xc0, !PT ;  /* 0x000000494c4c7212 */ /* 0x000fc800078ec0ff */
[----:B------:R-:W2:Y:S01]  /*51e0*/  FLO.U32 R73, R76 ;  /* 0x0000004c00497300 */ /* 0x000ea200000e0000 */
[----:B------:R-:W-:-:S07]  /*51f0*/  LOP3.LUT R15, R15, R76, RZ, 0xc0, !PT ;  /* 0x0000004c0f0f7212 */ /* 0x000fce00078ec0ff */
[----:B------:R-:W4:Y:S01]  /*5200*/  POPC R15, R15 ;  /* 0x0000000f000f7309 */ /* 0x000f220000000000 */
[----:B--2---:R-:W-:-:S13]  /*5210*/  ISETP.NE.AND P0, PT, R68, R73, PT ;  /* 0x000000494400720c */ /* 0x004fda0003f05270 */
[----:B---34-:R-:W-:Y:S05]  /*5220*/  @P0 BRA `(.L_x_1122) ;  /* 0x0000000000080947 */ /* 0x018fea0003800000 */
[----:B------:R-:W-:-:S05]  /*5230*/  IMAD R28, R28, 0x4, R66 ;  /* 0x000000041c1c7824 */ /* 0x000fca00078e0242 */
[----:B------:R2:W3:Y:S02]  /*5240*/  ATOMS.ADD R75, [R28], R15 ;  /* 0x0000000f1c4b738c */ /* 0x0004e40000000000 */
.L_x_1122:
[----:B------:R-:W-:Y:S05]  /*5250*/  BSYNC.RECONVERGENT B0 ;  /* 0x0000000000007941 */ /* 0x000fea0003800200 */
.L_x_1121:
[----:B--23--:R-:W2:Y:S01]  /*5260*/  SHFL.IDX PT, R28, R75, R73, 0x1f ;  /* 0x00001f494b1c7589 */ /* 0x00cea200000e0000 */
[----:B------:R-:W-:Y:S01]  /*5270*/  IMAD.IADD R30, R30, 0x1, R33 ;  /* 0x000000011e1e7824 */ /* 0x000fe200078e0221 */
[----:B------:R-:W-:Y:S01]  /*5280*/  ISETP.NE.AND P0, PT, R70, RZ, PT ;  /* 0x000000ff4600720c */ /* 0x000fe20003f05270 */
[----:B------:R-:W-:Y:S01]  /*5290*/  IMAD.IADD R16, R13, 0x1, R16 ;  /* 0x000000010d107824 */ /* 0x000fe200078e0210 */
[----:B------:R-:W-:Y:S01]  /*52a0*/  BAR.SYNC.DEFER_BLOCKING 0x0 ;  /* 0x0000000000007b1d */ /* 0x000fe20000010000 */
[----:B------:R-:W-:Y:S02]  /*52b0*/  IMAD.IADD R32, R32, 0x1, R31 ;  /* 0x0000000120207824 */ /* 0x000fe400078e021f */
[----:B------:R-:W-:Y:S02]  /*52c0*/  IMAD R13, R8, 0x8, R71 ;  /* 0x00000008080d7824 */ /* 0x000fe400078e0247 */
[----:B------:R-:W-:Y:S01]  /*52d0*/  IMAD.IADD R14, R9, 0x1, R14 ;  /* 0x00000001090e7824 */ /* 0x000fe200078e020e */
[----:B------:R-:W-:Y:S01]  /*52e0*/  BSSY B1, `(.L_x_1123) ;  /* 0x0000054000017945 */ /* 0x000fe20003800000 */
[----:B------:R-:W-:-:S02]  /*52f0*/  IMAD.IADD R66, R29, 0x1, R74 ;  /* 0x000000011d427824 */ /* 0x000fc400078e024a */
[--C-:B0-----:R-:W-:Y:S02]  /*5300*/  IMAD R9, R10, 0x8, R71.reuse ;  /* 0x000000080a097824 */ /* 0x101fe400078e0247 */
[----:B------:R-:W-:Y:S02]  /*5310*/  IMAD.IADD R68, R27, 0x1, R72 ;  /* 0x000000011b447824 */ /* 0x000fe400078e0248 */
[----:B------:R-:W-:Y:S02]  /*5320*/  IMAD.IADD R20, R19, 0x1, R20 ;  /* 0x0000000113147824 */ /* 0x000fe400078e0214 */
[----:B------:R-:W-:Y:S02]  /*5330*/  IMAD.IADD R26, R25, 0x1, R26 ;  /* 0x00000001191a7824 */ /* 0x000fe400078e021a */
[----:B------:R-:W-:Y:S02]  /*5340*/  IMAD.IADD R22, R21, 0x1, R22 ;  /* 0x0000000115167824 */ /* 0x000fe400078e0216 */
[----:B------:R-:W-:-:S02]  /*5350*/  IMAD R19, R30, 0x8, R71 ;  /* 0x000000081e137824 */ /* 0x000fc400078e0247 */
[----:B--2---:R-:W-:Y:S02]  /*5360*/  IMAD.IADD R28, R15, 0x1, R28 ;  /* 0x000000010f1c7824 */ /* 0x004fe400078e021c */
[--C-:B------:R-:W-:Y:S01]  /*5370*/  IMAD R15, R12, 0x8, R71.reuse ;  /* 0x000000080c0f7824 */ /* 0x100fe200078e0247 */
[----:B------:R-:W-:Y:S01]  /*5380*/  STS.64 [R13+-0x8], R62 ;  /* 0xfffff83e0d007388 */ /* 0x000fe20000000a00 */
[----:B------:R-:W-:Y:S02]  /*5390*/  IMAD.IADD R24, R23, 0x1, R24 ;  /* 0x0000000117187824 */ /* 0x000fe400078e0218 */
[--C-:B------:R-:W-:Y:S01]  /*53a0*/  IMAD R21, R32, 0x8, R71.reuse ;  /* 0x0000000820157824 */ /* 0x100fe200078e0247 */
[----:B------:R0:W-:Y:S01]  /*53b0*/  STS.64 [R9+-0x8], R4 ;  /* 0xfffff80409007388 */ /* 0x0001e20000000a00 */
[----:B------:R-:W-:Y:S02]  /*53c0*/  IMAD.IADD R18, R17, 0x1, R18 ;  /* 0x0000000111127824 */ /* 0x000fe400078e0212 */
[--C-:B-1----:R-:W-:Y:S01]  /*53d0*/  IMAD R23, R66, 0x8, R71.reuse ;  /* 0x0000000842177824 */ /* 0x102fe200078e0247 */
[----:B------:R1:W-:Y:S01]  /*53e0*/  STS.64 [R15+-0x8], R6 ;  /* 0xfffff8060f007388 */ /* 0x0003e20000000a00 */
[----:B------:R-:W-:-:S02]  /*53f0*/  IMAD R31, R68, 0x8, R71 ;  /* 0x00000008441f7824 */ /* 0x000fc400078e0247 */
[--C-:B------:R-:W-:Y:S01]  /*5400*/  IMAD R33, R26, 0x8, R71.reuse ;  /* 0x000000081a217824 */ /* 0x100fe200078e0247 */
[----:B------:R2:W-:Y:S01]  /*5410*/  STS.64 [R19+-0x8], R34 ;  /* 0xfffff82213007388 */ /* 0x0005e20000000a00 */
[--C-:B------:R-:W-:Y:S02]  /*5420*/  IMAD R17, R16, 0x8, R71.reuse ;  /* 0x0000000810117824 */ /* 0x100fe400078e0247 */
[--C-:B------:R-:W-:Y:S01]  /*5430*/  IMAD R25, R18, 0x8, R71.reuse ;  /* 0x0000000812197824 */ /* 0x100fe200078e0247 */
[----:B------:R2:W-:Y:S01]  /*5440*/  STS.64 [R21+-0x8], R36 ;  /* 0xfffff82415007388 */ /* 0x0005e20000000a00 */
[--C-:B------:R-:W-:Y:S02]  /*5450*/  IMAD R27, R20, 0x8, R71.reuse ;  /* 0x00000008141b7824 */ /* 0x100fe400078e0247 */
[--C-:B------:R-:W-:Y:S01]  /*5460*/  IMAD R29, R22, 0x8, R71.reuse ;  /* 0x00000008161d7824 */ /* 0x100fe200078e0247 */
[----:B------:R2:W-:Y:S01]  /*5470*/  STS.64 [R23+-0x8], R38 ;  /* 0xfffff82617007388 */ /* 0x0005e20000000a00 */
[----:B0-----:R-:W-:-:S02]  /*5480*/  IMAD R9, R24, 0x8, R71 ;  /* 0x0000000818097824 */ /* 0x001fc400078e0247 */
[--C-:B------:R-:W-:Y:S01]  /*5490*/  IMAD R63, R14, 0x8, R71.reuse ;  /* 0x000000080e3f7824 */ /* 0x100fe200078e0247 */
[----:B------:R2:W-:Y:S01]  /*54a0*/  STS.64 [R31+-0x8], R40 ;  /* 0xfffff8281f007388 */ /* 0x0005e20000000a00 */
[--C-:B------:R-:W-:Y:S02]  /*54b0*/  IMAD R13, R28, 0x8, R71.reuse ;  /* 0x000000081c0d7824 */ /* 0x100fe400078e0247 */
[----:B-1----:R-:W-:Y:S01]  /*54c0*/  IMAD R15, R3, 0x8, R71 ;  /* 0x00000008030f7824 */ /* 0x002fe200078e0247 */
        /* <DEDUP_REMOVED lines=12> */
[----:B------:R-:W3:Y:S01]  /*5590*/  LDG.E.64 R4, desc[UR6][R6.64] ;  /* 0x0000000606047981 */ /* 0x000ee2000c1e1b00 */
[----:B--2---:R-:W-:Y:S02]  /*55a0*/  SHF.R.S32.HI R19, RZ, 0x1f, R11 ;  /* 0x0000001fff137819 */ /* 0x004fe4000001140b */
[----:B---3--:R-:W-:-:S05]  /*55b0*/  IADD3 R4, P0, PT, -R11, R4, RZ ;  /* 0x000000040b047210 */ /* 0x008fca0007f1e1ff */
        /* <DEDUP_REMOVED lines=9> */
.L_x_1130:
[----:B0-----:R-:W0:Y:S01]  /*5650*/  LDC.64 R4, c[0x0][0x380] ;  /* 0x0000e000ff047b82 */ /* 0x001e220000000a00 */
[----:B------:R-:W-:Y:S01]  /*5660*/  VIADD R23, R7, 0xffffffff ;  /* 0xffffffff07177836 */ /* 0x000fe20000000000 */
[----:B------:R-:W-:Y:S03]  /*5670*/  BSSY B2, `(.L_x_1127) ;  /* 0x0000008000027945 */ /* 0x000fe60003800000 */
[----:B------:R-:W-:-:S04]  /*5680*/  IMAD R21, R23, 0x100, R3 ;  /* 0x0000010017157824 */ /* 0x000fc800078e0203 */
[----:B0-----:R-:W-:-:S07]  /*5690*/  IMAD.WIDE R4, R21, 0x4, R4 ;  /* 0x0000000415047825 */ /* 0x001fce00078e0204 */
.L_x_1128:
[----:B------:R-:W-:Y:S05]  /*56a0*/  YIELD ;  /* 0x0000000000007946 */ /* 0x000fea0003800000 */
[----:B------:R0:W-:Y:S06]  /*56b0*/  MEMBAR.SC.CTA ;  /* 0x0000000000007992 */ /* 0x0001ec0000000000 */
[----:B0-----:R-:W2:Y:S02]  /*56c0*/  LDG.E.STRONG.SYS R21, desc[UR6][R4.64] ;  /* 0x0000000604157981 */ /* 0x001ea4000c1f5900 */
[----:B--2---:R-:W-:-:S13]  /*56d0*/  ISETP.NE.AND P0, PT, R21, RZ, PT ;  /* 0x000000ff1500720c */ /* 0x004fda0003f05270 */
[----:B------:R-:W-:Y:S05]  /*56e0*/  @!P0 BRA `(.L_x_1128) ;  /* 0xfffffffc00ec8947 */ /* 0x000fea000383ffff */
[----:B------:R-:W-:Y:S05]  /*56f0*/  BSYNC B2 ;  /* 0x0000000000027941 */ /* 0x000fea0003800000 */
.L_x_1127:
[----:B------:R-:W-:Y:S01]  /*5700*/  BSSY.RECONVERGENT B2, `(.L_x_1129) ;  /* 0x0000006000027945 */ /* 0x000fe20003800200 */
[C---:B------:R-:W-:Y:S02]  /*5710*/  ISETP.GT.AND P0, PT, R21.reuse, -0x1, PT ;  /* 0xffffffff1500780c */ /* 0x040fe40003f04270 */
[----:B------:R-:W-:Y:S01]  /*5720*/  LOP3.LUT R4, R21, 0x3fffffff, RZ, 0xc0, !PT ;  /* 0x3fffffff15047812 */ /* 0x000fe200078ec0ff */
[----:B------:R-:W-:Y:S05]  /*5730*/  WARPSYNC.EXCLUSIVE R6 ;  /* 0x0000000006007348 */ /* 0x000fea0003a00000 */
[----:B------:R-:W-:-:S05]  /*5740*/  IMAD.IADD R19, R4, 0x1, R19 ;  /* 0x0000000104137824 */ /* 0x000fca00078e0213 */
[----:B------:R-:W-:-:S07]  /*5750*/  VOTE.ANY R6, PT, P0 ;  /* 0x0000000000067806 */ /* 0x000fce00000e0100 */
[----:B------:R-:W-:Y:S05]  /*5760*/  BSYNC.RECONVERGENT B2 ;  /* 0x0000000000027941 */ /* 0x000fea0003800200 */
.L_x_1129:
[----:B------:R-:W-:Y:S01]  /*5770*/  ISETP.GT.U32.AND P1, PT, R7, 0x1, PT ;  /* 0x000000010700780c */ /* 0x000fe20003f24070 */
[----:B------:R-:W-:-:S12]  /*5780*/  IMAD.MOV.U32 R7, RZ, RZ, R23 ;  /* 0x000000ffff077224 */ /* 0x000fd800078e0017 */
[----:B------:R-:W-:Y:S05]  /*5790*/  @P0 BRA P1, `(.L_x_1130) ;  /* 0xfffffffc00ac0947 */ /* 0x000fea000083ffff */
[----:B------:R-:W-:Y:S05]  /*57a0*/  BSYNC B0 ;  /* 0x0000000000007941 */ /* 0x000fea0003800000 */
.L_x_1126:
[----:B------:R1:W2:Y:S02]  /*57b0*/  LDS.64 R4, [R15+0xb400] ;  /* 0x00b400000f047984 */ /* 0x0002a40000000a00 */
.L_x_1125:
[C---:B------:R-:W-:Y:S01]  /*57c0*/  IMAD.IADD R21, R19.reuse, 0x1, -R64 ;  /* 0x0000000113157824 */ /* 0x040fe200078e0a40 */
[----:B------:R-:W-:-:S04]  /*57d0*/  LOP3.LUT R7, R19, 0x80000000, RZ, 0xfc, !PT ;  /* 0x8000000013077812 */ /* 0x000fc800078efcff */
[C---:B0-2---:R-:W-:Y:S01]  /*57e0*/  IADD3 R4, P0, PT, R21.reuse, R4, RZ ;  /* 0x0000000415047210 */ /* 0x045fe20007f1e0ff */
[----:B------:R0:W-:Y:S03]  /*57f0*/  STG.E.STRONG.SYS desc[UR6][R48.64], R7 ;  /* 0x0000000730007986 */ /* 0x0001e6000c115906 */
[----:B------:R-:W-:-:S05]  /*5800*/  LEA.HI.X.SX32 R5, R21, R5, 0x1, P0 ;  /* 0x0000000515057211 */ /* 0x000fca00000f0eff */
[----:B------:R0:W-:Y:S04]  /*5810*/  STS.64 [R15+0xb400], R4 ;  /* 0x00b400040f007388 */ /* 0x0001e80000000a00 */
.L_x_1124:
[----:B------:R-:W-:Y:S05]  /*5820*/  BSYNC B1 ;  /* 0x0000000000017941 */ /* 0x000fea0003800000 */
.L_x_1123:
[----:B--2---:R-:W2:Y:S08]  /*5830*/  LDC R46, c[0x0][0x3c0] ;  /* 0x0000f000ff2e7b82 */ /* 0x004eb00000000800 */
[----:B0-----:R-:W0:Y:S01]  /*5840*/  LDC.64 R4, c[0x0][0x390] ;  /* 0x0000e400ff047b82 */ /* 0x001e220000000a00 */
[----:B--2---:R-:W-:Y:S02]  /*5850*/  ISETP.GE.AND P0, PT, R67, R46, PT ;  /* 0x0000002e4300720c */ /* 0x004fe40003f06270 */
        /* <DEDUP_REMOVED lines=12> */
.L_x_1131:
[----:B------:R-:W-:Y:S01]  /*5920*/  ISETP.GT.AND P0, PT, R67, R46, PT ;  /* 0x0000002e4300720c */ /* 0x000fe20003f04270 */
[----:B------:R-:W-:Y:S05]  /*5930*/  WARPSYNC.ALL ;  /* 0x0000000000007948 */ /* 0x000fea0003800000 */
[----:B------:R-:W-:Y:S07]  /*5940*/  BAR.SYNC.DEFER_BLOCKING 0x0 ;  /* 0x0000000000007b1d */ /* 0x000fee0000010000 */
[----:B------:R-:W-:Y:S05]  /*5950*/  @P0 BRA `(.L_x_1132) ;  /* 0x0000000c00180947 */ /* 0x000fea0003800000 */
[----:B------:R-:W0:Y:S01]  /*5960*/  LDS.64 R34, [R15] ;  /* 0x000000000f227984 */ /* 0x000e220000000a00 */
[----:B------:R-:W0:Y:S01]  /*5970*/  LDCU UR5, c[0x0][0x3c4] ;  /* 0x00007880ff0577ac */ /* 0x000e220008000800 */
[----:B------:R-:W2:Y:S01]  /*5980*/  LDCU.64 UR8, c[0x0][0x3a0] ;  /* 0x00007400ff0877ac */ /* 0x000ea20008000a00 */
[----:B0-----:R-:W-:Y:S02]  /*5990*/  SHF.R.U64 R4, R34, UR5, R35 ;  /* 0x0000000522047c19 */ /* 0x001fe40008001223 */
[----:B------:R-:W-:Y:S02]  /*59a0*/  LOP3.LUT R34, RZ, R34, RZ, 0x33, !PT ;  /* 0x00000022ff227212 */ /* 0x000fe400078e33ff */
        /* <DEDUP_REMOVED lines=12> */
[----:B------:R-:W-:Y:S02]  /*5a70*/  LOP3.LUT R38, RZ, R4, RZ, 0x33, !PT ;  /* 0x00000004ff267212 */ /* 0x000fe400078e33ff */
[----:B------:R-:W-:Y:S02]  /*5a80*/  LOP3.LUT R6, R6, UR4, RZ, 0x30, !PT ;  /* 0x0000000406067c12 */ /* 0x000fe4000f8e30ff */
[----:B------:R-:W-:-:S03]  /*5a90*/  LOP3.LUT R39, RZ, R5, RZ, 0x33, !PT ;  /* 0x00000005ff277212 */ /* 0x000fc600078e33ff */
[----:B------:R-:W-:-:S06]  /*5aa0*/  IMAD R6, R6, 0x8, R71 ;  /* 0x0000000806067824 */ /* 0x000fcc00078e0247 */
        /* <DEDUP_REMOVED lines=177> */
.L_x_1132:
        /* <DEDUP_REMOVED lines=25> */
[C---:B--2---:R-:W-:Y:S02]  /*6750*/  LEA R34, P2, R11.reuse, UR8, 0x3 ;  /* 0x000000080b227c11 */ /* 0x044fe4000f8418ff */
[----:B------:R-:W-:Y:S02]  /*6760*/  LOP3.LUT R7, RZ, R39, RZ, 0x33, !PT ;  /* 0x00000027ff077212 */ /* 0x000fe400078e33ff */
[----:B------:R-:W-:-:S05]  /*6770*/  LEA.HI.X R35, R11, UR9, R40, 0x3, P2 ;  /* 0x000000090b237c11 */ /* 0x000fca00090f1c28 */
[----:B------:R0:W-:Y:S04]  /*6780*/  STG.E.64 desc[UR6][R34.64], R6 ;  /* 0x0000000622007986 */ /* 0x0001e8000c101b06 */
.L_x_1135:
[----:B------:R-:W-:Y:S05]  /*6790*/  BSYNC.RECONVERGENT B0 ;  /* 0x0000000000007941 */ /* 0x000fea0003800200 */
.L_x_1134:
        /* <DEDUP_REMOVED lines=15> */
[C---:B---3--:R-:W-:Y:S02]  /*6890*/  LEA R34, P3, R11.reuse, UR8, 0x3 ;  /* 0x000000080b227c11 */ /* 0x048fe4000f8618ff */
[----:B------:R-:W-:Y:S02]  /*68a0*/  LOP3.LUT R7, RZ, R39, RZ, 0x33, !PT ;  /* 0x00000027ff077212 */ /* 0x000fe400078e33ff */
[----:B------:R-:W-:-:S05]  /*68b0*/  LEA.HI.X R35, R11, UR9, R40, 0x3, P3 ;  /* 0x000000090b237c11 */ /* 0x000fca00098f1c28 */
[----:B------:R2:W-:Y:S04]  /*68c0*/  STG.E.64 desc[UR6][R34.64+0xc00], R6 ;  /* 0x000c000622007986 */ /* 0x0005e8000c101b06 */
.L_x_1137:
[----:B------:R-:W-:Y:S05]  /*68d0*/  BSYNC.RECONVERGENT B0 ;  /* 0x0000000000007941 */ /* 0x000fea0003800200 */
.L_x_1136:
        /* <DEDUP_REMOVED lines=15> */
[C---:B----4-:R-:W-:Y:S02]  /*69d0*/  LEA R34, P4, R11.reuse, UR8, 0x3 ;  /* 0x000000080b227c11 */ /* 0x050fe4000f8818ff */
[----:B------:R-:W-:Y:S02]  /*69e0*/  LOP3.LUT R7, RZ, R39, RZ, 0x33, !PT ;  /* 0x00000027ff077212 */ /* 0x000fe400078e33ff */
[----:B------:R-:W-:-:S05]  /*69f0*/  LEA.HI.X R35, R11, UR9, R40, 0x3, P4 ;  /* 0x000000090b237c11 */ /* 0x000fca000a0f1c28 */
[----:B------:R3:W-:Y:S04]  /*6a00*/  STG.E.64 desc[UR6][R34.64+0x1800], R6 ;  /* 0x0018000622007986 */ /* 0x0007e8000c101b06 */
.L_x_1139:
[----:B------:R-:W-:Y:S05]  /*6a10*/  BSYNC.RECONVERGENT B0 ;  /* 0x0000000000007941 */ /* 0x000fea0003800200 */
.L_x_1138:
        /* <DEDUP_REMOVED lines=15> */
[C---:B-----5:R-:W-:Y:S02]  /*6b10*/  LEA R34, P5, R11.reuse, UR8, 0x3 ;  /* 0x000000080b227c11 */ /* 0x060fe4000f8a18ff */
[----:B------:R-:W-:Y:S02]  /*6b20*/  LOP3.LUT R7, RZ, R39, RZ, 0x33, !PT ;  /* 0x00000027ff077212 */ /* 0x000fe400078e33ff */
[----:B------:R-:W-:-:S05]  /*6b30*/  LEA.HI.X R35, R11, UR9, R40, 0x3, P5 ;  /* 0x000000090b237c11 */ /* 0x000fca000a8f1c28 */
[----:B------:R4:W-:Y:S04]  /*6b40*/  STG.E.64 desc[UR6][R34.64+0x2400], R6 ;  /* 0x0024000622007986 */ /* 0x0009e8000c101b06 */
.L_x_1141:
[----:B------:R-:W-:Y:S05]  /*6b50*/  BSYNC.RECONVERGENT B0 ;  /* 0x0000000000007941 */ /* 0x000fea0003800200 */
.L_x_1140:
        /* <DEDUP_REMOVED lines=15> */
[C---:B-1----:R-:W-:Y:S02]  /*6c50*/  LEA R34, P6, R11.reuse, UR8, 0x3 ;  /* 0x000000080b227c11 */ /* 0x042fe4000f8c18ff */
[----:B------:R-:W-:Y:S02]  /*6c60*/  LOP3.LUT R7, RZ, R39, RZ, 0x33, !PT ;  /* 0x00000027ff077212 */ /* 0x000fe400078e33ff */
[----:B------:R-:W-:-:S05]  /*6c70*/  LEA.HI.X R35, R11, UR9, R40, 0x3, P6 ;  /* 0x000000090b237c11 */ /* 0x000fca000b0f1c28 */
[----:B------:R0:W-:Y:S04]  /*6c80*/  STG.E.64 desc[UR6][R34.64+0x3000], R6 ;  /* 0x0030000622007986 */ /* 0x0001e8000c101b06 */
.L_x_1143:
[----:B------:R-:W-:Y:S05]  /*6c90*/  BSYNC.RECONVERGENT B0 ;  /* 0x0000000000007941 */ /* 0x000fea0003800200 */
.L_x_1142:
        /* <DEDUP_REMOVED lines=19> */
.L_x_1145:
[----:B------:R-:W-:Y:S05]  /*6dd0*/  BSYNC.RECONVERGENT B0 ;  /* 0x0000000000007941 */ /* 0x000fea0003800200 */
.L_x_1144:
        /* <DEDUP_REMOVED lines=19> */
.L_x_1147:
[----:B------:R-:W-:Y:S05]  /*6f10*/  BSYNC.RECONVERGENT B0 ;  /* 0x0000000000007941 */ /* 0x000fea0003800200 */
.L_x_1146:
        /* <DEDUP_REMOVED lines=19> */
.L_x_1149:
[----:B------:R-:W-:Y:S05]  /*7050*/  BSYNC.RECONVERGENT B0 ;  /* 0x0000000000007941 */ /* 0x000fea0003800200 */
.L_x_1148:
        /* <DEDUP_REMOVED lines=19> */
.L_x_1151:
[----:B------:R-:W-:Y:S05]  /*7190*/  BSYNC.RECONVERGENT B0 ;  /* 0x0000000000007941 */ /* 0x000fea0003800200 */
.L_x_1150:
        /* <DEDUP_REMOVED lines=14> */
[C---:B-1----:R-:W-:Y:S02]  /*7280*/  LEA R6, P5, R7.reuse, UR8, 0x3 ;  /* 0x0000000807067c11 */ /* 0x042fe4000f8a18ff */
[----:B------:R-:W-:Y:S02]  /*7290*/  LOP3.LUT R5, RZ, R37, RZ, 0x33, !PT ;  /* 0x00000025ff057212 */ /* 0x000fe400078e33ff */
[----:B------:R-:W-:-:S05]  /*72a0*/  LEA.HI.X R7, R7, UR9, R34, 0x3, P5 ;  /* 0x0000000907077c11 */ /* 0x000fca000a8f1c22 */
[----:B------:R0:W-:Y:S04]  /*72b0*/  STG.E.64 desc[UR6][R6.64+0x6c00], R4 ;  /* 0x006c000406007986 */ /* 0x0001e8000c101b06 */
.L_x_1153:
[----:B------:R-:W-:Y:S05]  /*72c0*/  BSYNC.RECONVERGENT B0 ;  /* 0x0000000000007941 */ /* 0x000fea0003800200 */
.L_x_1152:
[----:B------:R-:W-:Y:S01]  /*72d0*/  NOP ;  /* 0x0000000000007918 */ /* 0x000fe20000000000 */
[----:B------:R-:W-:Y:S04]  /*72e0*/  BSSY.RECONVERGENT B0, `(.L_x_1154) ;  /* 0x0000010000007945 */ /* 0x000fe80003800200 */
[----:B------:R-:W-:Y:S05]  /*72f0*/  @P6 BRA `(.L_x_1155) ;  /* 0x0000000000386947 */ /* 0x000fea0003800000 */
[----:B------:R-:W0:Y:S01]  /*7300*/  LDS.64 R36, [R15+0x7800] ;  /* 0x007800000f247984 */ /* 0x000e220000000a00 */
[----:B------:R-:W0:Y:S01]  /*7310*/  LDCU UR5, c[0x0][0x3c4] ;  /* 0x00007880ff0577ac */ /* 0x000e220008000800 */
[----:B------:R-:W5:Y:S01]  /*7320*/  LDCU.64 UR8, c[0x0][0x3a0] ;  /* 0x00007400ff0877ac */ /* 0x000f620008000a00 */
[----:B0-----:R-:W-:-:S04]  /*7330*/  SHF.R.U64 R4, R36, UR5, R37 ;  /* 0x0000000524047c19 */ /* 0x001fc80008001225 */
[----:B------:R-:W-:-:S05]  /*7340*/  LOP3.LUT R4, R4, UR4, RZ, 0x30, !PT ;  /* 0x0000000404047c12 */ /* 0x000fca000f8e30ff */
[----:B------:R-:W-:-:S05]  /*7350*/  IMAD R11, R4, 0x8, R71 ;  /* 0x00000008040b7824 */ /* 0x000fca00078e0247 */
[----:B------:R-:W2:Y:S02]  /*7360*/  LDS.64 R4, [R11+0xb400] ;  /* 0x00b400000b047984 */ /* 0x000ea40000000a00 */
[----:B--234-:R-:W-:Y:S02]  /*7370*/  IADD3 R7, P5, PT, R4, R3, RZ ;  /* 0x0000000304077210 */ /* 0x01cfe40007fbe0ff */
[----:B------:R-:W-:-:S03]  /*7380*/  LOP3.LUT R4, RZ, R36, RZ, 0x33, !PT ;  /* 0x00000024ff047212 */ /* 0x000fc600078e33ff */
[----:B------:R-:W-:Y:S01]  /*7390*/  IMAD.X R34, RZ, RZ, R5, P5 ;  /* 0x000000ffff227224 */ /* 0x000fe200028e0605 */
[C---:B-----5:R-:W-:Y:S02]  /*73a0*/  LEA R6, P5, R7.reuse, UR8, 0x3 ;  /* 0x0000000807067c11 */ /* 0x060fe4000f8a18ff */
[----:B------:R-:W-:Y:S02]  /*73b0*/  LOP3.LUT R5, RZ, R37, RZ, 0x33, !PT ;  /* 0x00000025ff057212 */ /* 0x000fe400078e33ff */
[----:B------:R-:W-:-:S05]  /*73c0*/  LEA.HI.X R7, R7, UR9, R34, 0x3, P5 ;  /* 0x0000000907077c11 */ /* 0x000fca000a8f1c22 */
[----:B------:R0:W-:Y:S04]  /*73d0*/  STG.E.64 desc[UR6][R6.64+0x7800], R4 ;  /* 0x0078000406007986 */ /* 0x0001e8000c101b06 */
.L_x_1155:
[----:B------:R-:W-:Y:S05]  /*73e0*/  BSYNC.RECONVERGENT B0 ;  /* 0x0000000000007941 */ /* 0x000fea0003800200 */
.L_x_1154:
        /* <DEDUP_REMOVED lines=17> */
.L_x_1157:
[----:B------:R-:W-:Y:S05]  /*7500*/  BSYNC.RECONVERGENT B0 ;  /* 0x0000000000007941 */ /* 0x000fea0003800200 */
.L_x_1156:
        /* <DEDUP_REMOVED lines=17> */
.L_x_1159:
[----:B------:R-:W-:Y:S05]  /*7620*/  BSYNC.RECONVERGENT B0 ;  /* 0x0000000000007941 */ /* 0x000fea0003800200 */
.L_x_1158:
        /* <DEDUP_REMOVED lines=17> */
.L_x_1161:
[----:B------:R-:W-:Y:S05]  /*7740*/  BSYNC.RECONVERGENT B0 ;  /* 0x0000000000007941 */ /* 0x000fea0003800200 */
.L_x_1160:
        /* <DEDUP_REMOVED lines=17> */
.L_x_1163:
[----:B------:R-:W-:Y:S05]  /*7860*/  BSYNC.RECONVERGENT B0 ;  /* 0x0000000000007941 */ /* 0x000fea0003800200 */
.L_x_1162:
[----:B------:R-:W-:Y:S01]  /*7870*/  NOP ;  /* 0x0000000000007918 */ /* 0x000fe20000000000 */
.L_x_1133:
[--C-:B------:R-:W-:Y:S01]  /*7880*/  IMAD R59, R8, 0x8, R71.reuse ;  /* 0x00000008083b7824 */ /* 0x100fe200078e0247 */
[----:B------:R0:W5:Y:S01]  /*7890*/  @!P0 LDG.E R57, desc[UR6][R50.64] ;  /* 0x0000000632398981 */ /* 0x000162000c1e1900 */
[----:B------:R-:W-:Y:S01]  /*78a0*/  IMAD R61, R10, 0x8, R71 ;  /* 0x000000080a3d7824 */ /* 0x000fe200078e0247 */
[----:B------:R-:W1:Y:S01]  /*78b0*/  LDCU UR5, c[0x0][0x3c4] ;  /* 0x00007880ff0577ac */ /* 0x000e620008000800 */
[----:B------:R-:W-:Y:S01]  /*78c0*/  IMAD R8, R8, -0x4, R59 ;  /* 0xfffffffc08087824 */ /* 0x000fe200078e023b */
[----:B------:R0:W5:Y:S01]  /*78d0*/  @!P0 LDG.E R56, desc[UR6][R50.64+0x80] ;  /* 0x0000800632388981 */ /* 0x000162000c1e1900 */
[----:B------:R-:W-:Y:S02]  /*78e0*/  IMAD R59, R10, -0x4, R61 ;  /* 0xfffffffc0a3b7824 */ /* 0x000fe400078e023d */
[----:B------:R-:W-:Y:S01]  /*78f0*/  IMAD R14, R14, -0x4, R63 ;  /* 0xfffffffc0e0e7824 */ /* 0x000fe200078e023f */
[----:B------:R0:W5:Y:S01]  /*7900*/  @!P0 LDG.E R55, desc[UR6][R50.64+0x100] ;  /* 0x0001000632378981 */ /* 0x000162000c1e1900 */
[----:B------:R-:W-:-:S02]  /*7910*/  IMAD R61, R12, 0x8, R71 ;  /* 0x000000080c3d7824 */ /* 0x000fc400078e0247 */
[--C-:B------:R-:W-:Y:S01]  /*7920*/  IMAD R63, R30, 0x8, R71.reuse ;  /* 0x000000081e3f7824 */ /* 0x100fe200078e0247 */
[----:B------:R0:W5:Y:S01]  /*7930*/  @!P0 LDG.E R54, desc[UR6][R50.64+0x180] ;  /* 0x0001800632368981 */ /* 0x000162000c1e1900 */
[--C-:B------:R-:W-:Y:S02]  /*7940*/  IMAD R67, R32, 0x8, R71.reuse ;  /* 0x0000000820437824 */ /* 0x100fe400078e0247 */
[----:B------:R-:W-:Y:S01]  /*7950*/  IMAD R73, R26, 0x8, R71 ;  /* 0x000000081a497824 */ /* 0x000fe200078e0247 */
        /* <DEDUP_REMOVED lines=16> */
[--C-:B------:R-:W-:Y:S02]  /*7a60*/  IMAD R63, R66, 0x8, R71.reuse ;  /* 0x00000008423f7824 */ /* 0x100fe400078e0247 */
[----:B------:R-:W-:Y:S01]  /*7a70*/  IMAD R67, R68, 0x8, R71 ;  /* 0x0000000844437824 */ /* 0x000fe200078e0247 */
[----:B------:R0:W5:Y:S01]  /*7a80*/  @!P0 LDG.E R26, desc[UR6][R50.64+0x500] ;  /* 0x00050006321a8981 */ /* 0x000162000c1e1900 */
[----:B------:R-:W-:Y:S02]  /*7a90*/  IMAD R63, R66, -0x4, R63 ;  /* 0xfffffffc423f7824 */ /* 0x000fe400078e023f */
[----:B------:R-:W-:Y:S01]  /*7aa0*/  IMAD R67, R68, -0x4, R67 ;  /* 0xfffffffc44437824 */ /* 0x000fe200078e0243 */
[----:B------:R0:W5:Y:S04]  /*7ab0*/  @!P0 LDG.E R24, desc[UR6][R50.64+0x580] ;  /* 0x0005800632188981 */ /* 0x000168000c1e1900 */
[----:B------:R0:W5:Y:S04]  /*7ac0*/  @!P0 LDG.E R12, desc[UR6][R50.64+0x600] ;  /* 0x00060006320c8981 */ /* 0x000168000c1e1900 */
[----:B------:R1:W5:Y:S04]  /*7ad0*/  @!P0 LDG.E R49, desc[UR6][R50.64+0x680] ;  /* 0x0006800632318981 */ /* 0x000368000c1e1900 */
[----:B------:R1:W5:Y:S04]  /*7ae0*/  @!P0 LDG.E R10, desc[UR6][R50.64+0x700] ;  /* 0x00070006320a8981 */ /* 0x000368000c1e1900 */
[----:B0-234-:R-:W1:Y:S04]  /*7af0*/  LDS.64 R6, [R15+0xc00] ;  /* 0x000c00000f067984 */ /* 0x01de680000000a00 */
[----:B------:R-:W0:Y:S04]  /*7b00*/  LDS.64 R4, [R15+0x1800] ;  /* 0x001800000f047984 */ /* 0x000e280000000a00 */
[----:B------:R-:W2:Y:S04]  /*7b10*/  LDS.64 R34, [R15] ;  /* 0x000000000f227984 */ /* 0x000ea80000000a00 */
[----:B------:R-:W3:Y:S04]  /*7b20*/  LDS.64 R16, [R15+0x3c00] ;  /* 0x003c00000f107984 */ /* 0x000ee80000000a00 */
[----:B------:R-:W4:Y:S04]  /*7b30*/  LDS.64 R18, [R15+0x4800] ;  /* 0x004800000f127984 */ /* 0x000f280000000a00 */
[----:B------:R-:W4:Y:S04]  /*7b40*/  LDS.64 R20, [R15+0x5400] ;  /* 0x005400000f147984 */ /* 0x000f280000000a00 */
[----:B------:R-:W4:Y:S04]  /*7b50*/  LDS.64 R22, [R15+0x6000] ;  /* 0x006000000f167984 */ /* 0x000f280000000a00 */
[----:B------:R-:W4:Y:S04]  /*7b60*/  LDS.64 R36, [R15+0x7800] ;  /* 0x007800000f247984 */ /* 0x000f280000000a00 */
[----:B------:R-:W4:Y:S04]  /*7b70*/  LDS.64 R38, [R15+0x8400] ;  /* 0x008400000f267984 */ /* 0x000f280000000a00 */
[----:B------:R-:W4:Y:S01]  /*7b80*/  LDS.64 R40, [R15+0x9000] ;  /* 0x009000000f287984 */ /* 0x000f220000000a00 */
[----:B-1----:R-:W-:-:S03]  /*7b90*/  SHF.R.U64 R33, R6, UR5, R7 ;  /* 0x0000000506217c19 */ /* 0x002fc60008001207 */
[----:B------:R-:W1:Y:S01]  /*7ba0*/  LDS.64 R42, [R15+0x9c00] ;  /* 0x009c00000f2a7984 */ /* 0x000e620000000a00 */
[----:B0-----:R-:W-:-:S03]  /*7bb0*/  SHF.R.U64 R47, R4, UR5, R5 ;  /* 0x00000005042f7c19 */ /* 0x001fc60008001205 */
[----:B------:R-:W0:Y:S01]  /*7bc0*/  LDS.64 R6, [R15+0x3000] ;  /* 0x003000000f067984 */ /* 0x000e220000000a00 */
        /* <DEDUP_REMOVED lines=11> */
[----:B------:R-:W-:-:S02]  /*7c80*/  LOP3.LUT R40, R16, UR4, RZ, 0x30, !PT ;  /* 0x0000000410287c12 */ /* 0x000fc4000f8e30ff */
[----:B-1----:R-:W-:Y:S02]  /*7c90*/  SHF.R.U64 R43, R42, UR5, R43 ;  /* 0x000000052a2b7c19 */ /* 0x002fe4000800122b */
[----:B0-----:R-:W-:Y:S02]  /*7ca0*/  SHF.R.U64 R6, R6, UR5, R7 ;  /* 0x0000000506067c19 */ /* 0x001fe40008001207 */
        /* <DEDUP_REMOVED lines=63> */
.L_x_1164:
        /* <DEDUP_REMOVED lines=156> */
.L_x_1165:
        /* <DEDUP_REMOVED lines=27> */
.L_x_1167:
[----:B------:R-:W-:Y:S05]  /*8c10*/  BSYNC.RECONVERGENT B0 ;  /* 0x0000000000007941 */ /* 0x000fea0003800200 */
.L_x_1166:
        /* <DEDUP_REMOVED lines=15> */
.L_x_1169:
[----:B------:R-:W-:Y:S05]  /*8d10*/  BSYNC.RECONVERGENT B0 ;  /* 0x0000000000007941 */ /* 0x000fea0003800200 */
.L_x_1168:
        /* <DEDUP_REMOVED lines=15> */
.L_x_1171:
[----:B------:R-:W-:Y:S05]  /*8e10*/  BSYNC.RECONVERGENT B0 ;  /* 0x0000000000007941 */ /* 0x000fea0003800200 */
.L_x_1170:
        /* <DEDUP_REMOVED lines=15> */
.L_x_1173:
[----:B------:R-:W-:Y:S05]  /*8f10*/  BSYNC.RECONVERGENT B0 ;  /* 0x0000000000007941 */ /* 0x000fea0003800200 */
.L_x_1172:
        /* <DEDUP_REMOVED lines=15> */
.L_x_1175:
[----:B------:R-:W-:Y:S05]  /*9010*/  BSYNC.RECONVERGENT B0 ;  /* 0x0000000000007941 */ /* 0x000fea0003800200 */
.L_x_1174:
        /* <DEDUP_REMOVED lines=15> */
.L_x_1177:
[----:B------:R-:W-:Y:S05]  /*9110*/  BSYNC.RECONVERGENT B0 ;  /* 0x0000000000007941 */ /* 0x000fea0003800200 */
.L_x_1176:
        /* <DEDUP_REMOVED lines=15> */
.L_x_1179:
[----:B------:R-:W-:Y:S05]  /*9210*/  BSYNC.RECONVERGENT B0 ;  /* 0x0000000000007941 */ /* 0x000fea0003800200 */
.L_x_1178:
        /* <DEDUP_REMOVED lines=15> */
.L_x_1181:
[----:B------:R-:W-:Y:S05]  /*9310*/  BSYNC.RECONVERGENT B0 ;  /* 0x0000000000007941 */ /* 0x000fea0003800200 */
.L_x_1180:
        /* <DEDUP_REMOVED lines=20> */
.L_x_1183:
[----:B------:R-:W-:Y:S05]  /*9460*/  BSYNC.RECONVERGENT B0 ;  /* 0x0000000000007941 */ /* 0x000fea0003800200 */
.L_x_1182:
        /* <DEDUP_REMOVED lines=12> */
.L_x_1185:
[----:B------:R-:W-:Y:S05]  /*9530*/  BSYNC.RECONVERGENT B0 ;  /* 0x0000000000007941 */ /* 0x000fea0003800200 */
.L_x_1184:
        /* <DEDUP_REMOVED lines=12> */
.L_x_1187:
[----:B------:R-:W-:Y:S05]  /*9600*/  BSYNC.RECONVERGENT B0 ;  /* 0x0000000000007941 */ /* 0x000fea0003800200 */
.L_x_1186:
        /* <DEDUP_REMOVED lines=12> */
.L_x_1189:
[----:B------:R-:W-:Y:S05]  /*96d0*/  BSYNC.RECONVERGENT B0 ;  /* 0x0000000000007941 */ /* 0x000fea0003800200 */
.L_x_1188:
        /* <DEDUP_REMOVED lines=12> */
.L_x_1191:
[----:B------:R-:W-:Y:S05]  /*97a0*/  BSYNC.RECONVERGENT B0 ;  /* 0x0000000000007941 */ /* 0x000fea0003800200 */
.L_x_1190:
        /* <DEDUP_REMOVED lines=12> */
.L_x_1193:
[----:B------:R-:W-:Y:S05]  /*9870*/  BSYNC.RECONVERGENT B0 ;  /* 0x0000000000007941 */ /* 0x000fea0003800200 */
.L_x_1192:
        /* <DEDUP_REMOVED lines=12> */
.L_x_1090:
[----:B------:R-:W-:Y:S02]  /*9940*/  IMAD.MOV.U32 R31, RZ, RZ, R22 ;  /* 0x000000ffff1f7224 */ /* 0x000fe400078e0016 */
[----:B------:R-:W-:Y:S02]  /*9950*/  IMAD.MOV.U32 R30, RZ, RZ, 0x1 ;  /* 0x00000001ff1e7424 */ /* 0x000fe400078e00ff */
[----:B------:R-:W-:Y:S02]  /*9960*/  IMAD.MOV.U32 R33, RZ, RZ, RZ ;  /* 0x000000ffff217224 */ /* 0x000fe400078e00ff */
[----:B------:R-:W-:-:S07]  /*9970*/  IMAD.MOV.U32 R28, RZ, RZ, -0x1 ;  /* 0xffffffffff1c7424 */ /* 0x000fce00078e00ff */
[----:B------:R-:W-:Y:S05]  /*9980*/  WARPSYNC.COLLECTIVE R28, `(.L_x_1194) ;  /* 0x000000001c087348 */ /* 0x000fea0003c00000 */
[----:B------:R0:W1:Y:S02]  /*9990*/  SHFL.UP P0, R29, R31, R30, R33 ;  /* 0x0400001e1f1d7389 */ /* 0x0000640000000021 */
[----:B01----:R-:W-:Y:S05]  /*99a0*/  ENDCOLLECTIVE ;  /* 0x000000000000791b */ /* 0x003fea0003800000 */
.L_x_1194:
[----:B------:R-:W-:Y:S02]  /*99b0*/  IMAD.MOV.U32 R30, RZ, RZ, 0x2 ;  /* 0x00000002ff1e7424 */ /* 0x000fe400078e00ff */
[----:B------:R-:W-:-:S04]  /*99c0*/  IMAD.MOV.U32 R25, RZ, RZ, R29 ;  /* 0x000000ffff197224 */ /* 0x000fc800078e001d */
[----:B------:R-:W-:-:S04]  /*99d0*/  @P0 IMAD.IADD R25, R22, 0x1, R25 ;  /* 0x0000000116190824 */ /* 0x000fc800078e0219 */
[----:B------:R-:W-:-:S07]  /*99e0*/  IMAD.MOV.U32 R31, RZ, RZ, R25 ;  /* 0x000000ffff1f7224 */ /* 0x000fce00078e0019 */
[----:B------:R-:W-:Y:S05]  /*99f0*/  WARPSYNC.COLLECTIVE R28, `(.L_x_1195) ;  /* 0x000000001c087348 */ /* 0x000fea0003c00000 */
[----:B------:R0:W1:Y:S02]  /*9a00*/  SHFL.UP P0, R29, R31, R30, R33 ;  /* 0x0400001e1f1d7389 */ /* 0x0000640000000021 */
[----:B01----:R-:W-:Y:S05]  /*9a10*/  ENDCOLLECTIVE ;  /* 0x000000000000791b */ /* 0x003fea0003800000 */
.L_x_1195:
[----:B------:R-:W-:Y:S02]  /*9a20*/  IMAD.MOV.U32 R30, RZ, RZ, 0x4 ;  /* 0x00000004ff1e7424 */ /* 0x000fe400078e00ff */
[----:B------:R-:W-:-:S04]  /*9a30*/  IMAD.MOV.U32 R24, RZ, RZ, R29 ;  /* 0x000000ffff187224 */ /* 0x000fc800078e001d */
[----:B------:R-:W-:-:S04]  /*9a40*/  @P0 IMAD.IADD R24, R25, 0x1, R24 ;  /* 0x0000000119180824 */ /* 0x000fc800078e0218 */
[----:B------:R-:W-:-:S07]  /*9a50*/  IMAD.MOV.U32 R31, RZ, RZ, R24 ;  /* 0x000000ffff1f7224 */ /* 0x000fce00078e0018 */
[----:B------:R-:W-:Y:S05]  /*9a60*/  WARPSYNC.COLLECTIVE R28, `(.L_x_1196) ;  /* 0x000000001c087348 */ /* 0x000fea0003c00000 */
[----:B------:R0:W1:Y:S02]  /*9a70*/  SHFL.UP P0, R29, R31, R30, R33 ;  /* 0x0400001e1f1d7389 */ /* 0x0000640000000021 */
[----:B01----:R-:W-:Y:S05]  /*9a80*/  ENDCOLLECTIVE ;  /* 0x000000000000791b */ /* 0x003fea0003800000 */
.L_x_1196:
[----:B------:R-:W-:Y:S02]  /*9a90*/  IMAD.MOV.U32 R30, RZ, RZ, 0x8 ;  /* 0x00000008ff1e7424 */ /* 0x000fe400078e00ff */
[----:B------:R-:W-:-:S04]  /*9aa0*/  IMAD.MOV.U32 R27, RZ, RZ, R29 ;  /* 0x000000ffff1b7224 */ /* 0x000fc800078e001d */
[----:B------:R-:W-:-:S04]  /*9ab0*/  @P0 IMAD.IADD R27, R24, 0x1, R27 ;  /* 0x00000001181b0824 */ /* 0x000fc800078e021b */
[----:B------:R-:W-:-:S07]  /*9ac0*/  IMAD.MOV.U32 R31, RZ, RZ, R27 ;  /* 0x000000ffff1f7224 */ /* 0x000fce00078e001b */
[----:B------:R-:W-:Y:S05]  /*9ad0*/  WARPSYNC.COLLECTIVE R28, `(.L_x_1197) ;  /* 0x000000001c087348 */ /* 0x000fea0003c00000 */
[----:B------:R0:W1:Y:S02]  /*9ae0*/  SHFL.UP P0, R29, R31, R30, R33 ;  /* 0x0400001e1f1d7389 */ /* 0x0000640000000021 */
[----:B01----:R-:W-:Y:S05]  /*9af0*/  ENDCOLLECTIVE ;  /* 0x000000000000791b */ /* 0x003fea0003800000 */
.L_x_1197:
[----:B------:R-:W-:Y:S02]  /*9b00*/  IMAD.MOV.U32 R30, RZ, RZ, 0x10 ;  /* 0x00000010ff1e7424 */ /* 0x000fe400078e00ff */
[----:B------:R-:W-:-:S04]  /*9b10*/  IMAD.MOV.U32 R26, RZ, RZ, R29 ;  /* 0x000000ffff1a7224 */ /* 0x000fc800078e001d */
[----:B------:R-:W-:-:S04]  /*9b20*/  @P0 IMAD.IADD R26, R27, 0x1, R26 ;  /* 0x000000011b1a0824 */ /* 0x000fc800078e021a */
[----:B------:R-:W-:-:S07]  /*9b30*/  IMAD.MOV.U32 R31, RZ, RZ, R26 ;  /* 0x000000ffff1f7224 */ /* 0x000fce00078e001a */
[----:B------:R-:W-:Y:S05]  /*9b40*/  WARPSYNC.COLLECTIVE R28, `(.L_x_1198) ;  /* 0x000000001c087348 */ /* 0x000fea0003c00000 */
[----:B------:R0:W1:Y:S02]  /*9b50*/  SHFL.UP P0, R29, R31, R30, R33 ;  /* 0x0400001e1f1d7389 */ /* 0x0000640000000021 */
[----:B01----:R-:W-:Y:S05]  /*9b60*/  ENDCOLLECTIVE ;  /* 0x000000000000791b */ /* 0x003fea0003800000 */
.L_x_1198:
[----:B------:R-:W-:Y:S05]  /*9b70*/  BRA `(.L_x_1199) ;  /* 0xffffff8c00a47947 */ /* 0x000fea000383ffff */
.L_x_1200:
        /* <DEDUP_REMOVED lines=16> */
.L_x_4277:


//--------------------- .text._ZN3cub18CUB_300001_SM_10006detail10radix_sort30DeviceRadixSortHistogramKernelINS1_5radix10policy_hubImjyE10Policy1000ELNS0_9SortOrderE1EmyNS1_21identity_decomposer_tEEEvPT2_PKT1_SA_iiT3_ --------------------------
	.section	.text._ZN3cub18CUB_300001_SM_10006detail10radix_sort30DeviceRadixSortHistogramKernelINS1_5radix10policy_hubImjyE10Policy1000ELNS0_9SortOrderE1EmyNS1_21identity_decomposer_tEEEvPT2_PKT1_SA_iiT3_,"ax",@progbits
	.align	128
        .global         _ZN3cub18CUB_300001_SM_10006detail10radix_sort30DeviceRadixSortHistogramKernelINS1_5radix10policy_hubImjyE10Policy1000ELNS0_9SortOrderE1EmyNS1_21identity_decomposer_tEEEvPT2_PKT1_SA_iiT3_
        .type           _ZN3cub18CUB_300001_SM_10006detail10radix_sort30DeviceRadixSortHistogramKernelINS1_5radix10policy_hubImjyE10Policy1000ELNS0_9SortOrderE1EmyNS1_21identity_decomposer_tEEEvPT2_PKT1_SA_iiT3_,@function
        .size           _ZN3cub18CUB_300001_SM_10006detail10radix_sort30DeviceRadixSortHistogramKernelINS1_5radix10policy_hubImjyE10Policy1000ELNS0_9SortOrderE1EmyNS1_21identity_decomposer_tEEEvPT2_PKT1_SA_iiT3_,(.L_x_4278 - _ZN3cub18CUB_300001_SM_10006detail10radix_sort30DeviceRadixSortHistogramKernelINS1_5radix10policy_hubImjyE10Policy1000ELNS0_9SortOrderE1EmyNS1_21identity_decomposer_tEEEvPT2_PKT1_SA_iiT3_)
        .other          _ZN3cub18CUB_300001_SM_10006detail10radix_sort30DeviceRadixSortHistogramKernelINS1_5radix10policy_hubImjyE10Policy1000ELNS0_9SortOrderE1EmyNS1_21identity_decomposer_tEEEvPT2_PKT1_SA_iiT3_,@"STO_CUDA_ENTRY STV_DEFAULT"
_ZN3cub18CUB_300001_SM_10006detail10radix_sort30DeviceRadixSortHistogramKernelINS1_5radix10policy_hubImjyE10Policy1000ELNS0_9SortOrderE1EmyNS1_21identity_decomposer_tEEEvPT2_PKT1_SA_iiT3_:
.text._ZN3cub18CUB_300001_SM_10006detail10radix_sort30DeviceRadixSortHistogramKernelINS1_5radix10policy_hubImjyE10Policy1000ELNS0_9SortOrderE1EmyNS1_21identity_decomposer_tEEEvPT2_PKT1_SA_iiT3_:
        /* <DEDUP_REMOVED lines=27> */
.L_x_1284:
        /* <DEDUP_REMOVED lines=15> */
.L_x_1204:
        /* <DEDUP_REMOVED lines=21> */
.L_x_1203:
        /* <DEDUP_REMOVED lines=20> */
.L_x_1206:
        /* <DEDUP_REMOVED lines=17> */
.L_x_1205:
[----:B------:R-:W-:-:S13]  /*0640*/  ISETP.GT.U32.AND P2, PT, R0, 0x7f, PT ;  /* 0x0000007f0000780c */ /* 0x000fda0003f44070 */
[----:B------:R-:W-:Y:S05]  /*0650*/  @P2 BRA `(.L_x_1202) ;  /* 0x0000000000dc2947 */ /* 0x000fea0003800000 */
[----:B--2---:R-:W-:Y:S01]  /*0660*/  IMAD.MOV.U32 R7, RZ, RZ, RZ ;  /* 0x000000ffff077224 */ /* 0x004fe200078e00ff */
[----:B------:R-:W-:Y:S06]  /*0670*/  @!P0 BRA `(.L_x_1207) ;  /* 0x0000000000588947 */ /* 0x000fec0003800000 */
[----:B------:R-:W-:-:S07]  /*0680*/  IMAD.MOV.U32 R7, RZ, RZ, RZ ;  /* 0x000000ffff077224 */ /* 0x000fce00078e00ff */
.L_x_1208:
        /* <DEDUP_REMOVED lines=21> */
.L_x_1207:
        /* <DEDUP_REMOVED lines=14> */
.L_x_1209:
        /* <DEDUP_REMOVED lines=17> */
.L_x_1202:
[----:B------:R-:W-:Y:S05]  /*09d0*/  BSYNC.RECONVERGENT B0 ;  /* 0x0000000000007941 */ /* 0x000fea0003800200 */
.L_x_1201:
        /* <DEDUP_REMOVED lines=16> */
.L_x_1215:
        /* <DEDUP_REMOVED lines=36> */
.L_x_1211:
        /* <DEDUP_REMOVED lines=8> */
[----:B------:R-:W-:Y:S02]  /*0da0*/  LEA.HI.X R39, R6, UR21, R7, 0x3, P0 ;  /* 0x0000001506277c11 */ /* 0x000fe400080f1c07 */
[----:B------:R-:W-:Y:S02]  /*0db0*/  CS2R R6, SRZ ;  /* 0x0000000000067805 */ /* 0x000fe4000001ff00 */
[----:B------:R-:W-:Y:S02]  /*0dc0*/  CS2R R10, SRZ ;  /* 0x00000000000a7805 */ /* 0x000fe4000001ff00 */
[----:B------:R-:W-:Y:S02]  /*0dd0*/  CS2R R12, SRZ ;  /* 0x00000000000c7805 */ /* 0x000fe4000001ff00 */
[----:B------:R2:W5:Y:S01]  /*0de0*/  @!P5 LDG.E.64 R6, desc[UR16][R38.64] ;  /* 0x000000102606d981 */ /* 0x000562000c1e1b00 */
[C---:B-1----:R-:W-:Y:S01]  /*0df0*/  VIADD R8, R0.reuse, 0x180 ;  /* 0x0000018000087836 */ /* 0x042fe20000000000 */
[C---:B------:R-:W-:Y:S01]  /*0e00*/  LOP3.LUT R9, R0.reuse, 0x400, RZ, 0xfc, !PT ;  /* 0x0000040000097812 */ /* 0x040fe200078efcff */
[----:B------:R-:W-:Y:S01]  /*0e10*/  VIADD R14, R0, 0x480 ;  /* 0x00000480000e7836 */ /* 0x000fe20000000000 */
[----:B------:R2:W5:Y:S02]  /*0e20*/  @!P3 LDG.E.64 R10, desc[UR16][R38.64+0x800] ;  /* 0x00080010260ab981 */ /* 0x000564000c1e1b00 */
[----:B------:R-:W-:Y:S01]  /*0e30*/  ISETP.GE.AND P4, PT, R8, UR14, PT ;  /* 0x0000000e08007c0c */ /* 0x000fe2000bf86270 */
[----:B------:R-:W-:Y:S01]  /*0e40*/  VIADD R8, R0, 0x380 ;  /* 0x0000038000087836 */ /* 0x000fe20000000000 */
[----:B------:R-:W-:-:S02]  /*0e50*/  ISETP.GE.AND P0, PT, R9, UR14, PT ;  /* 0x0000000e09007c0c */ /* 0x000fc4000bf06270 */
[----:B------:R-:W-:Y:S02]  /*0e60*/  ISETP.GE.AND P5, PT, R5, UR14, PT ;  /* 0x0000000e05007c0c */ /* 0x000fe4000bfa6270 */
[----:B------:R-:W-:Y:S02]  /*0e70*/  ISETP.GE.AND P1, PT, R8, UR14, PT ;  /* 0x0000000e08007c0c */ /* 0x000fe4000bf26270 */
[----:B------:R-:W-:Y:S02]  /*0e80*/  CS2R R8, SRZ ;  /* 0x0000000000087805 */ /* 0x000fe4000001ff00 */
[----:B------:R-:W-:Y:S01]  /*0e90*/  ISETP.GE.AND P3, PT, R41, UR14, PT ;  /* 0x0000000e29007c0c */ /* 0x000fe2000bf66270 */
[----:B------:R-:W-:-:S03]  /*0ea0*/  VIADD R20, R0, 0x500 ;  /* 0x0000050000147836 */ /* 0x000fc60000000000 */
[----:B------:R2:W5:Y:S01]  /*0eb0*/  @!P2 LDG.E.64 R8, desc[UR16][R38.64+0x400] ;  /* 0x000400102608a981 */ /* 0x000562000c1e1b00 */
[----:B------:R-:W-:-:S03]  /*0ec0*/  ISETP.GE.AND P2, PT, R40, UR14, PT ;  /* 0x0000000e28007c0c */ /* 0x000fc6000bf46270 */
[----:B------:R2:W5:Y:S01]  /*0ed0*/  @!P4 LDG.E.64 R12, desc[UR16][R38.64+0xc00] ;  /* 0x000c0010260cc981 */ /* 0x000562000c1e1b00 */
[----:B------:R-:W-:Y:S02]  /*0ee0*/  ISETP.GE.AND P4, PT, R14, UR14, PT ;  /* 0x0000000e0e007c0c */ /* 0x000fe4000bf86270 */
[----:B------:R-:W-:Y:S02]  /*0ef0*/  CS2R R14, SRZ ;  /* 0x00000000000e7805 */ /* 0x000fe4000001ff00 */
[----:B------:R-:W-:Y:S02]  /*0f00*/  CS2R R16, SRZ ;  /* 0x0000000000107805 */ /* 0x000fe4000001ff00 */
[----:B------:R-:W-:Y:S01]  /*0f10*/  CS2R R18, SRZ ;  /* 0x0000000000127805 */ /* 0x000fe2000001ff00 */
[----:B------:R-:W-:Y:S01]  /*0f20*/  VIADD R21, R0, 0x580 ;  /* 0x0000058000157836 */ /* 0x000fe20000000000 */
[----:B------:R2:W5:Y:S01]  /*0f30*/  @!P5 LDG.E.64 R14, desc[UR16][R38.64+0x1000] ;  /* 0x00100010260ed981 */ /* 0x000562000c1e1b00 */
[----:B------:R-:W-:Y:S01]  /*0f40*/  ISETP.GE.AND P5, PT, R20, UR14, PT ;  /* 0x0000000e14007c0c */ /* 0x000fe2000bfa6270 */
[----:B------:R-:W-:-:S02]  /*0f50*/  VIADD R20, R0, 0x600 ;  /* 0x0000060000147836 */ /* 0x000fc40000000000 */
[----:B------:R2:W5:Y:S01]  /*0f60*/  @!P2 LDG.E.64 R16, desc[UR16][R38.64+0x1400] ;  /* 0x001400102610a981 */ /* 0x000562000c1e1b00 */
[----:B------:R-:W-:Y:S02]  /*0f70*/  ISETP.GE.AND P2, PT, R21, UR14, PT ;  /* 0x0000000e15007c0c */ /* 0x000fe4000bf46270 */
[----:B------:R-:W-:Y:S01]  /*0f80*/  CS2R R22, SRZ ;  /* 0x0000000000167805 */ /* 0x000fe2000001ff00 */
[----:B------:R2:W5:Y:S01]  /*0f90*/  @!P3 LDG.E.64 R18, desc[UR16][R38.64+0x1800] ;  /* 0x001800102612b981 */ /* 0x000562000c1e1b00 */
[----:B------:R-:W-:Y:S02]  /*0fa0*/  ISETP.GE.AND P3, PT, R20, UR14, PT ;  /* 0x0000000e14007c0c */ /* 0x000fe4000bf66270 */
[----:B------:R-:W-:Y:S02]  /*0fb0*/  CS2R R20, SRZ ;  /* 0x0000000000147805 */ /* 0x000fe4000001ff00 */
[----:B------:R-:W-:Y:S01]  /*0fc0*/  CS2R R24, SRZ ;  /* 0x0000000000187805 */ /* 0x000fe2000001ff00 */
[C---:B------:R-:W-:Y:S01]  /*0fd0*/  VIADD R26, R0.reuse, 0x680 ;  /* 0x00000680001a7836 */ /* 0x040fe20000000000 */
[----:B------:R2:W5:Y:S01]  /*0fe0*/  @!P0 LDG.E.64 R22, desc[UR16][R38.64+0x2000] ;  /* 0x0020001026168981 */ /* 0x000562000c1e1b00 */
[----:B------:R-:W-:-:S03]  /*0ff0*/  VIADD R27, R0, 0x700 ;  /* 0x00000700001b7836 */ /* 0x000fc60000000000 */
[----:B------:R2:W5:Y:S01]  /*1000*/  @!P1 LDG.E.64 R20, desc[UR16][R38.64+0x1c00] ;  /* 0x001c001026149981 */ /* 0x000562000c1e1b00 */
[----:B------:R-:W-:Y:S02]  /*1010*/  ISETP.GE.AND P1, PT, R26, UR14, PT ;  /* 0x0000000e1a007c0c */ /* 0x000fe4000bf26270 */
[----:B------:R-:W-:Y:S01]  /*1020*/  ISETP.GE.AND P0, PT, R27, UR14, PT ;  /* 0x0000000e1b007c0c */ /* 0x000fe2000bf06270 */
[----:B------:R2:W5:Y:S01]  /*1030*/  @!P4 LDG.E.64 R24, desc[UR16][R38.64+0x2400] ;  /* 0x002400102618c981 */ /* 0x000562000c1e1b00 */
[----:B------:R-:W-:Y:S02]  /*1040*/  ISETP.GE.AND P4, PT, R42, UR14, PT ;  /* 0x0000000e2a007c0c */ /* 0x000fe4000bf86270 */
[----:B------:R-:W-:Y:S02]  /*1050*/  CS2R R26, SRZ ;  /* 0x00000000001a7805 */ /* 0x000fe4000001ff00 */
[----:B------:R-:W-:Y:S02]  /*1060*/  CS2R R28, SRZ ;  /* 0x00000000001c7805 */ /* 0x000fe4000001ff00 */
[----:B------:R-:W-:-:S02]  /*1070*/  CS2R R30, SRZ ;  /* 0x00000000001e7805 */ /* 0x000fc4000001ff00 */
[----:B------:R-:W-:Y:S02]  /*1080*/  CS2R R32, SRZ ;  /* 0x0000000000207805 */ /* 0x000fe4000001ff00 */
[----:B------:R-:W-:Y:S02]  /*1090*/  CS2R R34, SRZ ;  /* 0x0000000000227805 */ /* 0x000fe4000001ff00 */
[----:B------:R-:W-:Y:S01]  /*10a0*/  CS2R R36, SRZ ;  /* 0x0000000000247805 */ /* 0x000fe2000001ff00 */
[----:B------:R2:W5:Y:S04]  /*10b0*/  @!P5 LDG.E.64 R26, desc[UR16][R38.64+0x2800] ;  /* 0x00280010261ad981 */ /* 0x000568000c1e1b00 */
[----:B------:R2:W5:Y:S04]  /*10c0*/  @!P2 LDG.E.64 R28, desc[UR16][R38.64+0x2c00] ;  /* 0x002c0010261ca981 */ /* 0x000568000c1e1b00 */
[----:B------:R2:W5:Y:S04]  /*10d0*/  @!P3 LDG.E.64 R30, desc[UR16][R38.64+0x3000] ;  /* 0x00300010261eb981 */ /* 0x000568000c1e1b00 */
[----:B------:R2:W5:Y:S04]  /*10e0*/  @!P1 LDG.E.64 R32, desc[UR16][R38.64+0x3400] ;  /* 0x0034001026209981 */ /* 0x000568000c1e1b00 */
[----:B------:R2:W5:Y:S04]  /*10f0*/  @!P0 LDG.E.64 R34, desc[UR16][R38.64+0x3800] ;  /* 0x0038001026228981 */ /* 0x000568000c1e1b00 */
[----:B------:R2:W5:Y:S02]  /*1100*/  @!P4 LDG.E.64 R36, desc[UR16][R38.64+0x3c00] ;  /* 0x003c00102624c981 */ /* 0x000564000c1e1b00 */
.L_x_1212:
[----:B0-2---:R-:W0:Y:S02]  /*1110*/  LDC.64 R38, c[0x0][0x398] ;  /* 0x0000e600ff267b82 */ /* 0x005e240000000a00 */
[----:B0-----:R-:W-:-:S13]  /*1120*/  ISETP.GT.AND P0, PT, R39, R38, PT ;  /* 0x000000262700720c */ /* 0x001fda0003f04270 */
[----:B------:R-:W-:Y:S05]  /*1130*/  @!P0 BRA `(.L_x_1213) ;  /* 0x0000000400b88947 */ /* 0x000fea0003800000 */
[----:B------:R-:W0:Y:S01]  /*1140*/  S2UR UR12, SR_CgaCtaId ;  /* 0x00000000000c79c3 */ /* 0x000e220000008800 */
[----:B-----5:R-:W-:Y:S01]  /*1150*/  LOP3.LUT R36, RZ, R36, RZ, 0x33, !PT ;  /* 0x00000024ff247212 */ /* 0x020fe200078e33ff */
[----:B------:R-:W-:Y:S01]  /*1160*/  UMOV UR4, 0x400 ;  /* 0x0000040000047882 */ /* 0x000fe20000000000 */
[----:B------:R-:W-:Y:S01]  /*1170*/  LOP3.LUT R37, RZ, R37, RZ, 0x33, !PT ;  /* 0x00000025ff257212 */ /* 0x000fe200078e33ff */
[----:B------:R-:W1:Y:S01]  /*1180*/  LDCU UR13, c[0x0][0x398] ;  /* 0x00007300ff0d77ac */ /* 0x000e620008000800 */
[----:B------:R-:W-:Y:S02]  /*1190*/  LOP3.LUT R34, RZ, R34, RZ, 0x33, !PT ;  /* 0x00000022ff227212 */ /* 0x000fe400078e33ff */
[----:B------:R-:W-:Y:S02]  /*11a0*/  LOP3.LUT R35, RZ, R35, RZ, 0x33, !PT ;  /* 0x00000023ff237212 */ /* 0x000fe400078e33ff */
[----:B------:R-:W-:Y:S02]  /*11b0*/  LOP3.LUT R32, RZ, R32, RZ, 0x33, !PT ;  /* 0x00000020ff207212 */ /* 0x000fe400078e33ff */
[----:B------:R-:W-:-:S02]  /*11c0*/  LOP3.LUT R33, RZ, R33, RZ, 0x33, !PT ;  /* 0x00000021ff217212 */ /* 0x000fc400078e33ff */
[----:B------:R-:W-:Y:S02]  /*11d0*/  LOP3.LUT R30, RZ, R30, RZ, 0x33, !PT ;  /* 0x0000001eff1e7212 */ /* 0x000fe400078e33ff */
[----:B------:R-:W-:Y:S02]  /*11e0*/  LOP3.LUT R31, RZ, R31, RZ, 0x33, !PT ;  /* 0x0000001fff1f7212 */ /* 0x000fe400078e33ff */
[----:B------:R-:W-:Y:S02]  /*11f0*/  LOP3.LUT R28, RZ, R28, RZ, 0x33, !PT ;  /* 0x0000001cff1c7212 */ /* 0x000fe400078e33ff */
[----:B------:R-:W-:Y:S02]  /*1200*/  LOP3.LUT R29, RZ, R29, RZ, 0x33, !PT ;  /* 0x0000001dff1d7212 */ /* 0x000fe400078e33ff */
[----:B------:R-:W-:Y:S02]  /*1210*/  LOP3.LUT R26, RZ, R26, RZ, 0x33, !PT ;  /* 0x0000001aff1a7212 */ /* 0x000fe400078e33ff */
[----:B------:R-:W-:Y:S01]  /*1220*/  LOP3.LUT R27, RZ, R27, RZ, 0x33, !PT ;  /* 0x0000001bff1b7212 */ /* 0x000fe200078e33ff */
[----:B0-----:R-:W-:Y:S01]  /*1230*/  ULEA UR12, UR12, UR4, 0x18 ;  /* 0x000000040c0c7291 */ /* 0x001fe2000f8ec0ff */
[----:B------:R-:W-:-:S02]  /*1240*/  LOP3.LUT R24, RZ, R24, RZ, 0x33, !PT ;  /* 0x00000018ff187212 */ /* 0x000fc400078e33ff */
[----:B------:R-:W-:Y:S01]  /*1250*/  LOP3.LUT R25, RZ, R25, RZ, 0x33, !PT ;  /* 0x00000019ff197212 */ /* 0x000fe200078e33ff */
[----:B------:R-:W-:Y:S01]  /*1260*/  UMOV UR4, URZ ;  /* 0x000000ff00047c82 */ /* 0x000fe20008000000 */
[----:B------:R-:W-:Y:S02]  /*1270*/  LOP3.LUT R22, RZ, R22, RZ, 0x33, !PT ;  /* 0x00000016ff167212 */ /* 0x000fe400078e33ff */
        /* <DEDUP_REMOVED lines=16> */
[----:B-1----:R-:W-:-:S07]  /*1380*/  LOP3.LUT R7, RZ, R7, RZ, 0x33, !PT ;  /* 0x00000007ff077212 */ /* 0x002fce00078e33ff */
.L_x_1214:
        /* <DEDUP_REMOVED lines=73> */
.L_x_1213:
[----:B------:R-:W-:Y:S05]  /*1820*/  BRA.U !UP0, `(.L_x_1215) ;  /* 0xfffffff108ac7547 */ /* 0x000fea000b83ffff */
.L_x_1210:
        /* <DEDUP_REMOVED lines=16> */
.L_x_1235:
        /* <DEDUP_REMOVED lines=16> */
.L_x_1220:
[----:B------:R-:W-:Y:S05]  /*1a30*/  BSYNC.RECONVERGENT B1 ;  /* 0x0000000000017941 */ /* 0x000fea0003800200 */
.L_x_1219:
        /* <DEDUP_REMOVED lines=15> */
.L_x_1222:
[----:B------:R-:W-:Y:S05]  /*1b30*/  BSYNC.RECONVERGENT B1 ;  /* 0x0000000000017941 */ /* 0x000fea0003800200 */
.L_x_1221:
        /* <DEDUP_REMOVED lines=8> */
.L_x_1224:
[----:B------:R-:W-:Y:S05]  /*1bc0*/  BSYNC.RECONVERGENT B1 ;  /* 0x0000000000017941 */ /* 0x000fea0003800200 */
.L_x_1223:
        /* <DEDUP_REMOVED lines=8> */
.L_x_1226:
[----:B------:R-:W-:Y:S05]  /*1c50*/  BSYNC.RECONVERGENT B1 ;  /* 0x0000000000017941 */ /* 0x000fea0003800200 */
.L_x_1225:
[----:B------:R-:W-:Y:S04]  /*1c60*/  BSSY.RECONVERGENT B1, `(.L_x_1227) ;  /* 0x0000007000017945 */ /* 0x000fe80003800200 */
[----:B------:R-:W-:Y:S05]  /*1c70*/  @!P2 BRA `(.L_x_1228) ;  /* 0x000000000014a947 */ /* 0x000fea0003800000 */
[----:B0123--:R-:W-:Y:S02]  /*1c80*/  IMAD R19, R11, 0x100, R0 ;  /* 0x000001000b137824 */ /* 0x00ffe400078e0200 */
[----:B------:R-:W-:Y:S02]  /*1c90*/  IMAD.MOV.U32 R17, RZ, RZ, RZ ;  /* 0x000000ffff117224 */ /* 0x000fe400078e00ff */
[----:B------:R-:W-:-:S04]  /*1ca0*/  VIADD R19, R19, 0x400 ;  /* 0x0000040013137836 */ /* 0x000fc80000000000 */
[----:B------:R-:W-:-:S05]  /*1cb0*/  IMAD.WIDE.U32 R18, R19, 0x8, R8 ;  /* 0x0000000813127825 */ /* 0x000fca00078e0008 */
[----:B------:R4:W-:Y:S02]  /*1cc0*/  REDG.E.ADD.64.STRONG.GPU desc[UR16][R18.64], R16 ;  /* 0x000000101200798e */ /* 0x0009e4000c12e510 */
.L_x_1228:
[----:B------:R-:W-:Y:S05]  /*1cd0*/  BSYNC.RECONVERGENT B1 ;  /* 0x0000000000017941 */ /* 0x000fea0003800200 */
.L_x_1227:
[----:B------:R-:W-:Y:S04]  /*1ce0*/  BSSY.RECONVERGENT B1, `(.L_x_1229) ;  /* 0x0000007000017945 */ /* 0x000fe80003800200 */
[----:B------:R-:W-:Y:S05]  /*1cf0*/  @!P3 BRA `(.L_x_1230) ;  /* 0x000000000014b947 */ /* 0x000fea0003800000 */
[----:B----4-:R-:W-:Y:S02]  /*1d00*/  IMAD R17, R11, 0x100, R0 ;  /* 0x000001000b117824 */ /* 0x010fe400078e0200 */
[----:B------:R-:W-:Y:S02]  /*1d10*/  IMAD.MOV.U32 R15, RZ, RZ, RZ ;  /* 0x000000ffff0f7224 */ /* 0x000fe400078e00ff */
[----:B------:R-:W-:-:S04]  /*1d20*/  VIADD R17, R17, 0x500 ;  /* 0x0000050011117836 */ /* 0x000fc80000000000 */
[----:B------:R-:W-:-:S05]  /*1d30*/  IMAD.WIDE.U32 R16, R17, 0x8, R8 ;  /* 0x0000000811107825 */ /* 0x000fca00078e0008 */
[----:B------:R4:W-:Y:S02]  /*1d40*/  REDG.E.ADD.64.STRONG.GPU desc[UR16][R16.64], R14 ;  /* 0x0000000e1000798e */ /* 0x0009e4000c12e510 */
.L_x_1230:
[----:B------:R-:W-:Y:S05]  /*1d50*/  BSYNC.RECONVERGENT B1 ;  /* 0x0000000000017941 */ /* 0x000fea0003800200 */
.L_x_1229:
        /* <DEDUP_REMOVED lines=8> */
.L_x_1232:
[----:B------:R-:W-:Y:S05]  /*1de0*/  BSYNC.RECONVERGENT B1 ;  /* 0x0000000000017941 */ /* 0x000fea0003800200 */
.L_x_1231:
        /* <DEDUP_REMOVED lines=8> */
.L_x_1234:
[----:B------:R-:W-:Y:S05]  /*1e70*/  BSYNC.RECONVERGENT B1 ;  /* 0x0000000000017941 */ /* 0x000fea0003800200 */
.L_x_1233:
[----:B------:R-:W-:-:S05]  /*1e80*/  VIADD R11, R11, 0x8 ;  /* 0x000000080b0b7836 */ /* 0x000fca0000000000 */
[----:B------:R-:W-:-:S13]  /*1e90*/  ISETP.NE.AND P0, PT, R11, R6, PT ;  /* 0x000000060b00720c */ /* 0x000fda0003f05270 */
[----:B------:R-:W-:Y:S05]  /*1ea0*/  @P0 BRA `(.L_x_1235) ;  /* 0xfffffff800a00947 */ /* 0x000fea000383ffff */
[----:B------:R-:W-:-:S07]  /*1eb0*/  IMAD.MOV.U32 R9, RZ, RZ, R6 ;  /* 0x000000ffff097224 */ /* 0x000fce00078e0006 */
.L_x_1218:
        /* <DEDUP_REMOVED lines=25> */
.L_x_1239:
[----:B------:R-:W-:Y:S05]  /*2050*/  BSYNC.RECONVERGENT B1 ;  /* 0x0000000000017941 */ /* 0x000fea0003800200 */
.L_x_1238:
        /* <DEDUP_REMOVED lines=9> */
.L_x_1241:
[----:B------:R-:W-:Y:S05]  /*20f0*/  BSYNC.RECONVERGENT B1 ;  /* 0x0000000000017941 */ /* 0x000fea0003800200 */
.L_x_1240:
        /* <DEDUP_REMOVED lines=9> */
.L_x_1243:
[----:B------:R-:W-:Y:S05]  /*2190*/  BSYNC.RECONVERGENT B1 ;  /* 0x0000000000017941 */ /* 0x000fea0003800200 */
.L_x_1242:
        /* <DEDUP_REMOVED lines=9> */
.L_x_1245:
[----:B------:R-:W-:Y:S05]  /*2230*/  BSYNC.RECONVERGENT B1 ;  /* 0x0000000000017941 */ /* 0x000fea0003800200 */
.L_x_1244:
[----:B------:R-:W-:-:S07]  /*2240*/  VIADD R9, R9, 0x4 ;  /* 0x0000000409097836 */ /* 0x000fce0000000000 */
.L_x_1237:
        /* <DEDUP_REMOVED lines=18> */
.L_x_1249:
[----:B------:R-:W-:Y:S05]  /*2370*/  BSYNC.RECONVERGENT B2 ;  /* 0x0000000000027941 */ /* 0x000fea0003800200 */
.L_x_1248:
        /* <DEDUP_REMOVED lines=9> */
.L_x_1251:
[----:B------:R-:W-:Y:S05]  /*2410*/  BSYNC.RECONVERGENT B2 ;  /* 0x0000000000027941 */ /* 0x000fea0003800200 */
.L_x_1250:
[----:B------:R-:W-:-:S07]  /*2420*/  VIADD R9, R9, 0x2 ;  /* 0x0000000209097836 */ /* 0x000fce0000000000 */
.L_x_1247:
        /* <DEDUP_REMOVED lines=12> */
.L_x_1246:
[----:B------:R-:W-:Y:S05]  /*24f0*/  BSYNC.RECONVERGENT B1 ;  /* 0x0000000000017941 */ /* 0x000fea0003800200 */
.L_x_1236:
[----:B------:R-:W-:-:S13]  /*2500*/  ISETP.GT.U32.AND P0, PT, R0, 0x7f, PT ;  /* 0x0000007f0000780c */ /* 0x000fda0003f04070 */
[----:B------:R-:W-:Y:S05]  /*2510*/  @P0 BRA `(.L_x_1217) ;  /* 0x0000000800a00947 */ /* 0x000fea0003800000 */
[----:B------:R-:W-:Y:S01]  /*2520*/  ISETP.GE.U32.AND P0, PT, R13, 0x7, PT ;  /* 0x000000070d00780c */ /* 0x000fe20003f06070 */
[----:B----4-:R-:W-:-:S12]  /*2530*/  IMAD.MOV.U32 R9, RZ, RZ, RZ ;  /* 0x000000ffff097224 */ /* 0x010fd800078e00ff */
[----:B------:R-:W-:Y:S05]  /*2540*/  @!P0 BRA `(.L_x_1252) ;  /* 0x0000000400248947 */ /* 0x000fea0003800000 */
[----:B------:R-:W4:Y:S01]  /*2550*/  LDC.64 R8, c[0x0][0x380] ;  /* 0x0000e000ff087b82 */ /* 0x000f220000000a00 */
[----:B0123--:R-:W-:-:S07]  /*2560*/  IMAD.MOV.U32 R15, RZ, RZ, RZ ;  /* 0x000000ffff0f7224 */ /* 0x00ffce00078e00ff */
.L_x_1269:
        /* <DEDUP_REMOVED lines=19> */
.L_x_1254:
[----:B------:R-:W-:Y:S05]  /*26a0*/  BSYNC.RECONVERGENT B1 ;  /* 0x0000000000017941 */ /* 0x000fea0003800200 */
.L_x_1253:
[----:B------:R-:W-:Y:S04]  /*26b0*/  BSSY.RECONVERGENT B1, `(.L_x_1255) ;  /* 0x0000005000017945 */ /* 0x000fe80003800200 */
[----:B------:R-:W-:Y:S05]  /*26c0*/  @!P1 BRA `(.L_x_1256) ;  /* 0x00000000000c9947 */ /* 0x000fea0003800000 */
[----:B0-2---:R-:W-:Y:S02]  /*26d0*/  IMAD.MOV.U32 R12, RZ, RZ, R20 ;  /* 0x000000ffff0c7224 */ /* 0x005fe400078e0014 */
[----:B------:R-:W-:-:S05]  /*26e0*/  IMAD.MOV.U32 R13, RZ, RZ, RZ ;  /* 0x000000ffff0d7224 */ /* 0x000fca00078e00ff */
[----:B------:R1:W-:Y:S02]  /*26f0*/  REDG.E.ADD.64.STRONG.GPU desc[UR16][R10.64+0xc00], R12 ;  /* 0x000c000c0a00798e */ /* 0x0003e4000c12e510 */
.L_x_1256:
[----:B------:R-:W-:Y:S05]  /*2700*/  BSYNC.RECONVERGENT B1 ;  /* 0x0000000000017941 */ /* 0x000fea0003800200 */
.L_x_1255:
        /* <DEDUP_REMOVED lines=12> */
.L_x_1258:
[----:B------:R-:W-:Y:S05]  /*27d0*/  BSYNC.RECONVERGENT B1 ;  /* 0x0000000000017941 */ /* 0x000fea0003800200 */
.L_x_1257:
[----:B------:R-:W-:Y:S04]  /*27e0*/  BSSY.RECONVERGENT B1, `(.L_x_1259) ;  /* 0x0000005000017945 */ /* 0x000fe80003800200 */
[----:B------:R-:W-:Y:S05]  /*27f0*/  @!P1 BRA `(.L_x_1260) ;  /* 0x00000000000c9947 */ /* 0x000fea0003800000 */
[----:B012---:R-:W-:Y:S02]  /*2800*/  IMAD.MOV.U32 R12, RZ, RZ, R22 ;  /* 0x000000ffff0c7224 */ /* 0x007fe400078e0016 */
[----:B------:R-:W-:-:S05]  /*2810*/  IMAD.MOV.U32 R13, RZ, RZ, RZ ;  /* 0x000000ffff0d7224 */ /* 0x000fca00078e00ff */
[----:B------:R3:W-:Y:S02]  /*2820*/  REDG.E.ADD.64.STRONG.GPU desc[UR16][R10.64+0x1c00], R12 ;  /* 0x001c000c0a00798e */ /* 0x0007e4000c12e510 */
.L_x_1260:
[----:B------:R-:W-:Y:S05]  /*2830*/  BSYNC.RECONVERGENT B1 ;  /* 0x0000000000017941 */ /* 0x000fea0003800200 */
.L_x_1259:
[----:B------:R-:W-:Y:S04]  /*2840*/  BSSY.RECONVERGENT B1, `(.L_x_1261) ;  /* 0x0000005000017945 */ /* 0x000fe80003800200 */
[----:B------:R-:W-:Y:S05]  /*2850*/  @!P2 BRA `(.L_x_1262) ;  /* 0x00000000000ca947 */ /* 0x000fea0003800000 */
[----:B0123--:R-:W-:Y:S02]  /*2860*/  IMAD.MOV.U32 R12, RZ, RZ, R23 ;  /* 0x000000ffff0c7224 */ /* 0x00ffe400078e0017 */
[----:B------:R-:W-:-:S05]  /*2870*/  IMAD.MOV.U32 R13, RZ, RZ, RZ ;  /* 0x000000ffff0d7224 */ /* 0x000fca00078e00ff */
[----:B------:R4:W-:Y:S02]  /*2880*/  REDG.E.ADD.64.STRONG.GPU desc[UR16][R10.64+0x2400], R12 ;  /* 0x0024000c0a00798e */ /* 0x0009e4000c12e510 */
.L_x_1262:
[----:B------:R-:W-:Y:S05]  /*2890*/  BSYNC.RECONVERGENT B1 ;  /* 0x0000000000017941 */ /* 0x000fea0003800200 */
.L_x_1261:
[----:B------:R-:W-:Y:S04]  /*28a0*/  BSSY.RECONVERGENT B1, `(.L_x_1263) ;  /* 0x0000005000017945 */ /* 0x000fe80003800200 */
[----:B------:R-:W-:Y:S05]  /*28b0*/  @!P3 BRA `(.L_x_1264) ;  /* 0x00000000000cb947 */ /* 0x000fea0003800000 */
[----:B01234-:R-:W-:Y:S02]  /*28c0*/  IMAD.MOV.U32 R12, RZ, RZ, R24 ;  /* 0x000000ffff0c7224 */ /* 0x01ffe400078e0018 */
[----:B------:R-:W-:-:S05]  /*28d0*/  IMAD.MOV.U32 R13, RZ, RZ, RZ ;  /* 0x000000ffff0d7224 */ /* 0x000fca00078e00ff */
[----:B------:R0:W-:Y:S02]  /*28e0*/  REDG.E.ADD.64.STRONG.GPU desc[UR16][R10.64+0x2c00], R12 ;  /* 0x002c000c0a00798e */ /* 0x0001e4000c12e510 */
.L_x_1264:
[----:B------:R-:W-:Y:S05]  /*28f0*/  BSYNC.RECONVERGENT B1 ;  /* 0x0000000000017941 */ /* 0x000fea0003800200 */
.L_x_1263:
[----:B------:R-:W-:Y:S04]  /*2900*/  BSSY.RECONVERGENT B1, `(.L_x_1265) ;  /* 0x0000005000017945 */ /* 0x000fe80003800200 */
[----:B------:R-:W-:Y:S05]  /*2910*/  @!P4 BRA `(.L_x_1266) ;  /* 0x00000000000cc947 */ /* 0x000fea0003800000 */
[----:B01234-:R-:W-:Y:S02]  /*2920*/  IMAD.MOV.U32 R12, RZ, RZ, R25 ;  /* 0x000000ffff0c7224 */ /* 0x01ffe400078e0019 */
[----:B------:R-:W-:-:S05]  /*2930*/  IMAD.MOV.U32 R13, RZ, RZ, RZ ;  /* 0x000000ffff0d7224 */ /* 0x000fca00078e00ff */
[----:B------:R0:W-:Y:S02]  /*2940*/  REDG.E.ADD.64.STRONG.GPU desc[UR16][R10.64+0x3400], R12 ;  /* 0x0034000c0a00798e */ /* 0x0001e4000c12e510 */
.L_x_1266:
[----:B------:R-:W-:Y:S05]  /*2950*/  BSYNC.RECONVERGENT B1 ;  /* 0x0000000000017941 */ /* 0x000fea0003800200 */
.L_x_1265:
[----:B------:R-:W-:Y:S04]  /*2960*/  BSSY.RECONVERGENT B1, `(.L_x_1267) ;  /* 0x0000005000017945 */ /* 0x000fe80003800200 */
[----:B------:R-:W-:Y:S05]  /*2970*/  @!P5 BRA `(.L_x_1268) ;  /* 0x00000000000cd947 */ /* 0x000fea0003800000 */
[----:B01234-:R-:W-:Y:S02]  /*2980*/  IMAD.MOV.U32 R12, RZ, RZ, R26 ;  /* 0x000000ffff0c7224 */ /* 0x01ffe400078e001a */
[----:B------:R-:W-:-:S05]  /*2990*/  IMAD.MOV.U32 R13, RZ, RZ, RZ ;  /* 0x000000ffff0d7224 */ /* 0x000fca00078e00ff */
[----:B------:R0:W-:Y:S02]  /*29a0*/  REDG.E.ADD.64.STRONG.GPU desc[UR16][R10.64+0x3c00], R12 ;  /* 0x003c000c0a00798e */ /* 0x0001e4000c12e510 */
.L_x_1268:
[----:B------:R-:W-:Y:S05]  /*29b0*/  BSYNC.RECONVERGENT B1 ;  /* 0x0000000000017941 */ /* 0x000fea0003800200 */
.L_x_1267:
[----:B------:R-:W-:Y:S05]  /*29c0*/  @P0 BRA `(.L_x_1269) ;  /* 0xfffffff800e80947 */ /* 0x000fea000383ffff */
[----:B------:R-:W-:-:S07]  /*29d0*/  IMAD.MOV.U32 R9, RZ, RZ, R6 ;  /* 0x000000ffff097224 */ /* 0x000fce00078e0006 */
.L_x_1252:
        /* <DEDUP_REMOVED lines=20> */
.L_x_1272:
[----:B------:R-:W-:Y:S05]  /*2b20*/  BSYNC.RECONVERGENT B1 ;  /* 0x0000000000017941 */ /* 0x000fea0003800200 */
.L_x_1271:
        /* <DEDUP_REMOVED lines=9> */
.L_x_1274:
[----:B------:R-:W-:Y:S05]  /*2bc0*/  BSYNC.RECONVERGENT B1 ;  /* 0x0000000000017941 */ /* 0x000fea0003800200 */
.L_x_1273:
        /* <DEDUP_REMOVED lines=9> */
.L_x_1276:
[----:B------:R-:W-:Y:S05]  /*2c60*/  BSYNC.RECONVERGENT B1 ;  /* 0x0000000000017941 */ /* 0x000fea0003800200 */
.L_x_1275:
        /* <DEDUP_REMOVED lines=9> */
.L_x_1278:
[----:B------:R-:W-:Y:S05]  /*2d00*/  BSYNC.RECONVERGENT B1 ;  /* 0x0000000000017941 */ /* 0x000fea0003800200 */
.L_x_1277:
[----:B------:R-:W-:-:S07]  /*2d10*/  VIADD R9, R9, 0x4 ;  /* 0x0000000409097836 */ /* 0x000fce0000000000 */
.L_x_1270:
        /* <DEDUP_REMOVED lines=17> */
.L_x_1281:
[----:B------:R-:W-:Y:S05]  /*2e30*/  BSYNC.RECONVERGENT B1 ;  /* 0x0000000000017941 */ /* 0x000fea0003800200 */
.L_x_1280:
        /* <DEDUP_REMOVED lines=9> */
.L_x_1283:
[----:B------:R-:W-:Y:S05]  /*2ed0*/  BSYNC.RECONVERGENT B1 ;  /* 0x0000000000017941 */ /* 0x000fea0003800200 */
.L_x_1282:
[----:B------:R-:W-:-:S07]  /*2ee0*/  VIADD R9, R9, 0x2 ;  /* 0x0000000209097836 */ /* 0x000fce0000000000 */
.L_x_1279:
        /* <DEDUP_REMOVED lines=11> */
.L_x_1217:
[----:B------:R-:W-:Y:S05]  /*2fa0*/  BSYNC.RECONVERGENT B0 ;  /* 0x0000000000007941 */ /* 0x000fea0003800200 */
.L_x_1216:
        /* <DEDUP_REMOVED lines=17> */
.L_x_1285:
        /* <DEDUP_REMOVED lines=12> */
.L_x_4278:


//--------------------- .text._ZN3cub18CUB_300001_SM_10006detail10radix_sort31DeviceRadixSortSingleTileKernelINS1_5radix10policy_hubImjyE10Policy1000ELNS0_9SortOrderE1EmjyNS1_21identity_decomposer_tEEEvPKT1_PSA_PKT2_PSE_T3_iiT4_ --------------------------
	.section	.text._ZN3cub18CUB_300001_SM_10006detail10radix_sort31DeviceRadixSortSingleTileKernelINS1_5radix10policy_hubImjyE10Policy1000ELNS0_9SortOrderE1EmjyNS1_21identity_decomposer_tEEEvPKT1_PSA_PKT2_PSE_T3_iiT4_,"ax",@progbits
	.align	128
        .global         _ZN3cub18CUB_300001_SM_10006detail10radix_sort31DeviceRadixSortSingleTileKernelINS1_5radix10policy_hubImjyE10Policy1000ELNS0_9SortOrderE1EmjyNS1_21identity_decomposer_tEEEvPKT1_PSA_PKT2_PSE_T3_iiT4_
        .type           _ZN3cub18CUB_300001_SM_10006detail10radix_sort31DeviceRadixSortSingleTileKernelINS1_5radix10policy_hubImjyE10Policy1000ELNS0_9SortOrderE1EmjyNS1_21identity_decomposer_tEEEvPKT1_PSA_PKT2_PSE_T3_iiT4_,@function
        .size           _ZN3cub18CUB_300001_SM_10006detail10radix_sort31DeviceRadixSortSingleTileKernelINS1_5radix10policy_hubImjyE10Policy1000ELNS0_9SortOrderE1EmjyNS1_21identity_decomposer_tEEEvPKT1_PSA_PKT2_PSE_T3_iiT4_,(.L_x_4279 - _ZN3cub18CUB_300001_SM_10006detail10radix_sort31DeviceRadixSortSingleTileKernelINS1_5radix10policy_hubImjyE10Policy1000ELNS0_9SortOrderE1EmjyNS1_21identity_decomposer_tEEEvPKT1_PSA_PKT2_PSE_T3_iiT4_)
        .other          _ZN3cub18CUB_300001_SM_10006detail10radix_sort31DeviceRadixSortSingleTileKernelINS1_5radix10policy_hubImjyE10Policy1000ELNS0_9SortOrderE1EmjyNS1_21identity_decomposer_tEEEvPKT1_PSA_PKT2_PSE_T3_iiT4_,@"STO_CUDA_ENTRY STV_DEFAULT"
_ZN3cub18CUB_300001_SM_10006detail10radix_sort31DeviceRadixSortSingleTileKernelINS1_5radix10policy_hubImjyE10Policy1000ELNS0_9SortOrderE1EmjyNS1_21identity_decomposer_tEEEvPKT1_PSA_PKT2_PSE_T3_iiT4_:
.text._ZN3cub18CUB_300001_SM_10006detail10radix_sort31DeviceRadixSortSingleTileKernelINS1_5radix10policy_hubImjyE10Policy1000ELNS0_9SortOrderE1EmjyNS1_21identity_decomposer_tEEEvPKT1_PSA_PKT2_PSE_T3_iiT4_:
[----:B------:R-:W-:Y:S01]  /*0000*/  LDC R1, c[0x0][0x37c] ;  /* 0x0000df00ff017b82 */ /* 0x000fe20000000800 */
[----:B------:R-:W0:Y:S01]  /*0010*/  S2R R0, SR_TID.X ;  /* 0x0000000000007919 */ /* 0x000e220000002100 */
[----:B------:R-:W1:Y:S06]  /*0020*/  LDCU UR4, c[0x0][0x3a0] ;  /* 0x00007400ff0477ac */ /* 0x000e6c0008000800 */
[----:B------:R-:W2:Y:S01]  /*0030*/  LDC.64 R4, c[0x0][0x380] ;  /* 0x0000e000ff047b82 */ /* 0x000ea20000000a00 */
[----:B------:R-:W-:Y:S02]  /*0040*/  CS2R R12, SRZ ;  /* 0x00000000000c7805 */ /* 0x000fe4000001ff00 */
[----:B------:R-:W-:Y:S01]  /*0050*/  CS2R R14, SRZ ;  /* 0x00000000000e7805 */ /* 0x000fe2000001ff00 */
[----:B------:R-:W3:Y:S01]  /*0060*/  LDCU.64 UR10, c[0x0][0x358] ;  /* 0x00006b00ff0a77ac */ /* 0x000ee20008000a00 */
[----:B------:R-:W-:-:S02]  /*0070*/  CS2R R16, SRZ ;  /* 0x0000000000107805 */ /* 0x000fc4000001ff00 */
[----:B------:R-:W-:Y:S02]  /*0080*/  CS2R R18, SRZ ;  /* 0x0000000000127805 */ /* 0x000fe4000001ff00 */
[----:B------:R-:W-:Y:S02]  /*0090*/  CS2R R20, SRZ ;  /* 0x0000000000147805 */ /* 0x000fe4000001ff00 */
[----:B------:R-:W-:Y:S02]  /*00a0*/  CS2R R22, SRZ ;  /* 0x0000000000167805 */ /* 0x000fe4000001ff00 */
[----:B------:R-:W-:Y:S02]  /*00b0*/  CS2R R24, SRZ ;  /* 0x0000000000187805 */ /* 0x000fe4000001ff00 */
[----:B------:R-:W-:Y:S01]  /*00c0*/  CS2R R26, SRZ ;  /* 0x00000000001a7805 */ /* 0x000fe2000001ff00 */
[----:B------:R-:W4:Y:S01]  /*00d0*/  LDC.64 R6, c[0x0][0x390] ;  /* 0x0000e400ff067b82 */ /* 0x000f220000000a00 */
[----:B------:R-:W4:Y:S01]  /*00e0*/  LDCU.64 UR6, c[0x0][0x3a8] ;  /* 0x00007500ff0677ac */ /* 0x000f220008000a00 */
[----:B------:R-:W2:Y:S01]  /*00f0*/  LDCU UR9, c[0x0][0x3ac] ;  /* 0x00007580ff0977ac */ /* 0x000ea20008000800 */
[----:B0-----:R-:W-:-:S04]  /*0100*/  IMAD R9, R0, 0x9, RZ ;  /* 0x0000000900097824 */ /* 0x001fc800078e02ff */
[C---:B------:R-:W-:Y:S01]  /*0110*/  VIADD R2, R9.reuse, 0x1 ;  /* 0x0000000109027836 */ /* 0x040fe20000000000 */
[C---:B-1----:R-:W-:Y:S01]  /*0120*/  ISETP.GE.AND P6, PT, R9.reuse, UR4, PT ;  /* 0x0000000409007c0c */ /* 0x042fe2000bfc6270 */
[C---:B------:R-:W-:Y:S02]  /*0130*/  VIADD R3, R9.reuse, 0x2 ;  /* 0x0000000209037836 */ /* 0x040fe40000000000 */
[C---:B------:R-:W-:Y:S01]  /*0140*/  VIADD R8, R9.reuse, 0x3 ;  /* 0x0000000309087836 */ /* 0x040fe20000000000 */
[----:B------:R-:W-:Y:S01]  /*0150*/  ISETP.GE.AND P5, PT, R2, UR4, PT ;  /* 0x0000000402007c0c */ /* 0x000fe2000bfa6270 */
[----:B------:R-:W-:Y:S01]  /*0160*/  VIADD R2, R9, 0x4 ;  /* 0x0000000409027836 */ /* 0x000fe20000000000 */
[----:B------:R-:W-:Y:S01]  /*0170*/  ISETP.GE.AND P0, PT, R3, UR4, PT ;  /* 0x0000000403007c0c */ /* 0x000fe2000bf06270 */
[C---:B------:R-:W-:Y:S01]  /*0180*/  VIADD R3, R9.reuse, 0x5 ;  /* 0x0000000509037836 */ /* 0x040fe20000000000 */
[----:B------:R-:W-:Y:S01]  /*0190*/  ISETP.GE.AND P1, PT, R8, UR4, PT ;  /* 0x0000000408007c0c */ /* 0x000fe2000bf26270 */
[----:B--2---:R-:W-:Y:S01]  /*01a0*/  IMAD.WIDE.U32 R4, R9, 0x8, R4 ;  /* 0x0000000809047825 */ /* 0x004fe200078e0004 */
[----:B------:R-:W-:-:S02]  /*01b0*/  ISETP.GE.AND P2, PT, R2, UR4, PT ;  /* 0x0000000402007c0c */ /* 0x000fc4000bf46270 */
[----:B------:R-:W-:Y:S02]  /*01c0*/  ISETP.GE.AND P3, PT, R3, UR4, PT ;  /* 0x0000000403007c0c */ /* 0x000fe4000bf66270 */
[----:B------:R-:W-:Y:S01]  /*01d0*/  CS2R R2, SRZ ;  /* 0x0000000000027805 */ /* 0x000fe2000001ff00 */
[C---:B------:R-:W-:Y:S01]  /*01e0*/  VIADD R10, R9.reuse, 0x6 ;  /* 0x00000006090a7836 */ /* 0x040fe20000000000 */
[----:B------:R-:W-:Y:S01]  /*01f0*/  P2R R8, PR, RZ, 0x20 ;  /* 0x00000020ff087803 */ /* 0x000fe20000000000 */
[C---:B------:R-:W-:Y:S01]  /*0200*/  VIADD R11, R9.reuse, 0x7 ;  /* 0x00000007090b7836 */ /* 0x040fe20000000000 */
[----:B---3--:R0:W5:Y:S01]  /*0210*/  @!P5 LDG.E.64 R12, desc[UR10][R4.64+0x8] ;  /* 0x0000080a040cd981 */ /* 0x008162000c1e1b00 */
[C---:B------:R-:W-:Y:S01]  /*0220*/  VIADD R37, R9.reuse, 0x8 ;  /* 0x0000000809257836 */ /* 0x040fe20000000000 */
[----:B------:R-:W-:Y:S01]  /*0230*/  ISETP.GE.AND P4, PT, R10, UR4, PT ;  /* 0x000000040a007c0c */ /* 0x000fe2000bf86270 */
[----:B----4-:R-:W-:Y:S01]  /*0240*/  IMAD.WIDE.U32 R6, R9, 0x4, R6 ;  /* 0x0000000409067825 */ /* 0x010fe200078e0006 */
[----:B------:R0:W5:Y:S01]  /*0250*/  @!P6 LDG.E.64 R2, desc[UR10][R4.64] ;  /* 0x0000000a0402e981 */ /* 0x000162000c1e1b00 */
[----:B------:R-:W-:-:S02]  /*0260*/  ISETP.GE.AND P5, PT, R11, UR4, PT ;  /* 0x000000040b007c0c */ /* 0x000fc4000bfa6270 */
[----:B------:R-:W-:Y:S01]  /*0270*/  ISETP.GE.AND P6, PT, R37, UR4, PT ;  /* 0x0000000425007c0c */ /* 0x000fe2000bfc6270 */
[----:B------:R0:W5:Y:S04]  /*0280*/  @!P0 LDG.E.64 R14, desc[UR10][R4.64+0x10] ;  /* 0x0000100a040e8981 */ /* 0x000168000c1e1b00 */
[----:B------:R0:W5:Y:S04]  /*0290*/  @!P1 LDG.E.64 R16, desc[UR10][R4.64+0x18] ;  /* 0x0000180a04109981 */ /* 0x000168000c1e1b00 */
[----:B------:R0:W5:Y:S04]  /*02a0*/  @!P2 LDG.E.64 R18, desc[UR10][R4.64+0x20] ;  /* 0x0000200a0412a981 */ /* 0x000168000c1e1b00 */
[----:B------:R0:W5:Y:S04]  /*02b0*/  @!P3 LDG.E.64 R20, desc[UR10][R4.64+0x28] ;  /* 0x0000280a0414b981 */ /* 0x000168000c1e1b00 */
[----:B------:R0:W5:Y:S04]  /*02c0*/  @!P4 LDG.E.64 R22, desc[UR10][R4.64+0x30] ;  /* 0x0000300a0416c981 */ /* 0x000168000c1e1b00 */
[----:B------:R0:W5:Y:S04]  /*02d0*/  @!P5 LDG.E.64 R24, desc[UR10][R4.64+0x38] ;  /* 0x0000380a0418d981 */ /* 0x000168000c1e1b00 */
[----:B------:R0:W5:Y:S01]  /*02e0*/  @!P6 LDG.E.64 R26, desc[UR10][R4.64+0x40] ;  /* 0x0000400a041ae981 */ /* 0x000162000c1e1b00 */
[----:B------:R-:W-:Y:S01]  /*02f0*/  BAR.SYNC.DEFER_BLOCKING 0x0 ;  /* 0x0000000000007b1d */ /* 0x000fe20000010000 */
[----:B------:R-:W-:-:S02]  /*0300*/  P2R R10, PR, RZ, 0x1 ;  /* 0x00000001ff0a7803 */ /* 0x000fc40000000000 */
[----:B------:R-:W-:-:S04]  /*0310*/  ISETP.NE.AND P0, PT, R8, RZ, PT ;  /* 0x000000ff0800720c */ /* 0x000fc80003f05270 */
[----:B------:R-:W-:Y:S02]  /*0320*/  P2R R8, PR, RZ, 0x1 ;  /* 0x00000001ff087803 */ /* 0x000fe40000000000 */
[----:B------:R-:W-:Y:S01]  /*0330*/  ISETP.GE.AND P0, PT, R9, UR4, PT ;  /* 0x0000000409007c0c */ /* 0x000fe2000bf06270 */
[----:B------:R-:W1:-:S12]  /*0340*/  S2UR UR5, SR_CgaCtaId ;  /* 0x00000000000579c3 */ /* 0x000e580000008800 */
[----:B------:R0:W5:Y:S01]  /*0350*/  @!P0 LDG.E R28, desc[UR10][R6.64] ;  /* 0x0000000a061c8981 */ /* 0x000162000c1e1900 */
[----:B------:R-:W-:-:S03]  /*0360*/  ISETP.NE.AND P0, PT, R8, RZ, PT ;  /* 0x000000ff0800720c */ /* 0x000fc60003f05270 */
[----:B------:R0:W5:Y:S04]  /*0370*/  @!P1 LDG.E R31, desc[UR10][R6.64+0xc] ;  /* 0x00000c0a061f9981 */ /* 0x000168000c1e1900 */
[----:B------:R0:W5:Y:S04]  /*0380*/  @!P2 LDG.E R32, desc[UR10][R6.64+0x10] ;  /* 0x0000100a0620a981 */ /* 0x000168000c1e1900 */
[----:B------:R0:W5:Y:S04]  /*0390*/  @!P3 LDG.E R33, desc[UR10][R6.64+0x14] ;  /* 0x0000140a0621b981 */ /* 0x000168000c1e1900 */
[----:B------:R0:W5:Y:S01]  /*03a0*/  @!P0 LDG.E R29, desc[UR10][R6.64+0x4] ;  /* 0x0000040a061d8981 */ /* 0x000162000c1e1900 */
[----:B------:R-:W-:Y:S01]  /*03b0*/  ISETP.NE.AND P0, PT, R10, RZ, PT ;  /* 0x000000ff0a00720c */ /* 0x000fe20003f05270 */
[----:B------:R-:W-:-:S02]  /*03c0*/  UMOV UR4, 0x400 ;  /* 0x0000040000047882 */ /* 0x000fc40000000000 */
[----:B------:R0:W5:Y:S01]  /*03d0*/  @!P4 LDG.E R34, desc[UR10][R6.64+0x18] ;  /* 0x0000180a0622c981 */ /* 0x000162000c1e1900 */
[----:B-1----:R-:W-:-:S03]  /*03e0*/  ULEA UR4, UR5, UR4, 0x18 ;  /* 0x0000000405047291 */ /* 0x002fc6000f8ec0ff */
[----:B------:R0:W5:Y:S04]  /*03f0*/  @!P5 LDG.E R35, desc[UR10][R6.64+0x1c] ;  /* 0x00001c0a0623d981 */ /* 0x000168000c1e1900 */
[----:B------:R0:W5:Y:S04]  /*0400*/  @!P6 LDG.E R36, desc[UR10][R6.64+0x20] ;  /* 0x0000200a0624e981 */ /* 0x000168000c1e1900 */
[----:B------:R0:W5:Y:S01]  /*0410*/  @!P0 LDG.E R30, desc[UR10][R6.64+0x8] ;  /* 0x0000080a061e8981 */ /* 0x000162000c1e1900 */
[----:B------:R-:W1:Y:S01]  /*0420*/  S2R R37, SR_LANEID ;  /* 0x0000000000257919 */ /* 0x000e620000000000 */
[----:B------:R-:W-:-:S05]  /*0430*/  LEA R39, R0, UR4, 0x2 ;  /* 0x0000000400277c11 */ /* 0x000fca000f8e10ff */
[----:B------:R-:W-:Y:S01]  /*0440*/  IMAD R41, R0, 0x80, R39 ;  /* 0x0000008000297824 */ /* 0x000fe200078e0227 */
[----:B------:R-:W-:-:S03]  /*0450*/  SHF.R.U32.HI R94, RZ, 0x5, R0 ;  /* 0x00000005ff5e7819 */ /* 0x000fc60000011600 */
[----:B------:R-:W-:Y:S01]  /*0460*/  IMAD R43, R0, -0x3c, R41 ;  /* 0xffffffc4002b7824 */ /* 0x000fe200078e0229 */
[----:B------:R-:W-:-:S03]  /*0470*/  LEA R38, R94, UR4, 0x2 ;  /* 0x000000045e267c11 */ /* 0x000fc6000f8e10ff */
[----:B------:R-:W-:Y:S01]  /*0480*/  IMAD R45, R0, -0x24, R43 ;  /* 0xffffffdc002d7824 */ /* 0x000fe200078e022b */
[----:B------:R-:W-:Y:S02]  /*0490*/  UIADD3 UR8, UPT, UPT, UR6, 0x6, URZ ;  /* 0x0000000606087890 */ /* 0x000fe4000fffe0ff */
[----:B------:R-:W-:Y:S01]  /*04a0*/  UIADD3 UR5, UPT, UPT, -UR6, UR7, URZ ;  /* 0x0000000706057290 */ /* 0x000fe2000fffe1ff */
[----:B0-----:R-:W-:Y:S11]  /*04b0*/  BAR.SYNC.DEFER_BLOCKING 0x0 ;  /* 0x0000000000007b1d */ /* 0x001ff60000010000 */
.L_x_1287:
[----:B------:R-:W-:Y:S01]  /*04c0*/  UISETP.LT.AND UP0, UPT, UR5, 0x6, UPT ;  /* 0x000000060500788c */ /* 0x000fe2000bf01270 */
[----:B------:R-:W-:Y:S01]  /*04d0*/  STS [R39], RZ ;  /* 0x000000ff27007388 */ /* 0x000fe20000000800 */
[----:B------:R-:W-:Y:S01]  /*04e0*/  UMOV UR6, 0x1 ;  /* 0x0000000100067882 */ /* 0x000fe20000000000 */
[----:B------:R-:W-:Y:S01]  /*04f0*/  UIADD3 UR7, UPT, UPT, UR8, -0x6, URZ ;  /* 0xfffffffa08077890 */ /* 0x000fe2000fffe0ff */
[----:B-1----:R-:W-:Y:S01]  /*0500*/  ISETP.NE.AND P1, PT, R37, 0x1f, PT ;  /* 0x0000001f2500780c */ /* 0x002fe20003f25270 */
[----:B------:R-:W-:Y:S01]  /*0510*/  USEL UR4, UR5, 0x6, UP0 ;  /* 0x0000000605047887 */ /* 0x000fe20008000000 */
[----:B------:R-:W-:Y:S01]  /*0520*/  STS [R39+0x400], RZ ;  /* 0x000400ff27007388 */ /* 0x000fe20000000800 */
[----:B------:R-:W-:Y:S01]  /*0530*/  ISETP.NE.AND P2, PT, R94, 0x6, PT ;  /* 0x000000065e00780c */ /* 0x000fe20003f45270 */
[----:B------:R-:W-:Y:S01]  /*0540*/  UISETP.GE.AND UP0, UPT, UR8, UR9, UPT ;  /* 0x000000090800728c */ /* 0x000fe2000bf06270 */
[----:B0--3-5:R-:W-:Y:S01]  /*0550*/  SHF.R.U64 R4, R2, UR7, R3 ;  /* 0x0000000702047c19 */ /* 0x029fe20008001203 */
[----:B------:R-:W-:Y:S01]  /*0560*/  USHF.L.U32 UR4, UR6, UR4, URZ ;  /* 0x0000000406047299 */ /* 0x000fe200080006ff */
[----:B------:R-:W-:Y:S01]  /*0570*/  STS [R39+0x800], RZ ;  /* 0x000800ff27007388 */ /* 0x000fe20000000800 */
[----:B------:R-:W0:Y:S01]  /*0580*/  S2UR UR6, SR_CgaCtaId ;  /* 0x00000000000679c3 */ /* 0x000e220000008800 */
[----:B------:R-:W-:Y:S01]  /*0590*/  ISETP.NE.AND P3, PT, R94, 0x7, PT ;  /* 0x000000075e00780c */ /* 0x000fe20003f65270 */
[----:B------:R-:W-:Y:S01]  /*05a0*/  UIADD3 UR4, UPT, UPT, UR4, -0x1, URZ ;  /* 0xffffffff04047890 */ /* 0x000fe2000fffe0ff */
[----:B------:R-:W-:Y:S04]  /*05b0*/  STS [R39+0xc00], RZ ;  /* 0x000c00ff27007388 */ /* 0x000fe80000000800 */
[----:B------:R-:W-:Y:S01]  /*05c0*/  STS [R39+0x1000], RZ ;  /* 0x001000ff27007388 */ /* 0x000fe20000000800 */
[----:B------:R-:W-:-:S03]  /*05d0*/  LOP3.LUT R4, R4, UR4, RZ, 0xc0, !PT ;  /* 0x0000000404047c12 */ /* 0x000fc6000f8ec0ff */
[----:B------:R-:W-:Y:S02]  /*05e0*/  STS [R39+0x1400], RZ ;  /* 0x001400ff27007388 */ /* 0x000fe40000000800 */
[----:B------:R-:W-:Y:S01]  /*05f0*/  IMAD.SHL.U32 R5, R4, 0x400, RZ ;  /* 0x0000040004057824 */ /* 0x000fe200078e00ff */
[----:B------:R-:W-:Y:S01]  /*0600*/  SHF.R.U32.HI R4, RZ, 0x4, R4 ;  /* 0x00000004ff047819 */ /* 0x000fe20000011604 */
[----:B------:R-:W-:Y:S03]  /*0610*/  STS [R39+0x1800], RZ ;  /* 0x001800ff27007388 */ /* 0x000fe60000000800 */
        /* <DEDUP_REMOVED lines=52> */
[----:B------:R-:W-:-:S04]  /*0960*/  LOP3.LUT R4, R4, 0xffffffe, RZ, 0xc0, !PT ;  /* 0x0ffffffe04047812 */ /* 0x000fc800078ec0ff */
[----:B------:R-:W-:Y:S02]  /*0970*/  IADD3 R50, PT, PT, -R4, R39, R50 ;  /* 0x0000002704327210 */ /* 0x000fe40007ffe132 */
[----:B------:R-:W-:-:S04]  /*0980*/  SHF.R.U64 R4, R18, UR7, R19 ;  /* 0x0000000712047c19 */ /* 0x000fc80008001213 */
[----:B------:R-:W-:-:S05]  /*0990*/  LOP3.LUT R4, R4, UR4, RZ, 0xc0, !PT ;  /* 0x0000000404047c12 */ /* 0x000fca000f8ec0ff */
[----:B------:R-:W-:Y:S01]  /*09a0*/  IMAD.SHL.U32 R6, R4, 0x400, RZ ;  /* 0x0000040004067824 */ /* 0x000fe200078e00ff */
[----:B------:R-:W-:-:S04]  /*09b0*/  SHF.R.U32.HI R4, RZ, 0x4, R4 ;  /* 0x00000004ff047819 */ /* 0x000fc80000011604 */
[----:B------:R-:W-:Y:S02]  /*09c0*/  LOP3.LUT R6, R6, 0x7c00, RZ, 0xc, !PT ;  /* 0x00007c0006067812 */ /* 0x000fe400078e0cff */
[----:B------:R-:W-:-:S04]  /*09d0*/  LOP3.LUT R4, R4, 0xffffffe, RZ, 0xc0, !PT ;  /* 0x0ffffffe04047812 */ /* 0x000fc800078ec0ff */
[----:B------:R-:W-:Y:S01]  /*09e0*/  IADD3 R52, PT, PT, -R4, R39, R6 ;  /* 0x0000002704347210 */ /* 0x000fe20007ffe106 */
[----:B--2---:R-:W-:Y:S01]  /*09f0*/  VIADD R7, R46, 0x1 ;  /* 0x000000012e077836 */ /* 0x004fe20000000000 */
[----:B------:R-:W-:-:S04]  /*0a00*/  SHF.R.U64 R4, R20, UR7, R21 ;  /* 0x0000000714047c19 */ /* 0x000fc80008001215 */
[----:B------:R-:W-:Y:S01]  /*0a10*/  STS.U16 [R44+0x2], R7 ;  /* 0x000002072c007388 */ /* 0x000fe20000000400 */
[----:B------:R-:W-:-:S03]  /*0a20*/  LOP3.LUT R4, R4, UR4, RZ, 0xc0, !PT ;  /* 0x0000000404047c12 */ /* 0x000fc6000f8ec0ff */
[----:B------:R-:W1:Y:S02]  /*0a30*/  LDS.U16 R49, [R48+0x2] ;  /* 0x0000020030317984 */ /* 0x000e640000000400 */
[----:B-1----:R-:W-:-:S05]  /*0a40*/  IADD3 R5, PT, PT, R49, 0x1, RZ ;  /* 0x0000000131057810 */ /* 0x002fca0007ffe0ff */
        /* <DEDUP_REMOVED lines=102> */
[----:B0-----:R-:W-:-:S04]  /*10b0*/  IMAD.IADD R84, R84, 0x1, R83 ;  /* 0x0000000154547824 */ /* 0x001fc800078e0253 */
[----:B-1----:R-:W-:-:S04]  /*10c0*/  IMAD.IADD R85, R85, 0x1, R84 ;  /* 0x0000000155557824 */ /* 0x002fc800078e0254 */
[----:B--2---:R-:W-:-:S04]  /*10d0*/  IMAD.IADD R86, R86, 0x1, R85 ;  /* 0x0000000156567824 */ /* 0x004fc800078e0255 */
[----:B---3--:R-:W-:-:S04]  /*10e0*/  IMAD.IADD R87, R87, 0x1, R86 ;  /* 0x0000000157577824 */ /* 0x008fc800078e0256 */
[----:B------:R-:W-:-:S04]  /*10f0*/  IMAD.IADD R88, R88, 0x1, R87 ;  /* 0x0000000158587824 */ /* 0x000fc800078e0257 */
[----:B----4-:R-:W-:-:S04]  /*1100*/  IMAD.IADD R89, R89, 0x1, R88 ;  /* 0x0000000159597824 */ /* 0x010fc800078e0258 */
[----:B------:R-:W-:-:S04]  /*1110*/  IMAD.IADD R90, R90, 0x1, R89 ;  /* 0x000000015a5a7824 */ /* 0x000fc800078e0259 */
[----:B------:R-:W-:-:S04]  /*1120*/  IMAD.IADD R91, R91, 0x1, R90 ;  /* 0x000000015b5b7824 */ /* 0x000fc800078e025a */
[----:B------:R-:W-:-:S04]  /*1130*/  IMAD.IADD R92, R92, 0x1, R91 ;  /* 0x000000015c5c7824 */ /* 0x000fc800078e025b */
[----:B------:R-:W-:-:S05]  /*1140*/  IMAD.IADD R93, R93, 0x1, R92 ;  /* 0x000000015d5d7824 */ /* 0x000fca00078e025c */
[----:B------:R-:W-:-:S05]  /*1150*/  IADD3 R95, PT, PT, R4, R93, RZ ;  /* 0x0000005d045f7210 */ /* 0x000fca0007ffe0ff */
        /* <DEDUP_REMOVED lines=38> */
[----:B------:R-:W-:Y:S02]  /*13c0*/  @P0 IADD3 R95, PT, PT, R47, R4, RZ ;  /* 0x000000042f5f0210 */ /* 0x000fe40007ffe0ff */
[----:B------:R-:W-:Y:S02]  /*13d0*/  ISETP.NE.AND P0, PT, R0, RZ, PT ;  /* 0x000000ff0000720c */ /* 0x000fe40003f05270 */
[----:B------:R-:W-:-:S05]  /*13e0*/  @!P2 IMAD.U32 R95, R11, 0x10000, RZ ;  /* 0x000100000b5fa824 */ /* 0x000fca00078e00ff */
        /* <DEDUP_REMOVED lines=8> */
[----:B------:R-:W-:Y:S01]  /*1470*/  IADD3 R114, PT, PT, R87, R4, RZ ;  /* 0x0000000457727210 */ /* 0x000fe20007ffe0ff */
[--C-:B------:R-:W-:Y:S01]  /*1480*/  IMAD.IADD R64, R64, 0x1, R4.reuse ;  /* 0x0000000140407824 */ /* 0x100fe200078e0204 */
[----:B------:R-:W-:Y:S01]  /*1490*/  STS [R41], R4 ;  /* 0x0000000429007388 */ /* 0x000fe20000000800 */
        /* <DEDUP_REMOVED lines=75> */
[----:B------:R-:W-:Y:S01]  /*1950*/  IMAD.IADD R56, R57, 0x1, R56 ;  /* 0x0000000139387824 */ /* 0x000fe200078e0238 */
[----:B------:R-:W-:Y:S01]  /*1960*/  IADD3 R58, PT, PT, R59, R58, RZ ;  /* 0x0000003a3b3a7210 */ /* 0x000fe20007ffe0ff */
        /* <DEDUP_REMOVED lines=13> */
[----:B------:R-:W-:Y:S01]  /*1a40*/  LEA R51, R56, UR4, 0x3 ;  /* 0x0000000438337c11 */ /* 0x000fe2000f8e18ff */
[----:B------:R-:W-:Y:S01]  /*1a50*/  IMAD R4, R4, -0x4, R7 ;  /* 0xfffffffc04047824 */ /* 0x000fe200078e0207 */
[----:B------:R-:W-:Y:S01]  /*1a60*/  LEA R53, R58, UR4, 0x3 ;  /* 0x000000043a357c11 */ /* 0x000fe2000f8e18ff */
[----:B------:R2:W-:Y:S01]  /*1a70*/  STS.64 [R9], R14 ;  /* 0x0000000e09007388 */ /* 0x0005e20000000a00 */
[----:B------:R-:W-:-:S02]  /*1a80*/  IMAD R57, R6, -0x4, R9 ;  /* 0xfffffffc06397824 */ /* 0x000fc400078e0209 */
[----:B------:R-:W-:Y:S01]  /*1a90*/  IMAD R6, R8, -0x4, R11 ;  /* 0xfffffffc08067824 */ /* 0x000fe200078e020b */
[----:B0-----:R-:W-:Y:S01]  /*1aa0*/  LEA R5, R54, UR4, 0x3 ;  /* 0x0000000436057c11 */ /* 0x001fe2000f8e18ff */
[----:B------:R0:W-:Y:S01]  /*1ab0*/  STS.64 [R11], R16 ;  /* 0x000000100b007388 */ /* 0x0001e20000000a00 */
[----:B------:R-:W-:Y:S01]  /*1ac0*/  IMAD R59, R10, -0x4, R49 ;  /* 0xfffffffc0a3b7824 */ /* 0x000fe200078e0231 */
[----:B-1----:R-:W-:Y:S02]  /*1ad0*/  LEA R7, R60, UR4, 0x3 ;  /* 0x000000043c077c11 */ /* 0x002fe4000f8e18ff */
[----:B------:R3:W-:Y:S01]  /*1ae0*/  STS.64 [R49], R18 ;  /* 0x0000001231007388 */ /* 0x0007e20000000a00 */
[----:B------:R-:W-:Y:S02]  /*1af0*/  IMAD R8, R54, -0x4, R5 ;  /* 0xfffffffc36087824 */ /* 0x000fe400078e0205 */
[----:B--2---:R-:W-:Y:S01]  /*1b00*/  IMAD R9, R56, -0x4, R51 ;  /* 0xfffffffc38097824 */ /* 0x004fe200078e0233 */
[----:B------:R3:W-:Y:S01]  /*1b10*/  STS.64 [R5], R20 ;  /* 0x0000001405007388 */ /* 0x0007e20000000a00 */
[----:B------:R-:W-:-:S03]  /*1b20*/  IMAD R10, R58, -0x4, R53 ;  /* 0xfffffffc3a0a7824 */ /* 0x000fc600078e0235 */
[----:B------:R3:W-:Y:S01]  /*1b30*/  STS.64 [R51], R22 ;  /* 0x0000001633007388 */ /* 0x0007e20000000a00 */
[----:B0-----:R-:W-:-:S03]  /*1b40*/  IMAD R11, R60, -0x4, R7 ;  /* 0xfffffffc3c0b7824 */ /* 0x001fc600078e0207 */
[----:B------:R3:W-:Y:S04]  /*1b50*/  STS.64 [R53], R24 ;  /* 0x0000001835007388 */ /* 0x0007e80000000a00 */
[----:B------:R3:W-:Y:S01]  /*1b60*/  STS.64 [R7], R26 ;  /* 0x0000001a07007388 */ /* 0x0007e20000000a00 */
[----:B------:R-:W-:Y:S06]  /*1b70*/  BAR.SYNC.DEFER_BLOCKING 0x0 ;  /* 0x0000000000007b1d */ /* 0x000fec0000010000 */
[----:B------:R3:W0:Y:S04]  /*1b80*/  LDS.64 R2, [R43] ;  /* 0x000000002b027984 */ /* 0x0006280000000a00 */
[----:B------:R3:W2:Y:S04]  /*1b90*/  LDS.64 R12, [R43+0x8] ;  /* 0x000008002b0c7984 */ /* 0x0006a80000000a00 */
[----:B------:R3:W4:Y:S04]  /*1ba0*/  LDS.64 R14, [R43+0x10] ;  /* 0x000010002b0e7984 */ /* 0x0007280000000a00 */
[----:B------:R3:W1:Y:S04]  /*1bb0*/  LDS.64 R16, [R43+0x18] ;  /* 0x000018002b107984 */ /* 0x0006680000000a00 */
[----:B------:R3:W0:Y:S04]  /*1bc0*/  LDS.64 R18, [R43+0x20] ;  /* 0x000020002b127984 */ /* 0x0006280000000a00 */
[----:B------:R3:W0:Y:S04]  /*1bd0*/  LDS.64 R20, [R43+0x28] ;  /* 0x000028002b147984 */ /* 0x0006280000000a00 */
[----:B------:R3:W0:Y:S04]  /*1be0*/  LDS.64 R22, [R43+0x30] ;  /* 0x000030002b167984 */ /* 0x0006280000000a00 */
[----:B------:R3:W0:Y:S04]  /*1bf0*/  LDS.64 R24, [R43+0x38] ;  /* 0x000038002b187984 */ /* 0x0006280000000a00 */
[----:B------:R3:W0:Y:S01]  /*1c00*/  LDS.64 R26, [R43+0x40] ;  /* 0x000040002b1a7984 */ /* 0x0006220000000a00 */
[----:B------:R-:W-:Y:S06]  /*1c10*/  BAR.SYNC.DEFER_BLOCKING 0x0 ;  /* 0x0000000000007b1d */ /* 0x000fec0000010000 */
[----:B------:R3:W-:Y:S04]  /*1c20*/  STS [R55], R28 ;  /* 0x0000001c37007388 */ /* 0x0007e80000000800 */
        /* <DEDUP_REMOVED lines=19> */
[----:B-12-4-:R-:W-:Y:S05]  /*1d60*/  BRA `(.L_x_1287) ;  /* 0xffffffe400d47947 */ /* 0x016fea000383ffff */
.L_x_1286:
[----:B------:R-:W0:Y:S01]  /*1d70*/  LDCU.64 UR6, c[0x0][0x3a0] ;  /* 0x00007400ff0677ac */ /* 0x000e220008000a00 */
[----:B------:R-:W-:Y:S01]  /*1d80*/  LEA R5, R40, UR4, 0x3 ;  /* 0x0000000428057c11 */ /* 0x000fe2000f8e18ff */
[----:B------:R-:W-:Y:S01]  /*1d90*/  IMAD R45, R0, -0x1c, R45 ;  /* 0xffffffe4002d7824 */ /* 0x000fe200078e022d */
[----:B------:R-:W-:Y:S02]  /*1da0*/  LEA R7, R4, UR4, 0x3 ;  /* 0x0000000404077c11 */ /* 0x000fe4000f8e18ff */
[----:B------:R-:W-:Y:S01]  /*1db0*/  LEA R9, R6, UR4, 0x3 ;  /* 0x0000000406097c11 */ /* 0x000fe2000f8e18ff */
[----:B------:R1:W-:Y:S01]  /*1dc0*/  STS.64 [R5], R2 ;  /* 0x0000000205007388 */ /* 0x0003e20000000a00 */
[----:B------:R-:W-:Y:S01]  /*1dd0*/  LEA R37, R10, UR4, 0x3 ;  /* 0x000000040a257c11 */ /* 0x000fe2000f8e18ff */
[----:B------:R-:W-:Y:S01]  /*1de0*/  IMAD R43, R40, -0x4, R5 ;  /* 0xfffffffc282b7824 */ /* 0x000fe200078e0205 */
[----:B------:R-:W-:Y:S01]  /*1df0*/  LEA R39, R58, UR4, 0x3 ;  /* 0x000000043a277c11 */ /* 0x000fe2000f8e18ff */
[----:B------:R2:W-:Y:S01]  /*1e00*/  STS.64 [R7], R12 ;  /* 0x0000000c07007388 */ /* 0x0005e20000000a00 */
[----:B------:R-:W-:Y:S01]  /*1e10*/  LEA R41, R60, UR4, 0x3 ;  /* 0x000000043c297c11 */ /* 0x000fe2000f8e18ff */
[----:B------:R-:W-:-:S02]  /*1e20*/  IMAD R38, R4, -0x4, R7 ;  /* 0xfffffffc04267824 */ /* 0x000fc400078e0207 */
[----:B------:R-:W-:Y:S01]  /*1e30*/  STS.64 [R9], R14 ;  /* 0x0000000e09007388 */ /* 0x000fe20000000a00 */
[----:B------:R-:W-:Y:S02]  /*1e40*/  IMAD R47, R6, -0x4, R9 ;  /* 0xfffffffc062f7824 */ /* 0x000fe400078e0209 */
[----:B------:R-:W-:Y:S01]  /*1e50*/  IMAD R49, R10, -0x4, R37 ;  /* 0xfffffffc0a317824 */ /* 0x000fe200078e0225 */
[----:B0-----:R-:W-:Y:S01]  /*1e60*/  ISETP.LT.U32.AND P2, PT, R0, UR6, PT ;  /* 0x0000000600007c0c */ /* 0x001fe2000bf41070 */
[----:B------:R-:W-:Y:S01]  /*1e70*/  IMAD.U32 R11, RZ, RZ, UR7 ;  /* 0x00000007ff0b7e24 */ /* 0x000fe2000f8e00ff */
[----:B-1----:R-:W-:Y:S01]  /*1e80*/  LEA R3, R54, UR4, 0x3 ;  /* 0x0000000436037c11 */ /* 0x002fe2000f8e18ff */
[----:B------:R-:W-:Y:S01]  /*1e90*/  IMAD R58, R58, -0x4, R39 ;  /* 0xfffffffc3a3a7824 */ /* 0x000fe200078e0227 */
[----:B--2---:R-:W-:Y:S02]  /*1ea0*/  LEA R13, R56, UR4, 0x3 ;  /* 0x00000004380d7c11 */ /* 0x004fe4000f8e18ff */
[----:B------:R-:W-:Y:S01]  /*1eb0*/  ISETP.GT.U32.AND.EX P2, PT, R11, RZ, PT, P2 ;  /* 0x000000ff0b00720c */ /* 0x000fe20003f44120 */
[----:B------:R-:W-:Y:S01]  /*1ec0*/  IMAD R54, R54, -0x4, R3 ;  /* 0xfffffffc36367824 */ /* 0x000fe200078e0203 */
[----:B------:R-:W-:Y:S01]  /*1ed0*/  LEA R11, R8, UR4, 0x3 ;  /* 0x00000004080b7c11 */ /* 0x000fe2000f8e18ff */
[----:B------:R-:W-:-:S04]  /*1ee0*/  IMAD R51, R56, -0x4, R13 ;  /* 0xfffffffc38337824 */ /* 0x000fc800078e020d */
[----:B------:R-:W-:Y:S01]  /*1ef0*/  STS.64 [R11], R16 ;  /* 0x000000100b007388 */ /* 0x000fe20000000a00 */
[----:B------:R-:W-:-:S03]  /*1f00*/  IMAD R40, R8, -0x4, R11 ;  /* 0xfffffffc08287824 */ /* 0x000fc600078e020b */
[----:B------:R0:W-:Y:S04]  /*1f10*/  STS.64 [R37], R18 ;  /* 0x0000001225007388 */ /* 0x0001e80000000a00 */
[----:B------:R1:W-:Y:S04]  /*1f20*/  STS.64 [R3], R20 ;  /* 0x0000001403007388 */ /* 0x0003e80000000a00 */
[----:B------:R-:W-:Y:S04]  /*1f30*/  STS.64 [R13], R22 ;  /* 0x000000160d007388 */ /* 0x000fe80000000a00 */
[----:B------:R2:W-:Y:S01]  /*1f40*/  STS.64 [R39], R24 ;  /* 0x0000001827007388 */ /* 0x0005e20000000a00 */
[----:B0-----:R-:W-:-:S03]  /*1f50*/  IMAD R37, R60, -0x4, R41 ;  /* 0xfffffffc3c257824 */ /* 0x001fc600078e0229 */
[----:B------:R0:W-:Y:S01]  /*1f60*/  STS.64 [R41], R26 ;  /* 0x0000001a29007388 */ /* 0x0001e20000000a00 */
[----:B-1----:R-:W1:Y:S08]  /*1f70*/  LDC.64 R20, c[0x0][0x388] ;  /* 0x0000e200ff147b82 */ /* 0x002e700000000a00 */
[----:B------:R-:W-:Y:S01]  /*1f80*/  BAR.SYNC.DEFER_BLOCKING 0x0 ;  /* 0x0000000000007b1d */ /* 0x000fe20000010000 */
[----:B--2---:R-:W-:-:S07]  /*1f90*/  IMAD R24, R0, -0x4, R45 ;  /* 0xfffffffc00187824 */ /* 0x004fce00078e022d */
[----:B------:R-:W2:Y:S01]  /*1fa0*/  LDC.64 R22, c[0x0][0x398] ;  /* 0x0000e600ff167b82 */ /* 0x000ea20000000a00 */
[C---:B0-----:R-:W-:Y:S02]  /*1fb0*/  VIADD R27, R0.reuse, 0x200 ;  /* 0x00000200001b7836 */ /* 0x041fe40000000000 */
[----:B------:R-:W-:-:S03]  /*1fc0*/  VIADD R26, R0, 0x100 ;  /* 0x00000100001a7836 */ /* 0x000fc60000000000 */
[----:B------:R-:W-:Y:S02]  /*1fd0*/  ISETP.LT.U32.AND P0, PT, R27, UR6, PT ;  /* 0x000000061b007c0c */ /* 0x000fe4000bf01070 */
[----:B------:R-:W-:Y:S02]  /*1fe0*/  ISETP.LT.U32.AND P1, PT, R26, UR6, PT ;  /* 0x000000061a007c0c */ /* 0x000fe4000bf21070 */
[----:B------:R-:W-:-:S04]  /*1ff0*/  LOP3.LUT R26, R0, 0x400, RZ, 0xfc, !PT ;  /* 0x00000400001a7812 */ /* 0x000fc800078efcff */
[----:B------:R-:W-:Y:S01]  /*2000*/  ISETP.LT.U32.AND P6, PT, R26, UR6, PT ;  /* 0x000000061a007c0c */ /* 0x000fe2000bfc1070 */
[C---:B------:R-:W-:Y:S01]  /*2010*/  VIADD R26, R0.reuse, 0x500 ;  /* 0x00000500001a7836 */ /* 0x040fe20000000000 */
[----:B------:R-:W0:Y:S01]  /*2020*/  LDS.64 R2, [R45] ;  /* 0x000000002d027984 */ /* 0x000e220000000a00 */
[----:B-1----:R-:W-:-:S03]  /*2030*/  IMAD.WIDE.U32 R20, R0, 0x8, R20 ;  /* 0x0000000800147825 */ /* 0x002fc600078e0014 */
[----:B------:R-:W-:Y:S01]  /*2040*/  ISETP.LT.U32.AND P5, PT, R26, UR6, PT ;  /* 0x000000061a007c0c */ /* 0x000fe2000bfa1070 */
[----:B------:R-:W-:Y:S01]  /*2050*/  LDS.64 R4, [R45+0x800] ;  /* 0x000800002d047984 */ /* 0x000fe20000000a00 */
[C---:B------:R-:W-:Y:S02]  /*2060*/  VIADD R26, R0.reuse, 0x700 ;  /* 0x00000700001a7836 */ /* 0x040fe40000000000 */
[C---:B--2---:R-:W-:Y:S01]  /*2070*/  IMAD.WIDE.U32 R22, R0.reuse, 0x4, R22 ;  /* 0x0000000400167825 */ /* 0x044fe200078e0016 */
[----:B------:R-:W-:Y:S04]  /*2080*/  LDS.64 R6, [R45+0x1000] ;  /* 0x001000002d067984 */ /* 0x000fe80000000a00 */
[----:B------:R-:W-:Y:S04]  /*2090*/  LDS.64 R8, [R45+0x1800] ;  /* 0x001800002d087984 */ /* 0x000fe80000000a00 */
[----:B------:R-:W-:Y:S04]  /*20a0*/  LDS.64 R10, [R45+0x2000] ;  /* 0x002000002d0a7984 */ /* 0x000fe80000000a00 */
[----:B------:R-:W-:Y:S04]  /*20b0*/  LDS.64 R12, [R45+0x2800] ;  /* 0x002800002d0c7984 */ /* 0x000fe80000000a00 */
[----:B------:R-:W-:Y:S04]  /*20c0*/  LDS.64 R14, [R45+0x3000] ;  /* 0x003000002d0e7984 */ /* 0x000fe80000000a00 */
[----:B------:R-:W-:Y:S04]  /*20d0*/  LDS.64 R16, [R45+0x3800] ;  /* 0x003800002d107984 */ /* 0x000fe80000000a00 */
[----:B------:R-:W-:Y:S01]  /*20e0*/  LDS.64 R18, [R45+0x4000] ;  /* 0x004000002d127984 */ /* 0x000fe20000000a00 */
[----:B------:R-:W-:Y:S06]  /*20f0*/  BAR.SYNC.DEFER_BLOCKING 0x0 ;  /* 0x0000000000007b1d */ /* 0x000fec0000010000 */
[----:B------:R1:W-:Y:S04]  /*2100*/  STS [R43], R28 ;  /* 0x0000001c2b007388 */ /* 0x0003e80000000800 */
[----:B------:R-:W-:Y:S04]  /*2110*/  STS [R38], R29 ;  /* 0x0000001d26007388 */ /* 0x000fe80000000800 */
[----:B------:R-:W-:Y:S01]  /*2120*/  STS [R47], R30 ;  /* 0x0000001e2f007388 */ /* 0x000fe20000000800 */
[----:B-1----:R-:W-:-:S03]  /*2130*/  VIADD R28, R0, 0x300 ;  /* 0x00000300001c7836 */ /* 0x002fc60000000000 */
[----:B------:R-:W-:Y:S02]  /*2140*/  STS [R40], R31 ;  /* 0x0000001f28007388 */ /* 0x000fe40000000800 */
[----:B------:R-:W-:Y:S02]  /*2150*/  ISETP.LT.U32.AND P4, PT, R28, UR6, PT ;  /* 0x000000061c007c0c */ /* 0x000fe4000bf81070 */
[----:B------:R-:W-:Y:S01]  /*2160*/  STS [R49], R32 ;  /* 0x0000002031007388 */ /* 0x000fe20000000800 */
[----:B------:R-:W-:-:S03]  /*2170*/  IMAD.U32 R28, RZ, RZ, UR7 ;  /* 0x00000007ff1c7e24 */ /* 0x000fc6000f8e00ff */
[----:B------:R-:W-:Y:S02]  /*2180*/  STS [R54], R33 ;  /* 0x0000002136007388 */ /* 0x000fe40000000800 */
[----:B------:R-:W-:Y:S01]  /*2190*/  ISETP.GT.U32.AND.EX P1, PT, R28, RZ, PT, P1 ;  /* 0x000000ff1c00720c */ /* 0x000fe20003f24110 */
[C---:B------:R-:W-:Y:S01]  /*21a0*/  VIADD R28, R0.reuse, 0x600 ;  /* 0x00000600001c7836 */ /* 0x040fe20000000000 */
[----:B------:R-:W-:Y:S01]  /*21b0*/  STS [R51], R34 ;  /* 0x0000002233007388 */ /* 0x000fe20000000800 */
[----:B------:R-:W-:-:S03]  /*21c0*/  LOP3.LUT R0, R0, 0x800, RZ, 0xfc, !PT ;  /* 0x0000080000007812 */ /* 0x000fc600078efcff */
[----:B------:R-:W-:Y:S01]  /*21d0*/  STS [R58], R35 ;  /* 0x000000233a007388 */ /* 0x000fe20000000800 */
[----:B------:R-:W-:-:S03]  /*21e0*/  ISETP.LT.U32.AND P3, PT, R28, UR6, PT ;  /* 0x000000061c007c0c */ /* 0x000fc6000bf61070 */
[----:B------:R-:W-:Y:S01]  /*21f0*/  STS [R37], R36 ;  /* 0x0000002425007388 */ /* 0x000fe20000000800 */
[----:B------:R-:W-:Y:S06]  /*2200*/  BAR.SYNC.DEFER_BLOCKING 0x0 ;  /* 0x0000000000007b1d */ /* 0x000fec0000010000 */
[----:B------:R-:W1:Y:S04]  /*2210*/  @P2 LDS R39, [R24] ;  /* 0x0000000018272984 */ /* 0x000e680000000800 */
[----:B------:R-:W2:Y:S04]  /*2220*/  LDS R25, [R24+0x400] ;  /* 0x0004000018197984 */ /* 0x000ea80000000800 */
[----:B------:R-:W3:Y:S04]  /*2230*/  LDS R27, [R24+0x800] ;  /* 0x00080000181b7984 */ /* 0x000ee80000000800 */
[----:B------:R-:W4:Y:S04]  /*2240*/  LDS R29, [R24+0xc00] ;  /* 0x000c0000181d7984 */ /* 0x000f280000000800 */
[----:B------:R-:W5:Y:S04]  /*2250*/  LDS R31, [R24+0x1000] ;  /* 0x00100000181f7984 */ /* 0x000f680000000800 */
[----:B------:R-:W5:Y:S04]  /*2260*/  LDS R33, [R24+0x1400] ;  /* 0x0014000018217984 */ /* 0x000f680000000800 */
[----:B------:R-:W5:Y:S04]  /*2270*/  LDS R35, [R24+0x1800] ;  /* 0x0018000018237984 */ /* 0x000f680000000800 */
[----:B------:R-:W5:Y:S04]  /*2280*/  LDS R37, [R24+0x1c00] ;  /* 0x001c000018257984 */ /* 0x000f680000000800 */
[----:B0-----:R0:W-:Y:S04]  /*2290*/  @P2 STG.E.64 desc[UR10][R20.64], R2 ;  /* 0x0000000214002986 */ /* 0x0011e8000c101b0a */
[----:B-1----:R1:W-:Y:S01]  /*22a0*/  @P2 STG.E desc[UR10][R22.64], R39 ;  /* 0x0000002716002986 */ /* 0x0023e2000c10190a */
[----:B------:R-:W-:Y:S01]  /*22b0*/  ISETP.LT.U32.AND P2, PT, R26, UR6, PT ;  /* 0x000000061a007c0c */ /* 0x000fe2000bf41070 */
[----:B------:R-:W-:-:S02]  /*22c0*/  IMAD.U32 R26, RZ, RZ, UR7 ;  /* 0x00000007ff1a7e24 */ /* 0x000fc4000f8e00ff */
[----:B------:R1:W-:Y:S01]  /*22d0*/  @P1 STG.E.64 desc[UR10][R20.64+0x800], R4 ;  /* 0x0008000414001986 */ /* 0x0003e2000c101b0a */
[----:B0-----:R-:W-:Y:S02]  /*22e0*/  IMAD.U32 R2, RZ, RZ, UR7 ;  /* 0x00000007ff027e24 */ /* 0x001fe4000f8e00ff */
[----:B------:R-:W-:Y:S01]  /*22f0*/  ISETP.GT.U32.AND.EX P0, PT, R26, RZ, PT, P0 ;  /* 0x000000ff1a00720c */ /* 0x000fe20003f04100 */
[----:B--2---:R1:W-:Y:S01]  /*2300*/  @P1 STG.E desc[UR10][R22.64+0x400], R25 ;  /* 0x0004001916001986 */ /* 0x0043e2000c10190a */
[----:B------:R-:W-:Y:S01]  /*2310*/  ISETP.LT.U32.AND P1, PT, R0, UR6, PT ;  /* 0x0000000600007c0c */ /* 0x000fe2000bf21070 */
[----:B------:R-:W-:Y:S01]  /*2320*/  IMAD.U32 R0, RZ, RZ, UR7 ;  /* 0x00000007ff007e24 */ /* 0x000fe2000f8e00ff */
[----:B------:R-:W-:Y:S02]  /*2330*/  ISETP.GT.U32.AND.EX P6, PT, R26, RZ, PT, P6 ;  /* 0x000000ff1a00720c */ /* 0x000fe40003fc4160 */
[----:B------:R-:W-:Y:S02]  /*2340*/  ISETP.GT.U32.AND.EX P5, PT, R2, RZ, PT, P5 ;  /* 0x000000ff0200720c */ /* 0x000fe40003fa4150 */
[----:B------:R-:W-:-:S02]  /*2350*/  ISETP.GT.U32.AND.EX P4, PT, R0, RZ, PT, P4 ;  /* 0x000000ff0000720c */ /* 0x000fc40003f84140 */
[----:B------:R-:W-:Y:S02]  /*2360*/  ISETP.GT.U32.AND.EX P3, PT, R0, RZ, PT, P3 ;  /* 0x000000ff0000720c */ /* 0x000fe40003f64130 */
[----:B------:R-:W-:Y:S01]  /*2370*/  ISETP.GT.U32.AND.EX P2, PT, R2, RZ, PT, P2 ;  /* 0x000000ff0200720c */ /* 0x000fe20003f44120 */
[----:B------:R1:W-:Y:S01]  /*2380*/  @P0 STG.E.64 desc[UR10][R20.64+0x1000], R6 ;  /* 0x0010000614000986 */ /* 0x0003e2000c101b0a */
[----:B------:R-:W-:-:S03]  /*2390*/  ISETP.GT.U32.AND.EX P1, PT, R0, RZ, PT, P1 ;  /* 0x000000ff0000720c */ /* 0x000fc60003f24110 */
[----:B---3--:R1:W-:Y:S04]  /*23a0*/  @P0 STG.E desc[UR10][R22.64+0x800], R27 ;  /* 0x0008001b16000986 */ /* 0x0083e8000c10190a */
[----:B------:R1:W-:Y:S04]  /*23b0*/  @P4 STG.E.64 desc[UR10][R20.64+0x1800], R8 ;  /* 0x0018000814004986 */ /* 0x0003e8000c101b0a */
[----:B----4-:R1:W-:Y:S04]  /*23c0*/  @P4 STG.E desc[UR10][R22.64+0xc00], R29 ;  /* 0x000c001d16004986 */ /* 0x0103e8000c10190a */
[----:B------:R1:W-:Y:S04]  /*23d0*/  @P6 STG.E.64 desc[UR10][R20.64+0x2000], R10 ;  /* 0x0020000a14006986 */ /* 0x0003e8000c101b0a */
[----:B-----5:R1:W-:Y:S04]  /*23e0*/  @P6 STG.E desc[UR10][R22.64+0x1000], R31 ;  /* 0x0010001f16006986 */ /* 0x0203e8000c10190a */
[----:B------:R1:W-:Y:S04]  /*23f0*/  @P5 STG.E.64 desc[UR10][R20.64+0x2800], R12 ;  /* 0x0028000c14005986 */ /* 0x0003e8000c101b0a */
[----:B------:R1:W-:Y:S04]  /*2400*/  @P5 STG.E desc[UR10][R22.64+0x1400], R33 ;  /* 0x0014002116005986 */ /* 0x0003e8000c10190a */
[----:B------:R1:W-:Y:S04]  /*2410*/  @P3 STG.E.64 desc[UR10][R20.64+0x3000], R14 ;  /* 0x0030000e14003986 */ /* 0x0003e8000c101b0a */
[----:B------:R1:W-:Y:S04]  /*2420*/  @P3 STG.E desc[UR10][R22.64+0x1800], R35 ;  /* 0x0018002316003986 */ /* 0x0003e8000c10190a */
[----:B------:R1:W-:Y:S04]  /*2430*/  @P2 STG.E.64 desc[UR10][R20.64+0x3800], R16 ;  /* 0x0038001014002986 */ /* 0x0003e8000c101b0a */
[----:B------:R1:W-:Y:S01]  /*2440*/  @P2 STG.E desc[UR10][R22.64+0x1c00], R37 ;  /* 0x001c002516002986 */ /* 0x0003e2000c10190a */
[----:B------:R-:W-:Y:S05]  /*2450*/  @!P1 EXIT ;  /* 0x000000000000994d */ /* 0x000fea0003800000 */
[----:B------:R-:W0:Y:S04]  /*2460*/  LDS R3, [R24+0x2000] ;  /* 0x0020000018037984 */ /* 0x000e280000000800 */
[----:B------:R-:W-:Y:S04]  /*2470*/  STG.E.64 desc[UR10][R20.64+0x4000], R18 ;  /* 0x0040001214007986 */ /* 0x000fe8000c101b0a */
[----:B0-----:R-:W-:Y:S01]  /*2480*/  STG.E desc[UR10][R22.64+0x2000], R3 ;  /* 0x0020000316007986 */ /* 0x001fe2000c10190a */
[----:B------:R-:W-:Y:S05]  /*2490*/  EXIT ;  /* 0x000000000000794d */ /* 0x000fea0003800000 */
.L_x_1288:
        /* <DEDUP_REMOVED lines=14> */
.L_x_4279:


//--------------------- .text._ZN3cub18CUB_300001_SM_10006detail10radix_sort29DeviceRadixSortOnesweepKernelINS1_5radix10policy_hubImjyE10Policy1000ELNS0_9SortOrderE0EmjyiiNS1_21identity_decomposer_tEEEvPT5_SB_PT3_PKSC_PT1_PKSG_PT2_PKSK_T4_iiT6_ --------------------------
	.section	.text._ZN3cub18CUB_300001_SM_10006detail10radix_sort29DeviceRadixSortOnesweepKernelINS1_5radix10policy_hubImjyE10Policy1000ELNS0_9SortOrderE0EmjyiiNS1_21identity_decomposer_tEEEvPT5_SB_PT3_PKSC_PT1_PKSG_PT2_PKSK_T4_iiT6_,"ax",@progbits
	.align	128
        .global         _ZN3cub18CUB_300001_SM_10006detail10radix_sort29DeviceRadixSortOnesweepKernelINS1_5radix10policy_hubImjyE10Policy1000ELNS0_9SortOrderE0EmjyiiNS1_21identity_decomposer_tEEEvPT5_SB_PT3_PKSC_PT1_PKSG_PT2_PKSK_T4_iiT6_
        .type           _ZN3cub18CUB_300001_SM_10006detail10radix_sort29DeviceRadixSortOnesweepKernelINS1_5radix10policy_hubImjyE10Policy1000ELNS0_9SortOrderE0EmjyiiNS1_21identity_decomposer_tEEEvPT5_SB_PT3_PKSC_PT1_PKSG_PT2_PKSK_T4_iiT6_,@function
        .size           _ZN3cub18CUB_300001_SM_10006detail10radix_sort29DeviceRadixSortOnesweepKernelINS1_5radix10policy_hubImjyE10Policy1000ELNS0_9SortOrderE0EmjyiiNS1_21identity_decomposer_tEEEvPT5_SB_PT3_PKSC_PT1_PKSG_PT2_PKSK_T4_iiT6_,(.L_x_4280 - _ZN3cub18CUB_300001_SM_10006detail10radix_sort29DeviceRadixSortOnesweepKernelINS1_5radix10policy_hubImjyE10Policy1000ELNS0_9SortOrderE0EmjyiiNS1_21identity_decomposer_tEEEvPT5_SB_PT3_PKSC_PT1_PKSG_PT2_PKSK_T4_iiT6_)
        .other          _ZN3cub18CUB_300001_SM_10006detail10radix_sort29DeviceRadixSortOnesweepKernelINS1_5radix10policy_hubImjyE10Policy1000ELNS0_9SortOrderE0EmjyiiNS1_21identity_decomposer_tEEEvPT5_SB_PT3_PKSC_PT1_PKSG_PT2_PKSK_T4_iiT6_,@"STO_CUDA_ENTRY STV_DEFAULT"
_ZN3cub18CUB_300001_SM_10006detail10radix_sort29DeviceRadixSortOnesweepKernelINS1_5radix10policy_hubImjyE10Policy1000ELNS0_9SortOrderE0EmjyiiNS1_21identity_decomposer_tEEEvPT5_SB_PT3_PKSC_PT1_PKSG_PT2_PKSK_T4_iiT6_:
.text._ZN3cub18CUB_300001_SM_10006detail10radix_sort29DeviceRadixSortOnesweepKernelINS1_5radix10policy_hubImjyE10Policy1000ELNS0_9SortOrderE0EmjyiiNS1_21identity_decomposer_tEEEvPT5_SB_PT3_PKSC_PT1_PKSG_PT2_PKSK_T4_iiT6_:
        /* <DEDUP_REMOVED lines=16> */
.L_x_1290:
[----:B------:R-:W-:Y:S05]  /*0100*/  BSYNC.RECONVERGENT B0 ;  /* 0x0000000000007941 */ /* 0x000fea0003800200 */
.L_x_1289:
[----:B------:R-:W-:Y:S01]  /*0110*/  BAR.SYNC.DEFER_BLOCKING 0x0 ;  /* 0x0000000000007b1d */ /* 0x000fe20000010000 */
[----:B------:R-:W-:-:S05]  /*0120*/  SHF.R.U32.HI R36, RZ, 0x5, R5 ;  /* 0x00000005ff247819 */ /* 0x000fca0000011605 */
        /* <DEDUP_REMOVED lines=32> */
.L_x_1291:
[----:B------:R-:W1:Y:S01]  /*0330*/  LDCU.64 UR6, c[0x0][0x3a8] ;  /* 0x00007500ff0677ac */ /* 0x000e620008000a00 */
        /* <DEDUP_REMOVED lines=10> */
[C---:B0-----:R-:W-:Y:S01]  /*03e0*/  VIADD R2, R0.reuse, 0x20 ;  /* 0x0000002000027836 */ /* 0x041fe20000000000 */
[CC--:B------:R-:W-:Y:S01]  /*03f0*/  ISETP.GE.AND P3, PT, R0.reuse, R7.reuse, PT ;  /* 0x000000070000720c */ /* 0x0c0fe20003f66270 */
[----:B------:R-:W-:Y:S01]  /*0400*/  VIADD R8, R0, 0x60 ;  /* 0x0000006000087836 */ /* 0x000fe20000000000 */
[-C--:B------:R-:W-:Y:S01]  /*0410*/  ISETP.GE.AND P5, PT, R6, R7.reuse, PT ;  /* 0x000000070600720c */ /* 0x080fe20003fa6270 */
[----:B------:R-:W-:Y:S01]  /*0420*/  VIADD R6, R0, 0x80 ;  /* 0x0000008000067836 */ /* 0x000fe20000000000 */
[-C--:B------:R-:W-:Y:S01]  /*0430*/  ISETP.GE.AND P4, PT, R2, R7.reuse, PT ;  /* 0x000000070200720c */ /* 0x080fe20003f86270 */
[----:B------:R-:W-:Y:S01]  /*0440*/  IMAD.X R83, RZ, RZ, R9, P0 ;  /* 0x000000ffff537224 */ /* 0x000fe200000e0609 */
[----:B-1----:R-:W-:Y:S01]  /*0450*/  LEA R2, P2, R78, UR6, 0x3 ;  /* 0x000000064e027c11 */ /* 0x002fe2000f8418ff */
[----:B------:R-:W-:Y:S01]  /*0460*/  IMAD.MOV.U32 R30, RZ, RZ, -0x1 ;  /* 0xffffffffff1e7424 */ /* 0x000fe200078e00ff */
[-C--:B------:R-:W-:Y:S01]  /*0470*/  ISETP.GE.AND P0, PT, R6, R7.reuse, PT ;  /* 0x000000070600720c */ /* 0x080fe20003f06270 */
[----:B------:R-:W-:Y:S01]  /*0480*/  VIADD R6, R0, 0xe0 ;  /* 0x000000e000067836 */ /* 0x000fe20000000000 */
[----:B------:R-:W-:Y:S01]  /*0490*/  LEA.HI.X R3, R78, UR7, R83, 0x3, P2 ;  /* 0x000000074e037c11 */ /* 0x000fe200090f1c53 */
[----:B------:R-:W-:Y:S01]  /*04a0*/  IMAD.MOV.U32 R31, RZ, RZ, -0x1 ;  /* 0xffffffffff1f7424 */ /* 0x000fe200078e00ff */
[----:B------:R-:W-:Y:S01]  /*04b0*/  ISETP.GE.AND P6, PT, R8, R7, PT ;  /* 0x000000070800720c */ /* 0x000fe20003fc6270 */
[----:B------:R-:W-:-:S02]  /*04c0*/  VIADD R8, R0, 0xa0 ;  /* 0x000000a000087836 */ /* 0x000fc40000000000 */
[----:B------:R1:W5:Y:S01]  /*04d0*/  @!P3 LDG.E.64 R34, desc[UR8][R2.64] ;  /* 0x000000080222b981 */ /* 0x000362000c1e1b00 */
[-C--:B------:R-:W-:Y:S01]  /*04e0*/  ISETP.GE.AND P3, PT, R6, R7.reuse, PT ;  /* 0x000000070600720c */ /* 0x080fe20003f66270 */
[----:B------:R-:W-:Y:S01]  /*04f0*/  VIADD R6, R0, 0x120 ;  /* 0x0000012000067836 */ /* 0x000fe20000000000 */
[-C--:B------:R-:W-:Y:S01]  /*0500*/  ISETP.GE.AND P1, PT, R8, R7.reuse, PT ;  /* 0x000000070800720c */ /* 0x080fe20003f26270 */
[----:B------:R-:W-:Y:S01]  /*0510*/  VIADD R10, R0, 0xc0 ;  /* 0x000000c0000a7836 */ /* 0x000fe20000000000 */
[----:B------:R1:W5:Y:S01]  /*0520*/  @!P5 LDG.E.64 R30, desc[UR8][R2.64+0x200] ;  /* 0x00020008021ed981 */ /* 0x000362000c1e1b00 */
[----:B------:R-:W-:Y:S01]  /*0530*/  IMAD.MOV.U32 R26, RZ, RZ, -0x1 ;  /* 0xffffffffff1a7424 */ /* 0x000fe200078e00ff */
[-C--:B------:R-:W-:Y:S01]  /*0540*/  ISETP.GE.AND P5, PT, R6, R7.reuse, PT ;  /* 0x000000070600720c */ /* 0x080fe20003fa6270 */
[----:B------:R-:W-:Y:S01]  /*0550*/  IMAD.MOV.U32 R27, RZ, RZ, -0x1 ;  /* 0xffffffffff1b7424 */ /* 0x000fe200078e00ff */
[----:B------:R-:W-:Y:S01]  /*0560*/  ISETP.GE.AND P2, PT, R10, R7, PT ;  /* 0x000000070a00720c */ /* 0x000fe20003f46270 */
[C---:B------:R-:W-:Y:S01]  /*0570*/  VIADD R8, R0.reuse, 0x100 ;  /* 0x0000010000087836 */ /* 0x040fe20000000000 */
[----:B------:R1:W5:Y:S01]  /*0580*/  @!P4 LDG.E.64 R32, desc[UR8][R2.64+0x100] ;  /* 0x000100080220c981 */ /* 0x000362000c1e1b00 */
[----:B------:R-:W-:-:S02]  /*0590*/  VIADD R6, R0, 0x160 ;  /* 0x0000016000067836 */ /* 0x000fc40000000000 */
[----:B------:R-:W-:Y:S01]  /*05a0*/  IMAD.MOV.U32 R28, RZ, RZ, -0x1 ;  /* 0xffffffffff1c7424 */ /* 0x000fe200078e00ff */
[----:B------:R1:W5:Y:S01]  /*05b0*/  @!P0 LDG.E.64 R26, desc[UR8][R2.64+0x400] ;  /* 0x00040008021a8981 */ /* 0x000362000c1e1b00 */
[----:B------:R-:W-:Y:S01]  /*05c0*/  IMAD.MOV.U32 R29, RZ, RZ, -0x1 ;  /* 0xffffffffff1d7424 */ /* 0x000fe200078e00ff */
[-C--:B------:R-:W-:Y:S01]  /*05d0*/  ISETP.GE.AND P4, PT, R8, R7.reuse, PT ;  /* 0x000000070800720c */ /* 0x080fe20003f86270 */
[----:B------:R-:W-:Y:S01]  /*05e0*/  IMAD.MOV.U32 R24, RZ, RZ, -0x1 ;  /* 0xffffffffff187424 */ /* 0x000fe200078e00ff */
[----:B------:R-:W-:Y:S01]  /*05f0*/  ISETP.GE.AND P0, PT, R6, R7, PT ;  /* 0x000000070600720c */ /* 0x000fe20003f06270 */
[----:B------:R-:W-:Y:S02]  /*0600*/  IMAD.MOV.U32 R25, RZ, RZ, -0x1 ;  /* 0xffffffffff197424 */ /* 0x000fe400078e00ff */
        /* <DEDUP_REMOVED lines=37> */
.L_x_1292:
[----:B01----:R-:W-:Y:S01]  /*0860*/  VIMNMX R2, PT, PT, R39, 0xe0, !PT ;  /* 0x000000e027027848 */ /* 0x003fe20007fe0100 */
[----:B------:R-:W-:Y:S01]  /*0870*/  BSSY.RECONVERGENT B0, `(.L_x_1293) ;  /* 0x0000021000007945 */ /* 0x000fe20003800200 */
[----:B------:R-:W-:Y:S02]  /*0880*/  IMAD.SHL.U32 R36, R36, 0x400, RZ ;  /* 0x0000040024247824 */ /* 0x000fe400078e00ff */
[----:B------:R-:W-:-:S04]  /*0890*/  IADD3 R2, PT, PT, R2, 0x1f, -R39 ;  /* 0x0000001f02027810 */ /* 0x000fc80007ffe827 */
[C---:B------:R-:W-:Y:S02]  /*08a0*/  ISETP.GE.U32.AND P0, PT, R2.reuse, 0x1e0, PT ;  /* 0x000001e00200780c */ /* 0x040fe40003f06070 */
[----:B------:R-:W-:-:S04]  /*08b0*/  LEA.HI R3, R2, 0x1, RZ, 0x1b ;  /* 0x0000000102037811 */ /* 0x000fc800078fd8ff */
[----:B------:R-:W-:-:S04]  /*08c0*/  LOP3.LUT R40, R3, 0xf, RZ, 0xc0, !PT ;  /* 0x0000000f03287812 */ /* 0x000fc800078ec0ff */
[----:B------:R-:W-:-:S03]  /*08d0*/  ISETP.NE.AND P1, PT, R40, RZ, PT ;  /* 0x000000ff2800720c */ /* 0x000fc60003f25270 */
[----:B------:R-:W-:Y:S10]  /*08e0*/  @!P0 BRA `(.L_x_1294) ;  /* 0x0000000000648947 */ /* 0x000ff40003800000 */
[----:B------:R-:W-:Y:S01]  /*08f0*/  IMAD R38, R39, 0x4, R36 ;  /* 0x0000000427267824 */ /* 0x000fe200078e0224 */
[----:B------:R-:W-:-:S04]  /*0900*/  LOP3.LUT R2, R3, 0xffffff0, RZ, 0xc0, !PT ;  /* 0x0ffffff003027812 */ /* 0x000fc800078ec0ff */
[----:B------:R-:W-:Y:S01]  /*0910*/  IADD3 R38, PT, PT, R38, 0x400, R53 ;  /* 0x0000040026267810 */ /* 0x000fe20007ffe035 */
[----:B------:R-:W-:-:S07]  /*0920*/  IMAD.MOV R2, RZ, RZ, -R2 ;  /* 0x000000ffff027224 */ /* 0x000fce00078e0a02 */
.L_x_1295:
        /* <DEDUP_REMOVED lines=21> */
.L_x_1294:
[----:B------:R-:W-:Y:S05]  /*0a80*/  BSYNC.RECONVERGENT B0 ;  /* 0x0000000000007941 */ /* 0x000fea0003800200 */
.L_x_1293:
        /* <DEDUP_REMOVED lines=18> */
.L_x_1299:
[----:B------:R-:W-:Y:S05]  /*0bb0*/  BSYNC.RECONVERGENT B1 ;  /* 0x0000000000017941 */ /* 0x000fea0003800200 */
.L_x_1298:
[----:B------:R-:W-:Y:S05]  /*0bc0*/  @!P1 BRA `(.L_x_1297) ;  /* 0x0000000000489947 */ /* 0x000fea0003800000 */
[----:B------:R-:W-:Y:S02]  /*0bd0*/  ISETP.GE.U32.AND P0, PT, R41, 0x4, PT ;  /* 0x000000042900780c */ /* 0x000fe40003f06070 */
[----:B------:R-:W-:-:S04]  /*0be0*/  LOP3.LUT R3, R3, 0x3, RZ, 0xc0, !PT ;  /* 0x0000000303037812 */ /* 0x000fc800078ec0ff */
[----:B------:R-:W-:-:S07]  /*0bf0*/  ISETP.NE.AND P1, PT, R3, RZ, PT ;  /* 0x000000ff0300720c */ /* 0x000fce0003f25270 */
[C---:B------:R-:W-:Y:S02]  /*0c00*/  @P0 IMAD R2, R39.reuse, 0x4, R2 ;  /* 0x0000000427020824 */ /* 0x040fe400078e0202 */
        /* <DEDUP_REMOVED lines=9> */
.L_x_1300:
[----:B------:R-:W-:Y:S01]  /*0ca0*/  VIADD R3, R3, 0x1 ;  /* 0x0000000103037836 */ /* 0x000fe20000000000 */
[----:B------:R2:W-:Y:S04]  /*0cb0*/  STS [R36], RZ ;  /* 0x000000ff24007388 */ /* 0x0005e80000000800 */
[----:B------:R-:W-:Y:S01]  /*0cc0*/  ISETP.NE.AND P0, PT, R3, RZ, PT ;  /* 0x000000ff0300720c */ /* 0x000fe20003f05270 */
[----:B--2---:R-:W-:-:S12]  /*0cd0*/  VIADD R36, R36, 0x80 ;  /* 0x0000008024247836 */ /* 0x004fd80000000000 */
[----:B------:R-:W-:Y:S05]  /*0ce0*/  @P0 BRA `(.L_x_1300) ;  /* 0xfffffffc00ec0947 */ /* 0x000fea000383ffff */
.L_x_1297:
[----:B------:R-:W-:Y:S05]  /*0cf0*/  BSYNC.RECONVERGENT B0 ;  /* 0x0000000000007941 */ /* 0x000fea0003800200 */
.L_x_1296:
[----:B------:R-:W2:Y:S01]  /*0d00*/  LDCU UR4, c[0x0][0x3c8] ;  /* 0x00007900ff0477ac */ /* 0x000ea20008000800 */
[C---:B-1----:R-:W-:Y:S01]  /*0d10*/  IMAD.SHL.U32 R2, R5.reuse, 0x20, RZ ;  /* 0x0000002005027824 */ /* 0x042fe200078e00ff */
[----:B------:R-:W-:Y:S01]  /*0d20*/  ISETP.GT.U32.AND P2, PT, R5, 0xff, PT ;  /* 0x000000ff0500780c */ /* 0x000fe20003f44070 */
[----:B------:R-:W-:Y:S01]  /*0d30*/  BSSY.RECONVERGENT B0, `(.L_x_1301) ;  /* 0x000006c000007945 */ /* 0x000fe20003800200 */
[----:B------:R-:W1:Y:S01]  /*0d40*/  LDCU UR6, c[0x0][0x3c4] ;  /* 0x00007880ff0677ac */ /* 0x000e620008000800 */
[----:B------:R-:W-:Y:S01]  /*0d50*/  IMAD.MOV.U32 R52, RZ, RZ, RZ ;  /* 0x000000ffff347224 */ /* 0x000fe200078e00ff */
[----:B------:R-:W-:Y:S01]  /*0d60*/  LOP3.LUT R2, R2, 0x7c00, RZ, 0xc0, !PT ;  /* 0x00007c0002027812 */ /* 0x000fe200078ec0ff */
[----:B------:R-:W-:Y:S01]  /*0d70*/  UMOV UR5, 0xffffffff ;  /* 0xffffffff00057882 */ /* 0x000fe20000000000 */
[----:B------:R-:W-:-:S03]  /*0d80*/  P2R R81, PR, RZ, 0x4 ;  /* 0x00000004ff517803 */ /* 0x000fc60000000000 */
[----:B------:R-:W-:Y:S01]  /*0d90*/  IMAD.IADD R49, R53, 0x1, R2 ;  /* 0x0000000135317824 */ /* 0x000fe200078e0202 */
[----:B--2---:R-:W-:Y:S01]  /*0da0*/  USHF.L.U32 UR4, UR5, UR4, URZ ;  /* 0x0000000405047299 */ /* 0x004fe200080006ff */
[----:B-1---5:R-:W-:Y:S02]  /*0db0*/  SHF.R.U64 R39, R34, UR6, R35 ;  /* 0x0000000622277c19 */ /* 0x022fe40008001223 */
[----:B------:R-:W-:-:S03]  /*0dc0*/  SHF.R.U64 R3, R32, UR6, R33 ;  /* 0x0000000620037c19 */ /* 0x000fc60008001221 */
[----:B------:R-:W-:Y:S02]  /*0dd0*/  LOP3.LUT R39, R39, UR4, RZ, 0x30, !PT ;  /* 0x0000000427277c12 */ /* 0x000fe4000f8e30ff */
[----:B------:R-:W-:Y:S02]  /*0de0*/  LOP3.LUT R2, R3, UR4, RZ, 0x30, !PT ;  /* 0x0000000403027c12 */ /* 0x000fe4000f8e30ff */
[----:B------:R-:W-:Y:S01]  /*0df0*/  SHF.R.U64 R64, R30, UR6, R31 ;  /* 0x000000061e407c19 */ /* 0x000fe2000800121f */
[----:B------:R-:W-:Y:S01]  /*0e00*/  IMAD R36, R39, 0x4, R49 ;  /* 0x0000000427247824 */ /* 0x000fe200078e0231 */
[----:B------:R-:W-:Y:S01]  /*0e10*/  SHF.R.U64 R44, R28, UR6, R29 ;  /* 0x000000061c2c7c19 */ /* 0x000fe2000800121d */
[----:B0-----:R-:W-:Y:S01]  /*0e20*/  IMAD R38, R2, 0x4, R49 ;  /* 0x0000000402267824 */ /* 0x001fe200078e0231 */
[----:B------:R-:W-:Y:S01]  /*0e30*/  SHF.R.U64 R61, R26, UR6, R27 ;  /* 0x000000061a3d7c19 */ /* 0x000fe2000800121b */
[----:B------:R-:W-:Y:S01]  /*0e40*/  NOP ;  /* 0x0000000000007918 */ /* 0x000fe20000000000 */
[----:B------:R-:W-:Y:S01]  /*0e50*/  SHF.R.U64 R59, R24, UR6, R25 ;  /* 0x00000006183b7c19 */ /* 0x000fe20008001219 */
[----:B------:R0:W-:Y:S01]  /*0e60*/  ATOMS.POPC.INC.32 RZ, [R36+URZ] ;  /* 0x0000000024ff7f8c */ /* 0x0001e2000d8000ff */
[----:B------:R-:W-:Y:S01]  /*0e70*/  SHF.R.U64 R57, R22, UR6, R23 ;  /* 0x0000000616397c19 */ /* 0x000fe20008001217 */
[----:B------:R-:W1:Y:S01]  /*0e80*/  LDC.64 R2, c[0x0][0x380] ;  /* 0x0000e000ff027b82 */ /* 0x000e620000000a00 */
[----:B------:R-:W-:Y:S01]  /*0e90*/  LOP3.LUT R64, R64, UR4, RZ, 0x30, !PT ;  /* 0x0000000440407c12 */ /* 0x000fe2000f8e30ff */
[----:B------:R2:W-:Y:S01]  /*0ea0*/  ATOMS.POPC.INC.32 RZ, [R38+URZ] ;  /* 0x0000000026ff7f8c */ /* 0x0005e2000d8000ff */
[----:B------:R-:W-:-:S02]  /*0eb0*/  SHF.R.U64 R54, R20, UR6, R21 ;  /* 0x0000000614367c19 */ /* 0x000fc40008001215 */
[----:B------:R-:W-:Y:S01]  /*0ec0*/  LOP3.LUT R44, R44, UR4, RZ, 0x30, !PT ;  /* 0x000000042c2c7c12 */ /* 0x000fe2000f8e30ff */
[----:B------:R-:W-:Y:S01]  /*0ed0*/  IMAD R64, R64, 0x4, R49 ;  /* 0x0000000440407824 */ /* 0x000fe200078e0231 */
[----:B------:R-:W-:Y:S02]  /*0ee0*/  SHF.R.U64 R50, R18, UR6, R19 ;  /* 0x0000000612327c19 */ /* 0x000fe40008001213 */
[----:B------:R-:W-:Y:S01]  /*0ef0*/  LOP3.LUT R61, R61, UR4, RZ, 0x30, !PT ;  /* 0x000000043d3d7c12 */ /* 0x000fe2000f8e30ff */
[----:B------:R-:W-:Y:S01]  /*0f00*/  IMAD R63, R44, 0x4, R49 ;  /* 0x000000042c3f7824 */ /* 0x000fe200078e0231 */
[----:B------:R-:W-:Y:S01]  /*0f10*/  SHF.R.U64 R43, R16, UR6, R17 ;  /* 0x00000006102b7c19 */ /* 0x000fe20008001211 */
[----:B------:R3:W-:Y:S01]  /*0f20*/  ATOMS.POPC.INC.32 RZ, [R64+URZ] ;  /* 0x0000000040ff7f8c */ /* 0x0007e2000d8000ff */
[----:B------:R-:W-:Y:S01]  /*0f30*/  LOP3.LUT R59, R59, UR4, RZ, 0x30, !PT ;  /* 0x000000043b3b7c12 */ /* 0x000fe2000f8e30ff */
[----:B------:R-:W-:Y:S01]  /*0f40*/  IMAD R62, R61, 0x4, R49 ;  /* 0x000000043d3e7824 */ /* 0x000fe200078e0231 */
[----:B0-----:R-:W-:Y:S01]  /*0f50*/  SHF.R.U64 R36, R14, UR6, R15 ;  /* 0x000000060e247c19 */ /* 0x001fe2000800120f */
[----:B------:R3:W-:Y:S01]  /*0f60*/  ATOMS.POPC.INC.32 RZ, [R63+URZ] ;  /* 0x000000003fff7f8c */ /* 0x0007e2000d8000ff */
[----:B------:R-:W-:Y:S01]  /*0f70*/  LOP3.LUT R57, R57, UR4, RZ, 0x30, !PT ;  /* 0x0000000439397c12 */ /* 0x000fe2000f8e30ff */
[----:B------:R-:W-:Y:S01]  /*0f80*/  IMAD R60, R59, 0x4, R49 ;  /* 0x000000043b3c7824 */ /* 0x000fe200078e0231 */
[----:B--2---:R-:W-:Y:S01]  /*0f90*/  SHF.R.U64 R38, R12, UR6, R13 ;  /* 0x000000060c267c19 */ /* 0x004fe2000800120d */
[----:B------:R3:W-:Y:S01]  /*0fa0*/  ATOMS.POPC.INC.32 RZ, [R62+URZ] ;  /* 0x000000003eff7f8c */ /* 0x0007e2000d8000ff */
[----:B------:R-:W-:Y:S01]  /*0fb0*/  LOP3.LUT R54, R54, UR4, RZ, 0x30, !PT ;  /* 0x0000000436367c12 */ /* 0x000fe2000f8e30ff */
[----:B------:R-:W-:Y:S01]  /*0fc0*/  IMAD R58, R57, 0x4, R49 ;  /* 0x00000004393a7824 */ /* 0x000fe200078e0231 */
[----:B------:R-:W-:Y:S01]  /*0fd0*/  SHF.R.U64 R40, R10, UR6, R11 ;  /* 0x000000060a287c19 */ /* 0x000fe2000800120b */
        /* <DEDUP_REMOVED lines=16> */
[--C-:B------:R-:W-:Y:S01]  /*10e0*/  IMAD R46, R38, 0x4, R49.reuse ;  /* 0x00000004262e7824 */ /* 0x100fe200078e0231 */
[----:B------:R-:W-:Y:S01]  /*10f0*/  LOP3.LUT R42, R42, UR4, RZ, 0x30, !PT ;  /* 0x000000042a2a7c12 */ /* 0x000fe2000f8e30ff */
[--C-:B------:R-:W-:Y:S01]  /*1100*/  IMAD R47, R40, 0x4, R49.reuse ;  /* 0x00000004282f7824 */ /* 0x100fe200078e0231 */
[----:B------:R3:W-:Y:S01]  /*1110*/  ATOMS.POPC.INC.32 RZ, [R44+URZ] ;  /* 0x000000002cff7f8c */ /* 0x0007e2000d8000ff */
[----:B------:R-:W-:-:S02]  /*1120*/  IMAD R48, R41, 0x4, R49 ;  /* 0x0000000429307824 */ /* 0x000fc400078e0231 */
[----:B------:R-:W-:Y:S01]  /*1130*/  IMAD R49, R42, 0x4, R49 ;  /* 0x000000042a317824 */ /* 0x000fe200078e0231 */
[----:B------:R3:W-:Y:S04]  /*1140*/  ATOMS.POPC.INC.32 RZ, [R45+URZ] ;  /* 0x000000002dff7f8c */ /* 0x0007e8000d8000ff */
[----:B------:R3:W-:Y:S04]  /*1150*/  ATOMS.POPC.INC.32 RZ, [R46+URZ] ;  /* 0x000000002eff7f8c */ /* 0x0007e8000d8000ff */
[----:B------:R3:W-:Y:S04]  /*1160*/  ATOMS.POPC.INC.32 RZ, [R47+URZ] ;  /* 0x000000002fff7f8c */ /* 0x0007e8000d8000ff */
[----:B------:R3:W-:Y:S04]  /*1170*/  ATOMS.POPC.INC.32 RZ, [R48+URZ] ;  /* 0x0000000030ff7f8c */ /* 0x0007e8000d8000ff */
[----:B------:R3:W-:Y:S01]  /*1180*/  ATOMS.POPC.INC.32 RZ, [R49+URZ] ;  /* 0x0000000031ff7f8c */ /* 0x0007e2000d8000ff */
[----:B------:R-:W-:Y:S06]  /*1190*/  BAR.SYNC.DEFER_BLOCKING 0x0 ;  /* 0x0000000000007b1d */ /* 0x000fec0000010000 */
[----:B-1----:R-:W-:Y:S05]  /*11a0*/  @P2 BRA `(.L_x_1302) ;  /* 0x0000000000902947 */ /* 0x002fea0003800000 */
[----:B------:R-:W-:-:S05]  /*11b0*/  IMAD R55, R5, 0x4, R53 ;  /* 0x0000000405377824 */ /* 0x000fca00078e0235 */
[----:B------:R-:W0:Y:S04]  /*11c0*/  LDS R52, [R55] ;  /* 0x0000000037347984 */ /* 0x000e280000000800 */
[----:B------:R-:W1:Y:S04]  /*11d0*/  LDS R65, [R55+0x400] ;  /* 0x0004000037417984 */ /* 0x000e680000000800 */
[----:B------:R-:W2:Y:S04]  /*11e0*/  LDS R67, [R55+0x800] ;  /* 0x0008000037437984 */ /* 0x000ea80000000800 */
[----:B------:R-:W4:Y:S04]  /*11f0*/  LDS R69, [R55+0xc00] ;  /* 0x000c000037457984 */ /* 0x000f280000000800 */
[----:B------:R-:W5:Y:S04]  /*1200*/  LDS R71, [R55+0x1000] ;  /* 0x0010000037477984 */ /* 0x000f680000000800 */
[----:B------:R-:W-:Y:S04]  /*1210*/  LDS R73, [R55+0x1c00] ;  /* 0x001c000037497984 */ /* 0x000fe80000000800 */
[----:B------:R-:W-:Y:S04]  /*1220*/  LDS R75, [R55+0x2000] ;  /* 0x00200000374b7984 */ /* 0x000fe80000000800 */
[----:B------:R-:W-:Y:S04]  /*1230*/  LDS R77, [R55+0x2400] ;  /* 0x00240000374d7984 */ /* 0x000fe80000000800 */
[----:B------:R-:W-:Y:S04]  /*1240*/  LDS R79, [R55+0x2800] ;  /* 0x00280000374f7984 */ /* 0x000fe80000000800 */
[----:B------:R-:W-:Y:S04]  /*1250*/  STS [R55], RZ ;  /* 0x000000ff37007388 */ /* 0x000fe80000000800 */
[----:B0-----:R5:W-:Y:S01]  /*1260*/  STS [R55+0x400], R52 ;  /* 0x0004003437007388 */ /* 0x001be20000000800 */
[----:B-1----:R-:W-:-:S03]  /*1270*/  IMAD.IADD R66, R52, 0x1, R65 ;  /* 0x0000000134427824 */ /* 0x002fc600078e0241 */
[----:B------:R-:W0:Y:S01]  /*1280*/  LDS R65, [R55+0x1400] ;  /* 0x0014000037417984 */ /* 0x000e220000000800 */
[----:B--2---:R-:W-:-:S03]  /*1290*/  IMAD.IADD R68, R66, 0x1, R67 ;  /* 0x0000000142447824 */ /* 0x004fc600078e0243 */
[----:B------:R-:W1:Y:S01]  /*12a0*/  LDS R67, [R55+0x1800] ;  /* 0x0018000037437984 */ /* 0x000e620000000800 */
[----:B----4-:R-:W-:-:S03]  /*12b0*/  IMAD.IADD R70, R68, 0x1, R69 ;  /* 0x0000000144467824 */ /* 0x010fc600078e0245 */
[----:B------:R0:W-:Y:S01]  /*12c0*/  STS [R55+0x800], R66 ;  /* 0x0008004237007388 */ /* 0x0001e20000000800 */
[----:B-----5:R-:W-:-:S03]  /*12d0*/  IMAD.IADD R52, R70, 0x1, R71 ;  /* 0x0000000146347824 */ /* 0x020fc600078e0247 */
[----:B------:R2:W-:Y:S04]  /*12e0*/  STS [R55+0xc00], R68 ;  /* 0x000c004437007388 */ /* 0x0005e80000000800 */
[----:B------:R4:W-:Y:S04]  /*12f0*/  STS [R55+0x1000], R70 ;  /* 0x0010004637007388 */ /* 0x0009e80000000800 */
[----:B------:R-:W-:Y:S01]  /*1300*/  STS [R55+0x1400], R52 ;  /* 0x0014003437007388 */ /* 0x000fe20000000800 */
[----:B0-----:R-:W-:-:S03]  /*1310*/  IMAD.IADD R66, R52, 0x1, R65 ;  /* 0x0000000134427824 */ /* 0x001fc600078e0241 */
[----:B------:R-:W0:Y:S01]  /*1320*/  LDS R65, [R55+0x2c00] ;  /* 0x002c000037417984 */ /* 0x000e220000000800 */
[----:B-1----:R-:W-:-:S03]  /*1330*/  IMAD.IADD R72, R66, 0x1, R67 ;  /* 0x0000000142487824 */ /* 0x002fc600078e0243 */
[----:B------:R1:W-:Y:S01]  /*1340*/  STS [R55+0x1800], R66 ;  /* 0x0018004237007388 */ /* 0x0003e20000000800 */
[----:B------:R-:W-:-:S03]  /*1350*/  IMAD.IADD R74, R72, 0x1, R73 ;  /* 0x00000001484a7824 */ /* 0x000fc600078e0249 */
[----:B------:R1:W-:Y:S01]  /*1360*/  STS [R55+0x1c00], R72 ;  /* 0x001c004837007388 */ /* 0x0003e20000000800 */
[----:B------:R-:W-:-:S03]  /*1370*/  IMAD.IADD R76, R74, 0x1, R75 ;  /* 0x000000014a4c7824 */ /* 0x000fc600078e024b */
[----:B------:R1:W-:Y:S01]  /*1380*/  STS [R55+0x2000], R74 ;  /* 0x0020004a37007388 */ /* 0x0003e20000000800 */
[----:B--2---:R-:W-:-:S03]  /*1390*/  IMAD.IADD R68, R76, 0x1, R77 ;  /* 0x000000014c447824 */ /* 0x004fc600078e024d */
[----:B------:R1:W-:Y:S01]  /*13a0*/  STS [R55+0x2400], R76 ;  /* 0x0024004c37007388 */ /* 0x0003e20000000800 */
[----:B----4-:R-:W-:-:S03]  /*13b0*/  IMAD.IADD R70, R68, 0x1, R79 ;  /* 0x0000000144467824 */ /* 0x010fc600078e024f */
[----:B------:R1:W-:Y:S04]  /*13c0*/  STS [R55+0x2800], R68 ;  /* 0x0028004437007388 */ /* 0x0003e80000000800 */
[----:B------:R1:W-:Y:S02]  /*13d0*/  STS [R55+0x2c00], R70 ;  /* 0x002c004637007388 */ /* 0x0003e40000000800 */
[----:B01----:R-:W-:-:S07]  /*13e0*/  IMAD.IADD R52, R70, 0x1, R65 ;  /* 0x0000000146347824 */ /* 0x003fce00078e0241 */
.L_x_1302:
[----:B------:R-:W-:Y:S05]  /*13f0*/  BSYNC.RECONVERGENT B0 ;  /* 0x0000000000007941 */ /* 0x000fea0003800200 */
.L_x_1301:
[C---:B------:R-:W-:Y:S01]  /*1400*/  ISETP.NE.AND P0, PT, R52.reuse, 0x1680, PT ;  /* 0x000016803400780c */ /* 0x040fe20003f05270 */
[----:B------:R-:W-:Y:S01]  /*1410*/  IMAD R67, R37, 0x100, R5 ;  /* 0x0000010025437824 */ /* 0x000fe200078e0205 */
[----:B------:R-:W-:Y:S01]  /*1420*/  @!P2 LOP3.LUT R55, R52, 0x40000000, RZ, 0xfc, !PT ;  /* 0x400000003437a812 */ /* 0x000fe200078efcff */
[----:B------:R-:W0:Y:S01]  /*1430*/  LDCU.64 UR6, c[0x0][0x3b8] ;  /* 0x00007700ff0677ac */ /* 0x000e220008000a00 */
[----:B------:R-:W-:Y:S01]  /*1440*/  ISETP.LT.U32.AND P0, PT, R5, 0x100, !P0 ;  /* 0x000001000500780c */ /* 0x000fe20004701070 */
[----:B------:R-:W-:-:S05]  /*1450*/  IMAD.WIDE R66, R67, 0x4, R2 ;  /* 0x0000000443427825 */ /* 0x000fca00078e0202 */
[----:B------:R1:W-:Y:S07]  /*1460*/  @!P2 STG.E.STRONG.SYS desc[UR8][R66.64], R55 ;  /* 0x000000374200a986 */ /* 0x0003ee000c115908 */
[----:B------:R-:W-:Y:S06]  /*1470*/  BAR.RED.OR.DEFER_BLOCKING 0x0, P0 ;  /* 0x0000000000007b1d */ /* 0x000fec0000014800 */
[----:B------:R-:W2:Y:S01]  /*1480*/  B2R.RESULT RZ, P0 ;  /* 0x0000000000ff731c */ /* 0x000ea20000004000 */
[----:B0-----:R-:W-:-:S04]  /*1490*/  LEA R2, P1, R78, UR6, 0x2 ;  /* 0x000000064e027c11 */ /* 0x001fc8000f8210ff */
[----:B------:R-:W-:Y:S01]  /*14a0*/  LEA.HI.X R3, R78, UR7, R83, 0x2, P1 ;  /* 0x000000074e037c11 */ /* 0x000fe200088f1453 */
[----:B-12---:R-:W-:Y:S08]  /*14b0*/  @!P0 BRA `(.L_x_1303) ;  /* 0x0000001000588947 */ /* 0x006ff00003800000 */
[----:B------:R-:W-:Y:S01]  /*14c0*/  BSSY B1, `(.L_x_1304) ;  /* 0x000002f000017945 */ /* 0x000fe20003800000 */
[----:B---3--:R-:W-:-:S03]  /*14d0*/  IMAD R45, R5, 0x8, R53 ;  /* 0x00000008052d7824 */ /* 0x008fc600078e0235 */
[----:B------:R-:W-:Y:S05]  /*14e0*/  @P2 BRA `(.L_x_1305) ;  /* 0x0000000000b02947 */ /* 0x000fea0003800000 */
[----:B------:R-:W0:Y:S02]  /*14f0*/  LDC.64 R40, c[0x0][0x398] ;  /* 0x0000e600ff287b82 */ /* 0x000e240000000a00 */
[----:B0-----:R-:W-:-:S06]  /*1500*/  IMAD.WIDE.U32 R40, R5, 0x8, R40 ;  /* 0x0000000805287825 */ /* 0x001fcc00078e0028 */
[----:B------:R-:W2:Y:S01]  /*1510*/  LDG.E.64 R40, desc[UR8][R40.64] ;  /* 0x0000000828287981 */ /* 0x000ea2000c1e1b00 */
[----:B------:R-:W-:Y:S01]  /*1520*/  ISETP.GT.U32.AND P0, PT, R5, R39, PT ;  /* 0x000000270500720c */ /* 0x000fe20003f04070 */
[----:B------:R-:W-:-:S03]  /*1530*/  IMAD.MOV.U32 R47, RZ, RZ, R52 ;  /* 0x000000ffff2f7224 */ /* 0x000fc600078e0034 */
[----:B------:R-:W-:-:S04]  /*1540*/  SEL R43, RZ, 0x1680, !P0 ;  /* 0x00001680ff2b7807 */ /* 0x000fc80004000000 */
[----:B--2---:R-:W-:-:S04]  /*1550*/  IADD3 R42, P0, PT, R40, -R43, RZ ;  /* 0x8000002b282a7210 */ /* 0x004fc80007f1e0ff */
        /* <DEDUP_REMOVED lines=8> */
.L_x_1311:
[----:B------:R-:W1:Y:S01]  /*15e0*/  LDC.64 R40, c[0x0][0x380] ;  /* 0x0000e000ff287b82 */ /* 0x000e620000000a00 */
[----:B------:R-:W-:Y:S01]  /*15f0*/  VIADD R49, R38, 0xffffffff ;  /* 0xffffffff26317836 */ /* 0x000fe20000000000 */
[----:B------:R-:W-:Y:S03]  /*1600*/  BSSY B2, `(.L_x_1308) ;  /* 0x0000008000027945 */ /* 0x000fe60003800000 */
[----:B0-----:R-:W-:-:S04]  /*1610*/  IMAD R43, R49, 0x100, R5 ;  /* 0x00000100312b7824 */ /* 0x001fc800078e0205 */
[----:B-1----:R-:W-:-:S07]  /*1620*/  IMAD.WIDE R40, R43, 0x4, R40 ;  /* 0x000000042b287825 */ /* 0x002fce00078e0228 */
.L_x_1309:
[----:B------:R-:W-:Y:S05]  /*1630*/  YIELD ;  /* 0x0000000000007946 */ /* 0x000fea0003800000 */
[----:B------:R0:W-:Y:S06]  /*1640*/  MEMBAR.SC.CTA ;  /* 0x0000000000007992 */ /* 0x0001ec0000000000 */
[----:B0-----:R-:W2:Y:S02]  /*1650*/  LDG.E.STRONG.SYS R42, desc[UR8][R40.64] ;  /* 0x00000008282a7981 */ /* 0x001ea4000c1f5900 */
[----:B--2---:R-:W-:-:S13]  /*1660*/  ISETP.NE.AND P0, PT, R42, RZ, PT ;  /* 0x000000ff2a00720c */ /* 0x004fda0003f05270 */
[----:B------:R-:W-:Y:S05]  /*1670*/  @!P0 BRA `(.L_x_1309) ;  /* 0xfffffffc00ec8947 */ /* 0x000fea000383ffff */
[----:B------:R-:W-:Y:S05]  /*1680*/  BSYNC B2 ;  /* 0x0000000000027941 */ /* 0x000fea0003800000 */
.L_x_1308:
[----:B------:R-:W-:Y:S01]  /*1690*/  BSSY.RECONVERGENT B2, `(.L_x_1310) ;  /* 0x0000006000027945 */ /* 0x000fe20003800200 */
[C---:B------:R-:W-:Y:S02]  /*16a0*/  ISETP.GT.AND P0, PT, R42.reuse, -0x1, PT ;  /* 0xffffffff2a00780c */ /* 0x040fe40003f04270 */
[----:B------:R-:W-:Y:S01]  /*16b0*/  LOP3.LUT R42, R42, 0x3fffffff, RZ, 0xc0, !PT ;  /* 0x3fffffff2a2a7812 */ /* 0x000fe200078ec0ff */
[----:B------:R-:W-:Y:S05]  /*16c0*/  WARPSYNC.EXCLUSIVE R36 ;  /* 0x0000000024007348 */ /* 0x000fea0003a00000 */
[----:B------:R-:W-:-:S05]  /*16d0*/  IMAD.IADD R47, R42, 0x1, R47 ;  /* 0x000000012a2f7824 */ /* 0x000fca00078e022f */
[----:B------:R-:W-:-:S07]  /*16e0*/  VOTE.ANY R36, PT, P0 ;  /* 0x0000000000247806 */ /* 0x000fce00000e0100 */
[----:B------:R-:W-:Y:S05]  /*16f0*/  BSYNC.RECONVERGENT B2 ;  /* 0x0000000000027941 */ /* 0x000fea0003800200 */
.L_x_1310:
[----:B------:R-:W-:Y:S01]  /*1700*/  ISETP.GT.U32.AND P1, PT, R38, 0x1, PT ;  /* 0x000000012600780c */ /* 0x000fe20003f24070 */
[----:B------:R-:W-:-:S12]  /*1710*/  IMAD.MOV.U32 R38, RZ, RZ, R49 ;  /* 0x000000ffff267224 */ /* 0x000fd800078e0031 */
[----:B------:R-:W-:Y:S05]  /*1720*/  @P0 BRA P1, `(.L_x_1311) ;  /* 0xfffffffc00ac0947 */ /* 0x000fea000083ffff */
[----:B------:R-:W-:Y:S05]  /*1730*/  BSYNC B0 ;  /* 0x0000000000007941 */ /* 0x000fea0003800000 */
.L_x_1307:
[----:B------:R1:W2:Y:S02]  /*1740*/  LDS.64 R42, [R45+0xb400] ;  /* 0x00b400002d2a7984 */ /* 0x0002a40000000a00 */
.L_x_1306:
[C---:B------:R-:W-:Y:S01]  /*1750*/  IMAD.IADD R41, R47.reuse, 0x1, -R52 ;  /* 0x000000012f297824 */ /* 0x040fe200078e0a34 */
[----:B------:R-:W-:-:S04]  /*1760*/  LOP3.LUT R47, R47, 0x80000000, RZ, 0xfc, !PT ;  /* 0x800000002f2f7812 */ /* 0x000fc800078efcff */
[C---:B--2---:R-:W-:Y:S01]  /*1770*/  IADD3 R40, P0, PT, R41.reuse, R42, RZ ;  /* 0x0000002a29287210 */ /* 0x044fe20007f1e0ff */
[----:B------:R2:W-:Y:S03]  /*1780*/  STG.E.STRONG.SYS desc[UR8][R66.64], R47 ;  /* 0x0000002f42007986 */ /* 0x0005e6000c115908 */
[----:B------:R-:W-:-:S05]  /*1790*/  LEA.HI.X.SX32 R41, R41, R43, 0x1, P0 ;  /* 0x0000002b29297211 */ /* 0x000fca00000f0eff */
[----:B------:R2:W-:Y:S04]  /*17a0*/  STS.64 [R45+0xb400], R40 ;  /* 0x00b400282d007388 */ /* 0x0005e80000000a00 */
.L_x_1305:
[----:B------:R-:W-:Y:S05]  /*17b0*/  BSYNC B1 ;  /* 0x0000000000017941 */ /* 0x000fea0003800000 */
.L_x_1304:
[----:B--2---:R-:W2:Y:S01]  /*17c0*/  LDC.64 R46, c[0x0][0x390] ;  /* 0x0000e400ff2e7b82 */ /* 0x004ea20000000a00 */
[----:B------:R-:W-:-:S04]  /*17d0*/  IMAD.MOV.U32 R36, RZ, RZ, 0x1680 ;  /* 0x00001680ff247424 */ /* 0x000fc800078e00ff */
[----:B------:R-:W-:-:S03]  /*17e0*/  IMAD R36, R37, R36, 0x1680 ;  /* 0x0000168025247424 */ /* 0x000fc600078e0224 */
[----:B------:R-:W3:Y:S01]  /*17f0*/  LDC R38, c[0x0][0x3c0] ;  /* 0x0000f000ff267b82 */ /* 0x000ee20000000800 */
[----:B--2---:R-:W-:Y:S02]  /*1800*/  ISETP.EQ.U32.AND P1, PT, R46, RZ, PT ;  /* 0x000000ff2e00720c */ /* 0x004fe40003f22070 */
[----:B---3--:R-:W-:-:S04]  /*1810*/  ISETP.GE.AND P0, PT, R36, R38, PT ;  /* 0x000000262400720c */ /* 0x008fc80003f06270 */
[----:B------:R-:W-:-:S04]  /*1820*/  ISETP.EQ.OR.EX P0, PT, R47, RZ, !P0, P1 ;  /* 0x000000ff2f00720c */ /* 0x000fc80004702710 */
[----:B------:R-:W-:-:S13]  /*1830*/  ISETP.GT.U32.OR P0, PT, R5, 0xff, P0 ;  /* 0x000000ff0500780c */ /* 0x000fda0000704470 */
[----:B------:R-:W-:Y:S05]  /*1840*/  @P0 BRA `(.L_x_1312) ;  /* 0x0000000000240947 */ /* 0x000fea0003800000 */
[----:B------:R-:W2:Y:S01]  /*1850*/  LDS.64 R40, [R45+0xb400] ;  /* 0x00b400002d287984 */ /* 0x000ea20000000a00 */
[C---:B------:R-:W-:Y:S02]  /*1860*/  ISETP.GT.U32.AND P0, PT, R5.reuse, R39, PT ;  /* 0x000000270500720c */ /* 0x040fe40003f04070 */
[----:B0-----:R-:W-:Y:S02]  /*1870*/  SHF.R.S32.HI R43, RZ, 0x1f, R52 ;  /* 0x0000001fff2b7819 */ /* 0x001fe40000011434 */
[----:B------:R-:W-:Y:S02]  /*1880*/  SEL R53, RZ, 0x1680, !P0 ;  /* 0x00001680ff357807 */ /* 0x000fe40004000000 */
[----:B------:R-:W-:-:S04]  /*1890*/  LEA R4, P2, R5, R46, 0x3 ;  /* 0x0000002e05047211 */ /* 0x000fc800078418ff */
[----:B------:R-:W-:Y:S02]  /*18a0*/  LEA.HI.X R5, R5, R47, RZ, 0x3, P2 ;  /* 0x0000002f05057211 */ /* 0x000fe400010f1cff */
[----:B--2---:R-:W-:-:S04]  /*18b0*/  IADD3 R52, P0, P1, R40, R53, R52 ;  /* 0x0000003528347210 */ /* 0x004fc8000791e034 */
[----:B------:R-:W-:-:S05]  /*18c0*/  IADD3.X R53, PT, PT, R41, RZ, R43, P0, P1 ;  /* 0x000000ff29357210 */ /* 0x000fca00007e242b */
[----:B------:R2:W-:Y:S04]  /*18d0*/  STG.E.64 desc[UR8][R4.64], R52 ;  /* 0x0000003404007986 */ /* 0x0005e8000c101b08 */
.L_x_1312:
[----:B------:R-:W-:Y:S05]  /*18e0*/  WARPSYNC.ALL ;  /* 0x0000000000007948 */ /* 0x000fea0003800000 */
[----:B------:R-:W3:Y:S08]  /*18f0*/  S2UR UR6, SR_CgaCtaId ;  /* 0x00000000000679c3 */ /* 0x000ef00000008800 */
[----:B------:R-:W-:Y:S01]  /*1900*/  BAR.SYNC.DEFER_BLOCKING 0x0 ;  /* 0x0000000000007b1d */ /* 0x000fe20000010000 */
[----:B------:R-:W-:-:S05]  /*1910*/  ISETP.GT.AND P0, PT, R36, R38, PT ;  /* 0x000000262400720c */ /* 0x000fca0003f04270 */
[----:B------:R-:W-:Y:S02]  /*1920*/  UMOV UR5, 0x400 ;  /* 0x0000040000057882 */ /* 0x000fe40000000000 */
[----:B---3--:R-:W-:-:S06]  /*1930*/  ULEA UR5, UR6, UR5, 0x18 ;  /* 0x0000000506057291 */ /* 0x008fcc000f8ec0ff */
[----:B--2---:R-:W-:-:S06]  /*1940*/  LEA R4, R39, UR5, 0x3 ;  /* 0x0000000527047c11 */ /* 0x004fcc000f8e18ff */
[----:B------:R-:W2:Y:S01]  /*1950*/  LDS.64 R4, [R4+0xb400] ;  /* 0x00b4000004047984 */ /* 0x000ea20000000a00 */
[----:B------:R-:W-:Y:S05]  /*1960*/  @P0 BRA `(.L_x_1313) ;  /* 0x0000000000540947 */ /* 0x000fea0003800000 */
[----:B------:R-:W3:Y:S01]  /*1970*/  LDCU.64 UR4, c[0x0][0x3a0] ;  /* 0x00007400ff0477ac */ /* 0x000ee20008000a00 */
[----:B--2---:R-:W-:-:S05]  /*1980*/  IADD3 R36, P1, PT, R0, R4, RZ ;  /* 0x0000000400247210 */ /* 0x004fca0007f3e0ff */
[----:B------:R-:W-:Y:S01]  /*1990*/  IMAD.X R41, RZ, RZ, R5, P1 ;  /* 0x000000ffff297224 */ /* 0x000fe200008e0605 */
[----:B---3--:R-:W-:-:S04]  /*19a0*/  LEA R4, P1, R36, UR4, 0x3 ;  /* 0x0000000424047c11 */ /* 0x008fc8000f8218ff */
        /* <DEDUP_REMOVED lines=17> */
.L_x_1313:
[----:B------:R-:W3:Y:S01]  /*1ac0*/  LDCU.64 UR4, c[0x0][0x3a0] ;  /* 0x00007400ff0477ac */ /* 0x000ee20008000a00 */
[----:B------:R-:W-:Y:S01]  /*1ad0*/  IMAD R39, R37, -0x1680, R38 ;  /* 0xffffe98025277824 */ /* 0x000fe200078e0226 */
[C---:B--2---:R-:W-:Y:S01]  /*1ae0*/  IADD3 R36, P1, PT, R0.reuse, R4, RZ ;  /* 0x0000000400247210 */ /* 0x044fe20007f3e0ff */
[C---:B------:R-:W-:Y:S02]  /*1af0*/  VIADD R4, R0.reuse, 0x20 ;  /* 0x0000002000047836 */ /* 0x040fe40000000000 */
[C---:B------:R-:W-:Y:S01]  /*1b00*/  VIADD R40, R0.reuse, 0x40 ;  /* 0x0000004000287836 */ /* 0x040fe20000000000 */
[-C--:B------:R-:W-:Y:S01]  /*1b10*/  ISETP.GE.AND P4, PT, R0, R39.reuse, PT ;  /* 0x000000270000720c */ /* 0x080fe20003f86270 */
[----:B------:R-:W-:Y:S01]  /*1b20*/  IMAD.X R41, RZ, RZ, R5, P1 ;  /* 0x000000ffff297224 */ /* 0x000fe200008e0605 */
[-C--:B------:R-:W-:Y:S01]  /*1b30*/  ISETP.GE.AND P3, PT, R4, R39.reuse, PT ;  /* 0x000000270400720c */ /* 0x080fe20003f66270 */
[----:B0-----:R-:W-:Y:S01]  /*1b40*/  VIADD R42, R0, 0x80 ;  /* 0x00000080002a7836 */ /* 0x001fe20000000000 */
[----:B------:R-:W-:Y:S01]  /*1b50*/  ISETP.GE.AND P2, PT, R40, R39, PT ;  /* 0x000000272800720c */ /* 0x000fe20003f46270 */
[----:B------:R-:W-:-:S02]  /*1b60*/  VIADD R40, R0, 0x60 ;  /* 0x0000006000287836 */ /* 0x000fc40000000000 */
[----:B------:R-:W-:Y:S01]  /*1b70*/  VIADD R44, R0, 0xa0 ;  /* 0x000000a0002c7836 */ /* 0x000fe20000000000 */
[-C--:B------:R-:W-:Y:S01]  /*1b80*/  ISETP.GE.AND P6, PT, R42, R39.reuse, PT ;  /* 0x000000272a00720c */ /* 0x080fe20003fc6270 */
[----:B------:R-:W-:Y:S01]  /*1b90*/  VIADD R42, R0, 0xe0 ;  /* 0x000000e0002a7836 */ /* 0x000fe20000000000 */
[----:B---3--:R-:W-:Y:S02]  /*1ba0*/  LEA R4, P1, R36, UR4, 0x3 ;  /* 0x0000000424047c11 */ /* 0x008fe4000f8218ff */
[-C--:B------:R-:W-:Y:S02]  /*1bb0*/  ISETP.GE.AND P5, PT, R44, R39.reuse, PT ;  /* 0x000000272c00720c */ /* 0x080fe40003fa6270 */
[----:B------:R-:W-:Y:S02]  /*1bc0*/  LEA.HI.X R5, R36, UR5, R41, 0x3, P1 ;  /* 0x0000000524057c11 */ /* 0x000fe400088f1c29 */
[----:B------:R-:W-:Y:S01]  /*1bd0*/  ISETP.GE.AND P1, PT, R40, R39, PT ;  /* 0x000000272800720c */ /* 0x000fe20003f26270 */
[----:B------:R-:W-:-:S02]  /*1be0*/  VIADD R40, R0, 0xc0 ;  /* 0x000000c000287836 */ /* 0x000fc40000000000 */
[----:B------:R0:W-:Y:S03]  /*1bf0*/  @!P4 STG.E.64 desc[UR8][R4.64], R34 ;  /* 0x000000220400c986 */ /* 0x0001e6000c101b08 */
[-C--:B------:R-:W-:Y:S01]  /*1c00*/  ISETP.GE.AND P4, PT, R40, R39.reuse, PT ;  /* 0x000000272800720c */ /* 0x080fe20003f86270 */
[----:B------:R-:W-:Y:S01]  /*1c10*/  VIADD R40, R0, 0x100 ;  /* 0x0000010000287836 */ /* 0x000fe20000000000 */
[----:B------:R2:W-:Y:S01]  /*1c20*/  @!P3 STG.E.64 desc[UR8][R4.64+0x100], R32 ;  /* 0x000100200400b986 */ /* 0x0005e2000c101b08 */
[----:B------:R-:W-:-:S03]  /*1c30*/  ISETP.GE.AND P3, PT, R42, R39, PT ;  /* 0x000000272a00720c */ /* 0x000fc60003f66270 */
[----:B------:R3:W-:Y:S01]  /*1c40*/  @!P2 STG.E.64 desc[UR8][R4.64+0x200], R30 ;  /* 0x0002001e0400a986 */ /* 0x0007e2000c101b08 */
[-C--:B------:R-:W-:Y:S01]  /*1c50*/  ISETP.GE.AND P2, PT, R40, R39.reuse, PT ;  /* 0x000000272800720c */ /* 0x080fe20003f46270 */
[C---:B------:R-:W-:Y:S02]  /*1c60*/  VIADD R40, R0.reuse, 0x120 ;  /* 0x0000012000287836 */ /* 0x040fe40000000000 */
[----:B------:R4:W-:Y:S01]  /*1c70*/  @!P1 STG.E.64 desc[UR8][R4.64+0x300], R28 ;  /* 0x0003001c04009986 */ /* 0x0009e2000c101b08 */
[----:B0-----:R-:W-:Y:S02]  /*1c80*/  VIADD R34, R0, 0x140 ;  /* 0x0000014000227836 */ /* 0x001fe40000000000 */
[-C--:B------:R-:W-:Y:S01]  /*1c90*/  ISETP.GE.AND P1, PT, R40, R39.reuse, PT ;  /* 0x000000272800720c */ /* 0x080fe20003f26270 */
[----:B------:R0:W-:Y:S01]  /*1ca0*/  @!P6 STG.E.64 desc[UR8][R4.64+0x400], R26 ;  /* 0x0004001a0400e986 */ /* 0x0001e2000c101b08 */
[----:B--2---:R-:W-:Y:S01]  /*1cb0*/  VIADD R32, R0, 0x160 ;  /* 0x0000016000207836 */ /* 0x004fe20000000000 */
[----:B------:R-:W-:-:S02]  /*1cc0*/  ISETP.GE.AND P6, PT, R34, R39, PT ;  /* 0x000000272200720c */ /* 0x000fc40003fc6270 */
[----:B------:R2:W-:Y:S01]  /*1cd0*/  @!P5 STG.E.64 desc[UR8][R4.64+0x500], R24 ;  /* 0x000500180400d986 */ /* 0x0005e2000c101b08 */
[----:B---3--:R-:W-:Y:S01]  /*1ce0*/  VIADD R30, R0, 0x180 ;  /* 0x00000180001e7836 */ /* 0x008fe20000000000 */
[-C--:B------:R-:W-:Y:S02]  /*1cf0*/  ISETP.GE.AND P5, PT, R32, R39.reuse, PT ;  /* 0x000000272000720c */ /* 0x080fe40003fa6270 */
[----:B------:R2:W-:Y:S01]  /*1d00*/  @!P4 STG.E.64 desc[UR8][R4.64+0x600], R22 ;  /* 0x000600160400c986 */ /* 0x0005e2000c101b08 */
[----:B----4-:R-:W-:Y:S01]  /*1d10*/  VIADD R28, R0, 0x1a0 ;  /* 0x000001a0001c7836 */ /* 0x010fe20000000000 */
[-C--:B------:R-:W-:Y:S02]  /*1d20*/  ISETP.GE.AND P4, PT, R30, R39.reuse, PT ;  /* 0x000000271e00720c */ /* 0x080fe40003f86270 */
[----:B------:R2:W-:Y:S01]  /*1d30*/  @!P3 STG.E.64 desc[UR8][R4.64+0x700], R20 ;  /* 0x000700140400b986 */ /* 0x0005e2000c101b08 */
[----:B0-----:R-:W-:Y:S01]  /*1d40*/  VIADD R26, R0, 0x1c0 ;  /* 0x000001c0001a7836 */ /* 0x001fe20000000000 */
[----:B------:R-:W-:-:S02]  /*1d50*/  ISETP.GE.AND P3, PT, R28, R39, PT ;  /* 0x000000271c00720c */ /* 0x000fc40003f66270 */
[----:B------:R2:W-:Y:S02]  /*1d60*/  @!P2 STG.E.64 desc[UR8][R4.64+0x800], R18 ;  /* 0x000800120400a986 */ /* 0x0005e4000c101b08 */
[----:B------:R-:W-:Y:S02]  /*1d70*/  ISETP.GE.AND P2, PT, R26, R39, PT ;  /* 0x000000271a00720c */ /* 0x000fe40003f46270 */
[----:B------:R2:W-:Y:S04]  /*1d80*/  @!P1 STG.E.64 desc[UR8][R4.64+0x900], R16 ;  /* 0x0009001004009986 */ /* 0x0005e8000c101b08 */
[----:B------:R2:W-:Y:S04]  /*1d90*/  @!P6 STG.E.64 desc[UR8][R4.64+0xa00], R14 ;  /* 0x000a000e0400e986 */ /* 0x0005e8000c101b08 */
[----:B------:R2:W-:Y:S04]  /*1da0*/  @!P5 STG.E.64 desc[UR8][R4.64+0xb00], R12 ;  /* 0x000b000c0400d986 */ /* 0x0005e8000c101b08 */
[----:B------:R2:W-:Y:S04]  /*1db0*/  @!P4 STG.E.64 desc[UR8][R4.64+0xc00], R10 ;  /* 0x000c000a0400c986 */ /* 0x0005e8000c101b08 */
[----:B------:R2:W-:Y:S04]  /*1dc0*/  @!P3 STG.E.64 desc[UR8][R4.64+0xd00], R8 ;  /* 0x000d00080400b986 */ /* 0x0005e8000c101b08 */
[----:B------:R2:W-:Y:S02]  /*1dd0*/  @!P2 STG.E.64 desc[UR8][R4.64+0xe00], R6 ;  /* 0x000e00060400a986 */ /* 0x0005e4000c101b08 */
.L_x_1314:
[----:B------:R-:W-:Y:S05]  /*1de0*/  @P0 BRA `(.L_x_1315) ;  /* 0x0000000000400947 */ /* 0x000fea0003800000 */
[----:B--23--:R2:W5:Y:S04]  /*1df0*/  LDG.E R5, desc[UR8][R2.64] ;  /* 0x0000000802057981 */ /* 0x00c568000c1e1900 */
        /* <DEDUP_REMOVED lines=15> */
.L_x_1315:
[----:B---3--:R-:W-:Y:S02]  /*1ef0*/  IMAD R35, R37, -0x1680, R38 ;  /* 0xffffe98025237824 */ /* 0x008fe400078e0226 */
[C---:B--2---:R-:W-:Y:S02]  /*1f00*/  VIADD R4, R0.reuse, 0x20 ;  /* 0x0000002000047836 */ /* 0x044fe40000000000 */
        /* <DEDUP_REMOVED lines=43> */
.L_x_1316:
[----:B------:R-:W-:Y:S05]  /*21c0*/  @P0 BRA `(.L_x_1317) ;  /* 0x00000000004c0947 */ /* 0x000fea0003800000 */
[----:B------:R-:W2:Y:S02]  /*21d0*/  LDCU.64 UR4, c[0x0][0x3b0] ;  /* 0x00007600ff0477ac */ /* 0x000ea40008000a00 */
[----:B--23--:R-:W-:-:S04]  /*21e0*/  LEA R2, P0, R36, UR4, 0x2 ;  /* 0x0000000424027c11 */ /* 0x00cfc8000f8010ff */
        /* <DEDUP_REMOVED lines=17> */
.L_x_1317:
[----:B------:R-:W4:Y:S01]  /*2300*/  LDCU.64 UR4, c[0x0][0x3b0] ;  /* 0x00007600ff0477ac */ /* 0x000f220008000a00 */
[----:B------:R-:W-:Y:S02]  /*2310*/  IMAD R37, R37, -0x1680, R38 ;  /* 0xffffe98025257824 */ /* 0x000fe400078e0226 */
[C---:B------:R-:W-:Y:S02]  /*2320*/  VIADD R4, R0.reuse, 0x40 ;  /* 0x0000004000047836 */ /* 0x040fe40000000000 */
[C---:B--23--:R-:W-:Y:S01]  /*2330*/  VIADD R2, R0.reuse, 0x20 ;  /* 0x0000002000027836 */ /* 0x04cfe20000000000 */
        /* <DEDUP_REMOVED lines=10> */
[----:B----4-:R-:W-:-:S02]  /*23e0*/  LEA R2, P2, R36, UR4, 0x2 ;  /* 0x0000000424027c11 */ /* 0x010fc4000f8410ff */
[-C--:B------:R-:W-:Y:S01]  /*23f0*/  ISETP.GE.AND P3, PT, R6, R37.reuse, PT ;  /* 0x000000250600720c */ /* 0x080fe20003f66270 */
[----:B------:R-:W-:Y:S01]  /*2400*/  VIADD R6, R0, 0x100 ;  /* 0x0000010000067836 */ /* 0x000fe20000000000 */
        /* <DEDUP_REMOVED lines=33> */
.L_x_1303:
        /* <DEDUP_REMOVED lines=8> */
[C-C-:B0-----:R-:W-:Y:S01]  /*26a0*/  IMAD R55, R5.reuse, 0x34, R53.reuse ;  /* 0x0000003405377824 */ /* 0x141fe200078e0235 */
[----:B------:R-:W-:Y:S01]  /*26b0*/  UMOV UR5, 0xffffffff ;  /* 0xffffffff00057882 */ /* 0x000fe20000000000 */
[C-C-:B------:R-:W-:Y:S02]  /*26c0*/  IMAD R73, R5.reuse, 0x34, R53.reuse ;  /* 0x0000003405497824 */ /* 0x140fe400078e0235 */
[----:B------:R-:W-:Y:S01]  /*26d0*/  IMAD R82, R5, 0x34, R53 ;  /* 0x0000003405527824 */ /* 0x000fe200078e0235 */
[----:B------:R-:W-:Y:S04]  /*26e0*/  LDS R65, [R55+0x3410] ;  /* 0x0034100037417984 */ /* 0x000fe80000000800 */
[----:B------:R-:W-:Y:S04]  /*26f0*/  LDS R66, [R55+0x3414] ;  /* 0x0034140037427984 */ /* 0x000fe80000000800 */
[----:B------:R-:W0:Y:S04]  /*2700*/  LDS R67, [R55+0x3418] ;  /* 0x0034180037437984 */ /* 0x000e280000000800 */
[----:B------:R-:W-:Y:S04]  /*2710*/  LDS R68, [R55+0x341c] ;  /* 0x00341c0037447984 */ /* 0x000fe80000000800 */
[----:B------:R-:W1:Y:S04]  /*2720*/  LDS R69, [R55+0x3420] ;  /* 0x0034200037457984 */ /* 0x000e680000000800 */
[----:B------:R-:W-:Y:S04]  /*2730*/  LDS R70, [R55+0x3424] ;  /* 0x0034240037467984 */ /* 0x000fe80000000800 */
[----:B------:R-:W2:Y:S04]  /*2740*/  LDS R71, [R55+0x3428] ;  /* 0x0034280037477984 */ /* 0x000ea80000000800 */
[----:B------:R-:W-:Y:S04]  /*2750*/  LDS R72, [R55+0x342c] ;  /* 0x00342c0037487984 */ /* 0x000fe80000000800 */
[----:B------:R-:W4:Y:S04]  /*2760*/  LDS R73, [R73+0x3430] ;  /* 0x0034300049497984 */ /* 0x000f280000000800 */
[----:B------:R-:W-:Y:S04]  /*2770*/  LDS R74, [R82+0x3434] ;  /* 0x00343400524a7984 */ /* 0x000fe80000000800 */
[----:B------:R-:W5:Y:S04]  /*2780*/  LDS R75, [R82+0x3438] ;  /* 0x00343800524b7984 */ /* 0x000f680000000800 */
[----:B------:R-:W3:Y:S01]  /*2790*/  LDS R76, [R82+0x343c] ;  /* 0x00343c00524c7984 */ /* 0x000ee20000000800 */
[----:B0-----:R-:W-:-:S04]  /*27a0*/  IADD3 R77, PT, PT, R67, R66, R65 ;  /* 0x00000042434d7210 */ /* 0x001fc80007ffe041 */
[----:B-1----:R-:W-:-:S04]  /*27b0*/  IADD3 R77, PT, PT, R69, R77, R68 ;  /* 0x0000004d454d7210 */ /* 0x002fc80007ffe044 */
[----:B--2---:R-:W-:-:S04]  /*27c0*/  IADD3 R77, PT, PT, R71, R77, R70 ;  /* 0x0000004d474d7210 */ /* 0x004fc80007ffe046 */
[----:B----4-:R-:W-:-:S04]  /*27d0*/  IADD3 R77, PT, PT, R73, R77, R72 ;  /* 0x0000004d494d7210 */ /* 0x010fc80007ffe048 */
[----:B-----5:R-:W-:-:S05]  /*27e0*/  IADD3 R77, PT, PT, R75, R77, R74 ;  /* 0x0000004d4b4d7210 */ /* 0x020fca0007ffe04a */
[----:B---3--:R-:W-:Y:S01]  /*27f0*/  IMAD.IADD R76, R76, 0x1, R77 ;  /* 0x000000014c4c7824 */ /* 0x008fe200078e024d */
        /* <DEDUP_REMOVED lines=10> */
.L_x_1428:
        /* <DEDUP_REMOVED lines=25> */
.L_x_1318:
[----:B------:R-:W-:Y:S05]  /*2a30*/  WARPSYNC.ALL ;  /* 0x0000000000007948 */ /* 0x000fea0003800000 */
[----:B------:R-:W-:Y:S01]  /*2a40*/  BAR.SYNC.DEFER_BLOCKING 0x0 ;  /* 0x0000000000007b1d */ /* 0x000fe20000010000 */
[----:B-1----:R-:W-:Y:S01]  /*2a50*/  IMAD.MOV.U32 R66, RZ, RZ, RZ ;  /* 0x000000ffff427224 */ /* 0x002fe200078e00ff */
[----:B------:R-:W-:Y:S01]  /*2a60*/  ISETP.NE.AND P0, PT, R81, RZ, PT ;  /* 0x000000ff5100720c */ /* 0x000fe20003f05270 */
[----:B------:R-:W-:-:S03]  /*2a70*/  IMAD.MOV.U32 R67, RZ, RZ, R5 ;  /* 0x000000ffff437224 */ /* 0x000fc600078e0005 */
[----:B------:R-:W-:Y:S01]  /*2a80*/  BSSY.RECONVERGENT B0, `(.L_x_1320) ;  /* 0x000002a000007945 */ /* 0x000fe20003800200 */
[----:B------:R-:W-:-:S04]  /*2a90*/  IMAD.HI.U32 R66, R5, 0x15555556, R66 ;  /* 0x1555555605427827 */ /* 0x000fc800078e0042 */
[----:B0-----:R-:W-:-:S06]  /*2aa0*/  IMAD R55, R66, 0x4, R53 ;  /* 0x0000000442377824 */ /* 0x001fcc00078e0235 */
[----:B------:R-:W0:Y:S01]  /*2ab0*/  LDS R55, [R55+0x3410] ;  /* 0x0034100037377984 */ /* 0x000e220000000800 */
[----:B------:R-:W-:Y:S05]  /*2ac0*/  @P0 BRA `(.L_x_1321) ;  /* 0x0000000000940947 */ /* 0x000fea0003800000 */
[----:B------:R-:W-:-:S05]  /*2ad0*/  IMAD R65, R5, 0x4, R53 ;  /* 0x0000000405417824 */ /* 0x000fca00078e0235 */
[----:B------:R-:W0:Y:S04]  /*2ae0*/  LDS R66, [R65] ;  /* 0x0000000041427984 */ /* 0x000e280000000800 */
[----:B------:R-:W1:Y:S04]  /*2af0*/  LDS R68, [R65+0x400] ;  /* 0x0004000041447984 */ /* 0x000e680000000800 */
[----:B------:R-:W2:Y:S04]  /*2b00*/  LDS R70, [R65+0x800] ;  /* 0x0008000041467984 */ /* 0x000ea80000000800 */
[----:B------:R-:W4:Y:S04]  /*2b10*/  LDS R72, [R65+0xc00] ;  /* 0x000c000041487984 */ /* 0x000f280000000800 */
[----:B------:R-:W5:Y:S04]  /*2b20*/  LDS R74, [R65+0x1000] ;  /* 0x00100000414a7984 */ /* 0x000f680000000800 */
[----:B------:R-:W3:Y:S04]  /*2b30*/  LDS R76, [R65+0x1400] ;  /* 0x00140000414c7984 */ /* 0x000ee80000000800 */
[----:B------:R-:W3:Y:S04]  /*2b40*/  LDS R78, [R65+0x1800] ;  /* 0x00180000414e7984 */ /* 0x000ee80000000800 */
[----:B------:R-:W3:Y:S04]  /*2b50*/  LDS R80, [R65+0x1c00] ;  /* 0x001c000041507984 */ /* 0x000ee80000000800 */
[----:B------:R-:W3:Y:S04]  /*2b60*/  LDS R82, [R65+0x2000] ;  /* 0x0020000041527984 */ /* 0x000ee80000000800 */
[----:B------:R-:W3:Y:S04]  /*2b70*/  LDS R84, [R65+0x2400] ;  /* 0x0024000041547984 */ /* 0x000ee80000000800 */
[----:B------:R-:W3:Y:S01]  /*2b80*/  LDS R86, [R65+0x2800] ;  /* 0x0028000041567984 */ /* 0x000ee20000000800 */
[----:B0-----:R-:W-:-:S03]  /*2b90*/  IMAD.IADD R66, R55, 0x1, R66 ;  /* 0x0000000137427824 */ /* 0x001fc600078e0242 */
[----:B------:R-:W0:Y:S01]  /*2ba0*/  LDS R88, [R65+0x2c00] ;  /* 0x002c000041587984 */ /* 0x000e220000000800 */
[C---:B-1----:R-:W-:Y:S02]  /*2bb0*/  IMAD.IADD R68, R55.reuse, 0x1, R68 ;  /* 0x0000000137447824 */ /* 0x042fe400078e0244 */
[C---:B--2---:R-:W-:Y:S01]  /*2bc0*/  IMAD.IADD R70, R55.reuse, 0x1, R70 ;  /* 0x0000000137467824 */ /* 0x044fe200078e0246 */
[----:B------:R1:W-:Y:S01]  /*2bd0*/  STS [R65], R66 ;  /* 0x0000004241007388 */ /* 0x0003e20000000800 */
[----:B----4-:R-:W-:-:S03]  /*2be0*/  IMAD.IADD R72, R55, 0x1, R72 ;  /* 0x0000000137487824 */ /* 0x010fc600078e0248 */
[----:B------:R1:W-:Y:S01]  /*2bf0*/  STS [R65+0x400], R68 ;  /* 0x0004004441007388 */ /* 0x0003e20000000800 */
[----:B-----5:R-:W-:-:S03]  /*2c00*/  IMAD.IADD R74, R55, 0x1, R74 ;  /* 0x00000001374a7824 */ /* 0x020fc600078e024a */
[----:B------:R1:W-:Y:S01]  /*2c10*/  STS [R65+0x800], R70 ;  /* 0x0008004641007388 */ /* 0x0003e20000000800 */
[----:B---3--:R-:W-:-:S03]  /*2c20*/  IMAD.IADD R76, R55, 0x1, R76 ;  /* 0x00000001374c7824 */ /* 0x008fc600078e024c */
        /* <DEDUP_REMOVED lines=15> */
.L_x_1321:
[----:B------:R-:W-:Y:S05]  /*2d20*/  BSYNC.RECONVERGENT B0 ;  /* 0x0000000000007941 */ /* 0x000fea0003800200 */
.L_x_1320:
[----:B------:R-:W-:Y:S01]  /*2d30*/  BAR.SYNC.DEFER_BLOCKING 0x0 ;  /* 0x0000000000007b1d */ /* 0x000fe20000010000 */
[----:B------:R-:W-:-:S05]  /*2d40*/  R2P PR, R39, 0x7f ;  /* 0x0000007f27007804 */ /* 0x000fca0000000000 */
[----:B------:R-:W-:Y:S08]  /*2d50*/  BSSY.RECONVERGENT B0, `(.L_x_1322) ;  /* 0x0000026000007945 */ /* 0x000ff00003800200 */
[----:B-1----:R-:W-:Y:S02]  /*2d60*/  VOTE.ANY R65, PT, P0 ;  /* 0x0000000000417806 */ /* 0x002fe400000e0100 */
        /* <DEDUP_REMOVED lines=10> */
[----:B------:R-:W-:Y:S02]  /*2e10*/  LOP3.LUT R65, R70, R65, RZ, 0xc0, !PT ;  /* 0x0000004146417212 */ /* 0x000fe400078ec0ff */
[----:B------:R-:W-:Y:S02]  /*2e20*/  @!P4 LOP3.LUT R66, RZ, R66, RZ, 0x33, !PT ;  /* 0x00000042ff42c212 */ /* 0x000fe400078e33ff */
[----:B------:R-:W-:-:S02]  /*2e30*/  VOTE.ANY R67, PT, P5 ;  /* 0x0000000000437806 */ /* 0x000fc400028e0100 */
[----:B------:R-:W-:Y:S02]  /*2e40*/  LOP3.LUT R66, R66, R65, RZ, 0xc0, !PT ;  /* 0x0000004142427212 */ /* 0x000fe400078ec0ff */
[----:B------:R-:W-:Y:S01]  /*2e50*/  LOP3.LUT P0, RZ, R39, 0x80, RZ, 0xc0, !PT ;  /* 0x0000008027ff7812 */ /* 0x000fe2000780c0ff */
[----:B------:R-:W1:Y:S01]  /*2e60*/  S2R R65, SR_LANEID ;  /* 0x0000000000417919 */ /* 0x000e620000000000 */
[----:B------:R-:W-:Y:S02]  /*2e70*/  @!P5 LOP3.LUT R67, RZ, R67, RZ, 0x33, !PT ;  /* 0x00000043ff43d212 */ /* 0x000fe400078e33ff */
[----:B------:R-:W-:Y:S02]  /*2e80*/  VOTE.ANY R68, PT, P6 ;  /* 0x0000000000447806 */ /* 0x000fe400030e0100 */
[----:B------:R-:W-:Y:S02]  /*2e90*/  LOP3.LUT R67, R67, R66, RZ, 0xc0, !PT ;  /* 0x0000004243437212 */ /* 0x000fe400078ec0ff */
[----:B------:R-:W2:Y:S01]  /*2ea0*/  S2R R66, SR_LEMASK ;  /* 0x0000000000427919 */ /* 0x000ea20000003a00 */
[----:B------:R-:W-:-:S04]  /*2eb0*/  @!P6 LOP3.LUT R68, RZ, R68, RZ, 0x33, !PT ;  /* 0x00000044ff44e212 */ /* 0x000fc800078e33ff */
[----:B------:R-:W-:Y:S02]  /*2ec0*/  VOTE.ANY R70, PT, P0 ;  /* 0x0000000000467806 */ /* 0x000fe400000e0100 */
[----:B------:R-:W-:Y:S02]  /*2ed0*/  LOP3.LUT R67, R68, R67, RZ, 0xc0, !PT ;  /* 0x0000004344437212 */ /* 0x000fe400078ec0ff */
[----:B------:R-:W-:-:S04]  /*2ee0*/  @!P0 LOP3.LUT R70, RZ, R70, RZ, 0x33, !PT ;  /* 0x00000046ff468212 */ /* 0x000fc800078e33ff */
[----:B------:R-:W-:Y:S01]  /*2ef0*/  LOP3.LUT R69, R70, R67, RZ, 0xc0, !PT ;  /* 0x0000004346457212 */ /* 0x000fe200078ec0ff */
[----:B------:R-:W-:-:S03]  /*2f00*/  IMAD.SHL.U32 R67, R5, 0x20, RZ ;  /* 0x0000002005437824 */ /* 0x000fc600078e00ff */
[----:B------:R-:W1:Y:S02]  /*2f10*/  FLO.U32 R71, R69 ;  /* 0x0000004500477300 */ /* 0x000e6400000e0000 */
[----:B------:R-:W-:-:S05]  /*2f20*/  LOP3.LUT R68, R67, 0x7c00, RZ, 0xc0, !PT ;  /* 0x00007c0043447812 */ /* 0x000fca00078ec0ff */
[----:B------:R-:W-:Y:S02]  /*2f30*/  IMAD.IADD R72, R53, 0x1, R68 ;  /* 0x0000000135487824 */ /* 0x000fe400078e0244 */
[----:B------:R-:W-:Y:S01]  /*2f40*/  IMAD.MOV.U32 R68, RZ, RZ, RZ ;  /* 0x000000ffff447224 */ /* 0x000fe200078e00ff */
[----:B--2---:R-:W-:Y:S02]  /*2f50*/  LOP3.LUT R67, R66, R69, RZ, 0xc0, !PT ;  /* 0x0000004542437212 */ /* 0x004fe400078ec0ff */
[----:B-1----:R-:W-:-:S04]  /*2f60*/  ISETP.NE.AND P0, PT, R65, R71, PT ;  /* 0x000000474100720c */ /* 0x002fc80003f05270 */
[----:B------:R-:W1:Y:S09]  /*2f70*/  POPC R67, R67 ;  /* 0x0000004300437309 */ /* 0x000e720000000000 */
[----:B------:R-:W-:Y:S05]  /*2f80*/  @P0 BRA `(.L_x_1323) ;  /* 0x0000000000080947 */ /* 0x000fea0003800000 */
[----:B------:R-:W-:-:S06]  /*2f90*/  IMAD R68, R39, 0x4, R72 ;  /* 0x0000000427447824 */ /* 0x000fcc00078e0248 */
[----:B-1----:R2:W4:Y:S02]  /*2fa0*/  ATOMS.ADD R68, [R68], R67 ;  /* 0x000000434444738c */ /* 0x0025240000000000 */
.L_x_1323:
[----:B------:R-:W-:Y:S05]  /*2fb0*/  BSYNC.RECONVERGENT B0 ;  /* 0x0000000000007941 */ /* 0x000fea0003800200 */
.L_x_1322:
[----:B------:R-:W5:Y:S01]  /*2fc0*/  LDCU UR5, c[0x0][0x3c4] ;  /* 0x00007880ff0577ac */ /* 0x000f620008000800 */
[----:B----4-:R4:W0:Y:S01]  /*2fd0*/  SHFL.IDX PT, R68, R68, R71, 0x1f ;  /* 0x00001f4744447589 */ /* 0x01082200000e0000 */
[----:B------:R-:W-:Y:S01]  /*2fe0*/  BSSY.RECONVERGENT B0, `(.L_x_1324) ;  /* 0x0000024000007945 */ /* 0x000fe20003800200 */
[----:B-----5:R-:W-:-:S04]  /*2ff0*/  SHF.R.U64 R39, R32, UR5, R33 ;  /* 0x0000000520277c19 */ /* 0x020fc80008001221 */
        /* <DEDUP_REMOVED lines=27> */
[----:B------:R-:W5:Y:S01]  /*31b0*/  FLO.U32 R74, R69 ;  /* 0x00000045004a7300 */ /* 0x000f6200000e0000 */
[----:B------:R-:W-:-:S07]  /*31c0*/  LOP3.LUT R39, R66, R69, RZ, 0xc0, !PT ;  /* 0x0000004542277212 */ /* 0x000fce00078ec0ff */
[----:B------:R-:W0:Y:S01]  /*31d0*/  POPC R39, R39 ;  /* 0x0000002700277309 */ /* 0x000e220000000000 */
[----:B-----5:R-:W-:-:S13]  /*31e0*/  ISETP.NE.AND P0, PT, R65, R74, PT ;  /* 0x0000004a4100720c */ /* 0x020fda0003f05270 */
[----:B0---4-:R-:W-:Y:S05]  /*31f0*/  @P0 BRA `(.L_x_1325) ;  /* 0x0000000000080947 */ /* 0x011fea0003800000 */
[----:B------:R-:W-:-:S06]  /*3200*/  IMAD R70, R73, 0x4, R72 ;  /* 0x0000000449467824 */ /* 0x000fcc00078e0248 */
[----:B------:R0:W4:Y:S02]  /*3210*/  ATOMS.ADD R70, [R70], R39 ;  /* 0x000000274646738c */ /* 0x0001240000000000 */
.L_x_1325:
[----:B------:R-:W-:Y:S05]  /*3220*/  BSYNC.RECONVERGENT B0 ;  /* 0x0000000000007941 */ /* 0x000fea0003800200 */
.L_x_1324:
[----:B------:R-:W-:Y:S01]  /*3230*/  SHF.R.U64 R69, R30, UR5, R31 ;  /* 0x000000051e457c19 */ /* 0x000fe2000800121f */
[----:B----4-:R4:W0:Y:S01]  /*3240*/  SHFL.IDX PT, R70, R70, R74, 0x1f ;  /* 0x00001f4a46467589 */ /* 0x01082200000e0000 */
[----:B------:R-:W-:Y:S01]  /*3250*/  BSSY.RECONVERGENT B0, `(.L_x_1326) ;  /* 0x0000024000007945 */ /* 0x000fe20003800200 */
[----:B------:R-:W-:Y:S01]  /*3260*/  IMAD.MOV.U32 R73, RZ, RZ, RZ ;  /* 0x000000ffff497224 */ /* 0x000fe200078e00ff */
        /* <DEDUP_REMOVED lines=27> */
[----:B------:R-:W5:Y:S01]  /*3420*/  FLO.U32 R76, R71 ;  /* 0x00000047004c7300 */ /* 0x000f6200000e0000 */
[----:B------:R-:W-:Y:S02]  /*3430*/  LOP3.LUT R69, R66, R71, RZ, 0xc0, !PT ;  /* 0x0000004742457212 */ /* 0x000fe400078ec0ff */
[----:B------:R-:W-:-:S05]  /*3440*/  LOP3.LUT R72, R72, UR4, RZ, 0x30, !PT ;  /* 0x0000000448487c12 */ /* 0x000fca000f8e30ff */
[----:B------:R-:W0:Y:S01]  /*3450*/  POPC R69, R69 ;  /* 0x0000004500457309 */ /* 0x000e220000000000 */
[----:B-----5:R-:W-:-:S13]  /*3460*/  ISETP.NE.AND P0, PT, R65, R76, PT ;  /* 0x0000004c4100720c */ /* 0x020fda0003f05270 */
[----:B0---4-:R-:W-:Y:S05]  /*3470*/  @P0 BRA `(.L_x_1327) ;  /* 0x0000000000040947 */ /* 0x011fea0003800000 */
[----:B------:R0:W4:Y:S02]  /*3480*/  ATOMS.ADD R73, [R64], R69 ;  /* 0x000000454049738c */ /* 0x0001240000000000 */
.L_x_1327:
[----:B------:R-:W-:Y:S05]  /*3490*/  BSYNC.RECONVERGENT B0 ;  /* 0x0000000000007941 */ /* 0x000fea0003800200 */
.L_x_1326:
[----:B------:R-:W-:Y:S01]  /*34a0*/  R2P PR, R72, 0x7f ;  /* 0x0000007f48007804 */ /* 0x000fe20000000000 */
[----:B------:R-:W-:Y:S01]  /*34b0*/  BSSY.RECONVERGENT B0, `(.L_x_1328) ;  /* 0x0000021000007945 */ /* 0x000fe20003800200 */
[----:B------:R-:W-:-:S11]  /*34c0*/  IMAD.MOV.U32 R74, RZ, RZ, RZ ;  /* 0x000000ffff4a7224 */ /* 0x000fd600078e00ff */
[----:B0--3--:R-:W-:Y:S02]  /*34d0*/  VOTE.ANY R64, PT, P0 ;  /* 0x0000000000407806 */ /* 0x009fe400000e0100 */
        /* <DEDUP_REMOVED lines=23> */
[----:B----4-:R0:W3:Y:S02]  /*3650*/  SHFL.IDX PT, R64, R73, R76, 0x1f ;  /* 0x00001f4c49407589 */ /* 0x0100e400000e0000 */
[----:B------:R-:W4:Y:S01]  /*3660*/  FLO.U32 R75, R71 ;  /* 0x00000047004b7300 */ /* 0x000f2200000e0000 */
[----:B------:R-:W-:-:S07]  /*3670*/  LOP3.LUT R72, R66, R71, RZ, 0xc0, !PT ;  /* 0x0000004742487212 */ /* 0x000fce00078ec0ff */
[----:B------:R-:W0:Y:S01]  /*3680*/  POPC R72, R72 ;  /* 0x0000004800487309 */ /* 0x000e220000000000 */
[----:B----4-:R-:W-:-:S13]  /*3690*/  ISETP.NE.AND P0, PT, R65, R75, PT ;  /* 0x0000004b4100720c */ /* 0x010fda0003f05270 */
[----:B0--3--:R-:W-:Y:S05]  /*36a0*/  @P0 BRA `(.L_x_1329) ;  /* 0x0000000000040947 */ /* 0x009fea0003800000 */
[----:B------:R0:W3:Y:S02]  /*36b0*/  ATOMS.ADD R74, [R63], R72 ;  /* 0x000000483f4a738c */ /* 0x0000e40000000000 */
.L_x_1329:
[----:B------:R-:W-:Y:S05]  /*36c0*/  BSYNC.RECONVERGENT B0 ;  /* 0x0000000000007941 */ /* 0x000fea0003800200 */
.L_x_1328:
[----:B------:R-:W-:Y:S01]  /*36d0*/  R2P PR, R61, 0x7f ;  /* 0x0000007f3d007804 */ /* 0x000fe20000000000 */
[----:B------:R-:W-:Y:S01]  /*36e0*/  BSSY.RECONVERGENT B0, `(.L_x_1330) ;  /* 0x0000021000007945 */ /* 0x000fe20003800200 */
[----:B------:R-:W-:-:S11]  /*36f0*/  IMAD.MOV.U32 R73, RZ, RZ, RZ ;  /* 0x000000ffff497224 */ /* 0x000fd600078e00ff */
[----:B0-----:R-:W-:Y:S02]  /*3700*/  VOTE.ANY R63, PT, P0 ;  /* 0x00000000003f7806 */ /* 0x001fe400000e0100 */
[----:B------:R-:W-:Y:S02]  /*3710*/  VOTE.ANY R76, PT, P1 ;  /* 0x00000000004c7806 */ /* 0x000fe400008e0100 */
[----:B------:R-:W-:Y:S02]  /*3720*/  @!P0 LOP3.LUT R63, RZ, R63, RZ, 0x33, !PT ;  /* 0x0000003fff3f8212 */ /* 0x000fe400078e33ff */
[----:B------:R-:W-:Y:S02]  /*3730*/  @!P1 LOP3.LUT R76, RZ, R76, RZ, 0x33, !PT ;  /* 0x0000004cff4c9212 */ /* 0x000fe400078e33ff */
[----:B------:R-:W-:Y:S02]  /*3740*/  LOP3.LUT P0, RZ, R61, 0x80, RZ, 0xc0, !PT ;  /* 0x000000803dff7812 */ /* 0x000fe4000780c0ff */
[----:B------:R-:W-:Y:S01]  /*3750*/  LOP3.LUT R63, R76, R63, RZ, 0xc0, !PT ;  /* 0x0000003f4c3f7212 */ /* 0x000fe200078ec0ff */
[----:B---3--:R0:W3:Y:S01]  /*3760*/  SHFL.IDX PT, R61, R74, R75, 0x1f ;  /* 0x00001f4b4a3d7589 */ /* 0x0080e200000e0000 */
        /* <DEDUP_REMOVED lines=22> */
[----:B0--3--:R-:W-:Y:S05]  /*38d0*/  @P0 BRA `(.L_x_1331) ;  /* 0x0000000000040947 */ /* 0x009fea0003800000 */
[----:B------:R0:W3:Y:S02]  /*38e0*/  ATOMS.ADD R73, [R62], R63 ;  /* 0x0000003f3e49738c */ /* 0x0000e40000000000 */
.L_x_1331:
[----:B------:R-:W-:Y:S05]  /*38f0*/  BSYNC.RECONVERGENT B0 ;  /* 0x0000000000007941 */ /* 0x000fea0003800200 */
.L_x_1330:
        /* <DEDUP_REMOVED lines=27> */
[----:B---3--:R0:W3:Y:S02]  /*3ab0*/  SHFL.IDX PT, R62, R73, R76, 0x1f ;  /* 0x00001f4c493e7589 */ /* 0x0080e400000e0000 */
[----:B------:R-:W4:Y:S01]  /*3ac0*/  FLO.U32 R75, R71 ;  /* 0x00000047004b7300 */ /* 0x000f2200000e0000 */
[----:B------:R-:W-:-:S07]  /*3ad0*/  LOP3.LUT R59, R66, R71, RZ, 0xc0, !PT ;  /* 0x00000047423b7212 */ /* 0x000fce00078ec0ff */
[----:B------:R-:W0:Y:S01]  /*3ae0*/  POPC R59, R59 ;  /* 0x0000003b003b7309 */ /* 0x000e220000000000 */
[----:B----4-:R-:W-:-:S13]  /*3af0*/  ISETP.NE.AND P0, PT, R65, R75, PT ;  /* 0x0000004b4100720c */ /* 0x010fda0003f05270 */
[----:B0--3--:R-:W-:Y:S05]  /*3b00*/  @P0 BRA `(.L_x_1333) ;  /* 0x0000000000040947 */ /* 0x009fea0003800000 */
[----:B------:R0:W3:Y:S02]  /*3b10*/  ATOMS.ADD R74, [R60], R59 ;  /* 0x0000003b3c4a738c */ /* 0x0000e40000000000 */
.L_x_1333:
[----:B------:R-:W-:Y:S05]  /*3b20*/  BSYNC.RECONVERGENT B0 ;  /* 0x0000000000007941 */ /* 0x000fea0003800200 */
.L_x_1332:
        /* <DEDUP_REMOVED lines=34> */
.L_x_1335:
[----:B------:R-:W-:Y:S05]  /*3d50*/  BSYNC.RECONVERGENT B0 ;  /* 0x0000000000007941 */ /* 0x000fea0003800200 */
.L_x_1334:
[----:B------:R-:W-:Y:S01]  /*3d60*/  R2P PR, R54, 0x7f ;  /* 0x0000007f36007804 */ /* 0x000fe20000000000 */
[----:B------:R-:W-:-:S12]  /*3d70*/  BSSY.RECONVERGENT B0, `(.L_x_1336) ;  /* 0x0000021000007945 */ /* 0x000fd80003800200 */
        /* <DEDUP_REMOVED lines=30> */
[----:B0--3--:R-:W-:Y:S05]  /*3f60*/  @P0 BRA `(.L_x_1337) ;  /* 0x0000000000040947 */ /* 0x009fea0003800000 */
[----:B------:R0:W3:Y:S02]  /*3f70*/  ATOMS.ADD R58, [R56], R71 ;  /* 0x00000047383a738c */ /* 0x0000e40000000000 */
.L_x_1337:
[----:B------:R-:W-:Y:S05]  /*3f80*/  BSYNC.RECONVERGENT B0 ;  /* 0x0000000000007941 */ /* 0x000fea0003800200 */
.L_x_1336:
        /* <DEDUP_REMOVED lines=34> */
.L_x_1339:
[----:B------:R-:W-:Y:S05]  /*41b0*/  BSYNC.RECONVERGENT B0 ;  /* 0x0000000000007941 */ /* 0x000fea0003800200 */
.L_x_1338:
        /* <DEDUP_REMOVED lines=26> */
[----:B------:R-:W-:Y:S01]  /*4360*/  IMAD.MOV.U32 R58, RZ, RZ, RZ ;  /* 0x000000ffff3a7224 */ /* 0x000fe200078e00ff */
[----:B---3--:R0:W3:Y:S02]  /*4370*/  SHFL.IDX PT, R51, R74, R75, 0x1f ;  /* 0x00001f4b4a337589 */ /* 0x0080e400000e0000 */
[----:B------:R-:W4:Y:S01]  /*4380*/  FLO.U32 R76, R43 ;  /* 0x0000002b004c7300 */ /* 0x000f2200000e0000 */
[----:B------:R-:W-:-:S07]  /*4390*/  LOP3.LUT R73, R66, R43, RZ, 0xc0, !PT ;  /* 0x0000002b42497212 */ /* 0x000fce00078ec0ff */
[----:B------:R-:W0:Y:S01]  /*43a0*/  POPC R73, R73 ;  /* 0x0000004900497309 */ /* 0x000e220000000000 */
[----:B----4-:R-:W-:-:S13]  /*43b0*/  ISETP.NE.AND P0, PT, R65, R76, PT ;  /* 0x0000004c4100720c */ /* 0x010fda0003f05270 */
[----:B0--3--:R-:W-:Y:S05]  /*43c0*/  @P0 BRA `(.L_x_1341) ;  /* 0x0000000000040947 */ /* 0x009fea0003800000 */
[----:B------:R0:W3:Y:S02]  /*43d0*/  ATOMS.ADD R58, [R44], R73 ;  /* 0x000000492c3a738c */ /* 0x0000e40000000000 */
.L_x_1341:
[----:B------:R-:W-:Y:S05]  /*43e0*/  BSYNC.RECONVERGENT B0 ;  /* 0x0000000000007941 */ /* 0x000fea0003800200 */
.L_x_1340:
[----:B------:R-:W-:Y:S01]  /*43f0*/  R2P PR, R36, 0x7f ;  /* 0x0000007f24007804 */ /* 0x000fe20000000000 */
[----:B---3--:R3:W4:Y:S01]  /*4400*/  SHFL.IDX PT, R58, R58, R76, 0x1f ;  /* 0x00001f4c3a3a7589 */ /* 0x00872200000e0000 */
[----:B------:R-:W-:Y:S11]  /*4410*/  BSSY.RECONVERGENT B0, `(.L_x_1342) ;  /* 0x0000020000007945 */ /* 0x000ff60003800200 */
[----:B------:R-:W-:-:S02]  /*4420*/  VOTE.ANY R43, PT, P0 ;  /* 0x00000000002b7806 */ /* 0x000fc400000e0100 */
[----:B0-----:R-:W-:Y:S02]  /*4430*/  VOTE.ANY R44, PT, P1 ;  /* 0x00000000002c7806 */ /* 0x001fe400008e0100 */
[----:B------:R-:W-:Y:S02]  /*4440*/  @!P0 LOP3.LUT R43, RZ, R43, RZ, 0x33, !PT ;  /* 0x0000002bff2b8212 */ /* 0x000fe400078e33ff */
[----:B------:R-:W-:Y:S02]  /*4450*/  @!P1 LOP3.LUT R44, RZ, R44, RZ, 0x33, !PT ;  /* 0x0000002cff2c9212 */ /* 0x000fe400078e33ff */
[----:B------:R-:W-:Y:S02]  /*4460*/  LOP3.LUT P0, RZ, R36, 0x80, RZ, 0xc0, !PT ;  /* 0x0000008024ff7812 */ /* 0x000fe4000780c0ff */
[----:B------:R-:W-:Y:S02]  /*4470*/  LOP3.LUT R43, R44, R43, RZ, 0xc0, !PT ;  /* 0x0000002b2c2b7212 */ /* 0x000fe400078ec0ff */
[----:B------:R-:W-:-:S02]  /*4480*/  VOTE.ANY R44, PT, P2 ;  /* 0x00000000002c7806 */ /* 0x000fc400010e0100 */
        /* <DEDUP_REMOVED lines=20> */
[----:B------:R3:W1:Y:S01]  /*45d0*/  POPC R77, R36 ;  /* 0x00000024004d7309 */ /* 0x0006620000000000 */
[----:B0-----:R-:W-:-:S13]  /*45e0*/  ISETP.NE.AND P0, PT, R65, R74, PT ;  /* 0x0000004a4100720c */ /* 0x001fda0003f05270 */
[----:B-1-34-:R-:W-:Y:S05]  /*45f0*/  @P0 BRA `(.L_x_1343) ;  /* 0x0000000000040947 */ /* 0x01afea0003800000 */
[----:B------:R0:W1:Y:S02]  /*4600*/  ATOMS.ADD R44, [R45], R77 ;  /* 0x0000004d2d2c738c */ /* 0x0000640000000000 */
.L_x_1343:
[----:B------:R-:W-:Y:S05]  /*4610*/  BSYNC.RECONVERGENT B0 ;  /* 0x0000000000007941 */ /* 0x000fea0003800200 */
.L_x_1342:
[----:B------:R-:W-:Y:S01]  /*4620*/  R2P PR, R38, 0x7f ;  /* 0x0000007f26007804 */ /* 0x000fe20000000000 */
[----:B-1----:R1:W3:Y:S01]  /*4630*/  SHFL.IDX PT, R74, R44, R74, 0x1f ;  /* 0x00001f4a2c4a7589 */ /* 0x0022e200000e0000 */
[----:B------:R-:W-:Y:S11]  /*4640*/  BSSY.RECONVERGENT B0, `(.L_x_1344) ;  /* 0x0000020000007945 */ /* 0x000ff60003800200 */
[----:B------:R-:W-:-:S02]  /*4650*/  VOTE.ANY R36, PT, P0 ;  /* 0x0000000000247806 */ /* 0x000fc400000e0100 */
[----:B------:R-:W-:Y:S02]  /*4660*/  VOTE.ANY R43, PT, P1 ;  /* 0x00000000002b7806 */ /* 0x000fe400008e0100 */
[----:B------:R-:W-:Y:S02]  /*4670*/  @!P0 LOP3.LUT R36, RZ, R36, RZ, 0x33, !PT ;  /* 0x00000024ff248212 */ /* 0x000fe400078e33ff */
[----:B------:R-:W-:Y:S02]  /*4680*/  @!P1 LOP3.LUT R43, RZ, R43, RZ, 0x33, !PT ;  /* 0x0000002bff2b9212 */ /* 0x000fe400078e33ff */
[----:B------:R-:W-:Y:S01]  /*4690*/  LOP3.LUT P0, RZ, R38, 0x80, RZ, 0xc0, !PT ;  /* 0x0000008026ff7812 */ /* 0x000fe2000780c0ff */
[----:B------:R-:W-:Y:S01]  /*46a0*/  IMAD.MOV.U32 R38, RZ, RZ, RZ ;  /* 0x000000ffff267224 */ /* 0x000fe200078e00ff */
        /* <DEDUP_REMOVED lines=21> */
[----:B------:R1:W0:Y:S01]  /*4800*/  POPC R78, R36 ;  /* 0x00000024004e7309 */ /* 0x0002220000000000 */
[----:B----4-:R-:W-:-:S13]  /*4810*/  ISETP.NE.AND P0, PT, R65, R75, PT ;  /* 0x0000004b4100720c */ /* 0x010fda0003f05270 */
[----:B01-3--:R-:W-:Y:S05]  /*4820*/  @P0 BRA `(.L_x_1345) ;  /* 0x0000000000040947 */ /* 0x00bfea0003800000 */
[----:B------:R0:W1:Y:S02]  /*4830*/  ATOMS.ADD R38, [R46], R78 ;  /* 0x0000004e2e26738c */ /* 0x0000640000000000 */
.L_x_1345:
[----:B------:R-:W-:Y:S05]  /*4840*/  BSYNC.RECONVERGENT B0 ;  /* 0x0000000000007941 */ /* 0x000fea0003800200 */
.L_x_1344:
        /* <DEDUP_REMOVED lines=34> */
.L_x_1347:
[----:B------:R-:W-:Y:S05]  /*4a70*/  BSYNC.RECONVERGENT B0 ;  /* 0x0000000000007941 */ /* 0x000fea0003800200 */
.L_x_1346:
        /* <DEDUP_REMOVED lines=34> */
.L_x_1349:
[----:B------:R-:W-:Y:S05]  /*4ca0*/  BSYNC.RECONVERGENT B0 ;  /* 0x0000000000007941 */ /* 0x000fea0003800200 */
.L_x_1348:
[----:B------:R-:W-:Y:S01]  /*4cb0*/  R2P PR, R42, 0x7f ;  /* 0x0000007f2a007804 */ /* 0x000fe20000000000 */
[----:B------:R-:W-:Y:S01]  /*4cc0*/  BSSY.RECONVERGENT B0, `(.L_x_1350) ;  /* 0x0000021000007945 */ /* 0x000fe20003800200 */
[----:B------:R-:W-:-:S11]  /*4cd0*/  IMAD.MOV.U32 R47, RZ, RZ, RZ ;  /* 0x000000ffff2f7224 */ /* 0x000fd600078e00ff */
        /* <DEDUP_REMOVED lines=24> */
[----:B0-----:R-:W0:Y:S01]  /*4e60*/  FLO.U32 R48, R41 ;  /* 0x0000002900307300 */ /* 0x001e2200000e0000 */
[----:B------:R-:W-:-:S07]  /*4e70*/  LOP3.LUT R66, R66, R41, RZ, 0xc0, !PT ;  /* 0x0000002942427212 */ /* 0x000fce00078ec0ff */
[----:B------:R3:W4:Y:S01]  /*4e80*/  POPC R82, R66 ;  /* 0x0000004200527309 */ /* 0x0007220000000000 */
[----:B0-----:R-:W-:Y:S02]  /*4e90*/  ISETP.NE.AND P0, PT, R65, R48, PT ;  /* 0x000000304100720c */ /* 0x001fe40003f05270 */
[----:B-1----:R3:W0:Y:S11]  /*4ea0*/  SHFL.IDX PT, R65, R38, R43, 0x1f ;  /* 0x00001f2b26417589 */ /* 0x00263600000e0000 */
[----:B---34-:R-:W-:Y:S05]  /*4eb0*/  @P0 BRA `(.L_x_1351) ;  /* 0x0000000000040947 */ /* 0x018fea0003800000 */
[----:B------:R1:W3:Y:S02]  /*4ec0*/  ATOMS.ADD R47, [R49], R82 ;  /* 0x00000052312f738c */ /* 0x0002e40000000000 */
.L_x_1351:
[----:B------:R-:W-:Y:S05]  /*4ed0*/  BSYNC.RECONVERGENT B0 ;  /* 0x0000000000007941 */ /* 0x000fea0003800200 */
.L_x_1350:
[----:B------:R-:W-:Y:S01]  /*4ee0*/  BAR.SYNC.DEFER_BLOCKING 0x0 ;  /* 0x0000000000007b1d */ /* 0x000fe20000010000 */
[----:B------:R-:W-:Y:S01]  /*4ef0*/  IMAD.IADD R36, R67, 0x1, R68 ;  /* 0x0000000143247824 */ /* 0x000fe200078e0244 */
[----:B------:R-:W-:Y:S01]  /*4f00*/  ISETP.NE.AND P0, PT, R81, RZ, PT ;  /* 0x000000ff5100720c */ /* 0x000fe20003f05270 */
[----:B------:R-:W-:Y:S02]  /*4f10*/  IMAD.IADD R38, R39, 0x1, R70 ;  /* 0x0000000127267824 */ /* 0x000fe400078e0246 */
[----:B------:R-:W-:Y:S01]  /*4f20*/  IMAD.IADD R39, R69, 0x1, R64 ;  /* 0x0000000145277824 */ /* 0x000fe200078e0240 */
[----:B------:R-:W-:Y:S01]  /*4f30*/  BSSY B1, `(.L_x_1352) ;  /* 0x000006f000017945 */ /* 0x000fe20003800000 */
[----:B------:R-:W-:Y:S01]  /*4f40*/  IMAD.IADD R40, R72, 0x1, R61 ;  /* 0x0000000148287824 */ /* 0x000fe200078e023d */
[----:B---3--:R3:W4:Y:S01]  /*4f50*/  SHFL.IDX PT, R66, R47, R48, 0x1f ;  /* 0x00001f302f427589 */ /* 0x00872200000e0000 */
[----:B------:R-:W-:Y:S02]  /*4f60*/  IMAD.IADD R43, R57, 0x1, R54 ;  /* 0x00000001392b7824 */ /* 0x000fe400078e0236 */
[----:B------:R-:W-:-:S02]  /*4f70*/  IMAD.IADD R42, R59, 0x1, R60 ;  /* 0x000000013b2a7824 */ /* 0x000fc400078e023c */
[--C-:B------:R-:W-:Y:S02]  /*4f80*/  IMAD R57, R36, 0x8, R53.reuse ;  /* 0x0000000824397824 */ /* 0x100fe400078e0235 */
[--C-:B------:R-:W-:Y:S02]  /*4f90*/  IMAD R59, R38, 0x8, R53.reuse ;  /* 0x00000008263b7824 */ /* 0x100fe400078e0235 */
[----:B------:R-:W-:Y:S02]  /*4fa0*/  IMAD.IADD R41, R63, 0x1, R62 ;  /* 0x000000013f297824 */ /* 0x000fe400078e023e */
[--C-:B------:R-:W-:Y:S02]  /*4fb0*/  IMAD R61, R39, 0x8, R53.reuse ;  /* 0x00000008273d7824 */ /* 0x100fe400078e0235 */
[----:B------:R-:W-:Y:S02]  /*4fc0*/  IMAD R63, R40, 0x8, R53 ;  /* 0x00000008283f7824 */ /* 0x000fe400078e0235 */
[----:B------:R-:W-:Y:S01]  /*4fd0*/  IMAD.IADD R44, R71, 0x1, R50 ;  /* 0x00000001472c7824 */ /* 0x000fe200078e0232 */
[----:B------:R-:W-:Y:S01]  /*4fe0*/  STS.64 [R57+-0x8], R34 ;  /* 0xfffff82239007388 */ /* 0x000fe20000000a00 */
[----:B0-----:R-:W-:-:S02]  /*4ff0*/  IMAD.IADD R50, R80, 0x1, R65 ;  /* 0x0000000150327824 */ /* 0x001fc400078e0241 */
[--C-:B------:R-:W-:Y:S01]  /*5000*/  IMAD R65, R41, 0x8, R53.reuse ;  /* 0x0000000829417824 */ /* 0x100fe200078e0235 */
[----:B------:R-:W-:Y:S01]  /*5010*/  STS.64 [R59+-0x8], R32 ;  /* 0xfffff8203b007388 */ /* 0x000fe20000000a00 */
[----:B--2---:R-:W-:Y:S02]  /*5020*/  IMAD R67, R42, 0x8, R53 ;  /* 0x000000082a437824 */ /* 0x004fe400078e0235 */
[----:B------:R-:W-:Y:S01]  /*5030*/  IMAD.IADD R45, R56, 0x1, R51 ;  /* 0x00000001382d7824 */ /* 0x000fe200078e0233 */
[----:B------:R-:W-:Y:S01]  /*5040*/  STS.64 [R61+-0x8], R30 ;  /* 0xfffff81e3d007388 */ /* 0x000fe20000000a00 */
[----:B------:R-:W-:Y:S02]  /*5050*/  IMAD.IADD R46, R73, 0x1, R58 ;  /* 0x00000001492e7824 */ /* 0x000fe400078e023a */
[----:B---3--:R-:W-:Y:S01]  /*5060*/  IMAD.IADD R47, R77, 0x1, R74 ;  /* 0x000000014d2f7824 */ /* 0x008fe200078e024a */
[----:B------:R0:W-:Y:S01]  /*5070*/  STS.64 [R63+-0x8], R28 ;  /* 0xfffff81c3f007388 */ /* 0x0001e20000000a00 */
[----:B------:R-:W-:-:S02]  /*5080*/  IMAD.IADD R48, R78, 0x1, R75 ;  /* 0x000000014e307824 */ /* 0x000fc400078e024b */
[----:B-1----:R-:W-:Y:S02]  /*5090*/  IMAD.IADD R49, R79, 0x1, R76 ;  /* 0x000000014f317824 */ /* 0x002fe400078e024c */
[----:B----4-:R-:W-:Y:S02]  /*50a0*/  IMAD.IADD R51, R82, 0x1, R66 ;  /* 0x0000000152337824 */ /* 0x010fe400078e0242 */
[----:B0-----:R-:W-:Y:S02]  /*50b0*/  IMAD.MOV.U32 R28, RZ, RZ, R26 ;  /* 0x000000ffff1c7224 */ /* 0x001fe400078e001a */
[----:B------:R-:W-:Y:S02]  /*50c0*/  IMAD.MOV.U32 R29, RZ, RZ, R27 ;  /* 0x000000ffff1d7224 */ /* 0x000fe400078e001b */
[----:B------:R-:W-:-:S03]  /*50d0*/  IMAD R26, R43, 0x8, R53 ;  /* 0x000000082b1a7824 */ /* 0x000fc600078e0235 */
[----:B------:R0:W-:Y:S02]  /*50e0*/  STS.64 [R65+-0x8], R28 ;  /* 0xfffff81c41007388 */ /* 0x0001e40000000a00 */
        /* <DEDUP_REMOVED lines=19> */
[----:B------:R-:W-:Y:S04]  /*5220*/  STS.64 [R21+-0x8], R28 ;  /* 0xfffff81c15007388 */ /* 0x000fe80000000a00 */
[----:B------:R0:W-:Y:S02]  /*5230*/  STS.64 [R18+-0x8], R14 ;  /* 0xfffff80e12007388 */ /* 0x0001e40000000a00 */
[----:B0-----:R-:W-:Y:S02]  /*5240*/  IMAD.MOV.U32 R14, RZ, RZ, R12 ;  /* 0x000000ffff0e7224 */ /* 0x001fe400078e000c */
[----:B------:R-:W-:Y:S02]  /*5250*/  IMAD.MOV.U32 R15, RZ, RZ, R13 ;  /* 0x000000ffff0f7224 */ /* 0x000fe400078e000d */
[----:B------:R-:W-:-:S03]  /*5260*/  IMAD R12, R49, 0x8, R53 ;  /* 0x00000008310c7824 */ /* 0x000fc600078e0235 */
[----:B------:R0:W-:Y:S02]  /*5270*/  STS.64 [R17+-0x8], R14 ;  /* 0xfffff80e11007388 */ /* 0x0001e40000000a00 */
[----:B0-----:R-:W-:Y:S02]  /*5280*/  IMAD.MOV.U32 R14, RZ, RZ, R10 ;  /* 0x000000ffff0e7224 */ /* 0x001fe400078e000a */
[----:B------:R-:W-:Y:S02]  /*5290*/  IMAD.MOV.U32 R15, RZ, RZ, R11 ;  /* 0x000000ffff0f7224 */ /* 0x000fe400078e000b */
[--C-:B------:R-:W-:Y:S02]  /*52a0*/  IMAD R11, R50, 0x8, R53.reuse ;  /* 0x00000008320b7824 */ /* 0x100fe400078e0235 */
[----:B------:R-:W-:Y:S01]  /*52b0*/  IMAD R10, R51, 0x8, R53 ;  /* 0x00000008330a7824 */ /* 0x000fe200078e0235 */
[----:B------:R0:W-:Y:S04]  /*52c0*/  STS.64 [R12+-0x8], R14 ;  /* 0xfffff80e0c007388 */ /* 0x0001e80000000a00 */
[----:B------:R1:W-:Y:S01]  /*52d0*/  STS.64 [R11+-0x8], R8 ;  /* 0xfffff8080b007388 */ /* 0x0003e20000000a00 */
[----:B0-----:R-:W-:-:S02]  /*52e0*/  IMAD.MOV.U32 R14, RZ, RZ, R6 ;  /* 0x000000ffff0e7224 */ /* 0x001fc400078e0006 */
[----:B------:R-:W-:Y:S02]  /*52f0*/  IMAD.MOV.U32 R15, RZ, RZ, R7 ;  /* 0x000000ffff0f7224 */ /* 0x000fe400078e0007 */
[----:B------:R-:W-:-:S03]  /*5300*/  IMAD R7, R5, 0x8, R53 ;  /* 0x0000000805077824 */ /* 0x000fc600078e0235 */
[----:B------:R1:W-:Y:S01]  /*5310*/  STS.64 [R10+-0x8], R14 ;  /* 0xfffff80e0a007388 */ /* 0x0003e20000000a00 */
[----:B------:R-:W-:Y:S05]  /*5320*/  @P0 BRA `(.L_x_1353) ;  /* 0x0000000000bc0947 */ /* 0x000fea0003800000 */
[----:B------:R-:W1:Y:S02]  /*5330*/  LDCU.64 UR6, c[0x0][0x398] ;  /* 0x00007300ff0677ac */ /* 0x000e640008000a00 */
[----:B-1----:R-:W-:-:S04]  /*5340*/  LEA R14, P0, R5, UR6, 0x3 ;  /* 0x00000006050e7c11 */ /* 0x002fc8000f8018ff */
[----:B------:R-:W-:-:S05]  /*5350*/  LEA.HI.X R15, R5, UR7, RZ, 0x3, P0 ;  /* 0x00000007050f7c11 */ /* 0x000fca00080f1cff */
[----:B------:R-:W2:Y:S01]  /*5360*/  LDG.E.64 R8, desc[UR8][R14.64] ;  /* 0x000000080e087981 */ /* 0x000ea2000c1e1b00 */
        /* <DEDUP_REMOVED lines=11> */
.L_x_1359:
[----:B0-----:R-:W0:Y:S01]  /*5420*/  LDC.64 R8, c[0x0][0x380] ;  /* 0x0000e000ff087b82 */ /* 0x001e220000000a00 */
[----:B------:R-:W-:Y:S01]  /*5430*/  VIADD R19, R14, 0xffffffff ;  /* 0xffffffff0e137836 */ /* 0x000fe20000000000 */
[----:B------:R-:W-:Y:S03]  /*5440*/  BSSY B2, `(.L_x_1356) ;  /* 0x0000008000027945 */ /* 0x000fe60003800000 */
[----:B------:R-:W-:-:S04]  /*5450*/  IMAD R15, R19, 0x100, R5 ;  /* 0x00000100130f7824 */ /* 0x000fc800078e0205 */
[----:B0-----:R-:W-:-:S07]  /*5460*/  IMAD.WIDE R8, R15, 0x4, R8 ;  /* 0x000000040f087825 */ /* 0x001fce00078e0208 */
.L_x_1357:
[----:B------:R-:W-:Y:S05]  /*5470*/  YIELD ;  /* 0x0000000000007946 */ /* 0x000fea0003800000 */
[----:B------:R0:W-:Y:S06]  /*5480*/  MEMBAR.SC.CTA ;  /* 0x0000000000007992 */ /* 0x0001ec0000000000 */
[----:B0-----:R-:W2:Y:S02]  /*5490*/  LDG.E.STRONG.SYS R15, desc[UR8][R8.64] ;  /* 0x00000008080f7981 */ /* 0x001ea4000c1f5900 */
[----:B--2---:R-:W-:-:S13]  /*54a0*/  ISETP.NE.AND P0, PT, R15, RZ, PT ;  /* 0x000000ff0f00720c */ /* 0x004fda0003f05270 */
[----:B------:R-:W-:Y:S05]  /*54b0*/  @!P0 BRA `(.L_x_1357) ;  /* 0xfffffffc00ec8947 */ /* 0x000fea000383ffff */
[----:B------:R-:W-:Y:S05]  /*54c0*/  BSYNC B2 ;  /* 0x0000000000027941 */ /* 0x000fea0003800000 */
.L_x_1356:
[----:B------:R-:W-:Y:S01]  /*54d0*/  BSSY.RECONVERGENT B2, `(.L_x_1358) ;  /* 0x0000006000027945 */ /* 0x000fe20003800200 */
[C---:B------:R-:W-:Y:S02]  /*54e0*/  ISETP.GT.AND P0, PT, R15.reuse, -0x1, PT ;  /* 0xffffffff0f00780c */ /* 0x040fe40003f04270 */
[----:B------:R-:W-:Y:S01]  /*54f0*/  LOP3.LUT R8, R15, 0x3fffffff, RZ, 0xc0, !PT ;  /* 0x3fffffff0f087812 */ /* 0x000fe200078ec0ff */
[----:B------:R-:W-:Y:S05]  /*5500*/  WARPSYNC.EXCLUSIVE R6 ;  /* 0x0000000006007348 */ /* 0x000fea0003a00000 */
[----:B------:R-:W-:-:S05]  /*5510*/  IMAD.IADD R13, R8, 0x1, R13 ;  /* 0x00000001080d7824 */ /* 0x000fca00078e020d */
[----:B------:R-:W-:-:S07]  /*5520*/  VOTE.ANY R6, PT, P0 ;  /* 0x0000000000067806 */ /* 0x000fce00000e0100 */
[----:B------:R-:W-:Y:S05]  /*5530*/  BSYNC.RECONVERGENT B2 ;  /* 0x0000000000027941 */ /* 0x000fea0003800200 */
.L_x_1358:
[----:B------:R-:W-:Y:S01]  /*5540*/  ISETP.GT.U32.AND P1, PT, R14, 0x1, PT ;  /* 0x000000010e00780c */ /* 0x000fe20003f24070 */
[----:B------:R-:W-:-:S12]  /*5550*/  IMAD.MOV.U32 R14, RZ, RZ, R19 ;  /* 0x000000ffff0e7224 */ /* 0x000fd800078e0013 */
[----:B------:R-:W-:Y:S05]  /*5560*/  @P0 BRA P1, `(.L_x_1359) ;  /* 0xfffffffc00ac0947 */ /* 0x000fea000083ffff */
[----:B------:R-:W-:Y:S05]  /*5570*/  BSYNC B0 ;  /* 0x0000000000007941 */ /* 0x000fea0003800000 */
.L_x_1355:
[----:B------:R1:W2:Y:S02]  /*5580*/  LDS.64 R8, [R7+0xb400] ;  /* 0x00b4000007087984 */ /* 0x0002a40000000a00 */
.L_x_1354:
[----:B------:R-:W3:Y:S01]  /*5590*/  LDC.64 R14, c[0x0][0x380] ;  /* 0x0000e000ff0e7b82 */ /* 0x000ee20000000a00 */
[C---:B------:R-:W-:Y:S01]  /*55a0*/  IMAD.IADD R19, R13.reuse, 0x1, -R52 ;  /* 0x000000010d137824 */ /* 0x040fe200078e0a34 */
[----:B------:R-:W-:Y:S01]  /*55b0*/  LOP3.LUT R13, R13, 0x80000000, RZ, 0xfc, !PT ;  /* 0x800000000d0d7812 */ /* 0x000fe200078efcff */
[----:B------:R-:W-:-:S03]  /*55c0*/  IMAD R23, R37, 0x100, R5 ;  /* 0x0000010025177824 */ /* 0x000fc600078e0205 */
[----:B0-2---:R-:W-:-:S04]  /*55d0*/  IADD3 R8, P0, PT, R19, R8, RZ ;  /* 0x0000000813087210 */ /* 0x005fc80007f1e0ff */
[----:B------:R-:W-:-:S05]  /*55e0*/  LEA.HI.X.SX32 R9, R19, R9, 0x1, P0 ;  /* 0x0000000913097211 */ /* 0x000fca00000f0eff */
[----:B------:R0:W-:Y:S01]  /*55f0*/  STS.64 [R7+0xb400], R8 ;  /* 0x00b4000807007388 */ /* 0x0001e20000000a00 */
[----:B---3--:R-:W-:-:S05]  /*5600*/  IMAD.WIDE R14, R23, 0x4, R14 ;  /* 0x00000004170e7825 */ /* 0x008fca00078e020e */
[----:B------:R0:W-:Y:S02]  /*5610*/  STG.E.STRONG.SYS desc[UR8][R14.64], R13 ;  /* 0x0000000d0e007986 */ /* 0x0001e4000c115908 */
.L_x_1353:
[----:B------:R-:W-:Y:S05]  /*5620*/  BSYNC B1 ;  /* 0x0000000000017941 */ /* 0x000fea0003800000 */
.L_x_1352:
[----:B01----:R-:W0:Y:S01]  /*5630*/  LDC.64 R14, c[0x0][0x390] ;  /* 0x0000e400ff0e7b82 */ /* 0x003e220000000a00 */
[----:B------:R-:W-:-:S04]  /*5640*/  IMAD.MOV.U32 R8, RZ, RZ, 0x1680 ;  /* 0x00001680ff087424 */ /* 0x000fc800078e00ff */
[----:B------:R-:W-:-:S03]  /*5650*/  IMAD R13, R37, R8, 0x1680 ;  /* 0x00001680250d7424 */ /* 0x000fc600078e0208 */
[----:B------:R-:W1:Y:S01]  /*5660*/  LDC R6, c[0x0][0x3c0] ;  /* 0x0000f000ff067b82 */ /* 0x000e620000000800 */
[----:B0-----:R-:W-:Y:S02]  /*5670*/  ISETP.EQ.U32.AND P1, PT, R14, RZ, PT ;  /* 0x000000ff0e00720c */ /* 0x001fe40003f22070 */
[----:B-1----:R-:W-:-:S04]  /*5680*/  ISETP.GE.AND P0, PT, R13, R6, PT ;  /* 0x000000060d00720c */ /* 0x002fc80003f06270 */
[----:B------:R-:W-:-:S04]  /*5690*/  ISETP.EQ.OR.EX P0, PT, R15, RZ, !P0, P1 ;  /* 0x000000ff0f00720c */ /* 0x000fc80004702710 */
[----:B------:R-:W-:-:S13]  /*56a0*/  ISETP.GT.U32.OR P0, PT, R5, 0xff, P0 ;  /* 0x000000ff0500780c */ /* 0x000fda0000704470 */
[----:B------:R-:W-:Y:S05]  /*56b0*/  @P0 BRA `(.L_x_1360) ;  /* 0x0000000000200947 */ /* 0x000fea0003800000 */
[----:B------:R-:W0:Y:S01]  /*56c0*/  LDS.64 R8, [R7+0xb400] ;  /* 0x00b4000007087984 */ /* 0x000e220000000a00 */
[----:B------:R-:W-:Y:S02]  /*56d0*/  SHF.R.S32.HI R19, RZ, 0x1f, R52 ;  /* 0x0000001fff137819 */ /* 0x000fe40000011434 */
[----:B------:R-:W-:-:S04]  /*56e0*/  LEA R14, P2, R5, R14, 0x3 ;  /* 0x0000000e050e7211 */ /* 0x000fc800078418ff */
[----:B------:R-:W-:Y:S02]  /*56f0*/  LEA.HI.X R15, R5, R15, RZ, 0x3, P2 ;  /* 0x0000000f050f7211 */ /* 0x000fe400010f1cff */
[----:B0-----:R-:W-:Y:S02]  /*5700*/  IADD3 R52, P0, P1, R8, R55, R52 ;  /* 0x0000003708347210 */ /* 0x001fe4000791e034 */
[----:B------:R-:W-:-:S04]  /*5710*/  SHF.R.S32.HI R8, RZ, 0x1f, R55 ;  /* 0x0000001fff087819 */ /* 0x000fc80000011437 */
[----:B------:R-:W-:-:S05]  /*5720*/  IADD3.X R53, PT, PT, R9, R8, R19, P0, P1 ;  /* 0x0000000809357210 */ /* 0x000fca00007e2413 */
[----:B------:R0:W-:Y:S02]  /*5730*/  STG.E.64 desc[UR8][R14.64], R52 ;  /* 0x000000340e007986 */ /* 0x0001e4000c101b08 */
.L_x_1360:
[----:B------:R-:W-:Y:S01]  /*5740*/  ISETP.GT.AND P0, PT, R13, R6, PT ;  /* 0x000000060d00720c */ /* 0x000fe20003f04270 */
[----:B------:R-:W-:Y:S05]  /*5750*/  WARPSYNC.ALL ;  /* 0x0000000000007948 */ /* 0x000fea0003800000 */
[----:B------:R-:W-:Y:S07]  /*5760*/  BAR.SYNC.DEFER_BLOCKING 0x0 ;  /* 0x0000000000007b1d */ /* 0x000fee0000010000 */
[----:B------:R-:W-:Y:S05]  /*5770*/  @P0 BRA `(.L_x_1361) ;  /* 0x0000000800ac0947 */ /* 0x000fea0003800000 */
[----:B------:R-:W1:Y:S01]  /*5780*/  LDS.64 R8, [R7] ;  /* 0x0000000007087984 */ /* 0x000e620000000a00 */
[----:B------:R-:W2:Y:S01]  /*5790*/  S2UR UR6, SR_CgaCtaId ;  /* 0x00000000000679c3 */ /* 0x000ea20000008800 */
[----:B------:R-:W1:Y:S01]  /*57a0*/  LDCU UR7, c[0x0][0x3c4] ;  /* 0x00007880ff0777ac */ /* 0x000e620008000800 */
[----:B------:R-:W-:Y:S01]  /*57b0*/  UMOV UR5, 0x400 ;  /* 0x0000040000057882 */ /* 0x000fe20000000000 */
[----:B------:R-:W3:Y:S01]  /*57c0*/  LDCU.64 UR10, c[0x0][0x3a0] ;  /* 0x00007400ff0a77ac */ /* 0x000ee20008000a00 */
[----:B--2---:R-:W-:Y:S01]  /*57d0*/  ULEA UR5, UR6, UR5, 0x18 ;  /* 0x0000000506057291 */ /* 0x004fe2000f8ec0ff */
[----:B-1----:R-:W-:-:S04]  /*57e0*/  SHF.R.U64 R13, R8, UR7, R9 ;  /* 0x00000007080d7c19 */ /* 0x002fc80008001209 */
[----:B------:R-:W-:-:S04]  /*57f0*/  LOP3.LUT R13, R13, UR4, RZ, 0x30, !PT ;  /* 0x000000040d0d7c12 */ /* 0x000fc8000f8e30ff */
[----:B------:R-:W-:-:S05]  /*5800*/  LEA R16, R13, UR5, 0x3 ;  /* 0x000000050d107c11 */ /* 0x000fca000f8e18ff */
[----:B0-----:R-:W0:Y:S02]  /*5810*/  LDS.64 R14, [R16+0xb400] ;  /* 0x00b40000100e7984 */ /* 0x001e240000000a00 */
[----:B0-----:R-:W-:-:S05]  /*5820*/  IADD3 R13, P1, PT, R14, R5, RZ ;  /* 0x000000050e0d7210 */ /* 0x001fca0007f3e0ff */
[----:B------:R-:W-:Y:S01]  /*5830*/  IMAD.X R14, RZ, RZ, R15, P1 ;  /* 0x000000ffff0e7224 */ /* 0x000fe200008e060f */
[----:B---3--:R-:W-:-:S04]  /*5840*/  LEA R30, P1, R13, UR10, 0x3 ;  /* 0x0000000a0d1e7c11 */ /* 0x008fc8000f8218ff */
[----:B------:R-:W-:-:S05]  /*5850*/  LEA.HI.X R31, R13, UR11, R14, 0x3, P1 ;  /* 0x0000000b0d1f7c11 */ /* 0x000fca00088f1c0e */
[----:B------:R-:W-:Y:S01]  /*5860*/  STG.E.64 desc[UR8][R30.64], R8 ;  /* 0x000000081e007986 */ /* 0x000fe2000c101b08 */
[----:B------:R-:W-:-:S03]  /*5870*/  NOP ;  /* 0x0000000000007918 */ /* 0x000fc60000000000 */
[----:B------:R-:W0:Y:S02]  /*5880*/  LDS.64 R14, [R7+0xc00] ;  /* 0x000c0000070e7984 */ /* 0x000e240000000a00 */
[----:B0-----:R-:W-:-:S04]  /*5890*/  SHF.R.U64 R13, R14, UR7, R15 ;  /* 0x000000070e0d7c19 */ /* 0x001fc8000800120f */
[----:B------:R-:W-:-:S04]  /*58a0*/  LOP3.LUT R13, R13, UR4, RZ, 0x30, !PT ;  /* 0x000000040d0d7c12 */ /* 0x000fc8000f8e30ff */
[----:B------:R-:W-:-:S06]  /*58b0*/  LEA R28, R13, UR5, 0x3 ;  /* 0x000000050d1c7c11 */ /* 0x000fcc000f8e18ff */
        /* <DEDUP_REMOVED lines=142> */
[----:B------:R-:W-:-:S05]  /*61a0*/  LEA R13, R13, UR5, 0x3 ;  /* 0x000000050d0d7c11 */ /* 0x000fca000f8e18ff */
        /* <DEDUP_REMOVED lines=8> */
.L_x_1361:
[----:B------:R-:W-:Y:S01]  /*6230*/  IMAD R23, R37, -0x1680, R6 ;  /* 0xffffe98025177824 */ /* 0x000fe200078e0206 */
[----:B------:R-:W-:Y:S01]  /*6240*/  BSSY.RECONVERGENT B0, `(.L_x_1363) ;  /* 0x000001d000007945 */ /* 0x000fe20003800200 */
[C---:B------:R-:W-:Y:S02]  /*6250*/  VIADD R8, R5.reuse, 0x180 ;  /* 0x0000018005087836 */ /* 0x040fe40000000000 */
[C---:B------:R-:W-:Y:S01]  /*6260*/  VIADD R9, R5.reuse, 0x300 ;  /* 0x0000030005097836 */ /* 0x040fe20000000000 */
[CC--:B------:R-:W-:Y:S01]  /*6270*/  ISETP.GE.AND P2, PT, R5.reuse, R23.reuse, PT ;  /* 0x000000170500720c */ /* 0x0c0fe20003f46270 */
[C---:B------:R-:W-:Y:S01]  /*6280*/  VIADD R13, R5.reuse, 0x480 ;  /* 0x00000480050d7836 */ /* 0x040fe20000000000 */
[-C--:B------:R-:W-:Y:S01]  /*6290*/  ISETP.GE.AND P3, PT, R8, R23.reuse, PT ;  /* 0x000000170800720c */ /* 0x080fe20003f66270 */
[----:B------:R-:W-:Y:S01]  /*62a0*/  VIADD R8, R5, 0x600 ;  /* 0x0000060005087836 */ /* 0x000fe20000000000 */
[-C--:B------:R-:W-:Y:S01]  /*62b0*/  ISETP.GE.AND P4, PT, R9, R23.reuse, PT ;  /* 0x000000170900720c */ /* 0x080fe20003f86270 */
[----:B------:R-:W-:Y:S01]  /*62c0*/  VIADD R9, R5, 0x780 ;  /* 0x0000078005097836 */ /* 0x000fe20000000000 */
[-C--:B------:R-:W-:Y:S01]  /*62d0*/  ISETP.GE.AND P5, PT, R13, R23.reuse, PT ;  /* 0x000000170d00720c */ /* 0x080fe20003fa6270 */
[----:B------:R-:W-:Y:S01]  /*62e0*/  VIADD R16, R5, 0x900 ;  /* 0x0000090005107836 */ /* 0x000fe20000000000 */
[----:B------:R-:W-:-:S02]  /*62f0*/  ISETP.GE.AND P6, PT, R8, R23, PT ;  /* 0x000000170800720c */ /* 0x000fc40003fc6270 */
[----:B------:R-:W-:-:S03]  /*6300*/  ISETP.GE.AND P1, PT, R9, R23, PT ;  /* 0x000000170900720c */ /* 0x000fc60003f26270 */
[----:B------:R-:W-:Y:S10]  /*6310*/  @P2 BRA `(.L_x_1364) ;  /* 0x00000000003c2947 */ /* 0x000ff40003800000 */
[----:B------:R-:W1:Y:S01]  /*6320*/  LDS.64 R8, [R7] ;  /* 0x0000000007087984 */ /* 0x000e620000000a00 */
[----:B------:R-:W2:Y:S01]  /*6330*/  S2UR UR6, SR_CgaCtaId ;  /* 0x00000000000679c3 */ /* 0x000ea20000008800 */
[----:B------:R-:W1:Y:S01]  /*6340*/  LDCU UR7, c[0x0][0x3c4] ;  /* 0x00007880ff0777ac */ /* 0x000e620008000800 */
[----:B------:R-:W-:Y:S02]  /*6350*/  UMOV UR5, 0x400 ;  /* 0x0000040000057882 */ /* 0x000fe40000000000 */
[----:B--2---:R-:W-:Y:S01]  /*6360*/  ULEA UR5, UR6, UR5, 0x18 ;  /* 0x0000000506057291 */ /* 0x004fe2000f8ec0ff */
[----:B-1----:R-:W-:Y:S01]  /*6370*/  SHF.R.U64 R13, R8, UR7, R9 ;  /* 0x00000007080d7c19 */ /* 0x002fe20008001209 */
[----:B------:R-:W1:Y:S03]  /*6380*/  LDCU.64 UR6, c[0x0][0x3a0] ;  /* 0x00007400ff0677ac */ /* 0x000e660008000a00 */
[----:B------:R-:W-:-:S04]  /*6390*/  LOP3.LUT R13, R13, UR4, RZ, 0x30, !PT ;  /* 0x000000040d0d7c12 */ /* 0x000fc8000f8e30ff */
[----:B------:R-:W-:-:S05]  /*63a0*/  LEA R13, R13, UR5, 0x3 ;  /* 0x000000050d0d7c11 */ /* 0x000fca000f8e18ff */
[----:B0-----:R-:W0:Y:S02]  /*63b0*/  LDS.64 R14, [R13+0xb400] ;  /* 0x00b400000d0e7984 */ /* 0x001e240000000a00 */
[----:B0-----:R-:W-:-:S05]  /*63c0*/  IADD3 R19, P2, PT, R14, R5, RZ ;  /* 0x000000050e137210 */ /* 0x001fca0007f5e0ff */
[----:B------:R-:W-:Y:S01]  /*63d0*/  IMAD.X R20, RZ, RZ, R15, P2 ;  /* 0x000000ffff147224 */ /* 0x000fe200010e060f */
[----:B-1----:R-:W-:-:S04]  /*63e0*/  LEA R14, P2, R19, UR6, 0x3 ;  /* 0x00000006130e7c11 */ /* 0x002fc8000f8418ff */
[----:B------:R-:W-:-:S05]  /*63f0*/  LEA.HI.X R15, R19, UR7, R20, 0x3, P2 ;  /* 0x00000007130f7c11 */ /* 0x000fca00090f1c14 */
[----:B------:R1:W-:Y:S04]  /*6400*/  STG.E.64 desc[UR8][R14.64], R8 ;  /* 0x000000080e007986 */ /* 0x0003e8000c101b08 */
.L_x_1364:
[----:B------:R-:W-:Y:S05]  /*6410*/  BSYNC.RECONVERGENT B0 ;  /* 0x0000000000007941 */ /* 0x000fea0003800200 */
.L_x_1363:
[----:B------:R-:W-:Y:S01]  /*6420*/  NOP ;  /* 0x0000000000007918 */ /* 0x000fe20000000000 */
[----:B------:R-:W-:Y:S01]  /*6430*/  BSSY.RECONVERGENT B0, `(.L_x_1365) ;  /* 0x0000013000007945 */ /* 0x000fe20003800200 */
[----:B------:R-:W-:Y:S01]  /*6440*/  ISETP.GE.AND P2, PT, R16, R23, PT ;  /* 0x000000171000720c */ /* 0x000fe20003f46270 */
[----:B------:R-:W-:Y:S02]  /*6450*/  VIADD R16, R5, 0xa80 ;  /* 0x00000a8005107836 */ /* 0x000fe40000000000 */
[----:B------:R-:W-:Y:S10]  /*6460*/  @P3 BRA `(.L_x_1366) ;  /* 0x00000000003c3947 */ /* 0x000ff40003800000 */
[----:B-1----:R-:W1:Y:S01]  /*6470*/  LDS.64 R8, [R7+0xc00] ;  /* 0x000c000007087984 */ /* 0x002e620000000a00 */
        /* <DEDUP_REMOVED lines=14> */
.L_x_1366:
[----:B------:R-:W-:Y:S05]  /*6560*/  BSYNC.RECONVERGENT B0 ;  /* 0x0000000000007941 */ /* 0x000fea0003800200 */
.L_x_1365:
[----:B------:R-:W-:Y:S01]  /*6570*/  NOP ;  /* 0x0000000000007918 */ /* 0x000fe20000000000 */
[----:B------:R-:W-:Y:S01]  /*6580*/  BSSY.RECONVERGENT B0, `(.L_x_1367) ;  /* 0x0000013000007945 */ /* 0x000fe20003800200 */
[----:B------:R-:W-:Y:S02]  /*6590*/  ISETP.GE.AND P3, PT, R16, R23, PT ;  /* 0x000000171000720c */ /* 0x000fe40003f66270 */
[----:B------:R-:W-:Y:S01]  /*65a0*/  LOP3.LUT R16, R5, 0xc00, RZ, 0xfc, !PT ;  /* 0x00000c0005107812 */ /* 0x000fe200078efcff */
[----:B------:R-:W-:Y:S10]  /*65b0*/  @P4 BRA `(.L_x_1368) ;  /* 0x00000000003c4947 */ /* 0x000ff40003800000 */
[----:B-12---:R-:W1:Y:S01]  /*65c0*/  LDS.64 R8, [R7+0x1800] ;  /* 0x0018000007087984 */ /* 0x006e620000000a00 */
        /* <DEDUP_REMOVED lines=14> */
.L_x_1368:
[----:B------:R-:W-:Y:S05]  /*66b0*/  BSYNC.RECONVERGENT B0 ;  /* 0x0000000000007941 */ /* 0x000fea0003800200 */
.L_x_1367:
[----:B------:R-:W-:Y:S01]  /*66c0*/  NOP ;  /* 0x0000000000007918 */ /* 0x000fe20000000000 */
[----:B------:R-:W-:Y:S01]  /*66d0*/  BSSY.RECONVERGENT B0, `(.L_x_1369) ;  /* 0x0000013000007945 */ /* 0x000fe20003800200 */
[----:B------:R-:W-:Y:S01]  /*66e0*/  ISETP.GE.AND P4, PT, R16, R23, PT ;  /* 0x000000171000720c */ /* 0x000fe20003f86270 */
[----:B------:R-:W-:Y:S02]  /*66f0*/  VIADD R16, R5, 0xd80 ;  /* 0x00000d8005107836 */ /* 0x000fe40000000000 */
[----:B------:R-:W-:Y:S10]  /*6700*/  @P5 BRA `(.L_x_1370) ;  /* 0x00000000003c5947 */ /* 0x000ff40003800000 */
[----:B-123--:R-:W1:Y:S01]  /*6710*/  LDS.64 R8, [R7+0x2400] ;  /* 0x0024000007087984 */ /* 0x00ee620000000a00 */
        /* <DEDUP_REMOVED lines=14> */
.L_x_1370:
[----:B------:R-:W-:Y:S05]  /*6800*/  BSYNC.RECONVERGENT B0 ;  /* 0x0000000000007941 */ /* 0x000fea0003800200 */
.L_x_1369:
[----:B------:R-:W-:Y:S01]  /*6810*/  NOP ;  /* 0x0000000000007918 */ /* 0x000fe20000000000 */
[----:B------:R-:W-:Y:S01]  /*6820*/  BSSY.RECONVERGENT B0, `(.L_x_1371) ;  /* 0x0000013000007945 */ /* 0x000fe20003800200 */
[----:B------:R-:W-:Y:S01]  /*6830*/  ISETP.GE.AND P5, PT, R16, R23, PT ;  /* 0x000000171000720c */ /* 0x000fe20003fa6270 */
[----:B------:R-:W-:Y:S02]  /*6840*/  VIADD R16, R5, 0xf00 ;  /* 0x00000f0005107836 */ /* 0x000fe40000000000 */
[----:B------:R-:W-:Y:S10]  /*6850*/  @P6 BRA `(.L_x_1372) ;  /* 0x00000000003c6947 */ /* 0x000ff40003800000 */
[----:B-1234-:R-:W1:Y:S01]  /*6860*/  LDS.64 R8, [R7+0x3000] ;  /* 0x0030000007087984 */ /* 0x01ee620000000a00 */
        /* <DEDUP_REMOVED lines=14> */
.L_x_1372:
[----:B------:R-:W-:Y:S05]  /*6950*/  BSYNC.RECONVERGENT B0 ;  /* 0x0000000000007941 */ /* 0x000fea0003800200 */
.L_x_1371:
[----:B------:R-:W-:Y:S01]  /*6960*/  NOP ;  /* 0x0000000000007918 */ /* 0x000fe20000000000 */
[----:B------:R-:W-:Y:S01]  /*6970*/  BSSY.RECONVERGENT B0, `(.L_x_1373) ;  /* 0x0000013000007945 */ /* 0x000fe20003800200 */
[----:B------:R-:W-:Y:S01]  /*6980*/  ISETP.GE.AND P6, PT, R16, R23, PT ;  /* 0x000000171000720c */ /* 0x000fe20003fc6270 */
[----:B------:R-:W-:Y:S02]  /*6990*/  VIADD R16, R5, 0x1080 ;  /* 0x0000108005107836 */ /* 0x000fe40000000000 */
[----:B------:R-:W-:Y:S10]  /*69a0*/  @P1 BRA `(.L_x_1374) ;  /* 0x00000000003c1947 */ /* 0x000ff40003800000 */
[----:B01234-:R-:W0:Y:S01]  /*69b0*/  LDS.64 R8, [R7+0x3c00] ;  /* 0x003c000007087984 */ /* 0x01fe220000000a00 */
[----:B------:R-:W1:Y:S01]  /*69c0*/  S2UR UR6, SR_CgaCtaId ;  /* 0x00000000000679c3 */ /* 0x000e620000008800 */
[----:B------:R-:W0:Y:S01]  /*69d0*/  LDCU UR7, c[0x0][0x3c4] ;  /* 0x00007880ff0777ac */ /* 0x000e220008000800 */
[----:B------:R-:W-:Y:S02]  /*69e0*/  UMOV UR5, 0x400 ;  /* 0x0000040000057882 */ /* 0x000fe40000000000 */
[----:B-1----:R-:W-:Y:S01]  /*69f0*/  ULEA UR5, UR6, UR5, 0x18 ;  /* 0x0000000506057291 */ /* 0x002fe2000f8ec0ff */
[----:B0-----:R-:W-:Y:S01]  /*6a00*/  SHF.R.U64 R13, R8, UR7, R9 ;  /* 0x00000007080d7c19 */ /* 0x001fe20008001209 */
[----:B------:R-:W0:Y:S03]  /*6a10*/  LDCU.64 UR6, c[0x0][0x3a0] ;  /* 0x00007400ff0677ac */ /* 0x000e260008000a00 */
[----:B------:R-:W-:-:S04]  /*6a20*/  LOP3.LUT R13, R13, UR4, RZ, 0x30, !PT ;  /* 0x000000040d0d7c12 */ /* 0x000fc8000f8e30ff */
[----:B------:R-:W-:-:S05]  /*6a30*/  LEA R13, R13, UR5, 0x3 ;  /* 0x000000050d0d7c11 */ /* 0x000fca000f8e18ff */
[----:B------:R-:W1:Y:S02]  /*6a40*/  LDS.64 R14, [R13+0xb400] ;  /* 0x00b400000d0e7984 */ /* 0x000e640000000a00 */
[----:B-1----:R-:W-:-:S05]  /*6a50*/  IADD3 R19, P1, PT, R14, R5, RZ ;  /* 0x000000050e137210 */ /* 0x002fca0007f3e0ff */
[----:B------:R-:W-:Y:S01]  /*6a60*/  IMAD.X R20, RZ, RZ, R15, P1 ;  /* 0x000000ffff147224 */ /* 0x000fe200008e060f */
[----:B0-----:R-:W-:-:S04]  /*6a70*/  LEA R14, P1, R19, UR6, 0x3 ;  /* 0x00000006130e7c11 */ /* 0x001fc8000f8218ff */
[----:B------:R-:W-:-:S05]  /*6a80*/  LEA.HI.X R15, R19, UR7, R20, 0x3, P1 ;  /* 0x00000007130f7c11 */ /* 0x000fca00088f1c14 */
[----:B------:R0:W-:Y:S04]  /*6a90*/  STG.E.64 desc[UR8][R14.64+0x3c00], R8 ;  /* 0x003c00080e007986 */ /* 0x0001e8000c101b08 */
.L_x_1374:
[----:B------:R-:W-:Y:S05]  /*6aa0*/  BSYNC.RECONVERGENT B0 ;  /* 0x0000000000007941 */ /* 0x000fea0003800200 */
.L_x_1373:
        /* <DEDUP_REMOVED lines=20> */
.L_x_1376:
[----:B------:R-:W-:Y:S05]  /*6bf0*/  BSYNC.RECONVERGENT B0 ;  /* 0x0000000000007941 */ /* 0x000fea0003800200 */
.L_x_1375:
        /* <DEDUP_REMOVED lines=20> */
.L_x_1378:
[----:B------:R-:W-:Y:S05]  /*6d40*/  BSYNC.RECONVERGENT B0 ;  /* 0x0000000000007941 */ /* 0x000fea0003800200 */
.L_x_1377:
        /* <DEDUP_REMOVED lines=20> */
.L_x_1380:
[----:B------:R-:W-:Y:S05]  /*6e90*/  BSYNC.RECONVERGENT B0 ;  /* 0x0000000000007941 */ /* 0x000fea0003800200 */
.L_x_1379:
[----:B------:R-:W-:Y:S01]  /*6ea0*/  NOP ;  /* 0x0000000000007918 */ /* 0x000fe20000000000 */
[----:B------:R-:W-:Y:S01]  /*6eb0*/  BSSY.RECONVERGENT B0, `(.L_x_1381) ;  /* 0x0000012000007945 */ /* 0x000fe20003800200 */
[----:B------:R-:W-:-:S03]  /*6ec0*/  ISETP.GE.AND P4, PT, R16, R23, PT ;  /* 0x000000171000720c */ /* 0x000fc60003f86270 */
        /* <DEDUP_REMOVED lines=16> */
.L_x_1382:
[----:B------:R-:W-:Y:S05]  /*6fd0*/  BSYNC.RECONVERGENT B0 ;  /* 0x0000000000007941 */ /* 0x000fea0003800200 */
.L_x_1381:
[----:B------:R-:W-:Y:S01]  /*6fe0*/  NOP ;  /* 0x0000000000007918 */ /* 0x000fe20000000000 */
[----:B------:R-:W-:Y:S04]  /*6ff0*/  BSSY.RECONVERGENT B0, `(.L_x_1383) ;  /* 0x0000011000007945 */ /* 0x000fe80003800200 */
[----:B------:R-:W-:Y:S05]  /*7000*/  @P6 BRA `(.L_x_1384) ;  /* 0x00000000003c6947 */ /* 0x000fea0003800000 */
        /* <DEDUP_REMOVED lines=15> */
.L_x_1384:
[----:B------:R-:W-:Y:S05]  /*7100*/  BSYNC.RECONVERGENT B0 ;  /* 0x0000000000007941 */ /* 0x000fea0003800200 */
.L_x_1383:
        /* <DEDUP_REMOVED lines=18> */
.L_x_1386:
[----:B------:R-:W-:Y:S05]  /*7230*/  BSYNC.RECONVERGENT B0 ;  /* 0x0000000000007941 */ /* 0x000fea0003800200 */
.L_x_1385:
        /* <DEDUP_REMOVED lines=18> */
.L_x_1388:
[----:B------:R-:W-:Y:S05]  /*7360*/  BSYNC.RECONVERGENT B0 ;  /* 0x0000000000007941 */ /* 0x000fea0003800200 */
.L_x_1387:
        /* <DEDUP_REMOVED lines=18> */
.L_x_1390:
[----:B------:R-:W-:Y:S05]  /*7490*/  BSYNC.RECONVERGENT B0 ;  /* 0x0000000000007941 */ /* 0x000fea0003800200 */
.L_x_1389:
        /* <DEDUP_REMOVED lines=18> */
.L_x_1392:
[----:B------:R-:W-:Y:S05]  /*75c0*/  BSYNC.RECONVERGENT B0 ;  /* 0x0000000000007941 */ /* 0x000fea0003800200 */
.L_x_1391:
[----:B------:R-:W-:Y:S01]  /*75d0*/  NOP ;  /* 0x0000000000007918 */ /* 0x000fe20000000000 */
.L_x_1362:
[----:B------:R0:W5:Y:S01]  /*75e0*/  @!P0 LDG.E R64, desc[UR8][R2.64] ;  /* 0x0000000802408981 */ /* 0x000162000c1e1900 */
[----:B------:R-:W0:Y:S03]  /*75f0*/  LDCU UR5, c[0x0][0x3c4] ;  /* 0x00007880ff0577ac */ /* 0x000e260008000800 */
        /* <DEDUP_REMOVED lines=14> */
[----:B01234-:R-:W0:Y:S04]  /*76e0*/  LDS.64 R8, [R7] ;  /* 0x0000000007087984 */ /* 0x01fe280000000a00 */
[----:B------:R-:W1:Y:S04]  /*76f0*/  LDS.64 R14, [R7+0xc00] ;  /* 0x000c0000070e7984 */ /* 0x000e680000000a00 */
[----:B------:R-:W2:Y:S04]  /*7700*/  LDS.64 R28, [R7+0x1800] ;  /* 0x00180000071c7984 */ /* 0x000ea80000000a00 */
[----:B------:R-:W3:Y:S04]  /*7710*/  LDS.64 R30, [R7+0x4800] ;  /* 0x00480000071e7984 */ /* 0x000ee80000000a00 */
[----:B------:R-:W4:Y:S04]  /*7720*/  LDS.64 R32, [R7+0x5400] ;  /* 0x0054000007207984 */ /* 0x000f280000000a00 */
[----:B------:R-:W4:Y:S04]  /*7730*/  LDS.64 R34, [R7+0x6000] ;  /* 0x0060000007227984 */ /* 0x000f280000000a00 */
[----:B------:R-:W4:Y:S04]  /*7740*/  LDS.64 R52, [R7+0x6c00] ;  /* 0x006c000007347984 */ /* 0x000f280000000a00 */
[----:B------:R-:W-:Y:S04]  /*7750*/  LDS.64 R54, [R7+0x7800] ;  /* 0x0078000007367984 */ /* 0x000fe80000000a00 */
[----:B------:R-:W-:Y:S04]  /*7760*/  LDS.64 R56, [R7+0x8400] ;  /* 0x0084000007387984 */ /* 0x000fe80000000a00 */
[----:B------:R-:W4:Y:S01]  /*7770*/  LDS.64 R58, [R7+0x9000] ;  /* 0x00900000073a7984 */ /* 0x000f220000000a00 */
[----:B0-----:R-:W-:-:S03]  /*7780*/  SHF.R.U64 R82, R8, UR5, R9 ;  /* 0x0000000508527c19 */ /* 0x001fc60008001209 */
[----:B------:R-:W-:Y:S01]  /*7790*/  LDS.64 R60, [R7+0x9c00] ;  /* 0x009c0000073c7984 */ /* 0x000fe20000000a00 */
[----:B-1----:R-:W-:-:S03]  /*77a0*/  SHF.R.U64 R81, R14, UR5, R15 ;  /* 0x000000050e517c19 */ /* 0x002fc6000800120f */
[----:B------:R-:W0:Y:S01]  /*77b0*/  LDS.64 R8, [R7+0x2400] ;  /* 0x0024000007087984 */ /* 0x000e220000000a00 */
[----:B--2---:R-:W-:-:S03]  /*77c0*/  SHF.R.U64 R80, R28, UR5, R29 ;  /* 0x000000051c507c19 */ /* 0x004fc6000800121d */
[----:B------:R-:W1:Y:S01]  /*77d0*/  LDS.64 R14, [R7+0x3000] ;  /* 0x00300000070e7984 */ /* 0x000e620000000a00 */
[----:B---3--:R-:W-:-:S03]  /*77e0*/  SHF.R.U64 R23, R30, UR5, R31 ;  /* 0x000000051e177c19 */ /* 0x008fc6000800121f */
[----:B------:R-:W2:Y:S01]  /*77f0*/  LDS.64 R28, [R7+0x3c00] ;  /* 0x003c0000071c7984 */ /* 0x000ea20000000a00 */
[----:B----4-:R-:W-:-:S03]  /*7800*/  SHF.R.U64 R20, R32, UR5, R33 ;  /* 0x0000000520147c19 */ /* 0x010fc60008001221 */
[----:B------:R-:W3:Y:S01]  /*7810*/  LDS.64 R62, [R7+0xa800] ;  /* 0x00a80000073e7984 */ /* 0x000ee20000000a00 */
[----:B------:R-:W-:Y:S02]  /*7820*/  SHF.R.U64 R19, R34, UR5, R35 ;  /* 0x0000000522137c19 */ /* 0x000fe40008001223 */
[----:B------:R-:W-:Y:S02]  /*7830*/  SHF.R.U64 R16, R52, UR5, R53 ;  /* 0x0000000534107c19 */ /* 0x000fe40008001235 */
[----:B------:R-:W-:Y:S02]  /*7840*/  LOP3.LUT R30, R81, UR4, RZ, 0x30, !PT ;  /* 0x00000004511e7c12 */ /* 0x000fe4000f8e30ff */
[----:B------:R-:W-:Y:S02]  /*7850*/  LOP3.LUT R31, R80, UR4, RZ, 0x30, !PT ;  /* 0x00000004501f7c12 */ /* 0x000fe4000f8e30ff */
[----:B------:R-:W-:Y:S02]  /*7860*/  LOP3.LUT R23, R23, UR4, RZ, 0x30, !PT ;  /* 0x0000000417177c12 */ /* 0x000fe4000f8e30ff */
[----:B------:R-:W-:-:S02]  /*7870*/  LOP3.LUT R20, R20, UR4, RZ, 0x30, !PT ;  /* 0x0000000414147c12 */ /* 0x000fc4000f8e30ff */
[----:B------:R-:W-:Y:S02]  /*7880*/  SHF.R.U64 R13, R58, UR5, R59 ;  /* 0x000000053a0d7c19 */ /* 0x000fe4000800123b */
[----:B------:R-:W-:Y:S02]  /*7890*/  LOP3.LUT R19, R19, UR4, RZ, 0x30, !PT ;  /* 0x0000000413137c12 */ /* 0x000fe4000f8e30ff */
[----:B------:R-:W-:Y:S02]  /*78a0*/  LOP3.LUT R16, R16, UR4, RZ, 0x30, !PT ;  /* 0x0000000410107c12 */ /* 0x000fe4000f8e30ff */
[----:B0-----:R-:W-:Y:S02]  /*78b0*/  SHF.R.U64 R79, R8, UR5, R9 ;  /* 0x00000005084f7c19 */ /* 0x001fe40008001209 */
[----:B------:R-:W-:Y:S02]  /*78c0*/  SHF.R.U64 R9, R60, UR5, R61 ;  /* 0x000000053c097c19 */ /* 0x000fe4000800123d */
[----:B-1----:R-:W-:-:S02]  /*78d0*/  SHF.R.U64 R27, R14, UR5, R15 ;  /* 0x000000050e1b7c19 */ /* 0x002fc4000800120f */
[----:B------:R-:W-:Y:S02]  /*78e0*/  SHF.R.U64 R15, R54, UR5, R55 ;  /* 0x00000005360f7c19 */ /* 0x000fe40008001237 */
[----:B--2---:R-:W-:Y:S02]  /*78f0*/  SHF.R.U64 R24, R28, UR5, R29 ;  /* 0x000000051c187c19 */ /* 0x004fe4000800121d */
[----:B------:R-:W-:Y:S02]  /*7900*/  SHF.R.U64 R14, R56, UR5, R57 ;  /* 0x00000005380e7c19 */ /* 0x000fe40008001239 */
[----:B---3--:R-:W-:Y:S02]  /*7910*/  SHF.R.U64 R8, R62, UR5, R63 ;  /* 0x000000053e087c19 */ /* 0x008fe4000800123f */
        /* <DEDUP_REMOVED lines=55> */
.L_x_1393:
        /* <DEDUP_REMOVED lines=48> */
[----:B------:R-:W-:Y:S02]  /*7f90*/  LEA R2, R29, UR4, 0x3 ;  /* 0x000000041d027c11 */ /* 0x000fe4000f8e18ff */
[----:B------:R-:W-:Y:S02]  /*7fa0*/  LEA R30, R30, UR4, 0x3 ;  /* 0x000000041e1e7c11 */ /* 0x000fe4000f8e18ff */
[----:B------:R-:W-:Y:S02]  /*7fb0*/  LEA R31, R31, UR4, 0x3 ;  /* 0x000000041f1f7c11 */ /* 0x000fe4000f8e18ff */
[----:B0-----:R-:W0:Y:S01]  /*7fc0*/  LDS.64 R2, [R2+0xb400] ;  /* 0x00b4000002027984 */ /* 0x001e220000000a00 */
        /* <DEDUP_REMOVED lines=9> */
[----:B0-----:R-:W-:-:S05]  /*8060*/  IADD3 R4, P0, PT, R2, R5, RZ ;  /* 0x0000000502047210 */ /* 0x001fca0007f1e0ff */
[----:B------:R-:W-:Y:S01]  /*8070*/  IMAD.X R3, RZ, RZ, R3, P0 ;  /* 0x000000ffff037224 */ /* 0x000fe200000e0603 */
[----:B--2---:R-:W-:-:S04]  /*8080*/  LEA R6, P0, R4, UR6, 0x2 ;  /* 0x0000000604067c11 */ /* 0x004fc8000f8010ff */
[----:B------:R-:W-:Y:S02]  /*8090*/  LEA.HI.X R7, R4, UR7, R3, 0x2, P0 ;  /* 0x0000000704077c11 */ /* 0x000fe400080f1403 */
[----:B------:R-:W-:-:S03]  /*80a0*/  LEA R4, R19, UR4, 0x3 ;  /* 0x0000000413047c11 */ /* 0x000fc6000f8e18ff */
        /* <DEDUP_REMOVED lines=58> */
[----:B------:R0:W1:Y:S04]  /*8450*/  LDS.64 R2, [R4+0xb400] ;  /* 0x00b4000004027984 */ /* 0x0000680000000a00 */
[----:B------:R-:W2:Y:S01]  /*8460*/  LDS R17, [R0+0x3000] ;  /* 0x0030000000117984 */ /* 0x000ea20000000800 */
[----:B0-----:R-:W-:Y:S02]  /*8470*/  LEA R4, R15, UR4, 0x3 ;  /* 0x000000040f047c11 */ /* 0x001fe4000f8e18ff */
[----:B-1----:R-:W-:-:S05]  /*8480*/  IADD3 R2, P0, PT, R2, R5, RZ ;  /* 0x0000000502027210 */ /* 0x002fca0007f1e0ff */
[----:B------:R-:W-:Y:S01]  /*8490*/  IMAD.X R3, RZ, RZ, R3, P0 ;  /* 0x000000ffff037224 */ /* 0x000fe200000e0603 */
[----:B------:R-:W-:-:S04]  /*84a0*/  LEA R6, P0, R2, UR6, 0x2 ;  /* 0x0000000602067c11 */ /* 0x000fc8000f8010ff */
[----:B------:R-:W-:-:S05]  /*84b0*/  LEA.HI.X R7, R2, UR7, R3, 0x2, P0 ;  /* 0x0000000702077c11 */ /* 0x000fca00080f1403 */
[----:B--2---:R-:W-:Y:S01]  /*84c0*/  STG.E desc[UR8][R6.64+0x3000], R17 ;  /* 0x0030001106007986 */ /* 0x004fe2000c101908 */
        /* <DEDUP_REMOVED lines=51> */
.L_x_1394:
[----:B------:R-:W1:Y:S01]  /*8800*/  S2UR UR5, SR_CgaCtaId ;  /* 0x00000000000579c3 */ /* 0x000e620000008800 */
[----:B------:R-:W-:Y:S01]  /*8810*/  IMAD R37, R37, -0x1680, R6 ;  /* 0xffffe98025257824 */ /* 0x000fe200078e0206 */
[----:B------:R-:W-:Y:S01]  /*8820*/  UMOV UR4, 0x400 ;  /* 0x0000040000047882 */ /* 0x000fe20000000000 */
[C---:B------:R-:W-:Y:S01]  /*8830*/  VIADD R0, R5.reuse, 0x180 ;  /* 0x0000018005007836 */ /* 0x040fe20000000000 */
[----:B------:R-:W-:Y:S01]  /*8840*/  BSSY.RECONVERGENT B0, `(.L_x_1395) ;  /* 0x000001a000007945 */ /* 0x000fe20003800200 */
        /* <DEDUP_REMOVED lines=11> */
[----:B------:R-:W-:-:S04]  /*8900*/  ISETP.GE.AND P5, PT, R2, R37, PT ;  /* 0x000000250200720c */ /* 0x000fc80003fa6270 */
[----:B------:R-:W-:Y:S01]  /*8910*/  ISETP.GE.AND P4, PT, R0, R37, PT ;  /* 0x000000250000720c */ /* 0x000fe20003f86270 */
[----:B-1----:R-:W-:-:S06]  /*8920*/  ULEA UR4, UR5, UR4, 0x18 ;  /* 0x0000000405047291 */ /* 0x002fcc000f8ec0ff */
[----:B------:R-:W-:Y:S01]  /*8930*/  LEA R29, R29, UR4, 0x3 ;  /* 0x000000041d1d7c11 */ /* 0x000fe2000f8e18ff */
[----:B------:R-:W-:Y:S06]  /*8940*/  @P3 BRA `(.L_x_1396) ;  /* 0x0000000000243947 */ /* 0x000fec0003800000 */
[----:B0-----:R-:W0:Y:S01]  /*8950*/  LDS.64 R2, [R29+0xb400] ;  /* 0x00b400001d027984 */ /* 0x001e220000000a00 */
        /* <DEDUP_REMOVED lines=8> */
.L_x_1396:
[----:B------:R-:W-:Y:S05]  /*89e0*/  BSYNC.RECONVERGENT B0 ;  /* 0x0000000000007941 */ /* 0x000fea0003800200 */
.L_x_1395:
[----:B------:R-:W-:Y:S01]  /*89f0*/  NOP ;  /* 0x0000000000007918 */ /* 0x000fe20000000000 */
[----:B------:R-:W-:Y:S01]  /*8a00*/  BSSY.RECONVERGENT B0, `(.L_x_1397) ;  /* 0x000000e000007945 */ /* 0x000fe20003800200 */
[----:B------:R-:W-:Y:S02]  /*8a10*/  ISETP.GE.AND P3, PT, R6, R37, PT ;  /* 0x000000250600720c */ /* 0x000fe40003f66270 */
[----:B------:R-:W-:Y:S02]  /*8a20*/  LOP3.LUT R6, R5, 0xc00, RZ, 0xfc, !PT ;  /* 0x00000c0005067812 */ /* 0x000fe400078efcff */
[----:B------:R-:W-:Y:S01]  /*8a30*/  LEA R30, R30, UR4, 0x3 ;  /* 0x000000041e1e7c11 */ /* 0x000fe2000f8e18ff */
[----:B------:R-:W-:Y:S08]  /*8a40*/  @P2 BRA `(.L_x_1398) ;  /* 0x0000000000242947 */ /* 0x000ff00003800000 */
        /* <DEDUP_REMOVED lines=9> */
.L_x_1398:
[----:B------:R-:W-:Y:S05]  /*8ae0*/  BSYNC.RECONVERGENT B0 ;  /* 0x0000000000007941 */ /* 0x000fea0003800200 */
.L_x_1397:
        /* <DEDUP_REMOVED lines=15> */
.L_x_1400:
[----:B------:R-:W-:Y:S05]  /*8be0*/  BSYNC.RECONVERGENT B0 ;  /* 0x0000000000007941 */ /* 0x000fea0003800200 */
.L_x_1399:
        /* <DEDUP_REMOVED lines=15> */
.L_x_1402:
[----:B------:R-:W-:Y:S05]  /*8ce0*/  BSYNC.RECONVERGENT B0 ;  /* 0x0000000000007941 */ /* 0x000fea0003800200 */
.L_x_1401:
        /* <DEDUP_REMOVED lines=15> */
.L_x_1404:
[----:B------:R-:W-:Y:S05]  /*8de0*/  BSYNC.RECONVERGENT B0 ;  /* 0x0000000000007941 */ /* 0x000fea0003800200 */
.L_x_1403:
        /* <DEDUP_REMOVED lines=15> */
.L_x_1406:
[----:B------:R-:W-:Y:S05]  /*8ee0*/  BSYNC.RECONVERGENT B0 ;  /* 0x0000000000007941 */ /* 0x000fea0003800200 */
.L_x_1405:
        /* <DEDUP_REMOVED lines=15> */
.L_x_1408:
[----:B------:R-:W-:Y:S05]  /*8fe0*/  BSYNC.RECONVERGENT B0 ;  /* 0x0000000000007941 */ /* 0x000fea0003800200 */
.L_x_1407:
        /* <DEDUP_REMOVED lines=15> */
.L_x_1410:
[----:B------:R-:W-:Y:S05]  /*90e0*/  BSYNC.RECONVERGENT B0 ;  /* 0x0000000000007941 */ /* 0x000fea0003800200 */
.L_x_1409:
[----:B------:R-:W-:Y:S01]  /*90f0*/  NOP ;  /* 0x0000000000007918 */ /* 0x000fe20000000000 */
[----:B------:R-:W-:Y:S01]  /*9100*/  BSSY.RECONVERGENT B0, `(.L_x_1411) ;  /* 0x000000d000007945 */ /* 0x000fe20003800200 */
[----:B------:R-:W-:Y:S02]  /*9110*/  ISETP.GE.AND P3, PT, R6, R37, PT ;  /* 0x000000250600720c */ /* 0x000fe40003f66270 */
        /* <DEDUP_REMOVED lines=11> */
.L_x_1412:
[----:B------:R-:W-:Y:S05]  /*91d0*/  BSYNC.RECONVERGENT B0 ;  /* 0x0000000000007941 */ /* 0x000fea0003800200 */
.L_x_1411:
[----:B------:R-:W-:Y:S01]  /*91e0*/  NOP ;  /* 0x0000000000007918 */ /* 0x000fe20000000000 */
[----:B------:R-:W-:Y:S01]  /*91f0*/  BSSY.RECONVERGENT B0, `(.L_x_1413) ;  /* 0x000000c000007945 */ /* 0x000fe20003800200 */
[----:B------:R-:W-:-:S03]  /*9200*/  LEA R16, R16, UR4, 0x3 ;  /* 0x0000000410107c11 */ /* 0x000fc6000f8e18ff */
[----:B------:R-:W-:Y:S05]  /*9210*/  @P1 BRA `(.L_x_1414) ;  /* 0x0000000000241947 */ /* 0x000fea0003800000 */
        /* <DEDUP_REMOVED lines=9> */
.L_x_1414:
[----:B------:R-:W-:Y:S05]  /*92b0*/  BSYNC.RECONVERGENT B0 ;  /* 0x0000000000007941 */ /* 0x000fea0003800200 */
.L_x_1413:
        /* <DEDUP_REMOVED lines=13> */
.L_x_1416:
[----:B------:R-:W-:Y:S05]  /*9390*/  BSYNC.RECONVERGENT B0 ;  /* 0x0000000000007941 */ /* 0x000fea0003800200 */
.L_x_1415:
        /* <DEDUP_REMOVED lines=13> */
.L_x_1418:
[----:B------:R-:W-:Y:S05]  /*9470*/  BSYNC.RECONVERGENT B0 ;  /* 0x0000000000007941 */ /* 0x000fea0003800200 */
.L_x_1417:
        /* <DEDUP_REMOVED lines=13> */
.L_x_1420:
[----:B------:R-:W-:Y:S05]  /*9550*/  BSYNC.RECONVERGENT B0 ;  /* 0x0000000000007941 */ /* 0x000fea0003800200 */
.L_x_1419:
[----:B------:R-:W-:Y:S01]  /*9560*/  NOP ;  /* 0x0000000000007918 */ /* 0x000fe20000000000 */
[----:B------:R-:W-:Y:S01]  /*9570*/  BSSY.RECONVERGENT B0, `(.L_x_1421) ;  /* 0x000000d000007945 */ /* 0x000fe20003800200 */
[----:B------:R-:W-:Y:S02]  /*9580*/  LEA R6, R9, UR4, 0x3 ;  /* 0x0000000409067c11 */ /* 0x000fe4000f8e18ff */
[----:B------:R-:W-:Y:S01]  /*9590*/  LEA R8, R8, UR4, 0x3 ;  /* 0x0000000408087c11 */ /* 0x000fe2000f8e18ff */
[----:B------:R-:W-:Y:S06]  /*95a0*/  @P4 BRA `(.L_x_1422) ;  /* 0x0000000000244947 */ /* 0x000fec0003800000 */
        /* <DEDUP_REMOVED lines=9> */
.L_x_1422:
[----:B------:R-:W-:Y:S05]  /*9640*/  BSYNC.RECONVERGENT B0 ;  /* 0x0000000000007941 */ /* 0x000fea0003800200 */
.L_x_1421:
[----:B------:R-:W-:Y:S01]  /*9650*/  NOP ;  /* 0x0000000000007918 */ /* 0x000fe20000000000 */
[----:B01234-:R-:W0:Y:S01]  /*9660*/  LDS.64 R2, [R8+0xb400] ;  /* 0x00b4000008027984 */ /* 0x01fe220000000a00 */
[----:B------:R-:W-:Y:S01]  /*9670*/  @!P3 IMAD R7, R5, -0x4, R7 ;  /* 0xfffffffc0507b824 */ /* 0x000fe200078e0207 */
[----:B------:R-:W1:Y:S05]  /*9680*/  @!P3 LDC.64 R10, c[0x0][0x3b0] ;  /* 0x0000ec00ff0abb82 */ /* 0x000e6a0000000a00 */
        /* <DEDUP_REMOVED lines=8> */
.L_x_1319:
[----:B------:R-:W-:Y:S02]  /*9710*/  IMAD.MOV.U32 R84, RZ, RZ, R76 ;  /* 0x000000ffff547224 */ /* 0x000fe400078e004c */
[----:B------:R-:W-:Y:S02]  /*9720*/  IMAD.MOV.U32 R85, RZ, RZ, 0x1 ;  /* 0x00000001ff557424 */ /* 0x000fe400078e00ff */
[----:B------:R-:W-:Y:S02]  /*9730*/  IMAD.MOV.U32 R86, RZ, RZ, RZ ;  /* 0x000000ffff567224 */ /* 0x000fe400078e00ff */
[----:B------:R-:W-:-:S07]  /*9740*/  IMAD.MOV.U32 R83, RZ, RZ, -0x1 ;  /* 0xffffffffff537424 */ /* 0x000fce00078e00ff */
[----:B------:R-:W-:Y:S05]  /*9750*/  WARPSYNC.COLLECTIVE R83, `(.L_x_1423) ;  /* 0x0000000053087348 */ /* 0x000fea0003c00000 */
[----:B------:R0:W1:Y:S02]  /*9760*/  SHFL.UP P0, R79, R84, R85, R86 ;  /* 0x04000055544f7389 */ /* 0x0000640000000056 */
[----:B01----:R-:W-:Y:S05]  /*9770*/  ENDCOLLECTIVE ;  /* 0x000000000000791b */ /* 0x003fea0003800000 */
.L_x_1423:
[----:B------:R-:W-:Y:S02]  /*9780*/  IMAD.MOV.U32 R85, RZ, RZ, 0x2 ;  /* 0x00000002ff557424 */ /* 0x000fe400078e00ff */
[----:B------:R-:W-:-:S04]  /*9790*/  IMAD.MOV.U32 R55, RZ, RZ, R79 ;  /* 0x000000ffff377224 */ /* 0x000fc800078e004f */
[----:B------:R-:W-:-:S04]  /*97a0*/  @P0 IMAD.IADD R55, R76, 0x1, R55 ;  /* 0x000000014c370824 */ /* 0x000fc800078e0237 */
[----:B------:R-:W-:-:S07]  /*97b0*/  IMAD.MOV.U32 R84, RZ, RZ, R55 ;  /* 0x000000ffff547224 */ /* 0x000fce00078e0037 */
[----:B------:R-:W-:Y:S05]  /*97c0*/  WARPSYNC.COLLECTIVE R83, `(.L_x_1424) ;  /* 0x0000000053087348 */ /* 0x000fea0003c00000 */
[----:B------:R0:W1:Y:S02]  /*97d0*/  SHFL.UP P0, R79, R84, R85, R86 ;  /* 0x04000055544f7389 */ /* 0x0000640000000056 */
[----:B01----:R-:W-:Y:S05]  /*97e0*/  ENDCOLLECTIVE ;  /* 0x000000000000791b */ /* 0x003fea0003800000 */
.L_x_1424:
[----:B------:R-:W-:Y:S02]  /*97f0*/  IMAD.MOV.U32 R85, RZ, RZ, 0x4 ;  /* 0x00000004ff557424 */ /* 0x000fe400078e00ff */
[----:B------:R-:W-:-:S04]  /*9800*/  IMAD.MOV.U32 R78, RZ, RZ, R79 ;  /* 0x000000ffff4e7224 */ /* 0x000fc800078e004f */
[----:B------:R-:W-:-:S04]  /*9810*/  @P0 IMAD.IADD R78, R55, 0x1, R78 ;  /* 0x00000001374e0824 */ /* 0x000fc800078e024e */
[----:B------:R-:W-:-:S07]  /*9820*/  IMAD.MOV.U32 R84, RZ, RZ, R78 ;  /* 0x000000ffff547224 */ /* 0x000fce00078e004e */
[----:B------:R-:W-:Y:S05]  /*9830*/  WARPSYNC.COLLECTIVE R83, `(.L_x_1425) ;  /* 0x0000000053087348 */ /* 0x000fea0003c00000 */
[----:B------:R0:W1:Y:S02]  /*9840*/  SHFL.UP P0, R79, R84, R85, R86 ;  /* 0x04000055544f7389 */ /* 0x0000640000000056 */
[----:B01----:R-:W-:Y:S05]  /*9850*/  ENDCOLLECTIVE ;  /* 0x000000000000791b */ /* 0x003fea0003800000 */
.L_x_1425:
[----:B------:R-:W-:Y:S02]  /*9860*/  IMAD.MOV.U32 R85, RZ, RZ, 0x8 ;  /* 0x00000008ff557424 */ /* 0x000fe400078e00ff */
[----:B------:R-:W-:-:S04]  /*9870*/  IMAD.MOV.U32 R77, RZ, RZ, R79 ;  /* 0x000000ffff4d7224 */ /* 0x000fc800078e004f */
[----:B------:R-:W-:-:S04]  /*9880*/  @P0 IMAD.IADD R77, R78, 0x1, R77 ;  /* 0x000000014e4d0824 */ /* 0x000fc800078e024d */
[----:B------:R-:W-:-:S07]  /*9890*/  IMAD.MOV.U32 R84, RZ, RZ, R77 ;  /* 0x000000ffff547224 */ /* 0x000fce00078e004d */
[----:B------:R-:W-:Y:S05]  /*98a0*/  WARPSYNC.COLLECTIVE R83, `(.L_x_1426) ;  /* 0x0000000053087348 */ /* 0x000fea0003c00000 */
[----:B------:R0:W1:Y:S02]  /*98b0*/  SHFL.UP P0, R79, R84, R85, R86 ;  /* 0x04000055544f7389 */ /* 0x0000640000000056 */
[----:B01----:R-:W-:Y:S05]  /*98c0*/  ENDCOLLECTIVE ;  /* 0x000000000000791b */ /* 0x003fea0003800000 */
.L_x_1426:
[----:B------:R-:W-:Y:S02]  /*98d0*/  IMAD.MOV.U32 R85, RZ, RZ, 0x10 ;  /* 0x00000010ff557424 */ /* 0x000fe400078e00ff */
[----:B------:R-:W-:-:S04]  /*98e0*/  IMAD.MOV.U32 R80, RZ, RZ, R79 ;  /* 0x000000ffff507224 */ /* 0x000fc800078e004f */
[----:B------:R-:W-:-:S04]  /*98f0*/  @P0 IMAD.IADD R80, R77, 0x1, R80 ;  /* 0x000000014d500824 */ /* 0x000fc800078e0250 */
[----:B------:R-:W-:-:S07]  /*9900*/  IMAD.MOV.U32 R84, RZ, RZ, R80 ;  /* 0x000000ffff547224 */ /* 0x000fce00078e0050 */
[----:B------:R-:W-:Y:S05]  /*9910*/  WARPSYNC.COLLECTIVE R83, `(.L_x_1427) ;  /* 0x0000000053087348 */ /* 0x000fea0003c00000 */
[----:B------:R0:W1:Y:S02]  /*9920*/  SHFL.UP P0, R79, R84, R85, R86 ;  /* 0x04000055544f7389 */ /* 0x0000640000000056 */
[----:B01----:R-:W-:Y:S05]  /*9930*/  ENDCOLLECTIVE ;  /* 0x000000000000791b */ /* 0x003fea0003800000 */
.L_x_1427:
[----:B------:R-:W-:Y:S05]  /*9940*/  BRA `(.L_x_1428) ;  /* 0xffffff8c00d47947 */ /* 0x000fea000383ffff */
.L_x_1429:
        /* <DEDUP_REMOVED lines=11> */
.L_x_4280:


//--------------------- .text._ZN3cub18CUB_300001_SM_10006detail10radix_sort33DeviceRadixSortExclusiveSumKernelINS1_5radix10policy_hubImjyE10Policy1000EyEEvPT0_ --------------------------
	.section	.text._ZN3cub18CUB_300001_SM_10006detail10radix_sort33DeviceRadixSortExclusiveSumKernelINS1_5radix10policy_hubImjyE10Policy1000EyEEvPT0_,"ax",@progbits
	.align	128
        .global         _ZN3cub18CUB_300001_SM_10006detail10radix_sort33DeviceRadixSortExclusiveSumKernelINS1_5radix10policy_hubImjyE10Policy1000EyEEvPT0_
        .type           _ZN3cub18CUB_300001_SM_10006detail10radix_sort33DeviceRadixSortExclusiveSumKernelINS1_5radix10policy_hubImjyE10Policy1000EyEEvPT0_,@function
        .size           _ZN3cub18CUB_300001_SM_10006detail10radix_sort33DeviceRadixSortExclusiveSumKernelINS1_5radix10policy_hubImjyE10Policy1000EyEEvPT0_,(.L_x_4281 - _ZN3cub18CUB_300001_SM_10006detail10radix_sort33DeviceRadixSortExclusiveSumKernelINS1_5radix10policy_hubImjyE10Policy1000EyEEvPT0_)
        .other          _ZN3cub18CUB_300001_SM_10006detail10radix_sort33DeviceRadixSortExclusiveSumKernelINS1_5radix10policy_hubImjyE10Policy1000EyEEvPT0_,@"STO_CUDA_ENTRY STV_DEFAULT"
_ZN3cub18CUB_300001_SM_10006detail10radix_sort33DeviceRadixSortExclusiveSumKernelINS1_5radix10policy_hubImjyE10Policy1000EyEEvPT0_:
.text._ZN3cub18CUB_300001_SM_10006detail10radix_sort33DeviceRadixSortExclusiveSumKernelINS1_5radix10policy_hubImjyE10Policy1000EyEEvPT0_:
        /* <DEDUP_REMOVED lines=63> */
.L_x_1442:
        /* <DEDUP_REMOVED lines=28> */
.L_x_1430:
[----:B------:R-:W-:Y:S05]  /*05b0*/  WARPSYNC.ALL ;  /* 0x0000000000007948 */ /* 0x000fea0003800000 */
[----:B------:R-:W-:Y:S06]  /*05c0*/  BAR.SYNC.DEFER_BLOCKING 0x0 ;  /* 0x0000000000007b1d */ /* 0x000fec0000010000 */
[----:B------:R-:W-:Y:S05]  /*05d0*/  @P1 EXIT ;  /* 0x000000000000194d */ /* 0x000fea0003800000 */
[----:B01----:R-:W0:Y:S04]  /*05e0*/  LDS.64 R2, [R0+0x10] ;  /* 0x0000100000027984 */ /* 0x003e280000000a00 */
[----:B0-----:R-:W-:Y:S01]  /*05f0*/  STG.E.64 desc[UR4][R16.64], R2 ;  /* 0x0000000210007986 */ /* 0x001fe2000c101b04 */
[----:B------:R-:W-:Y:S05]  /*0600*/  EXIT ;  /* 0x000000000000794d */ /* 0x000fea0003800000 */
.L_x_1431:
[----:B------:R-:W-:Y:S02]  /*0610*/  IMAD.MOV.U32 R24, RZ, RZ, R20 ;  /* 0x000000ffff187224 */ /* 0x000fe400078e0014 */
[----:B------:R-:W-:Y:S02]  /*0620*/  IMAD.MOV.U32 R23, RZ, RZ, 0x1 ;  /* 0x00000001ff177424 */ /* 0x000fe400078e00ff */
[----:B------:R-:W-:Y:S02]  /*0630*/  IMAD.MOV.U32 R22, RZ, RZ, RZ ;  /* 0x000000ffff167224 */ /* 0x000fe400078e00ff */
[----:B------:R-:W-:-:S07]  /*0640*/  IMAD.MOV.U32 R21, RZ, RZ, -0x1 ;  /* 0xffffffffff157424 */ /* 0x000fce00078e00ff */
[----:B------:R-:W-:Y:S05]  /*0650*/  WARPSYNC.COLLECTIVE R21, `(.L_x_1432) ;  /* 0x0000000015087348 */ /* 0x000fea0003c00000 */
[----:B------:R0:W1:Y:S02]  /*0660*/  SHFL.UP P0, R25, R24, R23, R22 ;  /* 0x0400001718197389 */ /* 0x0000640000000016 */
[----:B01----:R-:W-:Y:S05]  /*0670*/  ENDCOLLECTIVE ;  /* 0x000000000000791b */ /* 0x003fea0003800000 */
.L_x_1432:
[----:B------:R-:W-:Y:S02]  /*0680*/  IMAD.MOV.U32 R24, RZ, RZ, R19 ;  /* 0x000000ffff187224 */ /* 0x000fe400078e0013 */
[----:B------:R-:W-:-:S07]  /*0690*/  IMAD.MOV.U32 R27, RZ, RZ, R25 ;  /* 0x000000ffff1b7224 */ /* 0x000fce00078e0019 */
[----:B------:R-:W-:Y:S05]  /*06a0*/  WARPSYNC.COLLECTIVE R21, `(.L_x_1433) ;  /* 0x0000000015087348 */ /* 0x000fea0003c00000 */
[----:B------:R0:W1:Y:S02]  /*06b0*/  SHFL.UP P0, R25, R24, R23, R22 ;  /* 0x0400001718197389 */ /* 0x0000640000000016 */
[----:B01----:R-:W-:Y:S05]  /*06c0*/  ENDCOLLECTIVE ;  /* 0x000000000000791b */ /* 0x003fea0003800000 */
.L_x_1433:
        /* <DEDUP_REMOVED lines=9> */
.L_x_1434:
[----:B------:R-:W-:Y:S02]  /*0760*/  IMAD.MOV.U32 R24, RZ, RZ, R26 ;  /* 0x000000ffff187224 */ /* 0x000fe400078e001a */
[----:B------:R-:W-:-:S07]  /*0770*/  IMAD.MOV.U32 R28, RZ, RZ, R25 ;  /* 0x000000ffff1c7224 */ /* 0x000fce00078e0019 */
[----:B------:R-:W-:Y:S05]  /*0780*/  WARPSYNC.COLLECTIVE R21, `(.L_x_1435) ;  /* 0x0000000015087348 */ /* 0x000fea0003c00000 */
[----:B------:R0:W1:Y:S02]  /*0790*/  SHFL.UP P0, R25, R24, R23, R22 ;  /* 0x0400001718197389 */ /* 0x0000640000000016 */
[----:B01----:R-:W-:Y:S05]  /*07a0*/  ENDCOLLECTIVE ;  /* 0x000000000000791b */ /* 0x003fea0003800000 */
.L_x_1435:
        /* <DEDUP_REMOVED lines=9> */
.L_x_1436:
[----:B------:R-:W-:Y:S02]  /*0840*/  IMAD.MOV.U32 R24, RZ, RZ, R29 ;  /* 0x000000ffff187224 */ /* 0x000fe400078e001d */
[----:B------:R-:W-:-:S07]  /*0850*/  IMAD.MOV.U32 R27, RZ, RZ, R25 ;  /* 0x000000ffff1b7224 */ /* 0x000fce00078e0019 */
[----:B------:R-:W-:Y:S05]  /*0860*/  WARPSYNC.COLLECTIVE R21, `(.L_x_1437) ;  /* 0x0000000015087348 */ /* 0x000fea0003c00000 */
[----:B------:R0:W1:Y:S02]  /*0870*/  SHFL.UP P0, R25, R24, R23, R22 ;  /* 0x0400001718197389 */ /* 0x0000640000000016 */
[----:B01----:R-:W-:Y:S05]  /*0880*/  ENDCOLLECTIVE ;  /* 0x000000000000791b */ /* 0x003fea0003800000 */
.L_x_1437:
        /* <DEDUP_REMOVED lines=9> */
.L_x_1438:
[----:B------:R-:W-:Y:S02]  /*0920*/  IMAD.MOV.U32 R24, RZ, RZ, R29 ;  /* 0x000000ffff187224 */ /* 0x000fe400078e001d */
[----:B------:R-:W-:-:S07]  /*0930*/  IMAD.MOV.U32 R27, RZ, RZ, R25 ;  /* 0x000000ffff1b7224 */ /* 0x000fce00078e0019 */
[----:B------:R-:W-:Y:S05]  /*0940*/  WARPSYNC.COLLECTIVE R21, `(.L_x_1439) ;  /* 0x0000000015087348 */ /* 0x000fea0003c00000 */
[----:B------:R0:W1:Y:S02]  /*0950*/  SHFL.UP P0, R25, R24, R23, R22 ;  /* 0x0400001718197389 */ /* 0x0000640000000016 */
[----:B01----:R-:W-:Y:S05]  /*0960*/  ENDCOLLECTIVE ;  /* 0x000000000000791b */ /* 0x003fea0003800000 */
.L_x_1439:
        /* <DEDUP_REMOVED lines=9> */
.L_x_1440:
[----:B------:R-:W-:Y:S02]  /*0a00*/  IMAD.MOV.U32 R24, RZ, RZ, R26 ;  /* 0x000000ffff187224 */ /* 0x000fe400078e001a */
[----:B------:R-:W-:-:S07]  /*0a10*/  IMAD.MOV.U32 R28, RZ, RZ, R25 ;  /* 0x000000ffff1c7224 */ /* 0x000fce00078e0019 */
[----:B------:R-:W-:Y:S05]  /*0a20*/  WARPSYNC.COLLECTIVE R21, `(.L_x_1441) ;  /* 0x0000000015087348 */ /* 0x000fea0003c00000 */
[----:B------:R0:W1:Y:S02]  /*0a30*/  SHFL.UP P0, R25, R24, R23, R22 ;  /* 0x0400001718197389 */ /* 0x0000640000000016 */
[----:B01----:R-:W-:Y:S05]  /*0a40*/  ENDCOLLECTIVE ;  /* 0x000000000000791b */ /* 0x003fea0003800000 */
.L_x_1441:
[----:B------:R-:W-:Y:S05]  /*0a50*/  BRA `(.L_x_1442) ;  /* 0xfffffff800647947 */ /* 0x000fea000383ffff */
.L_x_1443:
        /* <DEDUP_REMOVED lines=10> */
.L_x_4281:


//--------------------- .text._ZN3cub18CUB_300001_SM_10006detail10radix_sort30DeviceRadixSortHistogramKernelINS1_5radix10policy_hubImjyE10Policy1000ELNS0_9SortOrderE0EmyNS1_21identity_decomposer_tEEEvPT2_PKT1_SA_iiT3_ --------------------------
	.section	.text._ZN3cub18CUB_300001_SM_10006detail10radix_sort30DeviceRadixSortHistogramKernelINS1_5radix10policy_hubImjyE10Policy1000ELNS0_9SortOrderE0EmyNS1_21identity_decomposer_tEEEvPT2_PKT1_SA_iiT3_,"ax",@progbits
	.align	128
        .global         _ZN3cub18CUB_300001_SM_10006detail10radix_sort30DeviceRadixSortHistogramKernelINS1_5radix10policy_hubImjyE10Policy1000ELNS0_9SortOrderE0EmyNS1_21identity_decomposer_tEEEvPT2_PKT1_SA_iiT3_
        .type           _ZN3cub18CUB_300001_SM_10006detail10radix_sort30DeviceRadixSortHistogramKernelINS1_5radix10policy_hubImjyE10Policy1000ELNS0_9SortOrderE0EmyNS1_21identity_decomposer_tEEEvPT2_PKT1_SA_iiT3_,@function
        .size           _ZN3cub18CUB_300001_SM_10006detail10radix_sort30DeviceRadixSortHistogramKernelINS1_5radix10policy_hubImjyE10Policy1000ELNS0_9SortOrderE0EmyNS1_21identity_decomposer_tEEEvPT2_PKT1_SA_iiT3_,(.L_x_4282 - _ZN3cub18CUB_300001_SM_10006detail10radix_sort30DeviceRadixSortHistogramKernelINS1_5radix10policy_hubImjyE10Policy1000ELNS0_9SortOrderE0EmyNS1_21identity_decomposer_tEEEvPT2_PKT1_SA_iiT3_)
        .other          _ZN3cub18CUB_300001_SM_10006detail10radix_sort30DeviceRadixSortHistogramKernelINS1_5radix10policy_hubImjyE10Policy1000ELNS0_9SortOrderE0EmyNS1_21identity_decomposer_tEEEvPT2_PKT1_SA_iiT3_,@"STO_CUDA_ENTRY STV_DEFAULT"
_ZN3cub18CUB_300001_SM_10006detail10radix_sort30DeviceRadixSortHistogramKernelINS1_5radix10policy_hubImjyE10Policy1000ELNS0_9SortOrderE0EmyNS1_21identity_decomposer_tEEEvPT2_PKT1_SA_iiT3_:
.text._ZN3cub18CUB_300001_SM_10006detail10radix_sort30DeviceRadixSortHistogramKernelINS1_5radix10policy_hubImjyE10Policy1000ELNS0_9SortOrderE0EmyNS1_21identity_decomposer_tEEEvPT2_PKT1_SA_iiT3_:
        /* <DEDUP_REMOVED lines=27> */
.L_x_1527:
        /* <DEDUP_REMOVED lines=8> */
[----:B------:R-:W-:-:S03]  /*0230*/  HFMA2 R7, -RZ, RZ, 0, 0 ;  /* 0x00000000ff077431 */ /* 0x000fc600000001ff */
[C---:B------:R-:W-:Y:S01]  /*0240*/  LOP3.LUT R10, R8.reuse, 0xffffff0, RZ, 0xc0, !PT ;  /* 0x0ffffff0080a7812 */ /* 0x040fe200078ec0ff */
[----:B------:R-:W-:-:S05]  /*0250*/  VIADD R6, R8, 0xffffffff ;  /* 0xffffffff08067836 */ /* 0x000fca0000000000 */
[----:B------:R-:W-:-:S13]  /*0260*/  ISETP.GE.U32.AND P0, PT, R6, 0xf, PT ;  /* 0x0000000f0600780c */ /* 0x000fda0003f06070 */
[----:B------:R-:W-:Y:S05]  /*0270*/  @!P0 BRA `(.L_x_1446) ;  /* 0x00000000005c8947 */ /* 0x000fea0003800000 */
[----:B------:R-:W-:Y:S02]  /*0280*/  IMAD.MOV R7, RZ, RZ, -R10 ;  /* 0x000000ffff077224 */ /* 0x000fe400078e0a0a */
[----:B------:R-:W-:-:S07]  /*0290*/  VIADD R6, R2, 0x2000 ;  /* 0x0000200002067836 */ /* 0x000fce0000000000 */
.L_x_1447:
        /* <DEDUP_REMOVED lines=21> */
.L_x_1446:
        /* <DEDUP_REMOVED lines=10> */
[C---:B------:R-:W-:Y:S01]  /*0490*/  LEA R8, R7.reuse, R2, 0xa ;  /* 0x0000000207087211 */ /* 0x040fe200078e50ff */
[----:B------:R-:W-:-:S04]  /*04a0*/  VIADD R7, R7, 0x8 ;  /* 0x0000000807077836 */ /* 0x000fc80000000000 */
        /* <DEDUP_REMOVED lines=8> */
.L_x_1449:
        /* <DEDUP_REMOVED lines=17> */
.L_x_1448:
[----:B------:R-:W-:-:S13]  /*0640*/  ISETP.GT.U32.AND P2, PT, R0, 0x7f, PT ;  /* 0x0000007f0000780c */ /* 0x000fda0003f44070 */
[----:B------:R-:W-:Y:S05]  /*0650*/  @P2 BRA `(.L_x_1445) ;  /* 0x0000000000dc2947 */ /* 0x000fea0003800000 */
[----:B--2---:R-:W-:Y:S01]  /*0660*/  IMAD.MOV.U32 R7, RZ, RZ, RZ ;  /* 0x000000ffff077224 */ /* 0x004fe200078e00ff */
[----:B------:R-:W-:Y:S06]  /*0670*/  @!P0 BRA `(.L_x_1450) ;  /* 0x0000000000588947 */ /* 0x000fec0003800000 */
[----:B------:R-:W-:-:S07]  /*0680*/  IMAD.MOV.U32 R7, RZ, RZ, RZ ;  /* 0x000000ffff077224 */ /* 0x000fce00078e00ff */
.L_x_1451:
[C---:B012---:R-:W-:Y:S01]  /*0690*/  LEA R8, R7.reuse, R2, 0xa ;  /* 0x0000000207087211 */ /* 0x047fe200078e50ff */
[----:B------:R-:W-:-:S04]  /*06a0*/  VIADD R7, R7, 0x10 ;  /* 0x0000001007077836 */ /* 0x000fc80000000000 */
[----:B------:R2:W-:Y:S01]  /*06b0*/  STS [R8+0x200], RZ ;  /* 0x000200ff08007388 */ /* 0x0005e20000000800 */
[----:B------:R-:W-:-:S03]  /*06c0*/  ISETP.NE.AND P0, PT, R7, R10, PT ;  /* 0x0000000a0700720c */ /* 0x000fc60003f05270 */
        /* <DEDUP_REMOVED lines=17> */
.L_x_1450:
        /* <DEDUP_REMOVED lines=14> */
.L_x_1452:
        /* <DEDUP_REMOVED lines=10> */
[----:B------:R-:W-:Y:S02]  /*0960*/  LEA R7, R7, R2, 0xa ;  /* 0x0000000207077211 */ /* 0x000fe400078e50ff */
[----:B------:R-:W-:-:S03]  /*0970*/  ISETP.NE.AND P0, PT, R9, 0x1, PT ;  /* 0x000000010900780c */ /* 0x000fc60003f05270 */
[----:B------:R3:W-:Y:S10]  /*0980*/  STS [R7+0x200], RZ ;  /* 0x000200ff07007388 */ /* 0x0007f40000000800 */
[----:B---3--:R-:W-:Y:S05]  /*0990*/  @!P0 BRA `(.L_x_1445) ;  /* 0x00000000000c8947 */ /* 0x008fea0003800000 */
[----:B------:R-:W-:Y:S01]  /*09a0*/  ISETP.NE.AND P0, PT, R9, 0x2, PT ;  /* 0x000000020900780c */ /* 0x000fe20003f05270 */
[----:B------:R3:W-:-:S12]  /*09b0*/  STS [R7+0x600], RZ ;  /* 0x000600ff07007388 */ /* 0x0007d80000000800 */
[----:B------:R3:W-:Y:S02]  /*09c0*/  @P0 STS [R7+0xa00], RZ ;  /* 0x000a00ff07000388 */ /* 0x0007e40000000800 */
.L_x_1445:
[----:B------:R-:W-:Y:S05]  /*09d0*/  BSYNC.RECONVERGENT B0 ;  /* 0x0000000000007941 */ /* 0x000fea0003800200 */
.L_x_1444:
        /* <DEDUP_REMOVED lines=16> */
.L_x_1458:
        /* <DEDUP_REMOVED lines=36> */
.L_x_1454:
        /* <DEDUP_REMOVED lines=24> */
[----:B------:R-:W-:-:S02]  /*0ea0*/  ISETP.GE.AND P1, PT, R8, UR14, PT ;  /* 0x0000000e08007c0c */ /* 0x000fc4000bf26270 */
[----:B------:R-:W-:Y:S01]  /*0eb0*/  MOV R8, 0xffffffff ;  /* 0xffffffff00087802 */ /* 0x000fe20000000f00 */
[----:B------:R-:W-:Y:S01]  /*0ec0*/  VIADD R14, R0, 0x480 ;  /* 0x00000480000e7836 */ /* 0x000fe20000000000 */
[----:B------:R-:W-:Y:S01]  /*0ed0*/  ISETP.GE.AND P3, PT, R41, UR14, PT ;  /* 0x0000000e29007c0c */ /* 0x000fe2000bf66270 */
[----:B------:R-:W-:Y:S02]  /*0ee0*/  IMAD.MOV.U32 R15, RZ, RZ, -0x1 ;  /* 0xffffffffff0f7424 */ /* 0x000fe400078e00ff */
[----:B------:R2:W5:Y:S01]  /*0ef0*/  @!P4 LDG.E.64 R12, desc[UR16][R38.64+0xc00] ;  /* 0x000c0010260cc981 */ /* 0x000562000c1e1b00 */
[----:B------:R-:W-:-:S03]  /*0f00*/  ISETP.GE.AND P4, PT, R14, UR14, PT ;  /* 0x0000000e0e007c0c */ /* 0x000fc6000bf86270 */
[----:B------:R2:W5:Y:S01]  /*0f10*/  @!P2 LDG.E.64 R8, desc[UR16][R38.64+0x400] ;  /* 0x000400102608a981 */ /* 0x000562000c1e1b00 */
[----:B------:R-:W-:Y:S02]  /*0f20*/  ISETP.GE.AND P2, PT, R40, UR14, PT ;  /* 0x0000000e28007c0c */ /* 0x000fe4000bf46270 */
[----:B------:R-:W-:Y:S01]  /*0f30*/  MOV R14, 0xffffffff ;  /* 0xffffffff000e7802 */ /* 0x000fe20000000f00 */
[----:B------:R-:W-:Y:S02]  /*0f40*/  VIADD R20, R0, 0x500 ;  /* 0x0000050000147836 */ /* 0x000fe40000000000 */
[----:B------:R-:W-:Y:S02]  /*0f50*/  IMAD.MOV.U32 R16, RZ, RZ, -0x1 ;  /* 0xffffffffff107424 */ /* 0x000fe400078e00ff */
[----:B------:R-:W-:Y:S01]  /*0f60*/  IMAD.MOV.U32 R17, RZ, RZ, -0x1 ;  /* 0xffffffffff117424 */ /* 0x000fe200078e00ff */
[----:B------:R2:W5:Y:S01]  /*0f70*/  @!P5 LDG.E.64 R14, desc[UR16][R38.64+0x1000] ;  /* 0x00100010260ed981 */ /* 0x000562000c1e1b00 */
[----:B------:R-:W-:Y:S01]  /*0f80*/  IMAD.MOV.U32 R18, RZ, RZ, -0x1 ;  /* 0xffffffffff127424 */ /* 0x000fe200078e00ff */
[----:B------:R-:W-:Y:S01]  /*0f90*/  ISETP.GE.AND P5, PT, R20, UR14, PT ;  /* 0x0000000e14007c0c */ /* 0x000fe2000bfa6270 */
[----:B------:R-:W-:Y:S01]  /*0fa0*/  IMAD.MOV.U32 R19, RZ, RZ, -0x1 ;  /* 0xffffffffff137424 */ /* 0x000fe200078e00ff */
[C---:B------:R-:W-:Y:S01]  /*0fb0*/  IADD3 R21, PT, PT, R0.reuse, 0x580, RZ ;  /* 0x0000058000157810 */ /* 0x040fe20007ffe0ff */
[----:B------:R-:W-:Y:S01]  /*0fc0*/  VIADD R20, R0, 0x600 ;  /* 0x0000060000147836 */ /* 0x000fe20000000000 */
[----:B------:R2:W5:Y:S01]  /*0fd0*/  @!P2 LDG.E.64 R16, desc[UR16][R38.64+0x1400] ;  /* 0x001400102610a981 */ /* 0x000562000c1e1b00 */
[----:B------:R-:W-:Y:S01]  /*0fe0*/  IMAD.MOV.U32 R22, RZ, RZ, -0x1 ;  /* 0xffffffffff167424 */ /* 0x000fe200078e00ff */
[----:B------:R-:W-:-:S02]  /*0ff0*/  ISETP.GE.AND P2, PT, R21, UR14, PT ;  /* 0x0000000e15007c0c */ /* 0x000fc4000bf46270 */
[----:B------:R2:W5:Y:S01]  /*1000*/  @!P3 LDG.E.64 R18, desc[UR16][R38.64+0x1800] ;  /* 0x001800102612b981 */ /* 0x000562000c1e1b00 */
[----:B------:R-:W-:Y:S01]  /*1010*/  ISETP.GE.AND P3, PT, R20, UR14, PT ;  /* 0x0000000e14007c0c */ /* 0x000fe2000bf66270 */
[----:B------:R-:W-:Y:S01]  /*1020*/  IMAD.MOV.U32 R20, RZ, RZ, -0x1 ;  /* 0xffffffffff147424 */ /* 0x000fe200078e00ff */
[----:B------:R-:W-:Y:S01]  /*1030*/  MOV R24, 0xffffffff ;  /* 0xffffffff00187802 */ /* 0x000fe20000000f00 */
[----:B------:R-:W-:Y:S02]  /*1040*/  IMAD.MOV.U32 R21, RZ, RZ, -0x1 ;  /* 0xffffffffff157424 */ /* 0x000fe400078e00ff */
[----:B------:R-:W-:Y:S02]  /*1050*/  IMAD.MOV.U32 R23, RZ, RZ, -0x1 ;  /* 0xffffffffff177424 */ /* 0x000fe400078e00ff */
[----:B------:R-:W-:Y:S02]  /*1060*/  IMAD.MOV.U32 R25, RZ, RZ, -0x1 ;  /* 0xffffffffff197424 */ /* 0x000fe400078e00ff */
[C---:B------:R-:W-:Y:S01]  /*1070*/  VIADD R26, R0.reuse, 0x680 ;  /* 0x00000680001a7836 */ /* 0x040fe20000000000 */
[----:B------:R2:W5:Y:S01]  /*1080*/  @!P1 LDG.E.64 R20, desc[UR16][R38.64+0x1c00] ;  /* 0x001c001026149981 */ /* 0x000562000c1e1b00 */
[----:B------:R-:W-:-:S03]  /*1090*/  VIADD R27, R0, 0x700 ;  /* 0x00000700001b7836 */ /* 0x000fc60000000000 */
[----:B------:R2:W5:Y:S01]  /*10a0*/  @!P0 LDG.E.64 R22, desc[UR16][R38.64+0x2000] ;  /* 0x0020001026168981 */ /* 0x000562000c1e1b00 */
[----:B------:R-:W-:Y:S02]  /*10b0*/  ISETP.GE.AND P1, PT, R26, UR14, PT ;  /* 0x0000000e1a007c0c */ /* 0x000fe4000bf26270 */
[----:B------:R-:W-:Y:S01]  /*10c0*/  ISETP.GE.AND P0, PT, R27, UR14, PT ;  /* 0x0000000e1b007c0c */ /* 0x000fe2000bf06270 */
[----:B------:R2:W5:Y:S01]  /*10d0*/  @!P4 LDG.E.64 R24, desc[UR16][R38.64+0x2400] ;  /* 0x002400102618c981 */ /* 0x000562000c1e1b00 */
[----:B------:R-:W-:Y:S01]  /*10e0*/  ISETP.GE.AND P4, PT, R42, UR14, PT ;  /* 0x0000000e2a007c0c */ /* 0x000fe2000bf86270 */
[----:B------:R-:W-:Y:S01]  /*10f0*/  IMAD.MOV.U32 R26, RZ, RZ, -0x1 ;  /* 0xffffffffff1a7424 */ /* 0x000fe200078e00ff */
[----:B------:R-:W-:Y:S01]  /*1100*/  MOV R30, 0xffffffff ;  /* 0xffffffff001e7802 */ /* 0x000fe20000000f00 */
[----:B------:R-:W-:Y:S01]  /*1110*/  IMAD.MOV.U32 R27, RZ, RZ, -0x1 ;  /* 0xffffffffff1b7424 */ /* 0x000fe200078e00ff */
[----:B------:R-:W-:Y:S01]  /*1120*/  MOV R37, 0xffffffff ;  /* 0xffffffff00257802 */ /* 0x000fe20000000f00 */
        /* <DEDUP_REMOVED lines=10> */
[----:B------:R-:W-:-:S03]  /*11d0*/  IMAD.MOV.U32 R36, RZ, RZ, -0x1 ;  /* 0xffffffffff247424 */ /* 0x000fc600078e00ff */
[----:B------:R2:W5:Y:S04]  /*11e0*/  @!P1 LDG.E.64 R32, desc[UR16][R38.64+0x3400] ;  /* 0x0034001026209981 */ /* 0x000568000c1e1b00 */
[----:B------:R2:W5:Y:S04]  /*11f0*/  @!P0 LDG.E.64 R34, desc[UR16][R38.64+0x3800] ;  /* 0x0038001026228981 */ /* 0x000568000c1e1b00 */
[----:B------:R2:W5:Y:S02]  /*1200*/  @!P4 LDG.E.64 R36, desc[UR16][R38.64+0x3c00] ;  /* 0x003c00102624c981 */ /* 0x000564000c1e1b00 */
.L_x_1455:
[----:B0-2---:R-:W0:Y:S02]  /*1210*/  LDC.64 R38, c[0x0][0x398] ;  /* 0x0000e600ff267b82 */ /* 0x005e240000000a00 */
[----:B0-----:R-:W-:-:S13]  /*1220*/  ISETP.GT.AND P0, PT, R39, R38, PT ;  /* 0x000000262700720c */ /* 0x001fda0003f04270 */
[----:B------:R-:W-:Y:S05]  /*1230*/  @!P0 BRA `(.L_x_1456) ;  /* 0x0000000400388947 */ /* 0x000fea0003800000 */
[----:B------:R-:W0:Y:S01]  /*1240*/  S2UR UR12, SR_CgaCtaId ;  /* 0x00000000000c79c3 */ /* 0x000e220000008800 */
[----:B------:R-:W-:Y:S01]  /*1250*/  UMOV UR4, 0x400 ;  /* 0x0000040000047882 */ /* 0x000fe20000000000 */
[----:B------:R-:W1:Y:S01]  /*1260*/  LDCU UR13, c[0x0][0x398] ;  /* 0x00007300ff0d77ac */ /* 0x000e620008000800 */
[----:B0-----:R-:W-:-:S03]  /*1270*/  ULEA UR12, UR12, UR4, 0x18 ;  /* 0x000000040c0c7291 */ /* 0x001fc6000f8ec0ff */
[----:B-1----:R-:W-:-:S09]  /*1280*/  UMOV UR4, URZ ;  /* 0x000000ff00047c82 */ /* 0x002fd20008000000 */
.L_x_1457:
[----:B0-----:R-:W-:Y:S01]  /*1290*/  IMAD R38, RZ, RZ, -UR13 ;  /* 0x8000000dff267e24 */ /* 0x001fe2000f8e02ff */
[----:B------:R-:W-:Y:S01]  /*12a0*/  ULEA UR14, UR4, UR12, 0xa ;  /* 0x0000000c040e7291 */ /* 0x000fe2000f8e50ff */
[----:B------:R-:W-:Y:S01]  /*12b0*/  IMAD.MOV.U32 R45, RZ, RZ, -0x1 ;  /* 0xffffffffff2d7424 */ /* 0x000fe200078e00ff */
[----:B------:R-:W-:Y:S02]  /*12c0*/  UIADD3 UR4, UPT, UPT, UR4, 0x1, URZ ;  /* 0x0000000104047890 */ /* 0x000fe4000fffe0ff */
[----:B------:R-:W-:-:S04]  /*12d0*/  VIADDMNMX R38, R38, R39, 0x8, PT ;  /* 0x0000000826267446 */ /* 0x000fc80003800127 */
[----:B------:R-:W-:Y:S02]  /*12e0*/  SHF.L.U32 R38, R45, R38, RZ ;  /* 0x000000262d267219 */ /* 0x000fe400000006ff */
[----:B-----5:R-:W-:-:S04]  /*12f0*/  SHF.R.U64 R45, R6, UR13, R7 ;  /* 0x0000000d062d7c19 */ /* 0x020fc80008001207 */
        /* <DEDUP_REMOVED lines=66> */
.L_x_1456:
[----:B------:R-:W-:Y:S05]  /*1720*/  BRA.U !UP0, `(.L_x_1458) ;  /* 0xfffffff108ec7547 */ /* 0x000fea000b83ffff */
.L_x_1453:
        /* <DEDUP_REMOVED lines=16> */
.L_x_1478:
        /* <DEDUP_REMOVED lines=12> */
[----:B------:R-:W-:Y:S01]  /*18f0*/  LEA R19, R11, R0, 0x8 ;  /* 0x000000000b137211 */ /* 0x000fe200078e40ff */
[----:B------:R-:W-:-:S04]  /*1900*/  IMAD.MOV.U32 R21, RZ, RZ, RZ ;  /* 0x000000ffff157224 */ /* 0x000fc800078e00ff */
[----:B0-----:R-:W-:-:S05]  /*1910*/  IMAD.WIDE.U32 R18, R19, 0x8, R8 ;  /* 0x0000000813127825 */ /* 0x001fca00078e0008 */
[----:B------:R1:W-:Y:S02]  /*1920*/  REDG.E.ADD.64.STRONG.GPU desc[UR16][R18.64], R20 ;  /* 0x000000141200798e */ /* 0x0003e4000c12e510 */
.L_x_1463:
[----:B------:R-:W-:Y:S05]  /*1930*/  BSYNC.RECONVERGENT B1 ;  /* 0x0000000000017941 */ /* 0x000fea0003800200 */
.L_x_1462:
        /* <DEDUP_REMOVED lines=15> */
.L_x_1465:
[----:B------:R-:W-:Y:S05]  /*1a30*/  BSYNC.RECONVERGENT B1 ;  /* 0x0000000000017941 */ /* 0x000fea0003800200 */
.L_x_1464:
[----:B------:R-:W-:Y:S04]  /*1a40*/  BSSY.RECONVERGENT B1, `(.L_x_1466) ;  /* 0x0000008000017945 */ /* 0x000fe80003800200 */
[----:B------:R-:W-:Y:S05]  /*1a50*/  @!P0 BRA `(.L_x_1467) ;  /* 0x0000000000188947 */ /* 0x000fea0003800000 */
[----:B01----:R-:W-:Y:S02]  /*1a60*/  IMAD R19, R11, 0x100, R0 ;  /* 0x000001000b137824 */ /* 0x003fe400078e0200 */
[----:B------:R-:W-:Y:S02]  /*1a70*/  IMAD.MOV.U32 R20, RZ, RZ, R22 ;  /* 0x000000ffff147224 */ /* 0x000fe400078e0016 */
[----:B------:R-:W-:Y:S01]  /*1a80*/  IMAD.MOV.U32 R21, RZ, RZ, RZ ;  /* 0x000000ffff157224 */ /* 0x000fe200078e00ff */
[----:B------:R-:W-:-:S05]  /*1a90*/  IADD3 R19, PT, PT, R19, 0x200, RZ ;  /* 0x0000020013137810 */ /* 0x000fca0007ffe0ff */
[----:B------:R-:W-:-:S05]  /*1aa0*/  IMAD.WIDE.U32 R18, R19, 0x8, R8 ;  /* 0x0000000813127825 */ /* 0x000fca00078e0008 */
[----:B------:R2:W-:Y:S02]  /*1ab0*/  REDG.E.ADD.64.STRONG.GPU desc[UR16][R18.64], R20 ;  /* 0x000000141200798e */ /* 0x0005e4000c12e510 */
.L_x_1467:
[----:B------:R-:W-:Y:S05]  /*1ac0*/  BSYNC.RECONVERGENT B1 ;  /* 0x0000000000017941 */ /* 0x000fea0003800200 */
.L_x_1466:
        /* <DEDUP_REMOVED lines=8> */
.L_x_1469:
[----:B------:R-:W-:Y:S05]  /*1b50*/  BSYNC.RECONVERGENT B1 ;  /* 0x0000000000017941 */ /* 0x000fea0003800200 */
.L_x_1468:
[----:B------:R-:W-:Y:S04]  /*1b60*/  BSSY.RECONVERGENT B1, `(.L_x_1470) ;  /* 0x0000007000017945 */ /* 0x000fe80003800200 */
[----:B------:R-:W-:Y:S05]  /*1b70*/  @!P2 BRA `(.L_x_1471) ;  /* 0x000000000014a947 */ /* 0x000fea0003800000 */
[----:B0123--:R-:W-:Y:S01]  /*1b80*/  LEA R19, R11, R0, 0x8 ;  /* 0x000000000b137211 */ /* 0x00ffe200078e40ff */
[----:B------:R-:W-:-:S04]  /*1b90*/  IMAD.MOV.U32 R17, RZ, RZ, RZ ;  /* 0x000000ffff117224 */ /* 0x000fc800078e00ff */
[----:B------:R-:W-:-:S04]  /*1ba0*/  VIADD R19, R19, 0x400 ;  /* 0x0000040013137836 */ /* 0x000fc80000000000 */
[----:B------:R-:W-:-:S05]  /*1bb0*/  IMAD.WIDE.U32 R18, R19, 0x8, R8 ;  /* 0x0000000813127825 */ /* 0x000fca00078e0008 */
[----:B------:R4:W-:Y:S02]  /*1bc0*/  REDG.E.ADD.64.STRONG.GPU desc[UR16][R18.64], R16 ;  /* 0x000000101200798e */ /* 0x0009e4000c12e510 */
.L_x_1471:
[----:B------:R-:W-:Y:S05]  /*1bd0*/  BSYNC.RECONVERGENT B1 ;  /* 0x0000000000017941 */ /* 0x000fea0003800200 */
.L_x_1470:
[----:B------:R-:W-:Y:S04]  /*1be0*/  BSSY.RECONVERGENT B1, `(.L_x_1472) ;  /* 0x0000007000017945 */ /* 0x000fe80003800200 */
[----:B------:R-:W-:Y:S05]  /*1bf0*/  @!P3 BRA `(.L_x_1473) ;  /* 0x000000000014b947 */ /* 0x000fea0003800000 */
[----:B----4-:R-:W-:Y:S02]  /*1c00*/  IMAD R17, R11, 0x100, R0 ;  /* 0x000001000b117824 */ /* 0x010fe400078e0200 */
[----:B------:R-:W-:Y:S02]  /*1c10*/  IMAD.MOV.U32 R15, RZ, RZ, RZ ;  /* 0x000000ffff0f7224 */ /* 0x000fe400078e00ff */
[----:B------:R-:W-:-:S04]  /*1c20*/  VIADD R17, R17, 0x500 ;  /* 0x0000050011117836 */ /* 0x000fc80000000000 */
[----:B------:R-:W-:-:S05]  /*1c30*/  IMAD.WIDE.U32 R16, R17, 0x8, R8 ;  /* 0x0000000811107825 */ /* 0x000fca00078e0008 */
[----:B------:R4:W-:Y:S02]  /*1c40*/  REDG.E.ADD.64.STRONG.GPU desc[UR16][R16.64], R14 ;  /* 0x0000000e1000798e */ /* 0x0009e4000c12e510 */
.L_x_1473:
[----:B------:R-:W-:Y:S05]  /*1c50*/  BSYNC.RECONVERGENT B1 ;  /* 0x0000000000017941 */ /* 0x000fea0003800200 */
.L_x_1472:
[----:B------:R-:W-:Y:S04]  /*1c60*/  BSSY.RECONVERGENT B1, `(.L_x_1474) ;  /* 0x0000008000017945 */ /* 0x000fe80003800200 */
[----:B------:R-:W-:Y:S05]  /*1c70*/  @!P4 BRA `(.L_x_1475) ;  /* 0x000000000018c947 */ /* 0x000fea0003800000 */
[----:B----4-:R-:W-:Y:S02]  /*1c80*/  IMAD R15, R11, 0x100, R0 ;  /* 0x000001000b0f7824 */ /* 0x010fe400078e0200 */
[----:B------:R-:W-:Y:S02]  /*1c90*/  IMAD.MOV.U32 R16, RZ, RZ, R12 ;  /* 0x000000ffff107224 */ /* 0x000fe400078e000c */
[----:B------:R-:W-:Y:S01]  /*1ca0*/  IMAD.MOV.U32 R17, RZ, RZ, RZ ;  /* 0x000000ffff117224 */ /* 0x000fe200078e00ff */
[----:B------:R-:W-:-:S05]  /*1cb0*/  IADD3 R15, PT, PT, R15, 0x600, RZ ;  /* 0x000006000f0f7810 */ /* 0x000fca0007ffe0ff */
[----:B------:R-:W-:-:S05]  /*1cc0*/  IMAD.WIDE.U32 R14, R15, 0x8, R8 ;  /* 0x000000080f0e7825 */ /* 0x000fca00078e0008 */
[----:B------:R4:W-:Y:S02]  /*1cd0*/  REDG.E.ADD.64.STRONG.GPU desc[UR16][R14.64], R16 ;  /* 0x000000100e00798e */ /* 0x0009e4000c12e510 */
.L_x_1475:
[----:B------:R-:W-:Y:S05]  /*1ce0*/  BSYNC.RECONVERGENT B1 ;  /* 0x0000000000017941 */ /* 0x000fea0003800200 */
.L_x_1474:
        /* <DEDUP_REMOVED lines=8> */
.L_x_1477:
[----:B------:R-:W-:Y:S05]  /*1d70*/  BSYNC.RECONVERGENT B1 ;  /* 0x0000000000017941 */ /* 0x000fea0003800200 */
.L_x_1476:
[----:B------:R-:W-:-:S04]  /*1d80*/  IADD3 R11, PT, PT, R11, 0x8, RZ ;  /* 0x000000080b0b7810 */ /* 0x000fc80007ffe0ff */
[----:B------:R-:W-:-:S13]  /*1d90*/  ISETP.NE.AND P0, PT, R11, R6, PT ;  /* 0x000000060b00720c */ /* 0x000fda0003f05270 */
[----:B------:R-:W-:Y:S05]  /*1da0*/  @P0 BRA `(.L_x_1478) ;  /* 0xfffffff800a00947 */ /* 0x000fea000383ffff */
[----:B------:R-:W-:-:S07]  /*1db0*/  IMAD.MOV.U32 R9, RZ, RZ, R6 ;  /* 0x000000ffff097224 */ /* 0x000fce00078e0006 */
.L_x_1461:
        /* <DEDUP_REMOVED lines=25> */
.L_x_1482:
[----:B------:R-:W-:Y:S05]  /*1f50*/  BSYNC.RECONVERGENT B1 ;  /* 0x0000000000017941 */ /* 0x000fea0003800200 */
.L_x_1481:
        /* <DEDUP_REMOVED lines=9> */
.L_x_1484:
[----:B------:R-:W-:Y:S05]  /*1ff0*/  BSYNC.RECONVERGENT B1 ;  /* 0x0000000000017941 */ /* 0x000fea0003800200 */
.L_x_1483:
[----:B------:R-:W-:Y:S04]  /*2000*/  BSSY.RECONVERGENT B1, `(.L_x_1485) ;  /* 0x0000009000017945 */ /* 0x000fe80003800200 */
[----:B------:R-:W-:Y:S05]  /*2010*/  @!P2 BRA `(.L_x_1486) ;  /* 0x00000000001ca947 */ /* 0x000fea0003800000 */
[----:B01----:R-:W0:Y:S01]  /*2020*/  LDC.64 R10, c[0x0][0x380] ;  /* 0x0000e000ff0a7b82 */ /* 0x003e220000000a00 */
[----:B------:R-:W-:Y:S02]  /*2030*/  IMAD R15, R9, 0x100, R0 ;  /* 0x00000100090f7824 */ /* 0x000fe400078e0200 */
[----:B------:R-:W-:Y:S02]  /*2040*/  IMAD.MOV.U32 R14, RZ, RZ, R20 ;  /* 0x000000ffff0e7224 */ /* 0x000fe400078e0014 */
[----:B------:R-:W-:-:S04]  /*2050*/  VIADD R15, R15, 0x200 ;  /* 0x000002000f0f7836 */ /* 0x000fc80000000000 */
[----:B0-----:R-:W-:-:S04]  /*2060*/  IMAD.WIDE.U32 R10, R15, 0x8, R10 ;  /* 0x000000080f0a7825 */ /* 0x001fc800078e000a */
[----:B------:R-:W-:-:S05]  /*2070*/  HFMA2 R15, -RZ, RZ, 0, 0 ;  /* 0x00000000ff0f7431 */ /* 0x000fca00000001ff */
[----:B------:R2:W-:Y:S02]  /*2080*/  REDG.E.ADD.64.STRONG.GPU desc[UR16][R10.64], R14 ;  /* 0x0000000e0a00798e */ /* 0x0005e4000c12e510 */
.L_x_1486:
[----:B------:R-:W-:Y:S05]  /*2090*/  BSYNC.RECONVERGENT B1 ;  /* 0x0000000000017941 */ /* 0x000fea0003800200 */
.L_x_1485:
        /* <DEDUP_REMOVED lines=9> */
.L_x_1488:
[----:B------:R-:W-:Y:S05]  /*2130*/  BSYNC.RECONVERGENT B1 ;  /* 0x0000000000017941 */ /* 0x000fea0003800200 */
.L_x_1487:
[----:B------:R-:W-:-:S07]  /*2140*/  VIADD R9, R9, 0x4 ;  /* 0x0000000409097836 */ /* 0x000fce0000000000 */
.L_x_1480:
        /* <DEDUP_REMOVED lines=18> */
.L_x_1492:
[----:B------:R-:W-:Y:S05]  /*2270*/  BSYNC.RECONVERGENT B2 ;  /* 0x0000000000027941 */ /* 0x000fea0003800200 */
.L_x_1491:
        /* <DEDUP_REMOVED lines=9> */
.L_x_1494:
[----:B------:R-:W-:Y:S05]  /*2310*/  BSYNC.RECONVERGENT B2 ;  /* 0x0000000000027941 */ /* 0x000fea0003800200 */
.L_x_1493:
[----:B------:R-:W-:-:S07]  /*2320*/  IADD3 R9, PT, PT, R9, 0x2, RZ ;  /* 0x0000000209097810 */ /* 0x000fce0007ffe0ff */
.L_x_1490:
        /* <DEDUP_REMOVED lines=12> */
.L_x_1489:
[----:B------:R-:W-:Y:S05]  /*23f0*/  BSYNC.RECONVERGENT B1 ;  /* 0x0000000000017941 */ /* 0x000fea0003800200 */
.L_x_1479:
[----:B------:R-:W-:-:S13]  /*2400*/  ISETP.GT.U32.AND P0, PT, R0, 0x7f, PT ;  /* 0x0000007f0000780c */ /* 0x000fda0003f04070 */
[----:B------:R-:W-:Y:S05]  /*2410*/  @P0 BRA `(.L_x_1460) ;  /* 0x0000000800a00947 */ /* 0x000fea0003800000 */
[----:B------:R-:W-:Y:S01]  /*2420*/  ISETP.GE.U32.AND P0, PT, R13, 0x7, PT ;  /* 0x000000070d00780c */ /* 0x000fe20003f06070 */
[----:B----4-:R-:W-:-:S12]  /*2430*/  IMAD.MOV.U32 R9, RZ, RZ, RZ ;  /* 0x000000ffff097224 */ /* 0x010fd800078e00ff */
[----:B------:R-:W-:Y:S05]  /*2440*/  @!P0 BRA `(.L_x_1495) ;  /* 0x0000000400248947 */ /* 0x000fea0003800000 */
[----:B------:R-:W4:Y:S01]  /*2450*/  LDC.64 R8, c[0x0][0x380] ;  /* 0x0000e000ff087b82 */ /* 0x000f220000000a00 */
[----:B0123--:R-:W-:-:S07]  /*2460*/  IMAD.MOV.U32 R15, RZ, RZ, RZ ;  /* 0x000000ffff0f7224 */ /* 0x00ffce00078e00ff */
.L_x_1512:
[C---:B01234-:R-:W-:Y:S01]  /*2470*/  LEA R12, R15.reuse, R2, 0xa ;  /* 0x000000020f0c7211 */ /* 0x05ffe200078e50ff */
[C---:B------:R-:W-:Y:S01]  /*2480*/  IMAD R11, R15.reuse, 0x100, R0 ;  /* 0x000001000f0b7824 */ /* 0x040fe200078e0200 */
[----:B------:R-:W-:Y:S01]  /*2490*/  BSSY.RECONVERGENT B1, `(.L_x_1496) ;  /* 0x0000011000017945 */ /* 0x000fe20003800200 */
[----:B------:R-:W-:Y:S02]  /*24a0*/  VIADD R15, R15, 0x8 ;  /* 0x000000080f0f7836 */ /* 0x000fe40000000000 */
        /* <DEDUP_REMOVED lines=15> */
.L_x_1497:
[----:B------:R-:W-:Y:S05]  /*25a0*/  BSYNC.RECONVERGENT B1 ;  /* 0x0000000000017941 */ /* 0x000fea0003800200 */
.L_x_1496:
[----:B------:R-:W-:Y:S04]  /*25b0*/  BSSY.RECONVERGENT B1, `(.L_x_1498) ;  /* 0x0000005000017945 */ /* 0x000fe80003800200 */
[----:B------:R-:W-:Y:S05]  /*25c0*/  @!P1 BRA `(.L_x_1499) ;  /* 0x00000000000c9947 */ /* 0x000fea0003800000 */
[----:B0-2---:R-:W-:Y:S02]  /*25d0*/  IMAD.MOV.U32 R12, RZ, RZ, R20 ;  /* 0x000000ffff0c7224 */ /* 0x005fe400078e0014 */
[----:B------:R-:W-:-:S05]  /*25e0*/  IMAD.MOV.U32 R13, RZ, RZ, RZ ;  /* 0x000000ffff0d7224 */ /* 0x000fca00078e00ff */
[----:B------:R1:W-:Y:S02]  /*25f0*/  REDG.E.ADD.64.STRONG.GPU desc[UR16][R10.64+0xc00], R12 ;  /* 0x000c000c0a00798e */ /* 0x0003e4000c12e510 */
.L_x_1499:
[----:B------:R-:W-:Y:S05]  /*2600*/  BSYNC.RECONVERGENT B1 ;  /* 0x0000000000017941 */ /* 0x000fea0003800200 */
.L_x_1498:
        /* <DEDUP_REMOVED lines=9> */
[----:B01----:R-:W-:Y:S01]  /*26a0*/  MOV R12, R21 ;  /* 0x00000015000c7202 */ /* 0x003fe20000000f00 */
[----:B------:R-:W-:-:S05]  /*26b0*/  IMAD.MOV.U32 R13, RZ, RZ, RZ ;  /* 0x000000ffff0d7224 */ /* 0x000fca00078e00ff */
[----:B------:R2:W-:Y:S02]  /*26c0*/  REDG.E.ADD.64.STRONG.GPU desc[UR16][R10.64+0x1400], R12 ;  /* 0x0014000c0a00798e */ /* 0x0005e4000c12e510 */
.L_x_1501:
[----:B------:R-:W-:Y:S05]  /*26d0*/  BSYNC.RECONVERGENT B1 ;  /* 0x0000000000017941 */ /* 0x000fea0003800200 */
.L_x_1500:
[----:B------:R-:W-:Y:S04]  /*26e0*/  BSSY.RECONVERGENT B1, `(.L_x_1502) ;  /* 0x0000005000017945 */ /* 0x000fe80003800200 */
[----:B------:R-:W-:Y:S05]  /*26f0*/  @!P1 BRA `(.L_x_1503) ;  /* 0x00000000000c9947 */ /* 0x000fea0003800000 */
[----:B012---:R-:W-:Y:S02]  /*2700*/  IMAD.MOV.U32 R12, RZ, RZ, R22 ;  /* 0x000000ffff0c7224 */ /* 0x007fe400078e0016 */
[----:B------:R-:W-:-:S05]  /*2710*/  IMAD.MOV.U32 R13, RZ, RZ, RZ ;  /* 0x000000ffff0d7224 */ /* 0x000fca00078e00ff */
[----:B------:R3:W-:Y:S02]  /*2720*/  REDG.E.ADD.64.STRONG.GPU desc[UR16][R10.64+0x1c00], R12 ;  /* 0x001c000c0a00798e */ /* 0x0007e4000c12e510 */
.L_x_1503:
[----:B------:R-:W-:Y:S05]  /*2730*/  BSYNC.RECONVERGENT B1 ;  /* 0x0000000000017941 */ /* 0x000fea0003800200 */
.L_x_1502:
[----:B------:R-:W-:Y:S04]  /*2740*/  BSSY.RECONVERGENT B1, `(.L_x_1504) ;  /* 0x0000005000017945 */ /* 0x000fe80003800200 */
[----:B------:R-:W-:Y:S05]  /*2750*/  @!P2 BRA `(.L_x_1505) ;  /* 0x00000000000ca947 */ /* 0x000fea0003800000 */
[----:B0123--:R-:W-:Y:S02]  /*2760*/  IMAD.MOV.U32 R12, RZ, RZ, R23 ;  /* 0x000000ffff0c7224 */ /* 0x00ffe400078e0017 */
[----:B------:R-:W-:-:S05]  /*2770*/  IMAD.MOV.U32 R13, RZ, RZ, RZ ;  /* 0x000000ffff0d7224 */ /* 0x000fca00078e00ff */
[----:B------:R4:W-:Y:S02]  /*2780*/  REDG.E.ADD.64.STRONG.GPU desc[UR16][R10.64+0x2400], R12 ;  /* 0x0024000c0a00798e */ /* 0x0009e4000c12e510 */
.L_x_1505:
[----:B------:R-:W-:Y:S05]  /*2790*/  BSYNC.RECONVERGENT B1 ;  /* 0x0000000000017941 */ /* 0x000fea0003800200 */
.L_x_1504:
[----:B------:R-:W-:Y:S04]  /*27a0*/  BSSY.RECONVERGENT B1, `(.L_x_1506) ;  /* 0x0000005000017945 */ /* 0x000fe80003800200 */
[----:B------:R-:W-:Y:S05]  /*27b0*/  @!P3 BRA `(.L_x_1507) ;  /* 0x00000000000cb947 */ /* 0x000fea0003800000 */
[----:B01234-:R-:W-:Y:S02]  /*27c0*/  HFMA2 R13, -RZ, RZ, 0, 0 ;  /* 0x00000000ff0d7431 */ /* 0x01ffe400000001ff */
[----:B------:R-:W-:-:S05]  /*27d0*/  IMAD.MOV.U32 R12, RZ, RZ, R24 ;  /* 0x000000ffff0c7224 */ /* 0x000fca00078e0018 */
[----:B------:R0:W-:Y:S02]  /*27e0*/  REDG.E.ADD.64.STRONG.GPU desc[UR16][R10.64+0x2c00], R12 ;  /* 0x002c000c0a00798e */ /* 0x0001e4000c12e510 */
.L_x_1507:
[----:B------:R-:W-:Y:S05]  /*27f0*/  BSYNC.RECONVERGENT B1 ;  /* 0x0000000000017941 */ /* 0x000fea0003800200 */
.L_x_1506:
[----:B------:R-:W-:Y:S04]  /*2800*/  BSSY.RECONVERGENT B1, `(.L_x_1508) ;  /* 0x0000005000017945 */ /* 0x000fe80003800200 */
[----:B------:R-:W-:Y:S05]  /*2810*/  @!P4 BRA `(.L_x_1509) ;  /* 0x00000000000cc947 */ /* 0x000fea0003800000 */
[----:B01234-:R-:W-:Y:S02]  /*2820*/  IMAD.MOV.U32 R12, RZ, RZ, R25 ;  /* 0x000000ffff0c7224 */ /* 0x01ffe400078e0019 */
[----:B------:R-:W-:-:S05]  /*2830*/  IMAD.MOV.U32 R13, RZ, RZ, RZ ;  /* 0x000000ffff0d7224 */ /* 0x000fca00078e00ff */
[----:B------:R0:W-:Y:S02]  /*2840*/  REDG.E.ADD.64.STRONG.GPU desc[UR16][R10.64+0x3400], R12 ;  /* 0x0034000c0a00798e */ /* 0x0001e4000c12e510 */
.L_x_1509:
[----:B------:R-:W-:Y:S05]  /*2850*/  BSYNC.RECONVERGENT B1 ;  /* 0x0000000000017941 */ /* 0x000fea0003800200 */
.L_x_1508:
[----:B------:R-:W-:Y:S04]  /*2860*/  BSSY.RECONVERGENT B1, `(.L_x_1510) ;  /* 0x0000005000017945 */ /* 0x000fe80003800200 */
[----:B------:R-:W-:Y:S05]  /*2870*/  @!P5 BRA `(.L_x_1511) ;  /* 0x00000000000cd947 */ /* 0x000fea0003800000 */
[----:B01234-:R-:W-:Y:S02]  /*2880*/  IMAD.MOV.U32 R12, RZ, RZ, R26 ;  /* 0x000000ffff0c7224 */ /* 0x01ffe400078e001a */
[----:B------:R-:W-:-:S05]  /*2890*/  IMAD.MOV.U32 R13, RZ, RZ, RZ ;  /* 0x000000ffff0d7224 */ /* 0x000fca00078e00ff */
[----:B------:R0:W-:Y:S02]  /*28a0*/  REDG.E.ADD.64.STRONG.GPU desc[UR16][R10.64+0x3c00], R12 ;  /* 0x003c000c0a00798e */ /* 0x0001e4000c12e510 */
.L_x_1511:
[----:B------:R-:W-:Y:S05]  /*28b0*/  BSYNC.RECONVERGENT B1 ;  /* 0x0000000000017941 */ /* 0x000fea0003800200 */
.L_x_1510:
[----:B------:R-:W-:Y:S05]  /*28c0*/  @P0 BRA `(.L_x_1512) ;  /* 0xfffffff800e80947 */ /* 0x000fea000383ffff */
[----:B------:R-:W-:-:S07]  /*28d0*/  IMAD.MOV.U32 R9, RZ, RZ, R6 ;  /* 0x000000ffff097224 */ /* 0x000fce00078e0006 */
.L_x_1495:
        /* <DEDUP_REMOVED lines=16> */
[----:B------:R-:W-:-:S05]  /*29e0*/  LEA R13, R9, R0, 0x8 ;  /* 0x00000000090d7211 */ /* 0x000fca00078e40ff */
[----:B0-----:R-:W-:-:S04]  /*29f0*/  IMAD.WIDE.U32 R10, R13, 0x8, R10 ;  /* 0x000000080d0a7825 */ /* 0x001fc800078e000a */
[----:B------:R-:W-:-:S05]  /*2a00*/  IMAD.MOV.U32 R13, RZ, RZ, RZ ;  /* 0x000000ffff0d7224 */ /* 0x000fca00078e00ff */
[----:B------:R0:W-:Y:S02]  /*2a10*/  REDG.E.ADD.64.STRONG.GPU desc[UR16][R10.64+0x400], R12 ;  /* 0x0004000c0a00798e */ /* 0x0001e4000c12e510 */
.L_x_1515:
[----:B------:R-:W-:Y:S05]  /*2a20*/  BSYNC.RECONVERGENT B1 ;  /* 0x0000000000017941 */ /* 0x000fea0003800200 */
.L_x_1514:
        /* <DEDUP_REMOVED lines=9> */
.L_x_1517:
[----:B------:R-:W-:Y:S05]  /*2ac0*/  BSYNC.RECONVERGENT B1 ;  /* 0x0000000000017941 */ /* 0x000fea0003800200 */
.L_x_1516:
        /* <DEDUP_REMOVED lines=9> */
.L_x_1519:
[----:B------:R-:W-:Y:S05]  /*2b60*/  BSYNC.RECONVERGENT B1 ;  /* 0x0000000000017941 */ /* 0x000fea0003800200 */
.L_x_1518:
        /* <DEDUP_REMOVED lines=9> */
.L_x_1521:
[----:B------:R-:W-:Y:S05]  /*2c00*/  BSYNC.RECONVERGENT B1 ;  /* 0x0000000000017941 */ /* 0x000fea0003800200 */
.L_x_1520:
[----:B------:R-:W-:-:S07]  /*2c10*/  IADD3 R9, PT, PT, R9, 0x4, RZ ;  /* 0x0000000409097810 */ /* 0x000fce0007ffe0ff */
.L_x_1513:
        /* <DEDUP_REMOVED lines=17> */
.L_x_1524:
[----:B------:R-:W-:Y:S05]  /*2d30*/  BSYNC.RECONVERGENT B1 ;  /* 0x0000000000017941 */ /* 0x000fea0003800200 */
.L_x_1523:
[----:B------:R-:W-:Y:S04]  /*2d40*/  BSSY.RECONVERGENT B1, `(.L_x_1525) ;  /* 0x0000009000017945 */ /* 0x000fe80003800200 */
[----:B------:R-:W-:Y:S05]  /*2d50*/  @!P1 BRA `(.L_x_1526) ;  /* 0x00000000001c9947 */ /* 0x000fea0003800000 */
[----:B0-----:R-:W0:Y:S01]  /*2d60*/  LDC.64 R10, c[0x0][0x380] ;  /* 0x0000e000ff0a7b82 */ /* 0x001e220000000a00 */
[----:B------:R-:W-:-:S04]  /*2d70*/  IMAD R6, R9, 0x100, R0 ;  /* 0x0000010009067824 */ /* 0x000fc800078e0200 */
[----:B------:R-:W-:-:S04]  /*2d80*/  VIADD R13, R6, 0x100 ;  /* 0x00000100060d7836 */ /* 0x000fc80000000000 */
[----:B0-----:R-:W-:Y:S01]  /*2d90*/  IMAD.WIDE.U32 R12, R13, 0x8, R10 ;  /* 0x000000080d0c7825 */ /* 0x001fe200078e000a */
[----:B------:R-:W-:-:S03]  /*2da0*/  MOV R10, R8 ;  /* 0x00000008000a7202 */ /* 0x000fc60000000f00 */
[----:B------:R-:W-:-:S05]  /*2db0*/  IMAD.MOV.U32 R11, RZ, RZ, RZ ;  /* 0x000000ffff0b7224 */ /* 0x000fca00078e00ff */
[----:B------:R1:W-:Y:S02]  /*2dc0*/  REDG.E.ADD.64.STRONG.GPU desc[UR16][R12.64+0x400], R10 ;  /* 0x0004000a0c00798e */ /* 0x0003e4000c12e510 */
.L_x_1526:
[----:B------:R-:W-:Y:S05]  /*2dd0*/  BSYNC.RECONVERGENT B1 ;  /* 0x0000000000017941 */ /* 0x000fea0003800200 */
.L_x_1525:
[----:B------:R-:W-:-:S07]  /*2de0*/  VIADD R9, R9, 0x2 ;  /* 0x0000000209097836 */ /* 0x000fce0000000000 */
.L_x_1522:
        /* <DEDUP_REMOVED lines=11> */
.L_x_1460:
[----:B------:R-:W-:Y:S05]  /*2ea0*/  BSYNC.RECONVERGENT B0 ;  /* 0x0000000000007941 */ /* 0x000fea0003800200 */
.L_x_1459:
        /* <DEDUP_REMOVED lines=17> */
.L_x_1528:
        /* <DEDUP_REMOVED lines=12> */
.L_x_4282:


//--------------------- .text._ZN3cub18CUB_300001_SM_10006detail10radix_sort31DeviceRadixSortSingleTileKernelINS1_5radix10policy_hubImjyE10Policy1000ELNS0_9SortOrderE0EmjyNS1_21identity_decomposer_tEEEvPKT1_PSA_PKT2_PSE_T3_iiT4_ --------------------------
	.section	.text._ZN3cub18CUB_300001_SM_10006detail10radix_sort31DeviceRadixSortSingleTileKernelINS1_5radix10policy_hubImjyE10Policy1000ELNS0_9SortOrderE0EmjyNS1_21identity_decomposer_tEEEvPKT1_PSA_PKT2_PSE_T3_iiT4_,"ax",@progbits
	.align	128
        .global         _ZN3cub18CUB_300001_SM_10006detail10radix_sort31DeviceRadixSortSingleTileKernelINS1_5radix10policy_hubImjyE10Policy1000ELNS0_9SortOrderE0EmjyNS1_21identity_decomposer_tEEEvPKT1_PSA_PKT2_PSE_T3_iiT4_
        .type           _ZN3cub18CUB_300001_SM_10006detail10radix_sort31DeviceRadixSortSingleTileKernelINS1_5radix10policy_hubImjyE10Policy1000ELNS0_9SortOrderE0EmjyNS1_21identity_decomposer_tEEEvPKT1_PSA_PKT2_PSE_T3_iiT4_,@function
        .size           _ZN3cub18CUB_300001_SM_10006detail10radix_sort31DeviceRadixSortSingleTileKernelINS1_5radix10policy_hubImjyE10Policy1000ELNS0_9SortOrderE0EmjyNS1_21identity_decomposer_tEEEvPKT1_PSA_PKT2_PSE_T3_iiT4_,(.L_x_4283 - _ZN3cub18CUB_300001_SM_10006detail10radix_sort31DeviceRadixSortSingleTileKernelINS1_5radix10policy_hubImjyE10Policy1000ELNS0_9SortOrderE0EmjyNS1_21identity_decomposer_tEEEvPKT1_PSA_PKT2_PSE_T3_iiT4_)
        .other          _ZN3cub18CUB_300001_SM_10006detail10radix_sort31DeviceRadixSortSingleTileKernelINS1_5radix10policy_hubImjyE10Policy1000ELNS0_9SortOrderE0EmjyNS1_21identity_decomposer_tEEEvPKT1_PSA_PKT2_PSE_T3_iiT4_,@"STO_CUDA_ENTRY STV_DEFAULT"
_ZN3cub18CUB_300001_SM_10006detail10radix_sort31DeviceRadixSortSingleTileKernelINS1_5radix10policy_hubImjyE10Policy1000ELNS0_9SortOrderE0EmjyNS1_21identity_decomposer_tEEEvPKT1_PSA_PKT2_PSE_T3_iiT4_:
.text._ZN3cub18CUB_300001_SM_10006detail10radix_sort31DeviceRadixSortSingleTileKernelINS1_5radix10policy_hubImjyE10Policy1000ELNS0_9SortOrderE0EmjyNS1_21identity_decomposer_tEEEvPKT1_PSA_PKT2_PSE_T3_iiT4_:
[----:B------:R-:W-:Y:S01]  /*0000*/  LDC R1, c[0x0][0x37c] ;  /* 0x0000df00ff017b82 */ /* 0x000fe20000000800 */
[----:B------:R-:W0:Y:S01]  /*0010*/  S2R R0, SR_TID.X ;  /* 0x0000000000007919 */ /* 0x000e220000002100 */
[----:B------:R-:W1:Y:S06]  /*0020*/  LDCU UR4, c[0x0][0x3a0] ;  /* 0x00007400ff0477ac */ /* 0x000e6c0008000800 */
[----:B------:R-:W2:Y:S01]  /*0030*/  LDC.64 R4, c[0x0][0x380] ;  /* 0x0000e000ff047b82 */ /* 0x000ea20000000a00 */
[----:B------:R-:W-:Y:S01]  /*0040*/  IMAD.MOV.U32 R12, RZ, RZ, -0x1 ;  /* 0xffffffffff0c7424 */ /* 0x000fe200078e00ff */
[----:B------:R-:W-:Y:S01]  /*0050*/  MOV R17, 0xffffffff ;  /* 0xffffffff00117802 */ /* 0x000fe20000000f00 */
[----:B------:R-:W3:Y:S01]  /*0060*/  LDCU.64 UR10, c[0x0][0x358] ;  /* 0x00006b00ff0a77ac */ /* 0x000ee20008000a00 */
[----:B------:R-:W-:Y:S01]  /*0070*/  IMAD.MOV.U32 R13, RZ, RZ, -0x1 ;  /* 0xffffffffff0d7424 */ /* 0x000fe200078e00ff */
[----:B------:R-:W-:Y:S01]  /*0080*/  MOV R24, 0xffffffff ;  /* 0xffffffff00187802 */ /* 0x000fe20000000f00 */
[----:B------:R-:W-:Y:S01]  /*0090*/  IMAD.MOV.U32 R14, RZ, RZ, -0x1 ;  /* 0xffffffffff0e7424 */ /* 0x000fe200078e00ff */
[----:B------:R-:W4:Y:S01]  /*00a0*/  LDCU.64 UR6, c[0x0][0x3a8] ;  /* 0x00007500ff0677ac */ /* 0x000f220008000a00 */
[----:B------:R-:W-:Y:S01]  /*00b0*/  IMAD.MOV.U32 R15, RZ, RZ, -0x1 ;  /* 0xffffffffff0f7424 */ /* 0x000fe200078e00ff */
[----:B------:R-:W4:Y:S01]  /*00c0*/  LDC.64 R6, c[0x0][0x390] ;  /* 0x0000e400ff067b82 */ /* 0x000f220000000a00 */
[----:B------:R-:W-:Y:S01]  /*00d0*/  IMAD.MOV.U32 R16, RZ, RZ, -0x1 ;  /* 0xffffffffff107424 */ /* 0x000fe200078e00ff */
[----:B------:R-:W0:Y:S01]  /*00e0*/  LDCU UR9, c[0x0][0x3ac] ;  /* 0x00007580ff0977ac */ /* 0x000e220008000800 */
        /* <DEDUP_REMOVED lines=21> */
[----:B------:R-:W-:Y:S01]  /*0240*/  ISETP.GE.AND P3, PT, R3, UR4, PT ;  /* 0x0000000403007c0c */ /* 0x000fe2000bf66270 */
[----:B------:R-:W-:Y:S01]  /*0250*/  IMAD.MOV.U32 R3, RZ, RZ, -0x1 ;  /* 0xffffffffff037424 */ /* 0x000fe200078e00ff */
[----:B------:R-:W-:Y:S01]  /*0260*/  MOV R2, 0xffffffff ;  /* 0xffffffff00027802 */ /* 0x000fe20000000f00 */
        /* <DEDUP_REMOVED lines=46> */
.L_x_1530:
        /* <DEDUP_REMOVED lines=18> */
[----:B------:R-:W-:Y:S01]  /*0670*/  STS [R39+0x1400], RZ ;  /* 0x001400ff27007388 */ /* 0x000fe20000000800 */
[----:B------:R-:W-:Y:S02]  /*0680*/  SHF.L.U32 R5, R4, 0xa, RZ ;  /* 0x0000000a04057819 */ /* 0x000fe400000006ff */
[----:B------:R-:W-:Y:S01]  /*0690*/  SHF.R.U32.HI R4, RZ, 0x4, R4 ;  /* 0x00000004ff047819 */ /* 0x000fe20000011604 */
[----:B------:R-:W-:Y:S01]  /*06a0*/  STS [R39+0x1800], RZ ;  /* 0x001800ff27007388 */ /* 0x000fe20000000800 */
[----:B------:R-:W-:Y:S02]  /*06b0*/  LOP3.LUT R42, R5, 0x7c00, RZ, 0xc0, !PT ;  /* 0x00007c00052a7812 */ /* 0x000fe400078ec0ff */
[----:B------:R-:W-:Y:S01]  /*06c0*/  LOP3.LUT R4, R4, 0xffffffe, RZ, 0xc0, !PT ;  /* 0x0ffffffe04047812 */ /* 0x000fe200078ec0ff */
[----:B------:R-:W-:Y:S03]  /*06d0*/  STS [R39+0x1c00], RZ ;  /* 0x001c00ff27007388 */ /* 0x000fe60000000800 */
[----:B------:R-:W-:Y:S01]  /*06e0*/  IADD3 R42, PT, PT, R4, R39, R42 ;  /* 0x00000027042a7210 */ /* 0x000fe20007ffe02a */
[----:B------:R-:W-:Y:S01]  /*06f0*/  STS [R39+0x2000], RZ ;  /* 0x002000ff27007388 */ /* 0x000fe20000000800 */
[----:B------:R-:W-:-:S03]  /*0700*/  SHF.R.U64 R4, R12, UR7, R13 ;  /* 0x000000070c047c19 */ /* 0x000fc6000800120d */
        /* <DEDUP_REMOVED lines=40> */
[----:B-1----:R-:W-:-:S05]  /*0990*/  VIADD R5, R40, 0x1 ;  /* 0x0000000128057836 */ /* 0x002fca0000000000 */
[----:B------:R1:W-:Y:S04]  /*09a0*/  STS.U16 [R42], R5 ;  /* 0x000000052a007388 */ /* 0x0003e80000000400 */
[----:B------:R-:W2:Y:S01]  /*09b0*/  LDS.U16 R46, [R44] ;  /* 0x000000002c2e7984 */ /* 0x000ea20000000400 */
[----:B-1----:R-:W-:Y:S01]  /*09c0*/  IMAD.SHL.U32 R5, R4, 0x400, RZ ;  /* 0x0000040004057824 */ /* 0x002fe200078e00ff */
[----:B------:R-:W-:-:S04]  /*09d0*/  SHF.R.U32.HI R4, RZ, 0x4, R4 ;  /* 0x00000004ff047819 */ /* 0x000fc80000011604 */
[----:B------:R-:W-:Y:S02]  /*09e0*/  LOP3.LUT R50, R5, 0x7c00, RZ, 0xc0, !PT ;  /* 0x00007c0005327812 */ /* 0x000fe400078ec0ff */
[----:B------:R-:W-:-:S04]  /*09f0*/  LOP3.LUT R4, R4, 0xffffffe, RZ, 0xc0, !PT ;  /* 0x0ffffffe04047812 */ /* 0x000fc800078ec0ff */
[----:B------:R-:W-:Y:S02]  /*0a00*/  IADD3 R50, PT, PT, R4, R39, R50 ;  /* 0x0000002704327210 */ /* 0x000fe40007ffe032 */
[----:B------:R-:W-:-:S04]  /*0a10*/  SHF.R.U64 R4, R18, UR7, R19 ;  /* 0x0000000712047c19 */ /* 0x000fc80008001213 */
[----:B------:R-:W-:-:S04]  /*0a20*/  LOP3.LUT R4, R4, UR4, RZ, 0xc0, !PT ;  /* 0x0000000404047c12 */ /* 0x000fc8000f8ec0ff */
[----:B------:R-:W-:Y:S02]  /*0a30*/  SHF.L.U32 R6, R4, 0xa, RZ ;  /* 0x0000000a04067819 */ /* 0x000fe400000006ff */
[----:B------:R-:W-:Y:S02]  /*0a40*/  SHF.R.U32.HI R4, RZ, 0x4, R4 ;  /* 0x00000004ff047819 */ /* 0x000fe40000011604 */
[----:B------:R-:W-:Y:S02]  /*0a50*/  LOP3.LUT R6, R6, 0x7c00, RZ, 0xc0, !PT ;  /* 0x00007c0006067812 */ /* 0x000fe400078ec0ff */
[----:B------:R-:W-:-:S04]  /*0a60*/  LOP3.LUT R4, R4, 0xffffffe, RZ, 0xc0, !PT ;  /* 0x0ffffffe04047812 */ /* 0x000fc800078ec0ff */
[----:B------:R-:W-:Y:S02]  /*0a70*/  IADD3 R52, PT, PT, R4, R39, R6 ;  /* 0x0000002704347210 */ /* 0x000fe40007ffe006 */
[----:B------:R-:W-:Y:S01]  /*0a80*/  SHF.R.U64 R4, R20, UR7, R21 ;  /* 0x0000000714047c19 */ /* 0x000fe20008001215 */
[----:B--2---:R-:W-:-:S03]  /*0a90*/  VIADD R7, R46, 0x1 ;  /* 0x000000012e077836 */ /* 0x004fc60000000000 */
[----:B------:R-:W-:Y:S02]  /*0aa0*/  LOP3.LUT R4, R4, UR4, RZ, 0xc0, !PT ;  /* 0x0000000404047c12 */ /* 0x000fe4000f8ec0ff */
[----:B------:R-:W-:Y:S04]  /*0ab0*/  STS.U16 [R44], R7 ;  /* 0x000000072c007388 */ /* 0x000fe80000000400 */
        /* <DEDUP_REMOVED lines=10> */
[----:B------:R-:W-:-:S05]  /*0b60*/  LOP3.LUT R4, R4, UR4, RZ, 0xc0, !PT ;  /* 0x0000000404047c12 */ /* 0x000fca000f8ec0ff */
[----:B------:R-:W-:Y:S01]  /*0b70*/  IMAD.SHL.U32 R6, R4, 0x400, RZ ;  /* 0x0000040004067824 */ /* 0x000fe200078e00ff */
[----:B------:R-:W-:-:S04]  /*0b80*/  SHF.R.U32.HI R4, RZ, 0x4, R4 ;  /* 0x00000004ff047819 */ /* 0x000fc80000011604 */
[----:B------:R-:W-:Y:S02]  /*0b90*/  LOP3.LUT R6, R6, 0x7c00, RZ, 0xc0, !PT ;  /* 0x00007c0006067812 */ /* 0x000fe400078ec0ff */
[----:B------:R-:W-:-:S04]  /*0ba0*/  LOP3.LUT R4, R4, 0xffffffe, RZ, 0xc0, !PT ;  /* 0x0ffffffe04047812 */ /* 0x000fc800078ec0ff */
[----:B------:R-:W-:Y:S01]  /*0bb0*/  IADD3 R56, PT, PT, R4, R39, R6 ;  /* 0x0000002704387210 */ /* 0x000fe20007ffe006 */
[----:B--2---:R-:W-:Y:S01]  /*0bc0*/  VIADD R7, R51, 0x1 ;  /* 0x0000000133077836 */ /* 0x004fe20000000000 */
[----:B------:R-:W-:-:S04]  /*0bd0*/  SHF.R.U64 R4, R24, UR7, R25 ;  /* 0x0000000718047c19 */ /* 0x000fc80008001219 */
[----:B------:R-:W-:Y:S01]  /*0be0*/  STS.U16 [R50], R7 ;  /* 0x0000000732007388 */ /* 0x000fe20000000400 */
[----:B------:R-:W-:-:S03]  /*0bf0*/  LOP3.LUT R4, R4, UR4, RZ, 0xc0, !PT ;  /* 0x0000000404047c12 */ /* 0x000fc6000f8ec0ff */
        /* <DEDUP_REMOVED lines=19> */
[----:B------:R-:W-:Y:S04]  /*0d30*/  STS.U16 [R54], R7 ;  /* 0x0000000736007388 */ /* 0x000fe80000000400 */
[----:B------:R-:W0:Y:S02]  /*0d40*/  LDS.U16 R57, [R56] ;  /* 0x0000000038397984 */ /* 0x000e240000000400 */
[----:B0-----:R-:W-:-:S05]  /*0d50*/  IADD3 R5, PT, PT, R57, 0x1, RZ ;  /* 0x0000000139057810 */ /* 0x001fca0007ffe0ff */
        /* <DEDUP_REMOVED lines=26> */
[----:B------:R-:W3:Y:S03]  /*0f00*/  LDS R76, [R41+0x38] ;  /* 0x00003800294c7984 */ /* 0x000ee60000000800 */
[----:B----4-:R-:W-:Y:S01]  /*0f10*/  IMAD.IADD R67, R67, 0x1, R66 ;  /* 0x0000000143437824 */ /* 0x010fe200078e0242 */
        /* <DEDUP_REMOVED lines=10> */
[----:B------:R-:W4:Y:S04]  /*0fc0*/  LDS R82, [R41+0x50] ;  /* 0x0000500029527984 */ /* 0x000f280000000800 */
[----:B0-----:R-:W-:Y:S01]  /*0fd0*/  IADD3 R73, PT, PT, R73, R72, RZ ;  /* 0x0000004849497210 */ /* 0x001fe20007ffe0ff */
[----:B------:R-:W0:Y:S04]  /*0fe0*/  LDS R83, [R41+0x54] ;  /* 0x0000540029537984 */ /* 0x000e280000000800 */
[----:B-1----:R-:W-:Y:S01]  /*0ff0*/  IMAD.IADD R74, R74, 0x1, R73 ;  /* 0x000000014a4a7824 */ /* 0x002fe200078e0249 */
[----:B------:R-:W1:Y:S03]  /*1000*/  LDS R84, [R41+0x58] ;  /* 0x0000580029547984 */ /* 0x000e660000000800 */
[----:B--2---:R-:W-:Y:S01]  /*1010*/  IMAD.IADD R75, R75, 0x1, R74 ;  /* 0x000000014b4b7824 */ /* 0x004fe200078e024a */
[----:B------:R-:W2:Y:S03]  /*1020*/  LDS R85, [R41+0x5c] ;  /* 0x00005c0029557984 */ /* 0x000ea60000000800 */
[----:B---3--:R-:W-:Y:S01]  /*1030*/  IMAD.IADD R76, R76, 0x1, R75 ;  /* 0x000000014c4c7824 */ /* 0x008fe200078e024b */
[----:B------:R-:W3:Y:S03]  /*1040*/  LDS R86, [R41+0x60] ;  /* 0x0000600029567984 */ /* 0x000ee60000000800 */
[----:B----4-:R-:W-:Y:S01]  /*1050*/  IMAD.IADD R77, R77, 0x1, R76 ;  /* 0x000000014d4d7824 */ /* 0x010fe200078e024c */
[----:B------:R-:W4:Y:S03]  /*1060*/  LDS R87, [R41+0x64] ;  /* 0x0000640029577984 */ /* 0x000f260000000800 */
[----:B------:R-:W-:Y:S01]  /*1070*/  IMAD.IADD R78, R78, 0x1, R77 ;  /* 0x000000014e4e7824 */ /* 0x000fe200078e024d */
[----:B------:R-:W4:Y:S03]  /*1080*/  LDS R88, [R41+0x68] ;  /* 0x0000680029587984 */ /* 0x000f260000000800 */
[----:B------:R-:W-:Y:S01]  /*1090*/  IMAD.IADD R79, R79, 0x1, R78 ;  /* 0x000000014f4f7824 */ /* 0x000fe200078e024e */
[----:B------:R-:W4:Y:S04]  /*10a0*/  LDS R89, [R41+0x6c] ;  /* 0x00006c0029597984 */ /* 0x000f280000000800 */
[----:B------:R-:W-:Y:S01]  /*10b0*/  IADD3 R80, PT, PT, R80, R79, RZ ;  /* 0x0000004f50507210 */ /* 0x000fe20007ffe0ff */
[----:B------:R-:W4:Y:S04]  /*10c0*/  LDS R90, [R41+0x70] ;  /* 0x00007000295a7984 */ /* 0x000f280000000800 */
        /* <DEDUP_REMOVED lines=8> */
[----:B--2---:R-:W-:-:S04]  /*1150*/  IMAD.IADD R85, R85, 0x1, R84 ;  /* 0x0000000155557824 */ /* 0x004fc800078e0254 */
[----:B---3--:R-:W-:-:S05]  /*1160*/  IMAD.IADD R86, R86, 0x1, R85 ;  /* 0x0000000156567824 */ /* 0x008fca00078e0255 */
[----:B----4-:R-:W-:-:S05]  /*1170*/  IADD3 R87, PT, PT, R87, R86, RZ ;  /* 0x0000005657577210 */ /* 0x010fca0007ffe0ff */
[----:B------:R-:W-:-:S04]  /*1180*/  IMAD.IADD R88, R88, 0x1, R87 ;  /* 0x0000000158587824 */ /* 0x000fc800078e0257 */
[----:B------:R-:W-:-:S04]  /*1190*/  IMAD.IADD R89, R89, 0x1, R88 ;  /* 0x0000000159597824 */ /* 0x000fc800078e0258 */
[----:B------:R-:W-:-:S04]  /*11a0*/  IMAD.IADD R90, R90, 0x1, R89 ;  /* 0x000000015a5a7824 */ /* 0x000fc800078e0259 */
[----:B------:R-:W-:-:S04]  /*11b0*/  IMAD.IADD R91, R91, 0x1, R90 ;  /* 0x000000015b5b7824 */ /* 0x000fc800078e025a */
[----:B------:R-:W-:-:S04]  /*11c0*/  IMAD.IADD R92, R92, 0x1, R91 ;  /* 0x000000015c5c7824 */ /* 0x000fc800078e025b */
[----:B0-----:R-:W-:-:S05]  /*11d0*/  IMAD.IADD R93, R93, 0x1, R92 ;  /* 0x000000015d5d7824 */ /* 0x001fca00078e025c */
[----:B-1----:R-:W-:-:S05]  /*11e0*/  IADD3 R95, PT, PT, R4, R93, RZ ;  /* 0x0000005d045f7210 */ /* 0x002fca0007ffe0ff */
        /* <DEDUP_REMOVED lines=193> */
.L_x_1529:
        /* <DEDUP_REMOVED lines=16> */
[----:B------:R-:W-:Y:S01]  /*1f00*/  IMAD R58, R58, -0x4, R39 ;  /* 0xfffffffc3a3a7824 */ /* 0x000fe200078e0227 */
[----:B------:R-:W-:Y:S02]  /*1f10*/  MOV R11, UR7 ;  /* 0x00000007000b7c02 */ /* 0x000fe40008000f00 */
[----:B-1----:R-:W-:Y:S02]  /*1f20*/  LEA R3, R54, UR4, 0x3 ;  /* 0x0000000436037c11 */ /* 0x002fe4000f8e18ff */
[----:B------:R-:W-:-:S02]  /*1f30*/  ISETP.GT.U32.AND.EX P2, PT, R11, RZ, PT, P2 ;  /* 0x000000ff0b00720c */ /* 0x000fc40003f44120 */
[----:B------:R-:W-:Y:S01]  /*1f40*/  LEA R11, R8, UR4, 0x3 ;  /* 0x00000004080b7c11 */ /* 0x000fe2000f8e18ff */
[----:B------:R-:W-:Y:S01]  /*1f50*/  IMAD R54, R54, -0x4, R3 ;  /* 0xfffffffc36367824 */ /* 0x000fe200078e0203 */
[----:B--2---:R-:W-:-:S03]  /*1f60*/  LEA R13, R56, UR4, 0x3 ;  /* 0x00000004380d7c11 */ /* 0x004fc6000f8e18ff */
[----:B------:R-:W-:Y:S01]  /*1f70*/  STS.64 [R11], R16 ;  /* 0x000000100b007388 */ /* 0x000fe20000000a00 */
[----:B------:R-:W-:Y:S02]  /*1f80*/  IMAD R40, R8, -0x4, R11 ;  /* 0xfffffffc08287824 */ /* 0x000fe400078e020b */
[----:B------:R-:W-:Y:S01]  /*1f90*/  IMAD R51, R56, -0x4, R13 ;  /* 0xfffffffc38337824 */ /* 0x000fe200078e020d */
        /* <DEDUP_REMOVED lines=40> */
[----:B------:R-:W-:Y:S02]  /*2220*/  ISETP.GT.U32.AND.EX P1, PT, R28, RZ, PT, P1 ;  /* 0x000000ff1c00720c */ /* 0x000fe40003f24110 */
[----:B------:R-:W-:Y:S01]  /*2230*/  STS [R51], R34 ;  /* 0x0000002233007388 */ /* 0x000fe20000000800 */
[C---:B------:R-:W-:Y:S02]  /*2240*/  IADD3 R28, PT, PT, R0.reuse, 0x600, RZ ;  /* 0x00000600001c7810 */ /* 0x040fe40007ffe0ff */
[----:B------:R-:W-:Y:S01]  /*2250*/  LOP3.LUT R0, R0, 0x800, RZ, 0xfc, !PT ;  /* 0x0000080000007812 */ /* 0x000fe200078efcff */
        /* <DEDUP_REMOVED lines=45> */
.L_x_1531:
        /* <DEDUP_REMOVED lines=13> */
.L_x_4283:


//--------------------- .text._ZN3cub18CUB_300001_SM_10006detail10radix_sort29DeviceRadixSortOnesweepKernelINS1_5radix10policy_hubIlNS0_8NullTypeEyE10Policy1000ELNS0_9SortOrderE1ElS6_yiiNS1_21identity_decomposer_tEEEvPT5_SC_PT3_PKSD_PT1_PKSH_PT2_PKSL_T4_iiT6_ --------------------------
	.section	.text._ZN3cub18CUB_300001_SM_10006detail10radix_sort29DeviceRadixSortOnesweepKernelINS1_5radix10policy_hubIlNS0_8NullTypeEyE10Policy1000ELNS0_9SortOrderE1ElS6_yiiNS1_21identity_decomposer_tEEEvPT5_SC_PT3_PKSD_PT1_PKSH_PT2_PKSL_T4_iiT6_,"ax",@progbits
	.align	128
        .global         _ZN3cub18CUB_300001_SM_10006detail10radix_sort29DeviceRadixSortOnesweepKernelINS1_5radix10policy_hubIlNS0_8NullTypeEyE10Policy1000ELNS0_9SortOrderE1ElS6_yiiNS1_21identity_decomposer_tEEEvPT5_SC_PT3_PKSD_PT1_PKSH_PT2_PKSL_T4_iiT6_
        .type           _ZN3cub18CUB_300001_SM_10006detail10radix_sort29DeviceRadixSortOnesweepKernelINS1_5radix10policy_hubIlNS0_8NullTypeEyE10Policy1000ELNS0_9SortOrderE1ElS6_yiiNS1_21identity_decomposer_tEEEvPT5_SC_PT3_PKSD_PT1_PKSH_PT2_PKSL_T4_iiT6_,@function
        .size           _ZN3cub18CUB_300001_SM_10006detail10radix_sort29DeviceRadixSortOnesweepKernelINS1_5radix10policy_hubIlNS0_8NullTypeEyE10Policy1000ELNS0_9SortOrderE1ElS6_yiiNS1_21identity_decomposer_tEEEvPT5_SC_PT3_PKSD_PT1_PKSH_PT2_PKSL_T4_iiT6_,(.L_x_4284 - _ZN3cub18CUB_300001_SM_10006detail10radix_sort29DeviceRadixSortOnesweepKernelINS1_5radix10policy_hubIlNS0_8NullTypeEyE10Policy1000ELNS0_9SortOrderE1ElS6_yiiNS1_21identity_decomposer_tEEEvPT5_SC_PT3_PKSD_PT1_PKSH_PT2_PKSL_T4_iiT6_)
        .other          _ZN3cub18CUB_300001_SM_10006detail10radix_sort29DeviceRadixSortOnesweepKernelINS1_5radix10policy_hubIlNS0_8NullTypeEyE10Policy1000ELNS0_9SortOrderE1ElS6_yiiNS1_21identity_decomposer_tEEEvPT5_SC_PT3_PKSD_PT1_PKSH_PT2_PKSL_T4_iiT6_,@"STO_CUDA_ENTRY STV_DEFAULT"
_ZN3cub18CUB_300001_SM_10006detail10radix_sort29DeviceRadixSortOnesweepKernelINS1_5radix10policy_hubIlNS0_8NullTypeEyE10Policy1000ELNS0_9SortOrderE1ElS6_yiiNS1_21identity_decomposer_tEEEvPT5_SC_PT3_PKSD_PT1_PKSH_PT2_PKSL_T4_iiT6_:
.text._ZN3cub18CUB_300001_SM_10006detail10radix_sort29DeviceRadixSortOnesweepKernelINS1_5radix10policy_hubIlNS0_8NullTypeEyE10Policy1000ELNS0_9SortOrderE1ElS6_yiiNS1_21identity_decomposer_tEEEvPT5_SC_PT3_PKSD_PT1_PKSH_PT2_PKSL_T4_iiT6_:
        /* <DEDUP_REMOVED lines=16> */
.L_x_1533:
[----:B------:R-:W-:Y:S05]  /*0100*/  BSYNC.RECONVERGENT B0 ;  /* 0x0000000000007941 */ /* 0x000fea0003800200 */
.L_x_1532:
[----:B------:R-:W-:Y:S06]  /*0110*/  BAR.SYNC.DEFER_BLOCKING 0x0 ;  /* 0x0000000000007b1d */ /* 0x000fec0000010000 */
[----:B------:R-:W1:Y:S01]  /*0120*/  LDCU UR4, c[0x0][0x3c0] ;  /* 0x00007800ff0477ac */ /* 0x000e620008000800 */
[----:B------:R-:W2:Y:S01]  /*0130*/  S2R R0, SR_LANEID ;  /* 0x0000000000007919 */ /* 0x000ea20000000000 */
[----:B------:R-:W0:Y:S02]  /*0140*/  LDS R11, [R5+0xb400] ;  /* 0x00b40000050b7984 */ /* 0x000e240000000800 */
        /* <DEDUP_REMOVED lines=29> */
.L_x_1534:
[----:B------:R-:W0:Y:S01]  /*0320*/  LDCU.64 UR8, c[0x0][0x3a8] ;  /* 0x00007500ff0877ac */ /* 0x000e220008000a00 */
[C---:B------:R-:W-:Y:S01]  /*0330*/  LOP3.LUT R7, R3.reuse, 0x1f, RZ, 0xc0, !PT ;  /* 0x0000001f03077812 */ /* 0x040fe200078ec0ff */
[----:B------:R-:W-:Y:S01]  /*0340*/  IMAD.MOV.U32 R44, RZ, RZ, 0x0 ;  /* 0x00000000ff2c7424 */ /* 0x000fe200078e00ff */
[----:B------:R-:W-:Y:S01]  /*0350*/  LOP3.LUT R8, R3, 0x3e0, RZ, 0xc0, !PT ;  /* 0x000003e003087812 */ /* 0x000fe200078ec0ff */
[----:B------:R-:W-:Y:S02]  /*0360*/  IMAD.MOV.U32 R45, RZ, RZ, -0x80000000 ;  /* 0x80000000ff2d7424 */ /* 0x000fe400078e00ff */
[----:B------:R-:W-:Y:S02]  /*0370*/  IMAD.MOV.U32 R38, RZ, RZ, 0x0 ;  /* 0x00000000ff267424 */ /* 0x000fe400078e00ff */
        /* <DEDUP_REMOVED lines=11> */
[----:B------:R-:W-:Y:S01]  /*0430*/  VIADD R9, R23, 0xa0 ;  /* 0x000000a017097836 */ /* 0x000fe20000000000 */
[----:B0-----:R-:W-:Y:S01]  /*0440*/  LEA R6, P2, R12, UR8, 0x3 ;  /* 0x000000080c067c11 */ /* 0x001fe2000f8418ff */
[----:B------:R-:W-:Y:S01]  /*0450*/  IMAD.X R15, RZ, RZ, R10, P0 ;  /* 0x000000ffff0f7224 */ /* 0x000fe200000e060a */
[----:B------:R-:W-:-:S02]  /*0460*/  ISETP.GE.AND P0, PT, R7, R8, PT ;  /* 0x000000080700720c */ /* 0x000fc40003f06270 */
[-C--:B------:R-:W-:Y:S01]  /*0470*/  ISETP.GE.AND P1, PT, R9, R8.reuse, PT ;  /* 0x000000080900720c */ /* 0x080fe20003f26270 */
[----:B------:R-:W-:Y:S01]  /*0480*/  VIADD R9, R23, 0xe0 ;  /* 0x000000e017097836 */ /* 0x000fe20000000000 */
[----:B------:R-:W-:Y:S01]  /*0490*/  LEA.HI.X R7, R12, UR9, R15, 0x3, P2 ;  /* 0x000000090c077c11 */ /* 0x000fe200090f1c0f */
[----:B------:R-:W-:Y:S01]  /*04a0*/  IMAD.MOV.U32 R36, RZ, RZ, 0x0 ;  /* 0x00000000ff247424 */ /* 0x000fe200078e00ff */
[-C--:B------:R-:W-:Y:S01]  /*04b0*/  ISETP.GE.AND P6, PT, R13, R8.reuse, PT ;  /* 0x000000080d00720c */ /* 0x080fe20003fc6270 */
[----:B------:R-:W-:Y:S02]  /*04c0*/  VIADD R13, R23, 0xc0 ;  /* 0x000000c0170d7836 */ /* 0x000fe40000000000 */
[----:B------:R1:W5:Y:S01]  /*04d0*/  @!P3 LDG.E.64 R44, desc[UR6][R6.64] ;  /* 0x00000006062cb981 */ /* 0x000362000c1e1b00 */
[----:B------:R-:W-:Y:S01]  /*04e0*/  IMAD.MOV.U32 R37, RZ, RZ, -0x80000000 ;  /* 0x80000000ff257424 */ /* 0x000fe200078e00ff */
[-C--:B------:R-:W-:Y:S01]  /*04f0*/  ISETP.GE.AND P3, PT, R9, R8.reuse, PT ;  /* 0x000000080900720c */ /* 0x080fe20003f66270 */
[----:B------:R-:W-:Y:S01]  /*0500*/  VIADD R9, R23, 0x120 ;  /* 0x0000012017097836 */ /* 0x000fe20000000000 */
[----:B------:R-:W-:Y:S01]  /*0510*/  ISETP.GE.AND P2, PT, R13, R8, PT ;  /* 0x000000080d00720c */ /* 0x000fe20003f46270 */
[----:B------:R-:W-:Y:S01]  /*0520*/  VIADD R13, R23, 0x100 ;  /* 0x00000100170d7836 */ /* 0x000fe20000000000 */
[----:B------:R1:W5:Y:S01]  /*0530*/  @!P4 LDG.E.64 R38, desc[UR6][R6.64+0x100] ;  /* 0x000100060626c981 */ /* 0x000362000c1e1b00 */
[----:B------:R-:W-:-:S02]  /*0540*/  IMAD.MOV.U32 R18, RZ, RZ, 0x0 ;  /* 0x00000000ff127424 */ /* 0x000fc400078e00ff */
[----:B------:R-:W-:Y:S01]  /*0550*/  IMAD.MOV.U32 R19, RZ, RZ, -0x80000000 ;  /* 0x80000000ff137424 */ /* 0x000fe200078e00ff */
[----:B------:R1:W5:Y:S01]  /*0560*/  @!P5 LDG.E.64 R36, desc[UR6][R6.64+0x200] ;  /* 0x000200060624d981 */ /* 0x000362000c1e1b00 */
[-C--:B------:R-:W-:Y:S01]  /*0570*/  ISETP.GE.AND P5, PT, R9, R8.reuse, PT ;  /* 0x000000080900720c */ /* 0x080fe20003fa6270 */
[----:B------:R-:W-:Y:S01]  /*0580*/  VIADD R9, R23, 0x160 ;  /* 0x0000016017097836 */ /* 0x000fe20000000000 */
[-C--:B------:R-:W-:Y:S01]  /*0590*/  ISETP.GE.AND P4, PT, R13, R8.reuse, PT ;  /* 0x000000080d00720c */ /* 0x080fe20003f86270 */
[----:B------:R-:W-:Y:S01]  /*05a0*/  IMAD.MOV.U32 R30, RZ, RZ, 0x0 ;  /* 0x00000000ff1e7424 */ /* 0x000fe200078e00ff */
[----:B------:R1:W5:Y:S01]  /*05b0*/  @!P0 LDG.E.64 R18, desc[UR6][R6.64+0x400] ;  /* 0x0004000606128981 */ /* 0x000362000c1e1b00 */
[----:B------:R-:W-:Y:S01]  /*05c0*/  IMAD.MOV.U32 R31, RZ, RZ, -0x80000000 ;  /* 0x80000000ff1f7424 */ /* 0x000fe200078e00ff */
[----:B------:R-:W-:Y:S01]  /*05d0*/  ISETP.GE.AND P0, PT, R9, R8, PT ;  /* 0x000000080900720c */ /* 0x000fe20003f06270 */
[----:B------:R-:W-:Y:S02]  /*05e0*/  VIADD R13, R23, 0x140 ;  /* 0x00000140170d7836 */ /* 0x000fe40000000000 */
[----:B------:R-:W-:-:S02]  /*05f0*/  IMAD.MOV.U32 R20, RZ, RZ, 0x0 ;  /* 0x00000000ff147424 */ /* 0x000fc400078e00ff */
[----:B------:R-:W-:Y:S01]  /*0600*/  IMAD.MOV.U32 R21, RZ, RZ, -0x80000000 ;  /* 0x80000000ff157424 */ /* 0x000fe200078e00ff */
[----:B------:R1:W5:Y:S01]  /*0610*/  @!P6 LDG.E.64 R30, desc[UR6][R6.64+0x300] ;  /* 0x00030006061ee981 */ /* 0x000362000c1e1b00 */
[----:B------:R-:W-:Y:S01]  /*0620*/  VIADD R9, R23, 0x180 ;  /* 0x0000018017097836 */ /* 0x000fe20000000000 */
[-C--:B------:R-:W-:Y:S01]  /*0630*/  ISETP.GE.AND P6, PT, R13, R8.reuse, PT ;  /* 0x000000080d00720c */ /* 0x080fe20003fc6270 */
[----:B------:R-:W-:Y:S02]  /*0640*/  IMAD.MOV.U32 R14, RZ, RZ, 0x0 ;  /* 0x00000000ff0e7424 */ /* 0x000fe400078e00ff */
[----:B------:R-:W-:Y:S01]  /*0650*/  IMAD.MOV.U32 R15, RZ, RZ, -0x80000000 ;  /* 0x80000000ff0f7424 */ /* 0x000fe200078e00ff */
[----:B------:R1:W5:Y:S01]  /*0660*/  @!P1 LDG.E.64 R20, desc[UR6][R6.64+0x500] ;  /* 0x0005000606149981 */ /* 0x000362000c1e1b00 */
[----:B------:R-:W-:Y:S01]  /*0670*/  IMAD.MOV.U32 R12, RZ, RZ, 0x0 ;  /* 0x00000000ff0c7424 */ /* 0x000fe200078e00ff */
        /* <DEDUP_REMOVED lines=29> */
.L_x_1535:
[----:B01----:R-:W-:Y:S01]  /*0850*/  VIMNMX R7, PT, PT, R0, 0xe0, !PT ;  /* 0x000000e000077848 */ /* 0x003fe20007fe0100 */
[----:B------:R-:W0:Y:S01]  /*0860*/  LDCU UR4, c[0x0][0x3c8] ;  /* 0x00007900ff0477ac */ /* 0x000e220008000800 */
[----:B------:R-:W-:Y:S01]  /*0870*/  SHF.R.U32.HI R6, RZ, 0x5, R3 ;  /* 0x00000005ff067819 */ /* 0x000fe20000011603 */
[----:B------:R-:W-:Y:S01]  /*0880*/  BSSY.RECONVERGENT B0, `(.L_x_1536) ;  /* 0x0000027000007945 */ /* 0x000fe20003800200 */
[--C-:B------:R-:W-:Y:S01]  /*0890*/  IADD3 R7, PT, PT, R7, 0x1f, -R0.reuse ;  /* 0x0000001f07077810 */ /* 0x100fe20007ffe800 */
[----:B------:R-:W-:Y:S01]  /*08a0*/  UMOV UR5, 0xffffffff ;  /* 0xffffffff00057882 */ /* 0x000fe20000000000 */
[----:B-----5:R-:W-:Y:S01]  /*08b0*/  LOP3.LUT R41, R15, 0x7fffffff, RZ, 0x3c, !PT ;  /* 0x7fffffff0f297812 */ /* 0x020fe200078e3cff */
[----:B------:R-:W-:Y:S01]  /*08c0*/  IMAD.SHL.U32 R6, R6, 0x400, RZ ;  /* 0x0000040006067824 */ /* 0x000fe200078e00ff */
[C---:B------:R-:W-:Y:S02]  /*08d0*/  ISETP.GE.U32.AND P0, PT, R7.reuse, 0x1e0, PT ;  /* 0x000001e00700780c */ /* 0x040fe40003f06070 */
[----:B------:R-:W-:Y:S01]  /*08e0*/  LEA.HI R8, R7, 0x1, RZ, 0x1b ;  /* 0x0000000107087811 */ /* 0x000fe200078fd8ff */
[----:B------:R-:W-:Y:S01]  /*08f0*/  IMAD.MOV.U32 R7, RZ, RZ, R0 ;  /* 0x000000ffff077224 */ /* 0x000fe200078e0000 */
[----:B------:R-:W-:-:S02]  /*0900*/  LOP3.LUT R43, R13, 0x7fffffff, RZ, 0x3c, !PT ;  /* 0x7fffffff0d2b7812 */ /* 0x000fc400078e3cff */
        /* <DEDUP_REMOVED lines=9> */
.L_x_1538:
        /* <DEDUP_REMOVED lines=21> */
.L_x_1537:
[----:B------:R-:W-:Y:S05]  /*0af0*/  BSYNC.RECONVERGENT B0 ;  /* 0x0000000000007941 */ /* 0x000fea0003800200 */
.L_x_1536:
[----:B------:R-:W-:Y:S01]  /*0b00*/  BSSY.RECONVERGENT B0, `(.L_x_1539) ;  /* 0x0000027000007945 */ /* 0x000fe20003800200 */
[----:B------:R-:W-:Y:S01]  /*0b10*/  LOP3.LUT R47, R35, 0x7fffffff, RZ, 0x3c, !PT ;  /* 0x7fffffff232f7812 */ /* 0x000fe200078e3cff */
[----:B------:R-:W-:Y:S02]  /*0b20*/  IMAD.IADD R10, R5, 0x1, R6 ;  /* 0x00000001050a7824 */ /* 0x000fe400078e0206 */
        /* <DEDUP_REMOVED lines=16> */
.L_x_1542:
[----:B------:R-:W-:Y:S05]  /*0c30*/  BSYNC.RECONVERGENT B1 ;  /* 0x0000000000017941 */ /* 0x000fea0003800200 */
.L_x_1541:
        /* <DEDUP_REMOVED lines=14> */
.L_x_1543:
[----:B------:R-:W-:Y:S01]  /*0d20*/  VIADD R8, R8, 0x1 ;  /* 0x0000000108087836 */ /* 0x000fe20000000000 */
[----:B------:R0:W-:Y:S04]  /*0d30*/  STS [R6], RZ ;  /* 0x000000ff06007388 */ /* 0x0001e80000000800 */
[----:B------:R-:W-:Y:S01]  /*0d40*/  ISETP.NE.AND P0, PT, R8, RZ, PT ;  /* 0x000000ff0800720c */ /* 0x000fe20003f05270 */
[----:B0-----:R-:W-:-:S12]  /*0d50*/  VIADD R6, R6, 0x80 ;  /* 0x0000008006067836 */ /* 0x001fd80000000000 */
[----:B------:R-:W-:Y:S05]  /*0d60*/  @P0 BRA `(.L_x_1543) ;  /* 0xfffffffc00ec0947 */ /* 0x000fea000383ffff */
.L_x_1540:
[----:B------:R-:W-:Y:S05]  /*0d70*/  BSYNC.RECONVERGENT B0 ;  /* 0x0000000000007941 */ /* 0x000fea0003800200 */
.L_x_1539:
[----:B------:R-:W2:Y:S01]  /*0d80*/  LDCU UR5, c[0x0][0x3c4] ;  /* 0x00007880ff0577ac */ /* 0x000ea20008000800 */
[----:B------:R-:W-:Y:S01]  /*0d90*/  LOP3.LUT R85, R45, 0x7fffffff, RZ, 0x3c, !PT ;  /* 0x7fffffff2d557812 */ /* 0x000fe200078e3cff */
[----:B------:R-:W-:Y:S01]  /*0da0*/  BSSY.RECONVERGENT B0, `(.L_x_1544) ;  /* 0x0000082000007945 */ /* 0x000fe20003800200 */
[----:B------:R-:W-:Y:S01]  /*0db0*/  LOP3.LUT R6, RZ, R44, RZ, 0x33, !PT ;  /* 0x0000002cff067212 */ /* 0x000fe200078e33ff */
[----:B------:R-:W-:Y:S01]  /*0dc0*/  IMAD R74, R3, 0x4, R5 ;  /* 0x00000004034a7824 */ /* 0x000fe200078e0205 */
[----:B------:R-:W-:Y:S01]  /*0dd0*/  LOP3.LUT R49, R39, 0x7fffffff, RZ, 0x3c, !PT ;  /* 0x7fffffff27317812 */ /* 0x000fe200078e3cff */
[----:B------:R-:W-:Y:S01]  /*0de0*/  IMAD.MOV.U32 R72, RZ, RZ, RZ ;  /* 0x000000ffff487224 */ /* 0x000fe200078e00ff */
        /* <DEDUP_REMOVED lines=8> */
[----:B------:R-:W-:-:S02]  /*0e70*/  SHF.R.U64 R57, R52, UR5, R53 ;  /* 0x0000000534397c19 */ /* 0x000fc40008001235 */
[----:B------:R-:W-:Y:S02]  /*0e80*/  LOP3.LUT R85, R85, UR4, RZ, 0x30, !PT ;  /* 0x0000000455557c12 */ /* 0x000fe4000f8e30ff */
[----:B------:R-:W-:Y:S02]  /*0e90*/  SHF.R.U64 R59, R54, UR5, R55 ;  /* 0x00000005363b7c19 */ /* 0x000fe40008001237 */
[----:B------:R-:W-:Y:S01]  /*0ea0*/  LOP3.LUT R7, R7, UR4, RZ, 0x30, !PT ;  /* 0x0000000407077c12 */ /* 0x000fe2000f8e30ff */
[--C-:B------:R-:W-:Y:S01]  /*0eb0*/  IMAD R6, R85, 0x4, R10.reuse ;  /* 0x0000000455067824 */ /* 0x100fe200078e020a */
[----:B------:R-:W-:Y:S01]  /*0ec0*/  LOP3.LUT R57, R57, UR4, RZ, 0x30, !PT ;  /* 0x0000000439397c12 */ /* 0x000fe2000f8e30ff */
[----:B------:R-:W-:Y:S01]  /*0ed0*/  NOP ;  /* 0x0000000000007918 */ /* 0x000fe20000000000 */
[----:B------:R-:W-:Y:S01]  /*0ee0*/  LOP3.LUT R50, RZ, R36, RZ, 0x33, !PT ;  /* 0x00000024ff327212 */ /* 0x000fe200078e33ff */
[--C-:B------:R-:W-:Y:S01]  /*0ef0*/  IMAD R7, R7, 0x4, R10.reuse ;  /* 0x0000000407077824 */ /* 0x100fe200078e020a */
[----:B------:R-:W-:Y:S01]  /*0f00*/  LOP3.LUT R59, R59, UR4, RZ, 0x30, !PT ;  /* 0x000000043b3b7c12 */ /* 0x000fe2000f8e30ff */
[--C-:B------:R-:W-:Y:S01]  /*0f10*/  IMAD R8, R57, 0x4, R10.reuse ;  /* 0x0000000439087824 */ /* 0x100fe200078e020a */
[----:B01----:R-:W-:Y:S01]  /*0f20*/  SHF.R.U64 R9, R50, UR5, R51 ;  /* 0x0000000532097c19 */ /* 0x003fe20008001233 */
[----:B------:R-:W-:Y:S01]  /*0f30*/  ATOMS.POPC.INC.32 RZ, [R6+URZ] ;  /* 0x0000000006ff7f8c */ /* 0x000fe2000d8000ff */
[----:B------:R-:W-:Y:S01]  /*0f40*/  LOP3.LUT R57, R21, 0x7fffffff, RZ, 0x3c, !PT ;  /* 0x7fffffff15397812 */ /* 0x000fe200078e3cff */
[----:B------:R-:W-:Y:S01]  /*0f50*/  IMAD R60, R59, 0x4, R10 ;  /* 0x000000043b3c7824 */ /* 0x000fe200078e020a */
[----:B------:R-:W-:Y:S01]  /*0f60*/  LOP3.LUT R56, RZ, R20, RZ, 0x33, !PT ;  /* 0x00000014ff387212 */ /* 0x000fe200078e33ff */
[----:B------:R0:W-:Y:S01]  /*0f70*/  ATOMS.POPC.INC.32 RZ, [R7+URZ] ;  /* 0x0000000007ff7f8c */ /* 0x0001e2000d8000ff */
[----:B------:R-:W-:-:S02]  /*0f80*/  LOP3.LUT R40, RZ, R14, RZ, 0x33, !PT ;  /* 0x0000000eff287212 */ /* 0x000fc400078e33ff */
[----:B------:R-:W-:Y:S02]  /*0f90*/  LOP3.LUT R42, RZ, R12, RZ, 0x33, !PT ;  /* 0x0000000cff2a7212 */ /* 0x000fe400078e33ff */
[----:B------:R-:W-:Y:S02]  /*0fa0*/  LOP3.LUT R59, R33, 0x7fffffff, RZ, 0x3c, !PT ;  /* 0x7fffffff213b7812 */ /* 0x000fe400078e3cff */
[----:B------:R-:W-:Y:S02]  /*0fb0*/  LOP3.LUT R58, RZ, R32, RZ, 0x33, !PT ;  /* 0x00000020ff3a7212 */ /* 0x000fe400078e33ff */
[----:B------:R-:W-:Y:S02]  /*0fc0*/  LOP3.LUT R9, R9, UR4, RZ, 0x30, !PT ;  /* 0x0000000409097c12 */ /* 0x000fe4000f8e30ff */
[----:B------:R-:W-:Y:S02]  /*0fd0*/  LOP3.LUT R46, RZ, R34, RZ, 0x33, !PT ;  /* 0x00000022ff2e7212 */ /* 0x000fe400078e33ff */
[----:B0-----:R-:W-:Y:S01]  /*0fe0*/  SHF.R.U64 R7, R56, UR5, R57 ;  /* 0x0000000538077c19 */ /* 0x001fe20008001239 */
[----:B------:R-:W-:Y:S01]  /*0ff0*/  IMAD R9, R9, 0x4, R10 ;  /* 0x0000000409097824 */ /* 0x000fe200078e020a */
[----:B------:R-:W-:-:S02]  /*1000*/  SHF.R.U64 R83, R40, UR5, R41 ;  /* 0x0000000528537c19 */ /* 0x000fc40008001229 */
[----:B------:R-:W-:Y:S02]  /*1010*/  SHF.R.U64 R75, R42, UR5, R43 ;  /* 0x000000052a4b7c19 */ /* 0x000fe4000800122b */
[----:B------:R-:W-:Y:S01]  /*1020*/  SHF.R.U64 R61, R58, UR5, R59 ;  /* 0x000000053a3d7c19 */ /* 0x000fe2000800123b */
[----:B------:R-:W-:Y:S01]  /*1030*/  ATOMS.POPC.INC.32 RZ, [R9+URZ] ;  /* 0x0000000009ff7f8c */ /* 0x000fe2000d8000ff */
[----:B------:R-:W-:Y:S02]  /*1040*/  SHF.R.U64 R73, R46, UR5, R47 ;  /* 0x000000052e497c19 */ /* 0x000fe4000800122f */
        /* <DEDUP_REMOVED lines=8> */
[----:B------:R1:W-:Y:S01]  /*10d0*/  ATOMS.POPC.INC.32 RZ, [R60+URZ] ;  /* 0x000000003cff7f8c */ /* 0x0003e2000d8000ff */
[--C-:B0-----:R-:W-:Y:S01]  /*10e0*/  IMAD R8, R75, 0x4, R10.reuse ;  /* 0x000000044b087824 */ /* 0x101fe200078e020a */
[----:B------:R-:W-:Y:S01]  /*10f0*/  LOP3.LUT R63, R25, 0x7fffffff, RZ, 0x3c, !PT ;  /* 0x7fffffff193f7812 */ /* 0x000fe200078e3cff */
[--C-:B------:R-:W-:Y:S01]  /*1100*/  IMAD R70, R61, 0x4, R10.reuse ;  /* 0x000000043d467824 */ /* 0x100fe200078e020a */
[----:B------:R-:W-:Y:S01]  /*1110*/  LOP3.LUT R61, R23, 0x7fffffff, RZ, 0x3c, !PT ;  /* 0x7fffffff173d7812 */ /* 0x000fe200078e3cff */
[----:B------:R-:W-:Y:S01]  /*1120*/  IMAD R9, R73, 0x4, R10 ;  /* 0x0000000449097824 */ /* 0x000fe200078e020a */
[----:B------:R-:W-:Y:S01]  /*1130*/  LOP3.LUT R62, RZ, R24, RZ, 0x33, !PT ;  /* 0x00000018ff3e7212 */ /* 0x000fe200078e33ff */
[----:B------:R-:W-:Y:S01]  /*1140*/  ATOMS.POPC.INC.32 RZ, [R7+URZ] ;  /* 0x0000000007ff7f8c */ /* 0x000fe2000d8000ff */
[----:B-1----:R-:W-:-:S02]  /*1150*/  LOP3.LUT R60, RZ, R22, RZ, 0x33, !PT ;  /* 0x00000016ff3c7212 */ /* 0x002fc400078e33ff */
[----:B------:R-:W-:Y:S01]  /*1160*/  LOP3.LUT R65, R27, 0x7fffffff, RZ, 0x3c, !PT ;  /* 0x7fffffff1b417812 */ /* 0x000fe200078e3cff */
[----:B------:R-:W-:Y:S01]  /*1170*/  ATOMS.POPC.INC.32 RZ, [R6+URZ] ;  /* 0x0000000006ff7f8c */ /* 0x000fe2000d8000ff */
[----:B------:R-:W-:Y:S02]  /*1180*/  LOP3.LUT R64, RZ, R26, RZ, 0x33, !PT ;  /* 0x0000001aff407212 */ /* 0x000fe400078e33ff */
[----:B------:R-:W-:Y:S01]  /*1190*/  LOP3.LUT R67, R29, 0x7fffffff, RZ, 0x3c, !PT ;  /* 0x7fffffff1d437812 */ /* 0x000fe200078e3cff */
[----:B------:R-:W-:Y:S01]  /*11a0*/  ATOMS.POPC.INC.32 RZ, [R8+URZ] ;  /* 0x0000000008ff7f8c */ /* 0x000fe2000d8000ff */
[----:B------:R-:W-:Y:S02]  /*11b0*/  LOP3.LUT R66, RZ, R28, RZ, 0x33, !PT ;  /* 0x0000001cff427212 */ /* 0x000fe400078e33ff */
[----:B------:R-:W-:Y:S01]  /*11c0*/  LOP3.LUT R69, R17, 0x7fffffff, RZ, 0x3c, !PT ;  /* 0x7fffffff11457812 */ /* 0x000fe200078e3cff */
[----:B------:R0:W-:Y:S01]  /*11d0*/  ATOMS.POPC.INC.32 RZ, [R9+URZ] ;  /* 0x0000000009ff7f8c */ /* 0x0001e2000d8000ff */
[----:B------:R-:W-:-:S02]  /*11e0*/  LOP3.LUT R68, RZ, R16, RZ, 0x33, !PT ;  /* 0x00000010ff447212 */ /* 0x000fc400078e33ff */
[----:B------:R-:W-:Y:S01]  /*11f0*/  SHF.R.U64 R81, R60, UR5, R61 ;  /* 0x000000053c517c19 */ /* 0x000fe2000800123d */
[----:B------:R1:W-:Y:S01]  /*1200*/  ATOMS.POPC.INC.32 RZ, [R70+URZ] ;  /* 0x0000000046ff7f8c */ /* 0x0003e2000d8000ff */
[----:B------:R-:W-:Y:S02]  /*1210*/  SHF.R.U64 R79, R62, UR5, R63 ;  /* 0x000000053e4f7c19 */ /* 0x000fe4000800123f */
[----:B------:R-:W-:Y:S01]  /*1220*/  SHF.R.U64 R77, R64, UR5, R65 ;  /* 0x00000005404d7c19 */ /* 0x000fe20008001241 */
[----:B0-----:R-:W0:Y:S01]  /*1230*/  LDC.64 R8, c[0x0][0x380] ;  /* 0x0000e000ff087b82 */ /* 0x001e220000000a00 */
[----:B------:R-:W-:Y:S02]  /*1240*/  SHF.R.U64 R71, R66, UR5, R67 ;  /* 0x0000000542477c19 */ /* 0x000fe40008001243 */
[----:B------:R-:W-:Y:S02]  /*1250*/  SHF.R.U64 R87, R68, UR5, R69 ;  /* 0x0000000544577c19 */ /* 0x000fe40008001245 */
[----:B------:R-:W-:-:S02]  /*1260*/  LOP3.LUT R81, R81, UR4, RZ, 0x30, !PT ;  /* 0x0000000451517c12 */ /* 0x000fc4000f8e30ff */
[----:B------:R-:W-:Y:S02]  /*1270*/  LOP3.LUT R79, R79, UR4, RZ, 0x30, !PT ;  /* 0x000000044f4f7c12 */ /* 0x000fe4000f8e30ff */
[----:B------:R-:W-:Y:S01]  /*1280*/  LOP3.LUT R77, R77, UR4, RZ, 0x30, !PT ;  /* 0x000000044d4d7c12 */ /* 0x000fe2000f8e30ff */
[--C-:B------:R-:W-:Y:S01]  /*1290*/  IMAD R6, R81, 0x4, R10.reuse ;  /* 0x0000000451067824 */ /* 0x100fe200078e020a */
[----:B------:R-:W-:Y:S01]  /*12a0*/  ISETP.GT.U32.AND P1, PT, R3, 0xff, PT ;  /* 0x000000ff0300780c */ /* 0x000fe20003f24070 */
[--C-:B------:R-:W-:Y:S01]  /*12b0*/  IMAD R7, R79, 0x4, R10.reuse ;  /* 0x000000044f077824 */ /* 0x100fe200078e020a */
[----:B------:R-:W-:Y:S01]  /*12c0*/  LOP3.LUT R71, R71, UR4, RZ, 0x30, !PT ;  /* 0x0000000447477c12 */ /* 0x000fe2000f8e30ff */
[--C-:B-1----:R-:W-:Y:S01]  /*12d0*/  IMAD R70, R77, 0x4, R10.reuse ;  /* 0x000000044d467824 */ /* 0x102fe200078e020a */
[----:B------:R-:W-:Y:S01]  /*12e0*/  LOP3.LUT R87, R87, UR4, RZ, 0x30, !PT ;  /* 0x0000000457577c12 */ /* 0x000fe2000f8e30ff */
[----:B------:R1:W-:Y:S01]  /*12f0*/  ATOMS.POPC.INC.32 RZ, [R6+URZ] ;  /* 0x0000000006ff7f8c */ /* 0x0003e2000d8000ff */
[----:B------:R-:W-:Y:S01]  /*1300*/  P2R R90, PR, RZ, 0x2 ;  /* 0x00000002ff5a7803 */ /* 0x000fe20000000000 */
[----:B------:R-:W-:-:S02]  /*1310*/  IMAD R71, R71, 0x4, R10 ;  /* 0x0000000447477824 */ /* 0x000fc400078e020a */
        /* <DEDUP_REMOVED lines=21> */
[----:B------:R-:W-:Y:S01]  /*1470*/  STS [R74+0x800], R71 ;  /* 0x000800474a007388 */ /* 0x000fe20000000800 */
[----:B---3--:R-:W-:-:S03]  /*1480*/  IMAD.IADD R89, R87, 0x1, R72 ;  /* 0x0000000157597824 */ /* 0x008fc600078e0248 */
[----:B------:R-:W-:Y:S01]  /*1490*/  STS [R74+0xc00], R87 ;  /* 0x000c00574a007388 */ /* 0x000fe20000000800 */
[----:B----4-:R-:W-:-:S03]  /*14a0*/  IMAD.IADD R91, R89, 0x1, R76 ;  /* 0x00000001595b7824 */ /* 0x010fc600078e024c */
[----:B------:R-:W1:Y:S01]  /*14b0*/  LDS R72, [R74+0x2c00] ;  /* 0x002c00004a487984 */ /* 0x000e620000000800 */
        /* <DEDUP_REMOVED lines=13> */
[----:B------:R2:W-:Y:S04]  /*1590*/  STS [R74], RZ ;  /* 0x000000ff4a007388 */ /* 0x0005e80000000800 */
[----:B------:R2:W-:Y:S01]  /*15a0*/  STS [R74+0x2c00], R103 ;  /* 0x002c00674a007388 */ /* 0x0005e20000000800 */
[----:B-1----:R-:W-:-:S07]  /*15b0*/  IMAD.IADD R72, R103, 0x1, R72 ;  /* 0x0000000167487824 */ /* 0x002fce00078e0248 */
.L_x_1545:
[----:B------:R-:W-:Y:S05]  /*15c0*/  BSYNC.RECONVERGENT B0 ;  /* 0x0000000000007941 */ /* 0x000fea0003800200 */
.L_x_1544:
[C---:B------:R-:W-:Y:S01]  /*15d0*/  ISETP.NE.AND P0, PT, R72.reuse, 0x1680, PT ;  /* 0x000016804800780c */ /* 0x040fe20003f05270 */
[----:B-1----:R-:W-:Y:S01]  /*15e0*/  IMAD R71, R11, 0x100, R3 ;  /* 0x000001000b477824 */ /* 0x002fe200078e0203 */
[----:B------:R-:W-:Y:S01]  /*15f0*/  @!P1 LOP3.LUT R87, R72, 0x40000000, RZ, 0xfc, !PT ;  /* 0x4000000048579812 */ /* 0x000fe200078efcff */
[----:B------:R-:W1:Y:S01]  /*1600*/  LDC.64 R6, c[0x0][0x390] ;  /* 0x0000e400ff067b82 */ /* 0x000e620000000a00 */
[----:B------:R-:W-:Y:S01]  /*1610*/  ISETP.LT.U32.AND P0, PT, R3, 0x100, !P0 ;  /* 0x000001000300780c */ /* 0x000fe20004701070 */
[----:B0-----:R-:W-:-:S05]  /*1620*/  IMAD.WIDE R8, R71, 0x4, R8 ;  /* 0x0000000447087825 */ /* 0x001fca00078e0208 */
[----:B------:R0:W-:Y:S01]  /*1630*/  @!P1 STG.E.STRONG.SYS desc[UR6][R8.64], R87 ;  /* 0x0000005708009986 */ /* 0x0001e2000c115906 */
[----:B------:R-:W3:Y:S01]  /*1640*/  LDC.64 R70, c[0x0][0x398] ;  /* 0x0000e600ff467b82 */ /* 0x000ee20000000a00 */
[----:B-1----:R-:W-:-:S04]  /*1650*/  IMAD.WIDE.U32 R6, R3, 0x8, R6 ;  /* 0x0000000803067825 */ /* 0x002fc800078e0006 */
[----:B---3--:R-:W-:-:S03]  /*1660*/  IMAD.WIDE.U32 R70, R3, 0x8, R70 ;  /* 0x0000000803467825 */ /* 0x008fc600078e0046 */
[----:B------:R-:W-:Y:S06]  /*1670*/  BAR.RED.OR.DEFER_BLOCKING 0x0, P0 ;  /* 0x0000000000007b1d */ /* 0x000fec0000014800 */
[----:B------:R-:W1:Y:S02]  /*1680*/  B2R.RESULT RZ, P0 ;  /* 0x0000000000ff731c */ /* 0x000e640000004000 */
[----:B01----:R-:W-:Y:S05]  /*1690*/  @!P0 BRA `(.L_x_1546) ;  /* 0x0000000800388947 */ /* 0x003fea0003800000 */
[C---:B------:R-:W-:Y:S01]  /*16a0*/  ISETP.GT.U32.AND P0, PT, R3.reuse, R85, PT ;  /* 0x000000550300720c */ /* 0x040fe20003f04070 */
[----:B------:R-:W-:Y:S01]  /*16b0*/  BSSY B1, `(.L_x_1547) ;  /* 0x000002c000017945 */ /* 0x000fe20003800000 */
[----:B------:R-:W-:Y:S02]  /*16c0*/  IMAD R43, R3, 0x8, R5 ;  /* 0x00000008032b7824 */ /* 0x000fe400078e0205 */
[----:B------:R-:W-:Y:S01]  /*16d0*/  SEL R73, RZ, 0x1680, !P0 ;  /* 0x00001680ff497807 */ /* 0x000fe20004000000 */
[----:B------:R-:W-:Y:S08]  /*16e0*/  @P1 BRA `(.L_x_1548) ;  /* 0x0000000000a01947 */ /* 0x000ff00003800000 */
[----:B------:R-:W3:Y:S01]  /*16f0*/  LDG.E.64 R70, desc[UR6][R70.64] ;  /* 0x0000000646467981 */ /* 0x000ee2000c1e1b00 */
[----:B------:R-:W-:Y:S01]  /*1700*/  IMAD.MOV.U32 R47, RZ, RZ, R72 ;  /* 0x000000ffff2f7224 */ /* 0x000fe200078e0048 */
[----:B---3--:R-:W-:-:S04]  /*1710*/  IADD3 R40, P0, PT, -R73, R70, RZ ;  /* 0x0000004649287210 */ /* 0x008fc80007f1e1ff */
        /* <DEDUP_REMOVED lines=8> */
.L_x_1554:
[----:B0-----:R-:W0:Y:S01]  /*17a0*/  LDC.64 R40, c[0x0][0x380] ;  /* 0x0000e000ff287b82 */ /* 0x001e220000000a00 */
[----:B------:R-:W-:Y:S01]  /*17b0*/  VIADD R51, R10, 0xffffffff ;  /* 0xffffffff0a337836 */ /* 0x000fe20000000000 */
[----:B------:R-:W-:Y:S03]  /*17c0*/  BSSY B2, `(.L_x_1551) ;  /* 0x0000008000027945 */ /* 0x000fe60003800000 */
[----:B------:R-:W-:-:S04]  /*17d0*/  IMAD R49, R51, 0x100, R3 ;  /* 0x0000010033317824 */ /* 0x000fc800078e0203 */
[----:B0-----:R-:W-:-:S07]  /*17e0*/  IMAD.WIDE R40, R49, 0x4, R40 ;  /* 0x0000000431287825 */ /* 0x001fce00078e0228 */
.L_x_1552:
[----:B------:R-:W-:Y:S05]  /*17f0*/  YIELD ;  /* 0x0000000000007946 */ /* 0x000fea0003800000 */
[----:B------:R0:W-:Y:S06]  /*1800*/  MEMBAR.SC.CTA ;  /* 0x0000000000007992 */ /* 0x0001ec0000000000 */
[----:B0-----:R-:W3:Y:S02]  /*1810*/  LDG.E.STRONG.SYS R42, desc[UR6][R40.64] ;  /* 0x00000006282a7981 */ /* 0x001ee4000c1f5900 */
[----:B---3--:R-:W-:-:S13]  /*1820*/  ISETP.NE.AND P0, PT, R42, RZ, PT ;  /* 0x000000ff2a00720c */ /* 0x008fda0003f05270 */
[----:B------:R-:W-:Y:S05]  /*1830*/  @!P0 BRA `(.L_x_1552) ;  /* 0xfffffffc00ec8947 */ /* 0x000fea000383ffff */
[----:B------:R-:W-:Y:S05]  /*1840*/  BSYNC B2 ;  /* 0x0000000000027941 */ /* 0x000fea0003800000 */
.L_x_1551:
[----:B------:R-:W-:Y:S01]  /*1850*/  BSSY.RECONVERGENT B2, `(.L_x_1553) ;  /* 0x0000006000027945 */ /* 0x000fe20003800200 */
[C---:B------:R-:W-:Y:S02]  /*1860*/  ISETP.GT.AND P0, PT, R42.reuse, -0x1, PT ;  /* 0xffffffff2a00780c */ /* 0x040fe40003f04270 */
[----:B------:R-:W-:Y:S01]  /*1870*/  LOP3.LUT R42, R42, 0x3fffffff, RZ, 0xc0, !PT ;  /* 0x3fffffff2a2a7812 */ /* 0x000fe200078ec0ff */
[----:B------:R-:W-:Y:S05]  /*1880*/  WARPSYNC.EXCLUSIVE R0 ;  /* 0x0000000000007348 */ /* 0x000fea0003a00000 */
[----:B------:R-:W-:-:S05]  /*1890*/  IMAD.IADD R47, R42, 0x1, R47 ;  /* 0x000000012a2f7824 */ /* 0x000fca00078e022f */
[----:B------:R-:W-:-:S07]  /*18a0*/  VOTE.ANY R0, PT, P0 ;  /* 0x0000000000007806 */ /* 0x000fce00000e0100 */
[----:B------:R-:W-:Y:S05]  /*18b0*/  BSYNC.RECONVERGENT B2 ;  /* 0x0000000000027941 */ /* 0x000fea0003800200 */
.L_x_1553:
[----:B------:R-:W-:Y:S01]  /*18c0*/  ISETP.GT.U32.AND P1, PT, R10, 0x1, PT ;  /* 0x000000010a00780c */ /* 0x000fe20003f24070 */
[----:B------:R-:W-:-:S12]  /*18d0*/  IMAD.MOV.U32 R10, RZ, RZ, R51 ;  /* 0x000000ffff0a7224 */ /* 0x000fd800078e0033 */
[----:B------:R-:W-:Y:S05]  /*18e0*/  @P0 BRA P1, `(.L_x_1554) ;  /* 0xfffffffc00ac0947 */ /* 0x000fea000083ffff */
[----:B------:R-:W-:Y:S05]  /*18f0*/  BSYNC B0 ;  /* 0x0000000000007941 */ /* 0x000fea0003800000 */
.L_x_1550:
[----:B------:R1:W3:Y:S02]  /*1900*/  LDS.64 R40, [R43+0xb400] ;  /* 0x00b400002b287984 */ /* 0x0002e40000000a00 */
.L_x_1549:
[C---:B------:R-:W-:Y:S01]  /*1910*/  IMAD.IADD R49, R47.reuse, 0x1, -R72 ;  /* 0x000000012f317824 */ /* 0x040fe200078e0a48 */
[----:B------:R-:W-:-:S04]  /*1920*/  LOP3.LUT R47, R47, 0x80000000, RZ, 0xfc, !PT ;  /* 0x800000002f2f7812 */ /* 0x000fc800078efcff */
[C---:B0--3--:R-:W-:Y:S01]  /*1930*/  IADD3 R40, P0, PT, R49.reuse, R40, RZ ;  /* 0x0000002831287210 */ /* 0x049fe20007f1e0ff */
[----:B------:R0:W-:Y:S03]  /*1940*/  STG.E.STRONG.SYS desc[UR6][R8.64], R47 ;  /* 0x0000002f08007986 */ /* 0x0001e6000c115906 */
[----:B------:R-:W-:-:S05]  /*1950*/  LEA.HI.X.SX32 R41, R49, R41, 0x1, P0 ;  /* 0x0000002931297211 */ /* 0x000fca00000f0eff */
[----:B------:R0:W-:Y:S04]  /*1960*/  STS.64 [R43+0xb400], R40 ;  /* 0x00b400282b007388 */ /* 0x0001e80000000a00 */
.L_x_1548:
[----:B------:R-:W-:Y:S05]  /*1970*/  BSYNC B1 ;  /* 0x0000000000017941 */ /* 0x000fea0003800000 */
.L_x_1547:
[----:B0-----:R-:W0:Y:S01]  /*1980*/  LDC.64 R8, c[0x0][0x390] ;  /* 0x0000e400ff087b82 */ /* 0x001e220000000a00 */
[----:B------:R-:W-:Y:S07]  /*1990*/  WARPSYNC.ALL ;  /* 0x0000000000007948 */ /* 0x000fee0003800000 */
[----:B------:R-:W3:Y:S01]  /*19a0*/  LDC R47, c[0x0][0x3c0] ;  /* 0x0000f000ff2f7b82 */ /* 0x000ee20000000800 */
[----:B0-----:R-:W-:Y:S02]  /*19b0*/  ISETP.EQ.U32.AND P1, PT, R8, RZ, PT ;  /* 0x000000ff0800720c */ /* 0x001fe40003f22070 */
[----:B---3--:R-:W-:-:S04]  /*19c0*/  ISETP.GE.AND P0, PT, R4, R47, PT ;  /* 0x0000002f0400720c */ /* 0x008fc80003f06270 */
[----:B------:R-:W-:-:S04]  /*19d0*/  ISETP.EQ.OR.EX P0, PT, R9, RZ, !P0, P1 ;  /* 0x000000ff0900720c */ /* 0x000fc80004702710 */
[----:B------:R-:W-:-:S13]  /*19e0*/  ISETP.GT.U32.OR P0, PT, R3, 0xff, P0 ;  /* 0x000000ff0300780c */ /* 0x000fda0000704470 */
[----:B------:R-:W0:Y:S01]  /*19f0*/  @!P0 LDS.64 R8, [R43+0xb400] ;  /* 0x00b400002b088984 */ /* 0x000e220000000a00 */
[--C-:B------:R-:W-:Y:S02]  /*1a00*/  @!P0 SHF.R.S32.HI R41, RZ, 0x1f, R72.reuse ;  /* 0x0000001fff298819 */ /* 0x100fe40000011448 */
[----:B0-----:R-:W-:Y:S01]  /*1a10*/  @!P0 IADD3 R72, P1, P2, R8, R73, R72 ;  /* 0x0000004908488210 */ /* 0x001fe20007a3e048 */
[----:B------:R-:W-:-:S03]  /*1a20*/  IMAD R8, R85, 0x8, R5 ;  /* 0x0000000855087824 */ /* 0x000fc600078e0205 */
[----:B------:R-:W-:-:S05]  /*1a30*/  @!P0 IADD3.X R73, PT, PT, R9, RZ, R41, P1, P2 ;  /* 0x000000ff09498210 */ /* 0x000fca0000fe4429 */
[----:B------:R0:W-:Y:S01]  /*1a40*/  @!P0 STG.E.64 desc[UR6][R6.64], R72 ;  /* 0x0000004806008986 */ /* 0x0001e2000c101b06 */
[----:B------:R-:W-:Y:S01]  /*1a50*/  BAR.SYNC.DEFER_BLOCKING 0x0 ;  /* 0x0000000000007b1d */ /* 0x000fe20000010000 */
[----:B------:R-:W-:-:S05]  /*1a60*/  ISETP.GT.AND P0, PT, R4, R47, PT ;  /* 0x0000002f0400720c */ /* 0x000fca0003f04270 */
[----:B------:R-:W3:Y:S08]  /*1a70*/  LDS.64 R8, [R8+0xb400] ;  /* 0x00b4000008087984 */ /* 0x000ef00000000a00 */
[----:B0-----:R-:W-:Y:S05]  /*1a80*/  @P0 BRA `(.L_x_1555) ;  /* 0x0000000000600947 */ /* 0x001fea0003800000 */
[----:B------:R-:W0:Y:S01]  /*1a90*/  LDCU.64 UR8, c[0x0][0x3a0] ;  /* 0x00007400ff0877ac */ /* 0x000e220008000a00 */
[C---:B------:R-:W-:Y:S02]  /*1aa0*/  LOP3.LUT R5, R3.reuse, 0x3e0, RZ, 0xc0, !PT ;  /* 0x000003e003057812 */ /* 0x040fe400078ec0ff */
[----:B------:R-:W-:-:S05]  /*1ab0*/  LOP3.LUT R2, R3, 0x1f, RZ, 0xc0, !PT ;  /* 0x0000001f03027812 */ /* 0x000fca00078ec0ff */
[----:B------:R-:W-:-:S05]  /*1ac0*/  IMAD R5, R5, 0xf, R2 ;  /* 0x0000000f05057824 */ /* 0x000fca00078e0202 */
[----:B---3--:R-:W-:-:S05]  /*1ad0*/  IADD3 R0, P0, PT, R5, R8, RZ ;  /* 0x0000000805007210 */ /* 0x008fca0007f1e0ff */
[----:B------:R-:W-:Y:S01]  /*1ae0*/  IMAD.X R9, RZ, RZ, R9, P0 ;  /* 0x000000ffff097224 */ /* 0x000fe200000e0609 */
[----:B0-----:R-:W-:-:S04]  /*1af0*/  LEA R2, P0, R0, UR8, 0x3 ;  /* 0x0000000800027c11 */ /* 0x001fc8000f8018ff */
[----:B------:R-:W-:-:S05]  /*1b00*/  LEA.HI.X R3, R0, UR9, R9, 0x3, P0 ;  /* 0x0000000900037c11 */ /* 0x000fca00080f1c09 */
[----:B------:R-:W-:Y:S04]  /*1b10*/  STG.E.64 desc[UR6][R2.64], R44 ;  /* 0x0000002c02007986 */ /* 0x000fe8000c101b06 */
        /* <DEDUP_REMOVED lines=13> */
[----:B------:R-:W-:Y:S01]  /*1bf0*/  STG.E.64 desc[UR6][R2.64+0xe00], R16 ;  /* 0x000e001002007986 */ /* 0x000fe2000c101b06 */
[----:B------:R-:W-:Y:S05]  /*1c00*/  EXIT ;  /* 0x000000000000794d */ /* 0x000fea0003800000 */
.L_x_1555:
[----:B------:R-:W0:Y:S01]  /*1c10*/  LDCU.64 UR8, c[0x0][0x3a0] ;  /* 0x00007400ff0877ac */ /* 0x000e220008000a00 */
[----:B------:R-:W-:Y:S01]  /*1c20*/  LOP3.LUT R5, R3, 0x3e0, RZ, 0xc0, !PT ;  /* 0x000003e003057812 */ /* 0x000fe200078ec0ff */
[----:B------:R-:W-:Y:S01]  /*1c30*/  IMAD R11, R11, -0x1680, R47 ;  /* 0xffffe9800b0b7824 */ /* 0x000fe200078e022f */
[----:B------:R-:W-:-:S05]  /*1c40*/  LOP3.LUT R2, R3, 0x1f, RZ, 0xc0, !PT ;  /* 0x0000001f03027812 */ /* 0x000fca00078ec0ff */
[----:B------:R-:W-:-:S04]  /*1c50*/  IMAD R5, R5, 0xf, R2 ;  /* 0x0000000f05057824 */ /* 0x000fc800078e0202 */
[C---:B------:R-:W-:Y:S01]  /*1c60*/  VIADD R2, R5.reuse, 0x20 ;  /* 0x0000002005027836 */ /* 0x040fe20000000000 */
[C---:B---3--:R-:W-:Y:S01]  /*1c70*/  IADD3 R0, P0, PT, R5.reuse, R8, RZ ;  /* 0x0000000805007210 */ /* 0x048fe20007f1e0ff */
[C---:B------:R-:W-:Y:S01]  /*1c80*/  VIADD R4, R5.reuse, 0x40 ;  /* 0x0000004005047836 */ /* 0x040fe20000000000 */
[CC--:B------:R-:W-:Y:S01]  /*1c90*/  ISETP.GE.AND P3, PT, R5.reuse, R11.reuse, PT ;  /* 0x0000000b0500720c */ /* 0x0c0fe20003f66270 */
[C---:B------:R-:W-:Y:S01]  /*1ca0*/  VIADD R6, R5.reuse, 0x60 ;  /* 0x0000006005067836 */ /* 0x040fe20000000000 */
[-C--:B------:R-:W-:Y:S01]  /*1cb0*/  ISETP.GE.AND P4, PT, R2, R11.reuse, PT ;  /* 0x0000000b0200720c */ /* 0x080fe20003f86270 */
[----:B------:R-:W-:Y:S01]  /*1cc0*/  IMAD.X R9, RZ, RZ, R9, P0 ;  /* 0x000000ffff097224 */ /* 0x000fe200000e0609 */
[----:B0-----:R-:W-:Y:S01]  /*1cd0*/  LEA R2, P1, R0, UR8, 0x3 ;  /* 0x0000000800027c11 */ /* 0x001fe2000f8218ff */
[C---:B------:R-:W-:Y:S01]  /*1ce0*/  VIADD R8, R5.reuse, 0xc0 ;  /* 0x000000c005087836 */ /* 0x040fe20000000000 */
[-C--:B------:R-:W-:Y:S01]  /*1cf0*/  ISETP.GE.AND P5, PT, R4, R11.reuse, PT ;  /* 0x0000000b0400720c */ /* 0x080fe20003fa6270 */
[C---:B------:R-:W-:Y:S01]  /*1d00*/  VIADD R4, R5.reuse, 0x80 ;  /* 0x0000008005047836 */ /* 0x040fe20000000000 */
[----:B------:R-:W-:Y:S01]  /*1d10*/  LEA.HI.X R3, R0, UR9, R9, 0x3, P1 ;  /* 0x0000000900037c11 */ /* 0x000fe200088f1c09 */
[C---:B------:R-:W-:Y:S01]  /*1d20*/  VIADD R0, R5.reuse, 0xe0 ;  /* 0x000000e005007836 */ /* 0x040fe20000000000 */
[-C--:B------:R-:W-:Y:S01]  /*1d30*/  ISETP.GE.AND P6, PT, R6, R11.reuse, PT ;  /* 0x0000000b0600720c */ /* 0x080fe20003fc6270 */
[C---:B------:R-:W-:Y:S01]  /*1d40*/  VIADD R6, R5.reuse, 0xa0 ;  /* 0x000000a005067836 */ /* 0x040fe20000000000 */
[-C--:B------:R-:W-:Y:S01]  /*1d50*/  ISETP.GE.AND P0, PT, R4, R11.reuse, PT ;  /* 0x0000000b0400720c */ /* 0x080fe20003f06270 */
[----:B------:R0:W-:Y:S01]  /*1d60*/  @!P3 STG.E.64 desc[UR6][R2.64], R44 ;  /* 0x0000002c0200b986 */ /* 0x0001e2000c101b06 */
[-C--:B------:R-:W-:Y:S01]  /*1d70*/  ISETP.GE.AND P3, PT, R0, R11.reuse, PT ;  /* 0x0000000b0000720c */ /* 0x080fe20003f66270 */
[C---:B------:R-:W-:Y:S01]  /*1d80*/  VIADD R0, R5.reuse, 0x100 ;  /* 0x0000010005007836 */ /* 0x040fe20000000000 */
[-C--:B------:R-:W-:Y:S01]  /*1d90*/  ISETP.GE.AND P1, PT, R6, R11.reuse, PT ;  /* 0x0000000b0600720c */ /* 0x080fe20003f26270 */
[----:B------:R0:W-:Y:S01]  /*1da0*/  @!P4 STG.E.64 desc[UR6][R2.64+0x100], R38 ;  /* 0x000100260200c986 */ /* 0x0001e2000c101b06 */
[----:B------:R-:W-:Y:S01]  /*1db0*/  VIADD R4, R5, 0x120 ;  /* 0x0000012005047836 */ /* 0x000fe20000000000 */
[----:B------:R-:W-:-:S02]  /*1dc0*/  ISETP.GE.AND P2, PT, R8, R11, PT ;  /* 0x0000000b0800720c */ /* 0x000fc40003f46270 */
[-C--:B------:R-:W-:Y:S01]  /*1dd0*/  ISETP.GE.AND P4, PT, R0, R11.reuse, PT ;  /* 0x0000000b0000720c */ /* 0x080fe20003f86270 */
[C---:B------:R-:W-:Y:S01]  /*1de0*/  VIADD R0, R5.reuse, 0x140 ;  /* 0x0000014005007836 */ /* 0x040fe20000000000 */
[----:B------:R0:W-:Y:S01]  /*1df0*/  @!P5 STG.E.64 desc[UR6][R2.64+0x200], R36 ;  /* 0x000200240200d986 */ /* 0x0001e2000c101b06 */
[-C--:B------:R-:W-:Y:S01]  /*1e00*/  ISETP.GE.AND P5, PT, R4, R11.reuse, PT ;  /* 0x0000000b0400720c */ /* 0x080fe20003fa6270 */
[C---:B------:R-:W-:Y:S02]  /*1e10*/  VIADD R4, R5.reuse, 0x160 ;  /* 0x0000016005047836 */ /* 0x040fe40000000000 */
[----:B------:R0:W-:Y:S01]  /*1e20*/  @!P6 STG.E.64 desc[UR6][R2.64+0x300], R30 ;  /* 0x0003001e0200e986 */ /* 0x0001e2000c101b06 */
[-C--:B------:R-:W-:Y:S01]  /*1e30*/  ISETP.GE.AND P6, PT, R0, R11.reuse, PT ;  /* 0x0000000b0000720c */ /* 0x080fe20003fc6270 */
[C---:B------:R-:W-:Y:S02]  /*1e40*/  VIADD R0, R5.reuse, 0x180 ;  /* 0x0000018005007836 */ /* 0x040fe40000000000 */
[----:B------:R0:W-:Y:S01]  /*1e50*/  @!P0 STG.E.64 desc[UR6][R2.64+0x400], R18 ;  /* 0x0004001202008986 */ /* 0x0001e2000c101b06 */
[----:B------:R-:W-:Y:S01]  /*1e60*/  ISETP.GE.AND P0, PT, R4, R11, PT ;  /* 0x0000000b0400720c */ /* 0x000fe20003f06270 */
[----:B------:R-:W-:-:S02]  /*1e70*/  VIADD R4, R5, 0x1a0 ;  /* 0x000001a005047836 */ /* 0x000fc40000000000 */
[----:B------:R0:W-:Y:S01]  /*1e80*/  @!P1 STG.E.64 desc[UR6][R2.64+0x500], R20 ;  /* 0x0005001402009986 */ /* 0x0001e2000c101b06 */
[-C--:B------:R-:W-:Y:S01]  /*1e90*/  ISETP.GE.AND P1, PT, R0, R11.reuse, PT ;  /* 0x0000000b0000720c */ /* 0x080fe20003f26270 */
[----:B------:R-:W-:Y:S02]  /*1ea0*/  VIADD R0, R5, 0x1c0 ;  /* 0x000001c005007836 */ /* 0x000fe40000000000 */
        /* <DEDUP_REMOVED lines=9> */
[----:B------:R0:W-:Y:S01]  /*1f40*/  @!P2 STG.E.64 desc[UR6][R2.64+0xd00], R28 ;  /* 0x000d001c0200a986 */ /* 0x0001e2000c101b06 */
[----:B------:R-:W-:Y:S05]  /*1f50*/  @P3 EXIT ;  /* 0x000000000000394d */ /* 0x000fea0003800000 */
[----:B------:R-:W-:Y:S01]  /*1f60*/  STG.E.64 desc[UR6][R2.64+0xe00], R16 ;  /* 0x000e001002007986 */ /* 0x000fe2000c101b06 */
[----:B------:R-:W-:Y:S05]  /*1f70*/  EXIT ;  /* 0x000000000000794d */ /* 0x000fea0003800000 */
.L_x_1546:
        /* <DEDUP_REMOVED lines=14> */
[----:B------:R-:W3:Y:S04]  /*2060*/  LDS R18, [R12+0x3420] ;  /* 0x003420000c127984 */ /* 0x000ee80000000800 */
[----:B------:R-:W-:Y:S04]  /*2070*/  LDS R19, [R12+0x3424] ;  /* 0x003424000c137984 */ /* 0x000fe80000000800 */
[----:B------:R-:W4:Y:S04]  /*2080*/  LDS R20, [R12+0x3428] ;  /* 0x003428000c147984 */ /* 0x000f280000000800 */
[----:B------:R-:W-:Y:S04]  /*2090*/  LDS R21, [R12+0x342c] ;  /* 0x00342c000c157984 */ /* 0x000fe80000000800 */
[----:B------:R-:W5:Y:S04]  /*20a0*/  LDS R22, [R12+0x3430] ;  /* 0x003430000c167984 */ /* 0x000f680000000800 */
[----:B------:R-:W-:Y:S04]  /*20b0*/  LDS R23, [R12+0x3434] ;  /* 0x003434000c177984 */ /* 0x000fe80000000800 */
[----:B------:R-:W0:Y:S04]  /*20c0*/  LDS R24, [R12+0x3438] ;  /* 0x003438000c187984 */ /* 0x000e280000000800 */
[----:B------:R-:W2:Y:S01]  /*20d0*/  LDS R25, [R12+0x343c] ;  /* 0x00343c000c197984 */ /* 0x000ea20000000800 */
[----:B-1----:R-:W-:-:S04]  /*20e0*/  IADD3 R26, PT, PT, R16, R14, R13 ;  /* 0x0000000e101a7210 */ /* 0x002fc80007ffe00d */
[----:B---3--:R-:W-:-:S04]  /*20f0*/  IADD3 R26, PT, PT, R18, R26, R17 ;  /* 0x0000001a121a7210 */ /* 0x008fc80007ffe011 */
[----:B----4-:R-:W-:-:S04]  /*2100*/  IADD3 R26, PT, PT, R20, R26, R19 ;  /* 0x0000001a141a7210 */ /* 0x010fc80007ffe013 */
[----:B-----5:R-:W-:-:S04]  /*2110*/  IADD3 R26, PT, PT, R22, R26, R21 ;  /* 0x0000001a161a7210 */ /* 0x020fc80007ffe015 */
[----:B0-----:R-:W-:-:S05]  /*2120*/  IADD3 R26, PT, PT, R24, R26, R23 ;  /* 0x0000001a181a7210 */ /* 0x001fca0007ffe017 */
[----:B--2---:R-:W-:Y:S01]  /*2130*/  IMAD.IADD R25, R25, 0x1, R26 ;  /* 0x0000000119197824 */ /* 0x004fe200078e021a */
        /* <DEDUP_REMOVED lines=10> */
.L_x_1632:
        /* <DEDUP_REMOVED lines=25> */
.L_x_1556:
[----:B------:R-:W-:Y:S05]  /*2370*/  WARPSYNC.ALL ;  /* 0x0000000000007948 */ /* 0x000fea0003800000 */
[----:B------:R-:W-:Y:S01]  /*2380*/  BAR.SYNC.DEFER_BLOCKING 0x0 ;  /* 0x0000000000007b1d */ /* 0x000fe20000010000 */
[----:B------:R-:W-:Y:S02]  /*2390*/  ISETP.NE.AND P0, PT, R90, RZ, PT ;  /* 0x000000ff5a00720c */ /* 0x000fe40003f05270 */
[----:B-1----:R-:W-:Y:S02]  /*23a0*/  LOP3.LUT R13, R45, 0x7fffffff, RZ, 0x3c, !PT ;  /* 0x7fffffff2d0d7812 */ /* 0x002fe400078e3cff */
[----:B------:R-:W-:Y:S01]  /*23b0*/  LOP3.LUT R12, RZ, R44, RZ, 0x33, !PT ;  /* 0x0000002cff0c7212 */ /* 0x000fe200078e33ff */
[----:B------:R-:W-:Y:S03]  /*23c0*/  BSSY.RECONVERGENT B0, `(.L_x_1558) ;  /* 0x0000029000007945 */ /* 0x000fe60003800200 */
[----:B------:R-:W-:-:S04]  /*23d0*/  SHF.R.U64 R14, R12, UR5, R13 ;  /* 0x000000050c0e7c19 */ /* 0x000fc8000800120d */
[----:B------:R-:W-:Y:S01]  /*23e0*/  LOP3.LUT R37, R14, UR4, RZ, 0x30, !PT ;  /* 0x000000040e257c12 */ /* 0x000fe2000f8e30ff */
[----:B0-----:R-:W0:Y:S01]  /*23f0*/  LDS R15, [R15+0x3410] ;  /* 0x003410000f0f7984 */ /* 0x001e220000000800 */
[----:B------:R-:W-:Y:S05]  /*2400*/  @P0 BRA `(.L_x_1559) ;  /* 0x0000000000900947 */ /* 0x000fea0003800000 */
[----:B------:R-:W0:Y:S04]  /*2410*/  LDS R14, [R74] ;  /* 0x000000004a0e7984 */ /* 0x000e280000000800 */
[----:B------:R-:W1:Y:S04]  /*2420*/  LDS R16, [R74+0x400] ;  /* 0x000400004a107984 */ /* 0x000e680000000800 */
[----:B------:R-:W3:Y:S04]  /*2430*/  LDS R18, [R74+0x800] ;  /* 0x000800004a127984 */ /* 0x000ee80000000800 */
[----:B------:R-:W4:Y:S04]  /*2440*/  LDS R20, [R74+0xc00] ;  /* 0x000c00004a147984 */ /* 0x000f280000000800 */
[----:B------:R-:W5:Y:S04]  /*2450*/  LDS R22, [R74+0x1000] ;  /* 0x001000004a167984 */ /* 0x000f680000000800 */
[----:B------:R-:W2:Y:S04]  /*2460*/  LDS R24, [R74+0x1400] ;  /* 0x001400004a187984 */ /* 0x000ea80000000800 */
[----:B------:R-:W2:Y:S04]  /*2470*/  LDS R26, [R74+0x1800] ;  /* 0x001800004a1a7984 */ /* 0x000ea80000000800 */
[----:B------:R-:W2:Y:S04]  /*2480*/  LDS R28, [R74+0x1c00] ;  /* 0x001c00004a1c7984 */ /* 0x000ea80000000800 */
[----:B------:R-:W2:Y:S04]  /*2490*/  LDS R30, [R74+0x2000] ;  /* 0x002000004a1e7984 */ /* 0x000ea80000000800 */
[----:B------:R-:W2:Y:S04]  /*24a0*/  LDS R32, [R74+0x2400] ;  /* 0x002400004a207984 */ /* 0x000ea80000000800 */
[----:B------:R-:W2:Y:S01]  /*24b0*/  LDS R34, [R74+0x2800] ;  /* 0x002800004a227984 */ /* 0x000ea20000000800 */
[----:B0-----:R-:W-:-:S03]  /*24c0*/  IMAD.IADD R17, R15, 0x1, R14 ;  /* 0x000000010f117824 */ /* 0x001fc600078e020e */
[----:B------:R-:W0:Y:S01]  /*24d0*/  LDS R36, [R74+0x2c00] ;  /* 0x002c00004a247984 */ /* 0x000e220000000800 */
[----:B-1----:R-:W-:-:S03]  /*24e0*/  IMAD.IADD R19, R15, 0x1, R16 ;  /* 0x000000010f137824 */ /* 0x002fc600078e0210 */
[----:B------:R1:W-:Y:S01]  /*24f0*/  STS [R74], R17 ;  /* 0x000000114a007388 */ /* 0x0003e20000000800 */
[----:B---3--:R-:W-:-:S03]  /*2500*/  IMAD.IADD R21, R15, 0x1, R18 ;  /* 0x000000010f157824 */ /* 0x008fc600078e0212 */
[----:B------:R3:W-:Y:S01]  /*2510*/  STS [R74+0x400], R19 ;  /* 0x000400134a007388 */ /* 0x0007e20000000800 */
[C---:B----4-:R-:W-:Y:S02]  /*2520*/  IMAD.IADD R23, R15.reuse, 0x1, R20 ;  /* 0x000000010f177824 */ /* 0x050fe400078e0214 */
[C---:B-----5:R-:W-:Y:S01]  /*2530*/  IMAD.IADD R25, R15.reuse, 0x1, R22 ;  /* 0x000000010f197824 */ /* 0x060fe200078e0216 */
[----:B------:R4:W-:Y:S01]  /*2540*/  STS [R74+0x800], R21 ;  /* 0x000800154a007388 */ /* 0x0009e20000000800 */
[----:B--2---:R-:W-:-:S03]  /*2550*/  IMAD.IADD R27, R15, 0x1, R24 ;  /* 0x000000010f1b7824 */ /* 0x004fc600078e0218 */
[----:B------:R4:W-:Y:S01]  /*2560*/  STS [R74+0xc00], R23 ;  /* 0x000c00174a007388 */ /* 0x0009e20000000800 */
[----:B------:R-:W-:-:S03]  /*2570*/  IMAD.IADD R29, R15, 0x1, R26 ;  /* 0x000000010f1d7824 */ /* 0x000fc600078e021a */
[----:B------:R4:W-:Y:S01]  /*2580*/  STS [R74+0x1000], R25 ;  /* 0x001000194a007388 */ /* 0x0009e20000000800 */
[----:B-1----:R-:W-:-:S03]  /*2590*/  IMAD.IADD R17, R15, 0x1, R28 ;  /* 0x000000010f117824 */ /* 0x002fc600078e021c */
[----:B------:R4:W-:Y:S01]  /*25a0*/  STS [R74+0x1400], R27 ;  /* 0x0014001b4a007388 */ /* 0x0009e20000000800 */
[----:B---3--:R-:W-:-:S03]  /*25b0*/  IMAD.IADD R19, R15, 0x1, R30 ;  /* 0x000000010f137824 */ /* 0x008fc600078e021e */
        /* <DEDUP_REMOVED lines=9> */
.L_x_1559:
[----:B------:R-:W-:Y:S05]  /*2650*/  BSYNC.RECONVERGENT B0 ;  /* 0x0000000000007941 */ /* 0x000fea0003800200 */
.L_x_1558:
[----:B------:R-:W-:Y:S01]  /*2660*/  BAR.SYNC.DEFER_BLOCKING 0x0 ;  /* 0x0000000000007b1d */ /* 0x000fe20000010000 */
[----:B------:R-:W-:-:S05]  /*2670*/  R2P PR, R37, 0x7f ;  /* 0x0000007f25007804 */ /* 0x000fca0000000000 */
[----:B------:R-:W-:Y:S08]  /*2680*/  BSSY.RECONVERGENT B0, `(.L_x_1560) ;  /* 0x0000024000007945 */ /* 0x000ff00003800200 */
[----:B------:R-:W-:Y:S02]  /*2690*/  VOTE.ANY R14, PT, P0 ;  /* 0x00000000000e7806 */ /* 0x000fe400000e0100 */
[----:B----4-:R-:W-:-:S02]  /*26a0*/  VOTE.ANY R17, PT, P1 ;  /* 0x0000000000117806 */ /* 0x010fc400008e0100 */
        /* <DEDUP_REMOVED lines=12> */
[----:B------:R-:W-:Y:S01]  /*2770*/  LOP3.LUT R14, R17, R14, RZ, 0xc0, !PT ;  /* 0x0000000e110e7212 */ /* 0x000fe200078ec0ff */
[----:B------:R-:W-:Y:S01]  /*2780*/  IMAD.MOV.U32 R17, RZ, RZ, RZ ;  /* 0x000000ffff117224 */ /* 0x000fe200078e00ff */
[----:B------:R-:W-:Y:S02]  /*2790*/  LOP3.LUT P0, RZ, R37, 0x80, RZ, 0xc0, !PT ;  /* 0x0000008025ff7812 */ /* 0x000fe4000780c0ff */
[----:B------:R-:W-:Y:S02]  /*27a0*/  @!P5 LOP3.LUT R19, RZ, R19, RZ, 0x33, !PT ;  /* 0x00000013ff13d212 */ /* 0x000fe400078e33ff */
[----:B------:R-:W-:Y:S02]  /*27b0*/  VOTE.ANY R16, PT, P6 ;  /* 0x0000000000107806 */ /* 0x000fe400030e0100 */
[----:B------:R-:W-:Y:S02]  /*27c0*/  LOP3.LUT R19, R19, R14, RZ, 0xc0, !PT ;  /* 0x0000000e13137212 */ /* 0x000fe400078ec0ff */
[----:B------:R-:W1:Y:S01]  /*27d0*/  S2R R14, SR_LEMASK ;  /* 0x00000000000e7919 */ /* 0x000e620000003a00 */
[----:B------:R-:W-:-:S04]  /*27e0*/  @!P6 LOP3.LUT R16, RZ, R16, RZ, 0x33, !PT ;  /* 0x00000010ff10e212 */ /* 0x000fc800078e33ff */
[----:B------:R-:W-:Y:S02]  /*27f0*/  VOTE.ANY R18, PT, P0 ;  /* 0x0000000000127806 */ /* 0x000fe400000e0100 */
[----:B------:R-:W-:Y:S02]  /*2800*/  LOP3.LUT R19, R16, R19, RZ, 0xc0, !PT ;  /* 0x0000001310137212 */ /* 0x000fe400078ec0ff */
[----:B------:R-:W-:-:S04]  /*2810*/  @!P0 LOP3.LUT R18, RZ, R18, RZ, 0x33, !PT ;  /* 0x00000012ff128212 */ /* 0x000fc800078e33ff */
[----:B------:R-:W-:Y:S02]  /*2820*/  LOP3.LUT R19, R18, R19, RZ, 0xc0, !PT ;  /* 0x0000001312137212 */ /* 0x000fe400078ec0ff */
[----:B------:R-:W-:Y:S02]  /*2830*/  SHF.R.U64 R18, R48, UR5, R49 ;  /* 0x0000000530127c19 */ /* 0x000fe40008001231 */
[----:B------:R-:W3:Y:S02]  /*2840*/  FLO.U32 R22, R19 ;  /* 0x0000001300167300 */ /* 0x000ee400000e0000 */
[----:B------:R-:W-:Y:S02]  /*2850*/  LOP3.LUT R25, R18, UR4, RZ, 0x30, !PT ;  /* 0x0000000412197c12 */ /* 0x000fe4000f8e30ff */
[----:B-1----:R-:W-:Y:S02]  /*2860*/  LOP3.LUT R16, R14, R19, RZ, 0xc0, !PT ;  /* 0x000000130e107212 */ /* 0x002fe400078ec0ff */
[----:B---3--:R-:W-:-:S04]  /*2870*/  ISETP.NE.AND P0, PT, R0, R22, PT ;  /* 0x000000160000720c */ /* 0x008fc80003f05270 */
[----:B------:R-:W1:Y:S09]  /*2880*/  POPC R16, R16 ;  /* 0x0000001000107309 */ /* 0x000e720000000000 */
[----:B------:R-:W-:Y:S05]  /*2890*/  @P0 BRA `(.L_x_1561) ;  /* 0x0000000000080947 */ /* 0x000fea0003800000 */
[----:B------:R-:W-:-:S06]  /*28a0*/  IMAD R17, R37, 0x4, R10 ;  /* 0x0000000425117824 */ /* 0x000fcc00078e020a */
[----:B-1----:R3:W4:Y:S02]  /*28b0*/  ATOMS.ADD R17, [R17], R16 ;  /* 0x000000101111738c */ /* 0x0027240000000000 */
.L_x_1561:
[----:B------:R-:W-:Y:S05]  /*28c0*/  BSYNC.RECONVERGENT B0 ;  /* 0x0000000000007941 */ /* 0x000fea0003800200 */
.L_x_1560:
[----:B------:R-:W-:Y:S01]  /*28d0*/  R2P PR, R25, 0x7f ;  /* 0x0000007f19007804 */ /* 0x000fe20000000000 */
[----:B----4-:R4:W0:Y:S01]  /*28e0*/  SHFL.IDX PT, R17, R17, R22, 0x1f ;  /* 0x00001f1611117589 */ /* 0x01082200000e0000 */
        /* <DEDUP_REMOVED lines=28> */
[----:B------:R-:W5:Y:S01]  /*2ab0*/  FLO.U32 R24, R23 ;  /* 0x0000001700187300 */ /* 0x000f6200000e0000 */
[----:B------:R-:W-:-:S07]  /*2ac0*/  LOP3.LUT R18, R14, R23, RZ, 0xc0, !PT ;  /* 0x000000170e127212 */ /* 0x000fce00078ec0ff */
[----:B------:R-:W0:Y:S01]  /*2ad0*/  POPC R18, R18 ;  /* 0x0000001200127309 */ /* 0x000e220000000000 */
[----:B-----5:R-:W-:-:S13]  /*2ae0*/  ISETP.NE.AND P0, PT, R0, R24, PT ;  /* 0x000000180000720c */ /* 0x020fda0003f05270 */
[----:B0---4-:R-:W-:Y:S05]  /*2af0*/  @P0 BRA `(.L_x_1563) ;  /* 0x0000000000080947 */ /* 0x011fea0003800000 */
[----:B------:R-:W-:-:S06]  /*2b00*/  IMAD R19, R25, 0x4, R10 ;  /* 0x0000000419137824 */ /* 0x000fcc00078e020a */
[----:B------:R0:W4:Y:S02]  /*2b10*/  ATOMS.ADD R19, [R19], R18 ;  /* 0x000000121313738c */ /* 0x0001240000000000 */
.L_x_1563:
[----:B------:R-:W-:Y:S05]  /*2b20*/  BSYNC.RECONVERGENT B0 ;  /* 0x0000000000007941 */ /* 0x000fea0003800200 */
.L_x_1562:
        /* <DEDUP_REMOVED lines=37> */
.L_x_1565:
[----:B------:R-:W-:Y:S05]  /*2d80*/  BSYNC.RECONVERGENT B0 ;  /* 0x0000000000007941 */ /* 0x000fea0003800200 */
.L_x_1564:
        /* <DEDUP_REMOVED lines=37> */
.L_x_1567:
[----:B------:R-:W-:Y:S05]  /*2fe0*/  BSYNC.RECONVERGENT B0 ;  /* 0x0000000000007941 */ /* 0x000fea0003800200 */
.L_x_1566:
        /* <DEDUP_REMOVED lines=37> */
.L_x_1569:
[----:B------:R-:W-:Y:S05]  /*3240*/  BSYNC.RECONVERGENT B0 ;  /* 0x0000000000007941 */ /* 0x000fea0003800200 */
.L_x_1568:
        /* <DEDUP_REMOVED lines=35> */
.L_x_1571:
[----:B------:R-:W-:Y:S05]  /*3480*/  BSYNC.RECONVERGENT B0 ;  /* 0x0000000000007941 */ /* 0x000fea0003800200 */
.L_x_1570:
        /* <DEDUP_REMOVED lines=35> */
.L_x_1573:
[----:B------:R-:W-:Y:S05]  /*36c0*/  BSYNC.RECONVERGENT B0 ;  /* 0x0000000000007941 */ /* 0x000fea0003800200 */
.L_x_1572:
        /* <DEDUP_REMOVED lines=35> */
.L_x_1575:
[----:B------:R-:W-:Y:S05]  /*3900*/  BSYNC.RECONVERGENT B0 ;  /* 0x0000000000007941 */ /* 0x000fea0003800200 */
.L_x_1574:
        /* <DEDUP_REMOVED lines=37> */
.L_x_1577:
[----:B------:R-:W-:Y:S05]  /*3b60*/  BSYNC.RECONVERGENT B0 ;  /* 0x0000000000007941 */ /* 0x000fea0003800200 */
.L_x_1576:
        /* <DEDUP_REMOVED lines=25> */
[----:B------:R-:W-:Y:S01]  /*3d00*/  LOP3.LUT R34, R37, R34, RZ, 0xc0, !PT ;  /* 0x0000002225227212 */ /* 0x000fe200078ec0ff */
[----:B------:R-:W-:-:S03]  /*3d10*/  IMAD.MOV.U32 R37, RZ, RZ, RZ ;  /* 0x000000ffff257224 */ /* 0x000fc600078e00ff */
        /* <DEDUP_REMOVED lines=8> */
.L_x_1579:
[----:B------:R-:W-:Y:S05]  /*3da0*/  BSYNC.RECONVERGENT B0 ;  /* 0x0000000000007941 */ /* 0x000fea0003800200 */
.L_x_1578:
        /* <DEDUP_REMOVED lines=35> */
.L_x_1581:
[----:B------:R-:W-:Y:S05]  /*3fe0*/  BSYNC.RECONVERGENT B0 ;  /* 0x0000000000007941 */ /* 0x000fea0003800200 */
.L_x_1580:
        /* <DEDUP_REMOVED lines=28> */
[----:B--2---:R-:W2:Y:S01]  /*41b0*/  FLO.U32 R74, R73 ;  /* 0x00000049004a7300 */ /* 0x004ea200000e0000 */
[----:B------:R-:W-:-:S07]  /*41c0*/  LOP3.LUT R38, R14, R73, RZ, 0xc0, !PT ;  /* 0x000000490e267212 */ /* 0x000fce00078ec0ff */
[----:B------:R4:W0:Y:S01]  /*41d0*/  POPC R76, R38 ;  /* 0x00000026004c7309 */ /* 0x0008220000000000 */
[----:B--2---:R-:W-:-:S13]  /*41e0*/  ISETP.NE.AND P0, PT, R0, R74, PT ;  /* 0x0000004a0000720c */ /* 0x004fda0003f05270 */
[----:B0---4-:R-:W-:Y:S05]  /*41f0*/  @P0 BRA `(.L_x_1583) ;  /* 0x0000000000080947 */ /* 0x011fea0003800000 */
[----:B------:R-:W-:-:S06]  /*4200*/  IMAD R39, R79, 0x4, R10 ;  /* 0x000000044f277824 */ /* 0x000fcc00078e020a */
[----:B------:R0:W2:Y:S02]  /*4210*/  ATOMS.ADD R39, [R39], R76 ;  /* 0x0000004c2727738c */ /* 0x0000a40000000000 */
.L_x_1583:
[----:B------:R-:W-:Y:S05]  /*4220*/  BSYNC.RECONVERGENT B0 ;  /* 0x0000000000007941 */ /* 0x000fea0003800200 */
.L_x_1582:
[----:B------:R-:W-:Y:S01]  /*4230*/  R2P PR, R77, 0x7f ;  /* 0x0000007f4d007804 */ /* 0x000fe20000000000 */
[----:B--2---:R2:W4:Y:S01]  /*4240*/  SHFL.IDX PT, R39, R39, R74, 0x1f ;  /* 0x00001f4a27277589 */ /* 0x00452200000e0000 */
        /* <DEDUP_REMOVED lines=28> */
[----:B------:R-:W5:Y:S01]  /*4410*/  FLO.U32 R79, R75 ;  /* 0x0000004b004f7300 */ /* 0x000f6200000e0000 */
[----:B------:R-:W-:-:S07]  /*4420*/  LOP3.LUT R38, R14, R75, RZ, 0xc0, !PT ;  /* 0x0000004b0e267212 */ /* 0x000fce00078ec0ff */
[----:B------:R2:W0:Y:S01]  /*4430*/  POPC R81, R38 ;  /* 0x0000002600517309 */ /* 0x0004220000000000 */
[----:B-----5:R-:W-:-:S13]  /*4440*/  ISETP.NE.AND P0, PT, R0, R79, PT ;  /* 0x0000004f0000720c */ /* 0x020fda0003f05270 */
[----:B0-2-4-:R-:W-:Y:S05]  /*4450*/  @P0 BRA `(.L_x_1585) ;  /* 0x0000000000080947 */ /* 0x015fea0003800000 */
[----:B------:R-:W-:-:S06]  /*4460*/  IMAD R44, R77, 0x4, R10 ;  /* 0x000000044d2c7824 */ /* 0x000fcc00078e020a */
[----:B------:R0:W2:Y:S02]  /*4470*/  ATOMS.ADD R44, [R44], R81 ;  /* 0x000000512c2c738c */ /* 0x0000a40000000000 */
.L_x_1585:
[----:B------:R-:W-:Y:S05]  /*4480*/  BSYNC.RECONVERGENT B0 ;  /* 0x0000000000007941 */ /* 0x000fea0003800200 */
.L_x_1584:
[----:B------:R-:W-:Y:S01]  /*4490*/  R2P PR, R83, 0x7f ;  /* 0x0000007f53007804 */ /* 0x000fe20000000000 */
[----:B--2---:R2:W4:Y:S01]  /*44a0*/  SHFL.IDX PT, R44, R44, R79, 0x1f ;  /* 0x00001f4f2c2c7589 */ /* 0x00452200000e0000 */
        /* <DEDUP_REMOVED lines=35> */
.L_x_1587:
[----:B------:R-:W-:Y:S05]  /*46e0*/  BSYNC.RECONVERGENT B0 ;  /* 0x0000000000007941 */ /* 0x000fea0003800200 */
.L_x_1586:
        /* <DEDUP_REMOVED lines=25> */
[----:B------:R-:W-:-:S04]  /*4880*/  LOP3.LUT R38, R75, R38, RZ, 0xc0, !PT ;  /* 0x000000264b267212 */ /* 0x000fc800078ec0ff */
[----:B------:R-:W-:-:S04]  /*4890*/  LOP3.LUT R77, R77, R38, RZ, 0xc0, !PT ;  /* 0x000000264d4d7212 */ /* 0x000fc800078ec0ff */
[----:B------:R-:W5:Y:S01]  /*48a0*/  FLO.U32 R73, R77 ;  /* 0x0000004d00497300 */ /* 0x000f6200000e0000 */
[----:B------:R-:W-:-:S07]  /*48b0*/  LOP3.LUT R14, R14, R77, RZ, 0xc0, !PT ;  /* 0x0000004d0e0e7212 */ /* 0x000fce00078ec0ff */
[----:B------:R2:W0:Y:S01]  /*48c0*/  POPC R75, R14 ;  /* 0x0000000e004b7309 */ /* 0x0004220000000000 */
[----:B-----5:R-:W-:Y:S01]  /*48d0*/  ISETP.NE.AND P0, PT, R0, R73, PT ;  /* 0x000000490000720c */ /* 0x020fe20003f05270 */
[----:B------:R-:W-:-:S12]  /*48e0*/  IMAD.MOV.U32 R0, RZ, RZ, RZ ;  /* 0x000000ffff007224 */ /* 0x000fd800078e00ff */
[----:B0-2-4-:R-:W-:Y:S05]  /*48f0*/  @P0 BRA `(.L_x_1589) ;  /* 0x0000000000080947 */ /* 0x015fea0003800000 */
[----:B------:R-:W-:-:S06]  /*4900*/  IMAD R0, R85, 0x4, R10 ;  /* 0x0000000455007824 */ /* 0x000fcc00078e020a */
[----:B------:R0:W2:Y:S02]  /*4910*/  ATOMS.ADD R0, [R0], R75 ;  /* 0x0000004b0000738c */ /* 0x0000a40000000000 */
.L_x_1589:
[----:B------:R-:W-:Y:S05]  /*4920*/  BSYNC.RECONVERGENT B0 ;  /* 0x0000000000007941 */ /* 0x000fea0003800200 */
.L_x_1588:
[----:B------:R-:W-:Y:S01]  /*4930*/  BAR.SYNC.DEFER_BLOCKING 0x0 ;  /* 0x0000000000007b1d */ /* 0x000fe20000010000 */
[----:B-1-3--:R-:W-:Y:S01]  /*4940*/  IMAD.IADD R16, R16, 0x1, R17 ;  /* 0x0000000110107824 */ /* 0x00afe200078e0211 */
[----:B------:R-:W-:Y:S01]  /*4950*/  ISETP.NE.AND P0, PT, R90, RZ, PT ;  /* 0x000000ff5a00720c */ /* 0x000fe20003f05270 */
[----:B------:R-:W-:Y:S02]  /*4960*/  IMAD.IADD R18, R18, 0x1, R19 ;  /* 0x0000000112127824 */ /* 0x000fe400078e0213 */
[----:B------:R-:W-:Y:S01]  /*4970*/  IMAD.IADD R20, R20, 0x1, R21 ;  /* 0x0000000114147824 */ /* 0x000fe200078e0215 */
[----:B------:R-:W-:Y:S01]  /*4980*/  BSSY B1, `(.L_x_1590) ;  /* 0x0000057000017945 */ /* 0x000fe20003800000 */
[----:B------:R-:W-:Y:S01]  /*4990*/  IMAD.IADD R22, R22, 0x1, R23 ;  /* 0x0000000116167824 */ /* 0x000fe200078e0217 */
[----:B--2---:R-:W1:Y:S01]  /*49a0*/  SHFL.IDX PT, R0, R0, R73, 0x1f ;  /* 0x00001f4900007589 */ /* 0x004e6200000e0000 */
[----:B------:R-:W-:Y:S02]  /*49b0*/  IMAD.IADD R24, R24, 0x1, R25 ;  /* 0x0000000118187824 */ /* 0x000fe400078e0219 */
[----:B------:R-:W-:-:S02]  /*49c0*/  IMAD R17, R16, 0x8, R5 ;  /* 0x0000000810117824 */ /* 0x000fc400078e0205 */
[----:B------:R-:W-:Y:S02]  /*49d0*/  IMAD.IADD R26, R26, 0x1, R27 ;  /* 0x000000011a1a7824 */ /* 0x000fe400078e021b */
[----:B------:R-:W-:Y:S02]  /*49e0*/  IMAD R19, R18, 0x8, R5 ;  /* 0x0000000812137824 */ /* 0x000fe400078e0205 */
[----:B------:R-:W-:Y:S02]  /*49f0*/  IMAD.IADD R28, R28, 0x1, R29 ;  /* 0x000000011c1c7824 */ /* 0x000fe400078e021d */
[----:B------:R-:W-:Y:S02]  /*4a00*/  IMAD R21, R20, 0x8, R5 ;  /* 0x0000000814157824 */ /* 0x000fe400078e0205 */
[----:B------:R-:W-:Y:S01]  /*4a10*/  IMAD.IADD R30, R30, 0x1, R31 ;  /* 0x000000011e1e7824 */ /* 0x000fe200078e021f */
[----:B------:R-:W-:Y:S01]  /*4a20*/  SHF.R.S32.HI R31, RZ, 0x1f, R15 ;  /* 0x0000001fff1f7819 */ /* 0x000fe2000001140f */
[----:B------:R-:W-:Y:S01]  /*4a30*/  IMAD R23, R22, 0x8, R5 ;  /* 0x0000000816177824 */ /* 0x000fe200078e0205 */
[----:B------:R2:W-:Y:S01]  /*4a40*/  STS.64 [R17+-0x8], R12 ;  /* 0xfffff80c11007388 */ /* 0x0005e20000000a00 */
[----:B------:R-:W-:-:S02]  /*4a50*/  IMAD.IADD R32, R32, 0x1, R33 ;  /* 0x0000000120207824 */ /* 0x000fc400078e0221 */
[----:B------:R-:W-:Y:S01]  /*4a60*/  IMAD R25, R24, 0x8, R5 ;  /* 0x0000000818197824 */ /* 0x000fe200078e0205 */
[----:B------:R3:W-:Y:S01]  /*4a70*/  STS.64 [R19+-0x8], R48 ;  /* 0xfffff83013007388 */ /* 0x0007e20000000a00 */
[----:B------:R-:W-:Y:S02]  /*4a80*/  IMAD.IADD R34, R34, 0x1, R37 ;  /* 0x0000000122227824 */ /* 0x000fe400078e0225 */
[--C-:B------:R-:W-:Y:S01]  /*4a90*/  IMAD R27, R26, 0x8, R5.reuse ;  /* 0x000000081a1b7824 */ /* 0x100fe200078e0205 */
[----:B------:R4:W-:Y:S01]  /*4aa0*/  STS.64 [R21+-0x8], R50 ;  /* 0xfffff83215007388 */ /* 0x0009e20000000a00 */
[----:B------:R-:W-:Y:S02]  /*4ab0*/  IMAD.IADD R36, R35, 0x1, R36 ;  /* 0x0000000123247824 */ /* 0x000fe400078e0224 */
[----:B------:R-:W-:Y:S01]  /*4ac0*/  IMAD R29, R28, 0x8, R5 ;  /* 0x000000081c1d7824 */ /* 0x000fe200078e0205 */
[----:B------:R5:W-:Y:S01]  /*4ad0*/  STS.64 [R23+-0x8], R52 ;  /* 0xfffff83417007388 */ /* 0x000be20000000a00 */
[----:B------:R-:W-:-:S02]  /*4ae0*/  IMAD.IADD R76, R76, 0x1, R39 ;  /* 0x000000014c4c7824 */ /* 0x000fc400078e0227 */
[--C-:B--2---:R-:W-:Y:S01]  /*4af0*/  IMAD R13, R30, 0x8, R5.reuse ;  /* 0x000000081e0d7824 */ /* 0x104fe200078e0205 */
[----:B------:R2:W-:Y:S01]  /*4b00*/  STS.64 [R25+-0x8], R54 ;  /* 0xfffff83619007388 */ /* 0x0005e20000000a00 */
[----:B------:R-:W-:Y:S02]  /*4b10*/  IMAD.IADD R44, R81, 0x1, R44 ;  /* 0x00000001512c7824 */ /* 0x000fe400078e022c */
[----:B------:R-:W-:Y:S01]  /*4b20*/  IMAD R17, R32, 0x8, R5 ;  /* 0x0000000820117824 */ /* 0x000fe200078e0205 */
[----:B------:R0:W-:Y:S01]  /*4b30*/  STS.64 [R27+-0x8], R56 ;  /* 0xfffff8381b007388 */ /* 0x0001e20000000a00 */
[----:B------:R-:W-:Y:S02]  /*4b40*/  IMAD.IADD R78, R78, 0x1, R45 ;  /* 0x000000014e4e7824 */ /* 0x000fe400078e022d */
[----:B---3--:R-:W-:Y:S01]  /*4b50*/  IMAD R19, R34, 0x8, R5 ;  /* 0x0000000822137824 */ /* 0x008fe200078e0205 */
[----:B------:R3:W-:Y:S01]  /*4b60*/  STS.64 [R29+-0x8], R40 ;  /* 0xfffff8281d007388 */ /* 0x0007e20000000a00 */
[----:B-1----:R-:W-:-:S02]  /*4b70*/  IMAD.IADD R0, R75, 0x1, R0 ;  /* 0x000000014b007824 */ /* 0x002fc400078e0200 */
[--C-:B----4-:R-:W-:Y:S01]  /*4b80*/  IMAD R21, R36, 0x8, R5.reuse ;  /* 0x0000000824157824 */ /* 0x110fe200078e0205 */
[----:B------:R1:W-:Y:S01]  /*4b90*/  STS.64 [R13+-0x8], R42 ;  /* 0xfffff82a0d007388 */ /* 0x0003e20000000a00 */
[--C-:B-----5:R-:W-:Y:S02]  /*4ba0*/  IMAD R23, R76, 0x8, R5.reuse ;  /* 0x000000084c177824 */ /* 0x120fe400078e0205 */
[--C-:B--2---:R-:W-:Y:S01]  /*4bb0*/  IMAD R25, R44, 0x8, R5.reuse ;  /* 0x000000082c197824 */ /* 0x104fe200078e0205 */
[----:B------:R1:W-:Y:S01]  /*4bc0*/  STS.64 [R17+-0x8], R46 ;  /* 0xfffff82e11007388 */ /* 0x0003e20000000a00 */
[----:B0-----:R-:W-:-:S03]  /*4bd0*/  IMAD R27, R78, 0x8, R5 ;  /* 0x000000084e1b7824 */ /* 0x001fc600078e0205 */
[----:B------:R1:W-:Y:S01]  /*4be0*/  STS.64 [R19+-0x8], R58 ;  /* 0xfffff83a13007388 */ /* 0x0003e20000000a00 */
[--C-:B---3--:R-:W-:Y:S02]  /*4bf0*/  IMAD R29, R0, 0x8, R5.reuse ;  /* 0x00000008001d7824 */ /* 0x108fe400078e0205 */
[----:B------:R-:W-:Y:S01]  /*4c00*/  IMAD R0, R3, 0x8, R5 ;  /* 0x0000000803007824 */ /* 0x000fe200078e0205 */
[----:B------:R1:W-:Y:S04]  /*4c10*/  STS.64 [R21+-0x8], R60 ;  /* 0xfffff83c15007388 */ /* 0x0003e80000000a00 */
[----:B------:R1:W-:Y:S04]  /*4c20*/  STS.64 [R23+-0x8], R62 ;  /* 0xfffff83e17007388 */ /* 0x0003e80000000a00 */
[----:B------:R1:W-:Y:S04]  /*4c30*/  STS.64 [R25+-0x8], R64 ;  /* 0xfffff84019007388 */ /* 0x0003e80000000a00 */
[----:B------:R1:W-:Y:S04]  /*4c40*/  STS.64 [R27+-0x8], R66 ;  /* 0xfffff8421b007388 */ /* 0x0003e80000000a00 */
[----:B------:R1:W-:Y:S01]  /*4c50*/  STS.64 [R29+-0x8], R68 ;  /* 0xfffff8441d007388 */ /* 0x0003e20000000a00 */
[----:B------:R-:W-:Y:S05]  /*4c60*/  @P0 BRA `(.L_x_1591) ;  /* 0x0000000000a00947 */ /* 0x000fea0003800000 */
[----:B------:R-:W2:Y:S01]  /*4c70*/  LDG.E.64 R70, desc[UR6][R70.64] ;  /* 0x0000000646467981 */ /* 0x000ea2000c1e1b00 */
[----:B-1----:R-:W-:Y:S01]  /*4c80*/  IMAD.MOV.U32 R17, RZ, RZ, R72 ;  /* 0x000000ffff117224 */ /* 0x002fe200078e0048 */
        /* <DEDUP_REMOVED lines=9> */
.L_x_1597:
[----:B0-----:R-:W0:Y:S01]  /*4d20*/  LDC.64 R12, c[0x0][0x380] ;  /* 0x0000e000ff0c7b82 */ /* 0x001e220000000a00 */
[----:B------:R-:W-:Y:S01]  /*4d30*/  VIADD R21, R14, 0xffffffff ;  /* 0xffffffff0e157836 */ /* 0x000fe20000000000 */
[----:B------:R-:W-:Y:S03]  /*4d40*/  BSSY B2, `(.L_x_1594) ;  /* 0x0000008000027945 */ /* 0x000fe60003800000 */
[----:B------:R-:W-:-:S04]  /*4d50*/  IMAD R19, R21, 0x100, R3 ;  /* 0x0000010015137824 */ /* 0x000fc800078e0203 */
[----:B0-----:R-:W-:-:S07]  /*4d60*/  IMAD.WIDE R12, R19, 0x4, R12 ;  /* 0x00000004130c7825 */ /* 0x001fce00078e020c */
.L_x_1595:
[----:B------:R-:W-:Y:S05]  /*4d70*/  YIELD ;  /* 0x0000000000007946 */ /* 0x000fea0003800000 */
[----:B------:R0:W-:Y:S06]  /*4d80*/  MEMBAR.SC.CTA ;  /* 0x0000000000007992 */ /* 0x0001ec0000000000 */
[----:B0-----:R-:W2:Y:S02]  /*4d90*/  LDG.E.STRONG.SYS R16, desc[UR6][R12.64] ;  /* 0x000000060c107981 */ /* 0x001ea4000c1f5900 */
[----:B--2---:R-:W-:-:S13]  /*4da0*/  ISETP.NE.AND P0, PT, R16, RZ, PT ;  /* 0x000000ff1000720c */ /* 0x004fda0003f05270 */
[----:B------:R-:W-:Y:S05]  /*4db0*/  @!P0 BRA `(.L_x_1595) ;  /* 0xfffffffc00ec8947 */ /* 0x000fea000383ffff */
[----:B------:R-:W-:Y:S05]  /*4dc0*/  BSYNC B2 ;  /* 0x0000000000027941 */ /* 0x000fea0003800000 */
.L_x_1594:
[----:B------:R-:W-:Y:S01]  /*4dd0*/  BSSY.RECONVERGENT B2, `(.L_x_1596) ;  /* 0x0000006000027945 */ /* 0x000fe20003800200 */
[C---:B------:R-:W-:Y:S02]  /*4de0*/  ISETP.GT.AND P0, PT, R16.reuse, -0x1, PT ;  /* 0xffffffff1000780c */ /* 0x040fe40003f04270 */
[----:B------:R-:W-:Y:S01]  /*4df0*/  LOP3.LUT R16, R16, 0x3fffffff, RZ, 0xc0, !PT ;  /* 0x3fffffff10107812 */ /* 0x000fe200078ec0ff */
[----:B------:R-:W-:Y:S05]  /*4e00*/  WARPSYNC.EXCLUSIVE R10 ;  /* 0x000000000a007348 */ /* 0x000fea0003a00000 */
[----:B------:R-:W-:-:S05]  /*4e10*/  IMAD.IADD R17, R16, 0x1, R17 ;  /* 0x0000000110117824 */ /* 0x000fca00078e0211 */
[----:B------:R-:W-:-:S07]  /*4e20*/  VOTE.ANY R10, PT, P0 ;  /* 0x00000000000a7806 */ /* 0x000fce00000e0100 */
[----:B------:R-:W-:Y:S05]  /*4e30*/  BSYNC.RECONVERGENT B2 ;  /* 0x0000000000027941 */ /* 0x000fea0003800200 */
.L_x_1596:
[----:B------:R-:W-:Y:S01]  /*4e40*/  ISETP.GT.U32.AND P1, PT, R14, 0x1, PT ;  /* 0x000000010e00780c */ /* 0x000fe20003f24070 */
[----:B------:R-:W-:-:S12]  /*4e50*/  IMAD.MOV.U32 R14, RZ, RZ, R21 ;  /* 0x000000ffff0e7224 */ /* 0x000fd800078e0015 */
[----:B------:R-:W-:Y:S05]  /*4e60*/  @P0 BRA P1, `(.L_x_1597) ;  /* 0xfffffffc00ac0947 */ /* 0x000fea000083ffff */
[----:B------:R-:W-:Y:S05]  /*4e70*/  BSYNC B0 ;  /* 0x0000000000007941 */ /* 0x000fea0003800000 */
.L_x_1593:
[----:B------:R1:W2:Y:S02]  /*4e80*/  LDS.64 R12, [R0+0xb400] ;  /* 0x00b40000000c7984 */ /* 0x0002a40000000a00 */
.L_x_1592:
[C---:B------:R-:W-:Y:S01]  /*4e90*/  IMAD.IADD R19, R17.reuse, 0x1, -R72 ;  /* 0x0000000111137824 */ /* 0x040fe200078e0a48 */
[----:B------:R-:W-:-:S04]  /*4ea0*/  LOP3.LUT R17, R17, 0x80000000, RZ, 0xfc, !PT ;  /* 0x8000000011117812 */ /* 0x000fc800078efcff */
[C---:B0-2---:R-:W-:Y:S01]  /*4eb0*/  IADD3 R12, P0, PT, R19.reuse, R12, RZ ;  /* 0x0000000c130c7210 */ /* 0x045fe20007f1e0ff */
[----:B------:R0:W-:Y:S03]  /*4ec0*/  STG.E.STRONG.SYS desc[UR6][R8.64], R17 ;  /* 0x0000001108007986 */ /* 0x0001e6000c115906 */
[----:B------:R-:W-:-:S05]  /*4ed0*/  LEA.HI.X.SX32 R13, R19, R13, 0x1, P0 ;  /* 0x0000000d130d7211 */ /* 0x000fca00000f0eff */
[----:B------:R0:W-:Y:S04]  /*4ee0*/  STS.64 [R0+0xb400], R12 ;  /* 0x00b4000c00007388 */ /* 0x0001e80000000a00 */
.L_x_1591:
[----:B------:R-:W-:Y:S05]  /*4ef0*/  BSYNC B1 ;  /* 0x0000000000017941 */ /* 0x000fea0003800000 */
.L_x_1590:
[----:B0-----:R-:W0:Y:S01]  /*4f00*/  LDC.64 R8, c[0x0][0x390] ;  /* 0x0000e400ff087b82 */ /* 0x001e220000000a00 */
[----:B------:R-:W-:Y:S07]  /*4f10*/  WARPSYNC.ALL ;  /* 0x0000000000007948 */ /* 0x000fee0003800000 */
[----:B-1----:R-:W1:Y:S01]  /*4f20*/  LDC R13, c[0x0][0x3c0] ;  /* 0x0000f000ff0d7b82 */ /* 0x002e620000000800 */
[----:B0-----:R-:W-:Y:S02]  /*4f30*/  ISETP.EQ.U32.AND P1, PT, R8, RZ, PT ;  /* 0x000000ff0800720c */ /* 0x001fe40003f22070 */
[----:B-1----:R-:W-:-:S02]  /*4f40*/  ISETP.GE.AND P0, PT, R4, R13, PT ;  /* 0x0000000d0400720c */ /* 0x002fc40003f06270 */
[----:B------:R-:W-:Y:S02]  /*4f50*/  ISETP.GT.AND P3, PT, R4, R13, PT ;  /* 0x0000000d0400720c */ /* 0x000fe40003f64270 */
[----:B------:R-:W-:-:S04]  /*4f60*/  ISETP.EQ.OR.EX P0, PT, R9, RZ, !P0, P1 ;  /* 0x000000ff0900720c */ /* 0x000fc80004702710 */
[----:B------:R-:W-:-:S13]  /*4f70*/  ISETP.GT.U32.OR P0, PT, R3, 0xff, P0 ;  /* 0x000000ff0300780c */ /* 0x000fda0000704470 */
[----:B------:R-:W0:Y:S01]  /*4f80*/  @!P0 LDS.64 R8, [R0+0xb400] ;  /* 0x00b4000000088984 */ /* 0x000e220000000a00 */
[--C-:B------:R-:W-:Y:S02]  /*4f90*/  @!P0 SHF.R.S32.HI R10, RZ, 0x1f, R72.reuse ;  /* 0x0000001fff0a8819 */ /* 0x100fe40000011448 */
[----:B0-----:R-:W-:-:S04]  /*4fa0*/  @!P0 IADD3 R72, P1, P2, R8, R15, R72 ;  /* 0x0000000f08488210 */ /* 0x001fc80007a3e048 */
[----:B------:R-:W-:-:S05]  /*4fb0*/  @!P0 IADD3.X R73, PT, PT, R9, R31, R10, P1, P2 ;  /* 0x0000001f09498210 */ /* 0x000fca0000fe440a */
[----:B------:R0:W-:Y:S01]  /*4fc0*/  @!P0 STG.E.64 desc[UR6][R6.64], R72 ;  /* 0x0000004806008986 */ /* 0x0001e2000c101b06 */
[----:B------:R-:W-:Y:S06]  /*4fd0*/  BAR.SYNC.DEFER_BLOCKING 0x0 ;  /* 0x0000000000007b1d */ /* 0x000fec0000010000 */
[----:B------:R-:W-:Y:S05]  /*4fe0*/  @P3 BRA `(.L_x_1598) ;  /* 0x0000000c00183947 */ /* 0x000fea0003800000 */
[----:B------:R-:W1:Y:S01]  /*4ff0*/  LDS.64 R8, [R0] ;  /* 0x0000000000087984 */ /* 0x000e620000000a00 */
[----:B------:R-:W1:Y:S01]  /*5000*/  LDCU UR5, c[0x0][0x3c4] ;  /* 0x00007880ff0577ac */ /* 0x000e620008000800 */
[----:B------:R-:W2:Y:S01]  /*5010*/  LDCU.64 UR8, c[0x0][0x3a0] ;  /* 0x00007400ff0877ac */ /* 0x000ea20008000a00 */
[----:B-1----:R-:W-:Y:S02]  /*5020*/  SHF.R.U64 R2, R8, UR5, R9 ;  /* 0x0000000508027c19 */ /* 0x002fe40008001209 */
[----:B------:R-:W-:Y:S02]  /*5030*/  LOP3.LUT R11, R9, 0x7fffffff, RZ, 0x3c, !PT ;  /* 0x7fffffff090b7812 */ /* 0x000fe400078e3cff */
[----:B------:R-:W-:Y:S02]  /*5040*/  LOP3.LUT R2, R2, UR4, RZ, 0x30, !PT ;  /* 0x0000000402027c12 */ /* 0x000fe4000f8e30ff */
[----:B------:R-:W-:-:S03]  /*5050*/  LOP3.LUT R10, RZ, R8, RZ, 0x33, !PT ;  /* 0x00000008ff0a7212 */ /* 0x000fc600078e33ff */
[----:B------:R-:W-:-:S05]  /*5060*/  IMAD R2, R2, 0x8, R5 ;  /* 0x0000000802027824 */ /* 0x000fca00078e0205 */
[----:B0-----:R-:W0:Y:S02]  /*5070*/  LDS.64 R6, [R2+0xb400] ;  /* 0x00b4000002067984 */ /* 0x001e240000000a00 */
        /* <DEDUP_REMOVED lines=164> */
[----:B------:R-:W-:-:S05]  /*5ac0*/  LOP3.LUT R2, R4, UR4, RZ, 0x30, !PT ;  /* 0x0000000404027c12 */ /* 0x000fca000f8e30ff */
[----:B------:R-:W-:-:S05]  /*5ad0*/  IMAD R2, R2, 0x8, R5 ;  /* 0x0000000802027824 */ /* 0x000fca00078e0205 */
[----:B------:R-:W0:Y:S02]  /*5ae0*/  LDS.64 R8, [R2+0xb400] ;  /* 0x00b4000002087984 */ /* 0x000e240000000a00 */
[----:B0-----:R-:W-:Y:S02]  /*5af0*/  IADD3 R4, P0, PT, R8, R3, RZ ;  /* 0x0000000308047210 */ /* 0x001fe40007f1e0ff */
[----:B------:R-:W-:-:S03]  /*5b00*/  LOP3.LUT R8, RZ, R6, RZ, 0x33, !PT ;  /* 0x00000006ff087212 */ /* 0x000fc600078e33ff */
[----:B------:R-:W-:Y:S01]  /*5b10*/  IMAD.X R15, RZ, RZ, R9, P0 ;  /* 0x000000ffff0f7224 */ /* 0x000fe200000e0609 */
[C---:B------:R-:W-:Y:S02]  /*5b20*/  LEA R14, P0, R4.reuse, UR8, 0x3 ;  /* 0x00000008040e7c11 */ /* 0x040fe4000f8018ff */
[----:B------:R-:W-:Y:S02]  /*5b30*/  LOP3.LUT R9, R7, 0x7fffffff, RZ, 0x3c, !PT ;  /* 0x7fffffff07097812 */ /* 0x000fe400078e3cff */
[----:B------:R-:W-:-:S05]  /*5b40*/  LEA.HI.X R15, R4, UR9, R15, 0x3, P0 ;  /* 0x00000009040f7c11 */ /* 0x000fca00080f1c0f */
[----:B------:R-:W-:Y:S01]  /*5b50*/  STG.E.64 desc[UR6][R14.64+0x9c00], R8 ;  /* 0x009c00080e007986 */ /* 0x000fe2000c101b06 */
[----:B------:R-:W-:-:S03]  /*5b60*/  NOP ;  /* 0x0000000000007918 */ /* 0x000fc60000000000 */
[----:B------:R-:W0:Y:S02]  /*5b70*/  LDS.64 R6, [R0+0xa800] ;  /* 0x00a8000000067984 */ /* 0x000e240000000a00 */
[----:B0-----:R-:W-:-:S04]  /*5b80*/  SHF.R.U64 R4, R6, UR5, R7 ;  /* 0x0000000506047c19 */ /* 0x001fc80008001207 */
[----:B------:R-:W-:-:S05]  /*5b90*/  LOP3.LUT R2, R4, UR4, RZ, 0x30, !PT ;  /* 0x0000000404027c12 */ /* 0x000fca000f8e30ff */
[----:B------:R-:W-:Y:S01]  /*5ba0*/  IMAD R10, R2, 0x8, R5 ;  /* 0x00000008020a7824 */ /* 0x000fe200078e0205 */
[----:B------:R-:W-:-:S04]  /*5bb0*/  LOP3.LUT R2, RZ, R6, RZ, 0x33, !PT ;  /* 0x00000006ff027212 */ /* 0x000fc800078e33ff */
[----:B------:R-:W0:Y:S02]  /*5bc0*/  LDS.64 R4, [R10+0xb400] ;  /* 0x00b400000a047984 */ /* 0x000e240000000a00 */
[----:B0-----:R-:W-:Y:S02]  /*5bd0*/  IADD3 R11, P0, PT, R4, R3, RZ ;  /* 0x00000003040b7210 */ /* 0x001fe40007f1e0ff */
[----:B------:R-:W-:-:S03]  /*5be0*/  LOP3.LUT R3, R7, 0x7fffffff, RZ, 0x3c, !PT ;  /* 0x7fffffff07037812 */ /* 0x000fc600078e3cff */
[----:B------:R-:W-:Y:S01]  /*5bf0*/  IMAD.X R12, RZ, RZ, R5, P0 ;  /* 0x000000ffff0c7224 */ /* 0x000fe200000e0605 */
[----:B------:R-:W-:-:S04]  /*5c00*/  LEA R4, P0, R11, UR8, 0x3 ;  /* 0x000000080b047c11 */ /* 0x000fc8000f8018ff */
[----:B------:R-:W-:-:S05]  /*5c10*/  LEA.HI.X R5, R11, UR9, R12, 0x3, P0 ;  /* 0x000000090b057c11 */ /* 0x000fca00080f1c0c */
[----:B------:R-:W-:Y:S01]  /*5c20*/  STG.E.64 desc[UR6][R4.64+0xa800], R2 ;  /* 0x00a8000204007986 */ /* 0x000fe2000c101b06 */
[----:B------:R-:W-:Y:S01]  /*5c30*/  NOP ;  /* 0x0000000000007918 */ /* 0x000fe20000000000 */
[----:B------:R-:W-:Y:S05]  /*5c40*/  EXIT ;  /* 0x000000000000794d */ /* 0x000fea0003800000 */
.L_x_1598:
        /* <DEDUP_REMOVED lines=15> */
[----:B------:R-:W-:Y:S01]  /*5d40*/  ISETP.GE.AND P2, PT, R8, R11, PT ;  /* 0x0000000b0800720c */ /* 0x000fe20003f46270 */
[----:B------:R-:W-:-:S12]  /*5d50*/  @P3 BRA `(.L_x_1600) ;  /* 0x0000000000383947 */ /* 0x000fd80003800000 */
[----:B------:R-:W0:Y:S01]  /*5d60*/  LDS.64 R14, [R0] ;  /* 0x00000000000e7984 */ /* 0x000e220000000a00 */
[----:B------:R-:W0:Y:S01]  /*5d70*/  LDCU UR5, c[0x0][0x3c4] ;  /* 0x00007880ff0577ac */ /* 0x000e220008000800 */
[----:B------:R-:W1:Y:S01]  /*5d80*/  LDCU.64 UR8, c[0x0][0x3a0] ;  /* 0x00007400ff0877ac */ /* 0x000e620008000a00 */
[----:B0-----:R-:W-:-:S04]  /*5d90*/  SHF.R.U64 R4, R14, UR5, R15 ;  /* 0x000000050e047c19 */ /* 0x001fc8000800120f */
[----:B------:R-:W-:-:S05]  /*5da0*/  LOP3.LUT R4, R4, UR4, RZ, 0x30, !PT ;  /* 0x0000000404047c12 */ /* 0x000fca000f8e30ff */
[----:B------:R-:W-:-:S05]  /*5db0*/  IMAD R4, R4, 0x8, R5 ;  /* 0x0000000804047824 */ /* 0x000fca00078e0205 */
[----:B------:R-:W0:Y:S02]  /*5dc0*/  LDS.64 R6, [R4+0xb400] ;  /* 0x00b4000004067984 */ /* 0x000e240000000a00 */
[----:B0-----:R-:W-:Y:S02]  /*5dd0*/  IADD3 R9, P3, PT, R6, R3, RZ ;  /* 0x0000000306097210 */ /* 0x001fe40007f7e0ff */
[----:B------:R-:W-:-:S03]  /*5de0*/  LOP3.LUT R6, RZ, R14, RZ, 0x33, !PT ;  /* 0x0000000eff067212 */ /* 0x000fc600078e33ff */
[----:B------:R-:W-:Y:S01]  /*5df0*/  IMAD.X R12, RZ, RZ, R7, P3 ;  /* 0x000000ffff0c7224 */ /* 0x000fe200018e0607 */
[----:B-1----:R-:W-:Y:S02]  /*5e00*/  LEA R8, P3, R9, UR8, 0x3 ;  /* 0x0000000809087c11 */ /* 0x002fe4000f8618ff */
[----:B------:R-:W-:Y:S02]  /*5e10*/  LOP3.LUT R7, R15, 0x7fffffff, RZ, 0x3c, !PT ;  /* 0x7fffffff0f077812 */ /* 0x000fe400078e3cff */
[----:B------:R-:W-:-:S05]  /*5e20*/  LEA.HI.X R9, R9, UR9, R12, 0x3, P3 ;  /* 0x0000000909097c11 */ /* 0x000fca00098f1c0c */
[----:B------:R0:W-:Y:S04]  /*5e30*/  STG.E.64 desc[UR6][R8.64], R6 ;  /* 0x0000000608007986 */ /* 0x0001e8000c101b06 */
.L_x_1600:
[----:B------:R-:W-:Y:S05]  /*5e40*/  BSYNC.RECONVERGENT B0 ;  /* 0x0000000000007941 */ /* 0x000fea0003800200 */
.L_x_1599:
[----:B------:R-:W-:Y:S01]  /*5e50*/  NOP ;  /* 0x0000000000007918 */ /* 0x000fe20000000000 */
[----:B------:R-:W-:Y:S01]  /*5e60*/  BSSY.RECONVERGENT B0, `(.L_x_1601) ;  /* 0x0000012000007945 */ /* 0x000fe20003800200 */
[----:B------:R-:W-:Y:S02]  /*5e70*/  ISETP.GE.AND P3, PT, R10, R11, PT ;  /* 0x0000000b0a00720c */ /* 0x000fe40003f66270 */
[----:B------:R-:W-:Y:S01]  /*5e80*/  LOP3.LUT R10, R3, 0xc00, RZ, 0xfc, !PT ;  /* 0x00000c00030a7812 */ /* 0x000fe200078efcff */
[----:B------:R-:W-:Y:S10]  /*5e90*/  @P4 BRA `(.L_x_1602) ;  /* 0x0000000000384947 */ /* 0x000ff40003800000 */
[----:B------:R-:W1:Y:S01]  /*5ea0*/  LDS.64 R14, [R0+0xc00] ;  /* 0x000c0000000e7984 */ /* 0x000e620000000a00 */
[----:B------:R-:W1:Y:S01]  /*5eb0*/  LDCU UR5, c[0x0][0x3c4] ;  /* 0x00007880ff0577ac */ /* 0x000e620008000800 */
[----:B------:R-:W2:Y:S01]  /*5ec0*/  LDCU.64 UR8, c[0x0][0x3a0] ;  /* 0x00007400ff0877ac */ /* 0x000ea20008000a00 */
[----:B-1----:R-:W-:-:S04]  /*5ed0*/  SHF.R.U64 R4, R14, UR5, R15 ;  /* 0x000000050e047c19 */ /* 0x002fc8000800120f */
[----:B------:R-:W-:-:S05]  /*5ee0*/  LOP3.LUT R4, R4, UR4, RZ, 0x30, !PT ;  /* 0x0000000404047c12 */ /* 0x000fca000f8e30ff */
[----:B------:R-:W-:-:S05]  /*5ef0*/  IMAD R4, R4, 0x8, R5 ;  /* 0x0000000804047824 */ /* 0x000fca00078e0205 */
[----:B0-----:R-:W0:Y:S02]  /*5f00*/  LDS.64 R6, [R4+0xb400] ;  /* 0x00b4000004067984 */ /* 0x001e240000000a00 */
[----:B0-----:R-:W-:Y:S02]  /*5f10*/  IADD3 R9, P4, PT, R6, R3, RZ ;  /* 0x0000000306097210 */ /* 0x001fe40007f9e0ff */
[----:B------:R-:W-:-:S03]  /*5f20*/  LOP3.LUT R6, RZ, R14, RZ, 0x33, !PT ;  /* 0x0000000eff067212 */ /* 0x000fc600078e33ff */
[----:B------:R-:W-:Y:S01]  /*5f30*/  IMAD.X R12, RZ, RZ, R7, P4 ;  /* 0x000000ffff0c7224 */ /* 0x000fe200020e0607 */
[----:B--2---:R-:W-:Y:S02]  /*5f40*/  LEA R8, P4, R9, UR8, 0x3 ;  /* 0x0000000809087c11 */ /* 0x004fe4000f8818ff */
[----:B------:R-:W-:Y:S02]  /*5f50*/  LOP3.LUT R7, R15, 0x7fffffff, RZ, 0x3c, !PT ;  /* 0x7fffffff0f077812 */ /* 0x000fe400078e3cff */
[----:B------:R-:W-:-:S05]  /*5f60*/  LEA.HI.X R9, R9, UR9, R12, 0x3, P4 ;  /* 0x0000000909097c11 */ /* 0x000fca000a0f1c0c */
[----:B------:R1:W-:Y:S04]  /*5f70*/  STG.E.64 desc[UR6][R8.64+0xc00], R6 ;  /* 0x000c000608007986 */ /* 0x0003e8000c101b06 */
.L_x_1602:
[----:B------:R-:W-:Y:S05]  /*5f80*/  BSYNC.RECONVERGENT B0 ;  /* 0x0000000000007941 */ /* 0x000fea0003800200 */
.L_x_1601:
        /* <DEDUP_REMOVED lines=11> */
[----:B01----:R-:W0:Y:S02]  /*6040*/  LDS.64 R6, [R4+0xb400] ;  /* 0x00b4000004067984 */ /* 0x003e240000000a00 */
[----:B0-----:R-:W-:Y:S02]  /*6050*/  IADD3 R9, P5, PT, R6, R3, RZ ;  /* 0x0000000306097210 */ /* 0x001fe40007fbe0ff */
[----:B------:R-:W-:-:S03]  /*6060*/  LOP3.LUT R6, RZ, R14, RZ, 0x33, !PT ;  /* 0x0000000eff067212 */ /* 0x000fc600078e33ff */
[----:B------:R-:W-:Y:S01]  /*6070*/  IMAD.X R12, RZ, RZ, R7, P5 ;  /* 0x000000ffff0c7224 */ /* 0x000fe200028e0607 */
[----:B---3--:R-:W-:Y:S02]  /*6080*/  LEA R8, P5, R9, UR8, 0x3 ;  /* 0x0000000809087c11 */ /* 0x008fe4000f8a18ff */
[----:B------:R-:W-:Y:S02]  /*6090*/  LOP3.LUT R7, R15, 0x7fffffff, RZ, 0x3c, !PT ;  /* 0x7fffffff0f077812 */ /* 0x000fe400078e3cff */
[----:B------:R-:W-:-:S05]  /*60a0*/  LEA.HI.X R9, R9, UR9, R12, 0x3, P5 ;  /* 0x0000000909097c11 */ /* 0x000fca000a8f1c0c */
[----:B------:R2:W-:Y:S04]  /*60b0*/  STG.E.64 desc[UR6][R8.64+0x1800], R6 ;  /* 0x0018000608007986 */ /* 0x0005e8000c101b06 */
.L_x_1604:
[----:B------:R-:W-:Y:S05]  /*60c0*/  BSYNC.RECONVERGENT B0 ;  /* 0x0000000000007941 */ /* 0x000fea0003800200 */
.L_x_1603:
[----:B------:R-:W-:Y:S01]  /*60d0*/  NOP ;  /* 0x0000000000007918 */ /* 0x000fe20000000000 */
[----:B------:R-:W-:Y:S01]  /*60e0*/  BSSY.RECONVERGENT B0, `(.L_x_1605) ;  /* 0x0000012000007945 */ /* 0x000fe20003800200 */
[----:B------:R-:W-:Y:S01]  /*60f0*/  ISETP.GE.AND P5, PT, R10, R11, PT ;  /* 0x0000000b0a00720c */ /* 0x000fe20003fa6270 */
[----:B------:R-:W-:Y:S02]  /*6100*/  VIADD R10, R3, 0xf00 ;  /* 0x00000f00030a7836 */ /* 0x000fe40000000000 */
[----:B------:R-:W-:Y:S10]  /*6110*/  @P6 BRA `(.L_x_1606) ;  /* 0x0000000000386947 */ /* 0x000ff40003800000 */
[----:B------:R-:W3:Y:S01]  /*6120*/  LDS.64 R14, [R0+0x2400] ;  /* 0x00240000000e7984 */ /* 0x000ee20000000a00 */
[----:B------:R-:W3:Y:S01]  /*6130*/  LDCU UR5, c[0x0][0x3c4] ;  /* 0x00007880ff0577ac */ /* 0x000ee20008000800 */
[----:B------:R-:W4:Y:S01]  /*6140*/  LDCU.64 UR8, c[0x0][0x3a0] ;  /* 0x00007400ff0877ac */ /* 0x000f220008000a00 */
[----:B---3--:R-:W-:-:S04]  /*6150*/  SHF.R.U64 R4, R14, UR5, R15 ;  /* 0x000000050e047c19 */ /* 0x008fc8000800120f */
[----:B------:R-:W-:-:S05]  /*6160*/  LOP3.LUT R4, R4, UR4, RZ, 0x30, !PT ;  /* 0x0000000404047c12 */ /* 0x000fca000f8e30ff */
[----:B------:R-:W-:-:S05]  /*6170*/  IMAD R4, R4, 0x8, R5 ;  /* 0x0000000804047824 */ /* 0x000fca00078e0205 */
[----:B012---:R-:W0:Y:S02]  /*6180*/  LDS.64 R6, [R4+0xb400] ;  /* 0x00b4000004067984 */ /* 0x007e240000000a00 */
[----:B0-----:R-:W-:Y:S02]  /*6190*/  IADD3 R9, P6, PT, R6, R3, RZ ;  /* 0x0000000306097210 */ /* 0x001fe40007fde0ff */
[----:B------:R-:W-:-:S03]  /*61a0*/  LOP3.LUT R6, RZ, R14, RZ, 0x33, !PT ;  /* 0x0000000eff067212 */ /* 0x000fc600078e33ff */
[----:B------:R-:W-:Y:S01]  /*61b0*/  IMAD.X R12, RZ, RZ, R7, P6 ;  /* 0x000000ffff0c7224 */ /* 0x000fe200030e0607 */
[----:B----4-:R-:W-:Y:S02]  /*61c0*/  LEA R8, P6, R9, UR8, 0x3 ;  /* 0x0000000809087c11 */ /* 0x010fe4000f8c18ff */
[----:B------:R-:W-:Y:S02]  /*61d0*/  LOP3.LUT R7, R15, 0x7fffffff, RZ, 0x3c, !PT ;  /* 0x7fffffff0f077812 */ /* 0x000fe400078e3cff */
[----:B------:R-:W-:-:S05]  /*61e0*/  LEA.HI.X R9, R9, UR9, R12, 0x3, P6 ;  /* 0x0000000909097c11 */ /* 0x000fca000b0f1c0c */
[----:B------:R3:W-:Y:S04]  /*61f0*/  STG.E.64 desc[UR6][R8.64+0x2400], R6 ;  /* 0x0024000608007986 */ /* 0x0007e8000c101b06 */
.L_x_1606:
[----:B------:R-:W-:Y:S05]  /*6200*/  BSYNC.RECONVERGENT B0 ;  /* 0x0000000000007941 */ /* 0x000fea0003800200 */
.L_x_1605:
        /* <DEDUP_REMOVED lines=11> */
[----:B0123--:R-:W0:Y:S02]  /*62c0*/  LDS.64 R6, [R4+0xb400] ;  /* 0x00b4000004067984 */ /* 0x00fe240000000a00 */
[----:B0-----:R-:W-:Y:S02]  /*62d0*/  IADD3 R9, P0, PT, R6, R3, RZ ;  /* 0x0000000306097210 */ /* 0x001fe40007f1e0ff */
[----:B------:R-:W-:-:S03]  /*62e0*/  LOP3.LUT R6, RZ, R14, RZ, 0x33, !PT ;  /* 0x0000000eff067212 */ /* 0x000fc600078e33ff */
[----:B------:R-:W-:Y:S01]  /*62f0*/  IMAD.X R12, RZ, RZ, R7, P0 ;  /* 0x000000ffff0c7224 */ /* 0x000fe200000e0607 */
[----:B-----5:R-:W-:Y:S02]  /*6300*/  LEA R8, P0, R9, UR8, 0x3 ;  /* 0x0000000809087c11 */ /* 0x020fe4000f8018ff */
[----:B------:R-:W-:Y:S02]  /*6310*/  LOP3.LUT R7, R15, 0x7fffffff, RZ, 0x3c, !PT ;  /* 0x7fffffff0f077812 */ /* 0x000fe400078e3cff */
[----:B------:R-:W-:-:S05]  /*6320*/  LEA.HI.X R9, R9, UR9, R12, 0x3, P0 ;  /* 0x0000000909097c11 */ /* 0x000fca00080f1c0c */
[----:B------:R4:W-:Y:S04]  /*6330*/  STG.E.64 desc[UR6][R8.64+0x3000], R6 ;  /* 0x0030000608007986 */ /* 0x0009e8000c101b06 */
.L_x_1608:
[----:B------:R-:W-:Y:S05]  /*6340*/  BSYNC.RECONVERGENT B0 ;  /* 0x0000000000007941 */ /* 0x000fea0003800200 */
.L_x_1607:
[----:B------:R-:W-:Y:S01]  /*6350*/  NOP ;  /* 0x0000000000007918 */ /* 0x000fe20000000000 */
[----:B------:R-:W-:Y:S01]  /*6360*/  BSSY.RECONVERGENT B0, `(.L_x_1609) ;  /* 0x0000012000007945 */ /* 0x000fe20003800200 */
[----:B------:R-:W-:Y:S01]  /*6370*/  ISETP.GE.AND P0, PT, R10, R11, PT ;  /* 0x0000000b0a00720c */ /* 0x000fe20003f06270 */
[----:B------:R-:W-:Y:S02]  /*6380*/  VIADD R10, R3, 0x1200 ;  /* 0x00001200030a7836 */ /* 0x000fe40000000000 */
[----:B------:R-:W-:Y:S10]  /*6390*/  @P1 BRA `(.L_x_1610) ;  /* 0x0000000000381947 */ /* 0x000ff40003800000 */
[----:B------:R-:W5:Y:S01]  /*63a0*/  LDS.64 R14, [R0+0x3c00] ;  /* 0x003c0000000e7984 */ /* 0x000f620000000a00 */
[----:B------:R-:W5:Y:S01]  /*63b0*/  LDCU UR5, c[0x0][0x3c4] ;  /* 0x00007880ff0577ac */ /* 0x000f620008000800 */
[----:B------:R-:W0:Y:S01]  /*63c0*/  LDCU.64 UR8, c[0x0][0x3a0] ;  /* 0x00007400ff0877ac */ /* 0x000e220008000a00 */
[----:B-----5:R-:W-:-:S04]  /*63d0*/  SHF.R.U64 R4, R14, UR5, R15 ;  /* 0x000000050e047c19 */ /* 0x020fc8000800120f */
[----:B------:R-:W-:-:S05]  /*63e0*/  LOP3.LUT R4, R4, UR4, RZ, 0x30, !PT ;  /* 0x0000000404047c12 */ /* 0x000fca000f8e30ff */
[----:B------:R-:W-:-:S05]  /*63f0*/  IMAD R4, R4, 0x8, R5 ;  /* 0x0000000804047824 */ /* 0x000fca00078e0205 */
[----:B01234-:R-:W0:Y:S02]  /*6400*/  LDS.64 R6, [R4+0xb400] ;  /* 0x00b4000004067984 */ /* 0x01fe240000000a00 */
[----:B0-----:R-:W-:Y:S02]  /*6410*/  IADD3 R9, P1, PT, R6, R3, RZ ;  /* 0x0000000306097210 */ /* 0x001fe40007f3e0ff */
[----:B------:R-:W-:-:S03]  /*6420*/  LOP3.LUT R6, RZ, R14, RZ, 0x33, !PT ;  /* 0x0000000eff067212 */ /* 0x000fc600078e33ff */
[----:B------:R-:W-:Y:S01]  /*6430*/  IMAD.X R12, RZ, RZ, R7, P1 ;  /* 0x000000ffff0c7224 */ /* 0x000fe200008e0607 */
[----:B------:R-:W-:Y:S02]  /*6440*/  LEA R8, P1, R9, UR8, 0x3 ;  /* 0x0000000809087c11 */ /* 0x000fe4000f8218ff */
[----:B------:R-:W-:Y:S02]  /*6450*/  LOP3.LUT R7, R15, 0x7fffffff, RZ, 0x3c, !PT ;  /* 0x7fffffff0f077812 */ /* 0x000fe400078e3cff */
[----:B------:R-:W-:-:S05]  /*6460*/  LEA.HI.X R9, R9, UR9, R12, 0x3, P1 ;  /* 0x0000000909097c11 */ /* 0x000fca00088f1c0c */
[----:B------:R0:W-:Y:S04]  /*6470*/  STG.E.64 desc[UR6][R8.64+0x3c00], R6 ;  /* 0x003c000608007986 */ /* 0x0001e8000c101b06 */
.L_x_1610:
[----:B------:R-:W-:Y:S05]  /*6480*/  BSYNC.RECONVERGENT B0 ;  /* 0x0000000000007941 */ /* 0x000fea0003800200 */
.L_x_1609:
        /* <DEDUP_REMOVED lines=19> */
.L_x_1612:
[----:B------:R-:W-:Y:S05]  /*65c0*/  BSYNC.RECONVERGENT B0 ;  /* 0x0000000000007941 */ /* 0x000fea0003800200 */
.L_x_1611:
[----:B------:R-:W-:Y:S01]  /*65d0*/  NOP ;  /* 0x0000000000007918 */ /* 0x000fe20000000000 */
[----:B------:R-:W-:Y:S01]  /*65e0*/  BSSY.RECONVERGENT B0, `(.L_x_1613) ;  /* 0x0000011000007945 */ /* 0x000fe20003800200 */
[----:B------:R-:W-:-:S03]  /*65f0*/  ISETP.GE.AND P2, PT, R10, R11, PT ;  /* 0x0000000b0a00720c */ /* 0x000fc60003f46270 */
        /* <DEDUP_REMOVED lines=15> */
.L_x_1614:
[----:B------:R-:W-:Y:S05]  /*66f0*/  BSYNC.RECONVERGENT B0 ;  /* 0x0000000000007941 */ /* 0x000fea0003800200 */
.L_x_1613:
[----:B------:R-:W-:Y:S01]  /*6700*/  NOP ;  /* 0x0000000000007918 */ /* 0x000fe20000000000 */
[----:B------:R-:W-:Y:S04]  /*6710*/  BSSY.RECONVERGENT B0, `(.L_x_1615) ;  /* 0x0000010000007945 */ /* 0x000fe80003800200 */
[----:B------:R-:W-:Y:S05]  /*6720*/  @P4 BRA `(.L_x_1616) ;  /* 0x0000000000384947 */ /* 0x000fea0003800000 */
        /* <DEDUP_REMOVED lines=14> */
.L_x_1616:
[----:B------:R-:W-:Y:S05]  /*6810*/  BSYNC.RECONVERGENT B0 ;  /* 0x0000000000007941 */ /* 0x000fea0003800200 */
.L_x_1615:
        /* <DEDUP_REMOVED lines=17> */
.L_x_1618:
[----:B------:R-:W-:Y:S05]  /*6930*/  BSYNC.RECONVERGENT B0 ;  /* 0x0000000000007941 */ /* 0x000fea0003800200 */
.L_x_1617:
        /* <DEDUP_REMOVED lines=17> */
.L_x_1620:
[----:B------:R-:W-:Y:S05]  /*6a50*/  BSYNC.RECONVERGENT B0 ;  /* 0x0000000000007941 */ /* 0x000fea0003800200 */
.L_x_1619:
        /* <DEDUP_REMOVED lines=17> */
.L_x_1622:
[----:B------:R-:W-:Y:S05]  /*6b70*/  BSYNC.RECONVERGENT B0 ;  /* 0x0000000000007941 */ /* 0x000fea0003800200 */
.L_x_1621:
        /* <DEDUP_REMOVED lines=17> */
.L_x_1624:
[----:B------:R-:W-:Y:S05]  /*6c90*/  BSYNC.RECONVERGENT B0 ;  /* 0x0000000000007941 */ /* 0x000fea0003800200 */
.L_x_1623:
        /* <DEDUP_REMOVED lines=17> */
.L_x_1626:
[----:B------:R-:W-:Y:S05]  /*6db0*/  BSYNC.RECONVERGENT B0 ;  /* 0x0000000000007941 */ /* 0x000fea0003800200 */
.L_x_1625:
[----:B------:R-:W-:Y:S01]  /*6dc0*/  NOP ;  /* 0x0000000000007918 */ /* 0x000fe20000000000 */
[----:B01234-:R-:W0:Y:S01]  /*6dd0*/  LDS.64 R6, [R0+0xa800] ;  /* 0x00a8000000067984 */ /* 0x01fe220000000a00 */
[----:B------:R-:W0:Y:S02]  /*6de0*/  LDCU UR5, c[0x0][0x3c4] ;  /* 0x00007880ff0577ac */ /* 0x000e240008000800 */
[----:B0-----:R-:W-:-:S04]  /*6df0*/  SHF.R.U64 R2, R6, UR5, R7 ;  /* 0x0000000506027c19 */ /* 0x001fc80008001207 */
[----:B------:R-:W-:-:S05]  /*6e00*/  LOP3.LUT R2, R2, UR4, RZ, 0x30, !PT ;  /* 0x0000000402027c12 */ /* 0x000fca000f8e30ff */
[----:B------:R-:W-:Y:S02]  /*6e10*/  IMAD R8, R2, 0x8, R5 ;  /* 0x0000000802087824 */ /* 0x000fe400078e0205 */
[----:B------:R-:W-:-:S03]  /*6e20*/  VIADD R2, R3, 0x1500 ;  /* 0x0000150003027836 */ /* 0x000fc60000000000 */
[----:B------:R-:W0:Y:S02]  /*6e30*/  LDS.64 R4, [R8+0xb400] ;  /* 0x00b4000008047984 */ /* 0x000e240000000a00 */
[----:B------:R-:W-:-:S13]  /*6e40*/  ISETP.GE.AND P0, PT, R2, R11, PT ;  /* 0x0000000b0200720c */ /* 0x000fda0003f06270 */
[----:B------:R-:W1:Y:S01]  /*6e50*/  @!P0 LDC.64 R12, c[0x0][0x3a0] ;  /* 0x0000e800ff0c8b82 */ /* 0x000e620000000a00 */
[----:B------:R-:W-:Y:S02]  /*6e60*/  @!P0 LOP3.LUT R2, RZ, R6, RZ, 0x33, !PT ;  /* 0x00000006ff028212 */ /* 0x000fe400078e33ff */
[----:B0-----:R-:W-:Y:S02]  /*6e70*/  IADD3 R9, P1, PT, R4, R3, RZ ;  /* 0x0000000304097210 */ /* 0x001fe40007f3e0ff */
[----:B------:R-:W-:-:S03]  /*6e80*/  @!P0 LOP3.LUT R3, R7, 0x7fffffff, RZ, 0x3c, !PT ;  /* 0x7fffffff07038812 */ /* 0x000fc600078e3cff */
[----:B------:R-:W-:Y:S01]  /*6e90*/  IMAD.X R10, RZ, RZ, R5, P1 ;  /* 0x000000ffff0a7224 */ /* 0x000fe200008e0605 */
[----:B-1----:R-:W-:-:S04]  /*6ea0*/  @!P0 LEA R4, P1, R9, R12, 0x3 ;  /* 0x0000000c09048211 */ /* 0x002fc800078218ff */
[----:B------:R-:W-:-:S05]  /*6eb0*/  @!P0 LEA.HI.X R5, R9, R13, R10, 0x3, P1 ;  /* 0x0000000d09058211 */ /* 0x000fca00008f1c0a */
[----:B------:R-:W-:Y:S01]  /*6ec0*/  @!P0 STG.E.64 desc[UR6][R4.64+0xa800], R2 ;  /* 0x00a8000204008986 */ /* 0x000fe2000c101b06 */
[----:B------:R-:W-:Y:S01]  /*6ed0*/  NOP ;  /* 0x0000000000007918 */ /* 0x000fe20000000000 */
[----:B------:R-:W-:Y:S05]  /*6ee0*/  EXIT ;  /* 0x000000000000794d */ /* 0x000fea0003800000 */
.L_x_1557:
[----:B------:R-:W-:Y:S02]  /*6ef0*/  IMAD.MOV.U32 R32, RZ, RZ, R25 ;  /* 0x000000ffff207224 */ /* 0x000fe400078e0019 */
[----:B------:R-:W-:Y:S02]  /*6f00*/  IMAD.MOV.U32 R33, RZ, RZ, 0x1 ;  /* 0x00000001ff217424 */ /* 0x000fe400078e00ff */
[----:B------:R-:W-:Y:S02]  /*6f10*/  IMAD.MOV.U32 R34, RZ, RZ, RZ ;  /* 0x000000ffff227224 */ /* 0x000fe400078e00ff */
[----:B------:R-:W-:-:S07]  /*6f20*/  IMAD.MOV.U32 R31, RZ, RZ, -0x1 ;  /* 0xffffffffff1f7424 */ /* 0x000fce00078e00ff */
[----:B------:R-:W-:Y:S05]  /*6f30*/  WARPSYNC.COLLECTIVE R31, `(.L_x_1627) ;  /* 0x000000001f087348 */ /* 0x000fea0003c00000 */
[----:B------:R0:W1:Y:S02]  /*6f40*/  SHFL.UP P0, R30, R32, R33, R34 ;  /* 0x04000021201e7389 */ /* 0x0000640000000022 */
[----:B01----:R-:W-:Y:S05]  /*6f50*/  ENDCOLLECTIVE ;  /* 0x000000000000791b */ /* 0x003fea0003800000 */
.L_x_1627:
[----:B------:R-:W-:Y:S02]  /*6f60*/  IMAD.MOV.U32 R33, RZ, RZ, 0x2 ;  /* 0x00000002ff217424 */ /* 0x000fe400078e00ff */
[----:B------:R-:W-:-:S04]  /*6f70*/  IMAD.MOV.U32 R26, RZ, RZ, R30 ;  /* 0x000000ffff1a7224 */ /* 0x000fc800078e001e */
[----:B------:R-:W-:-:S04]  /*6f80*/  @P0 IMAD.IADD R26, R25, 0x1, R26 ;  /* 0x00000001191a0824 */ /* 0x000fc800078e021a */
[----:B------:R-:W-:-:S07]  /*6f90*/  IMAD.MOV.U32 R32, RZ, RZ, R26 ;  /* 0x000000ffff207224 */ /* 0x000fce00078e001a */
[----:B------:R-:W-:Y:S05]  /*6fa0*/  WARPSYNC.COLLECTIVE R31, `(.L_x_1628) ;  /* 0x000000001f087348 */ /* 0x000fea0003c00000 */
[----:B------:R0:W1:Y:S02]  /*6fb0*/  SHFL.UP P0, R30, R32, R33, R34 ;  /* 0x04000021201e7389 */ /* 0x0000640000000022 */
[----:B01----:R-:W-:Y:S05]  /*6fc0*/  ENDCOLLECTIVE ;  /* 0x000000000000791b */ /* 0x003fea0003800000 */
.L_x_1628:
[----:B------:R-:W-:Y:S02]  /*6fd0*/  IMAD.MOV.U32 R33, RZ, RZ, 0x4 ;  /* 0x00000004ff217424 */ /* 0x000fe400078e00ff */
[----:B------:R-:W-:-:S04]  /*6fe0*/  IMAD.MOV.U32 R27, RZ, RZ, R30 ;  /* 0x000000ffff1b7224 */ /* 0x000fc800078e001e */
[----:B------:R-:W-:-:S04]  /*6ff0*/  @P0 IMAD.IADD R27, R26, 0x1, R27 ;  /* 0x000000011a1b0824 */ /* 0x000fc800078e021b */
[----:B------:R-:W-:-:S07]  /*7000*/  IMAD.MOV.U32 R32, RZ, RZ, R27 ;  /* 0x000000ffff207224 */ /* 0x000fce00078e001b */
[----:B------:R-:W-:Y:S05]  /*7010*/  WARPSYNC.COLLECTIVE R31, `(.L_x_1629) ;  /* 0x000000001f087348 */ /* 0x000fea0003c00000 */
[----:B------:R0:W1:Y:S02]  /*7020*/  SHFL.UP P0, R30, R32, R33, R34 ;  /* 0x04000021201e7389 */ /* 0x0000640000000022 */
[----:B01----:R-:W-:Y:S05]  /*7030*/  ENDCOLLECTIVE ;  /* 0x000000000000791b */ /* 0x003fea0003800000 */
.L_x_1629:
[----:B------:R-:W-:Y:S02]  /*7040*/  IMAD.MOV.U32 R33, RZ, RZ, 0x8 ;  /* 0x00000008ff217424 */ /* 0x000fe400078e00ff */
[----:B------:R-:W-:-:S04]  /*7050*/  IMAD.MOV.U32 R28, RZ, RZ, R30 ;  /* 0x000000ffff1c7224 */ /* 0x000fc800078e001e */
[----:B------:R-:W-:-:S04]  /*7060*/  @P0 IMAD.IADD R28, R27, 0x1, R28 ;  /* 0x000000011b1c0824 */ /* 0x000fc800078e021c */
[----:B------:R-:W-:-:S07]  /*7070*/  IMAD.MOV.U32 R32, RZ, RZ, R28 ;  /* 0x000000ffff207224 */ /* 0x000fce00078e001c */
[----:B------:R-:W-:Y:S05]  /*7080*/  WARPSYNC.COLLECTIVE R31, `(.L_x_1630) ;  /* 0x000000001f087348 */ /* 0x000fea0003c00000 */
[----:B------:R0:W1:Y:S02]  /*7090*/  SHFL.UP P0, R30, R32, R33, R34 ;  /* 0x04000021201e7389 */ /* 0x0000640000000022 */
[----:B01----:R-:W-:Y:S05]  /*70a0*/  ENDCOLLECTIVE ;  /* 0x000000000000791b */ /* 0x003fea0003800000 */
.L_x_1630:
[----:B------:R-:W-:Y:S02]  /*70b0*/  IMAD.MOV.U32 R33, RZ, RZ, 0x10 ;  /* 0x00000010ff217424 */ /* 0x000fe400078e00ff */
[----:B------:R-:W-:-:S04]  /*70c0*/  IMAD.MOV.U32 R29, RZ, RZ, R30 ;  /* 0x000000ffff1d7224 */ /* 0x000fc800078e001e */
[----:B------:R-:W-:-:S04]  /*70d0*/  @P0 IMAD.IADD R29, R28, 0x1, R29 ;  /* 0x000000011c1d0824 */ /* 0x000fc800078e021d */
[----:B------:R-:W-:-:S07]  /*70e0*/  IMAD.MOV.U32 R32, RZ, RZ, R29 ;  /* 0x000000ffff207224 */ /* 0x000fce00078e001d */
[----:B------:R-:W-:Y:S05]  /*70f0*/  WARPSYNC.COLLECTIVE R31, `(.L_x_1631) ;  /* 0x000000001f087348 */ /* 0x000fea0003c00000 */
[----:B------:R0:W1:Y:S02]  /*7100*/  SHFL.UP P0, R30, R32, R33, R34 ;  /* 0x04000021201e7389 */ /* 0x0000640000000022 */
[----:B01----:R-:W-:Y:S05]  /*7110*/  ENDCOLLECTIVE ;  /* 0x000000000000791b */ /* 0x003fea0003800000 */
.L_x_1631:
[----:B------:R-:W-:Y:S05]  /*7120*/  BRA `(.L_x_1632) ;  /* 0xffffffb0002c7947 */ /* 0x000fea000383ffff */
.L_x_1633:
        /* <DEDUP_REMOVED lines=13> */
.L_x_4284:


//--------------------- .text._ZN3cub18CUB_300001_SM_10006detail10radix_sort30DeviceRadixSortHistogramKernelINS1_5radix10policy_hubIlNS0_8NullTypeEyE10Policy1000ELNS0_9SortOrderE1ElyNS1_21identity_decomposer_tEEEvPT2_PKT1_SB_iiT3_ --------------------------
	.section	.text._ZN3cub18CUB_300001_SM_10006detail10radix_sort30DeviceRadixSortHistogramKernelINS1_5radix10policy_hubIlNS0_8NullTypeEyE10Policy1000ELNS0_9SortOrderE1ElyNS1_21identity_decomposer_tEEEvPT2_PKT1_SB_iiT3_,"ax",@progbits
	.align	128
        .global         _ZN3cub18CUB_300001_SM_10006detail10radix_sort30DeviceRadixSortHistogramKernelINS1_5radix10policy_hubIlNS0_8NullTypeEyE10Policy1000ELNS0_9SortOrderE1ElyNS1_21identity_decomposer_tEEEvPT2_PKT1_SB_iiT3_
        .type           _ZN3cub18CUB_300001_SM_10006detail10radix_sort30DeviceRadixSortHistogramKernelINS1_5radix10policy_hubIlNS0_8NullTypeEyE10Policy1000ELNS0_9SortOrderE1ElyNS1_21identity_decomposer_tEEEvPT2_PKT1_SB_iiT3_,@function
        .size           _ZN3cub18CUB_300001_SM_10006detail10radix_sort30DeviceRadixSortHistogramKernelINS1_5radix10policy_hubIlNS0_8NullTypeEyE10Policy1000ELNS0_9SortOrderE1ElyNS1_21identity_decomposer_tEEEvPT2_PKT1_SB_iiT3_,(.L_x_4285 - _ZN3cub18CUB_300001_SM_10006detail10radix_sort30DeviceRadixSortHistogramKernelINS1_5radix10policy_hubIlNS0_8NullTypeEyE10Policy1000ELNS0_9SortOrderE1ElyNS1_21identity_decomposer_tEEEvPT2_PKT1_SB_iiT3_)
        .other          _ZN3cub18CUB_300001_SM_10006detail10radix_sort30DeviceRadixSortHistogramKernelINS1_5radix10policy_hubIlNS0_8NullTypeEyE10Policy1000ELNS0_9SortOrderE1ElyNS1_21identity_decomposer_tEEEvPT2_PKT1_SB_iiT3_,@"STO_CUDA_ENTRY STV_DEFAULT"
_ZN3cub18CUB_300001_SM_10006detail10radix_sort30DeviceRadixSortHistogramKernelINS1_5radix10policy_hubIlNS0_8NullTypeEyE10Policy1000ELNS0_9SortOrderE1ElyNS1_21identity_decomposer_tEEEvPT2_PKT1_SB_iiT3_:
.text._ZN3cub18CUB_300001_SM_10006detail10radix_sort30DeviceRadixSortHistogramKernelINS1_5radix10policy_hubIlNS0_8NullTypeEyE10Policy1000ELNS0_9SortOrderE1ElyNS1_21identity_decomposer_tEEEvPT2_PKT1_SB_iiT3_:
        /* <DEDUP_REMOVED lines=27> */
.L_x_1717:
        /* <DEDUP_REMOVED lines=15> */
.L_x_1637:
        /* <DEDUP_REMOVED lines=21> */
.L_x_1636:
        /* <DEDUP_REMOVED lines=20> */
.L_x_1639:
        /* <DEDUP_REMOVED lines=17> */
.L_x_1638:
[----:B------:R-:W-:-:S13]  /*0640*/  ISETP.GT.U32.AND P2, PT, R34, 0x7f, PT ;  /* 0x0000007f2200780c */ /* 0x000fda0003f44070 */
[----:B------:R-:W-:Y:S05]  /*0650*/  @P2 BRA `(.L_x_1635) ;  /* 0x0000000000dc2947 */ /* 0x000fea0003800000 */
[----:B--2---:R-:W-:Y:S01]  /*0660*/  IMAD.MOV.U32 R3, RZ, RZ, RZ ;  /* 0x000000ffff037224 */ /* 0x004fe200078e00ff */
[----:B------:R-:W-:Y:S06]  /*0670*/  @!P0 BRA `(.L_x_1640) ;  /* 0x0000000000588947 */ /* 0x000fec0003800000 */
[----:B------:R-:W-:-:S07]  /*0680*/  IMAD.MOV.U32 R3, RZ, RZ, RZ ;  /* 0x000000ffff037224 */ /* 0x000fce00078e00ff */
.L_x_1641:
        /* <DEDUP_REMOVED lines=21> */
.L_x_1640:
        /* <DEDUP_REMOVED lines=14> */
.L_x_1642:
        /* <DEDUP_REMOVED lines=17> */
.L_x_1635:
[----:B------:R-:W-:Y:S05]  /*09d0*/  BSYNC.RECONVERGENT B0 ;  /* 0x0000000000007941 */ /* 0x000fea0003800200 */
.L_x_1634:
        /* <DEDUP_REMOVED lines=16> */
.L_x_1648:
        /* <DEDUP_REMOVED lines=36> */
.L_x_1644:
        /* <DEDUP_REMOVED lines=79> */
.L_x_1645:
        /* <DEDUP_REMOVED lines=24> */
.L_x_1647:
        /* <DEDUP_REMOVED lines=89> */
.L_x_1646:
[----:B------:R-:W-:Y:S05]  /*1920*/  BRA.U !UP0, `(.L_x_1648) ;  /* 0xfffffff1086c7547 */ /* 0x000fea000b83ffff */
.L_x_1643:
        /* <DEDUP_REMOVED lines=16> */
.L_x_1668:
        /* <DEDUP_REMOVED lines=16> */
.L_x_1653:
[----:B------:R-:W-:Y:S05]  /*1b30*/  BSYNC.RECONVERGENT B1 ;  /* 0x0000000000017941 */ /* 0x000fea0003800200 */
.L_x_1652:
        /* <DEDUP_REMOVED lines=15> */
.L_x_1655:
[----:B------:R-:W-:Y:S05]  /*1c30*/  BSYNC.RECONVERGENT B1 ;  /* 0x0000000000017941 */ /* 0x000fea0003800200 */
.L_x_1654:
        /* <DEDUP_REMOVED lines=8> */
.L_x_1657:
[----:B------:R-:W-:Y:S05]  /*1cc0*/  BSYNC.RECONVERGENT B1 ;  /* 0x0000000000017941 */ /* 0x000fea0003800200 */
.L_x_1656:
        /* <DEDUP_REMOVED lines=8> */
.L_x_1659:
[----:B------:R-:W-:Y:S05]  /*1d50*/  BSYNC.RECONVERGENT B1 ;  /* 0x0000000000017941 */ /* 0x000fea0003800200 */
.L_x_1658:
        /* <DEDUP_REMOVED lines=8> */
.L_x_1661:
[----:B------:R-:W-:Y:S05]  /*1de0*/  BSYNC.RECONVERGENT B1 ;  /* 0x0000000000017941 */ /* 0x000fea0003800200 */
.L_x_1660:
        /* <DEDUP_REMOVED lines=8> */
.L_x_1663:
[----:B------:R-:W-:Y:S05]  /*1e70*/  BSYNC.RECONVERGENT B1 ;  /* 0x0000000000017941 */ /* 0x000fea0003800200 */
.L_x_1662:
[----:B------:R-:W-:Y:S04]  /*1e80*/  BSSY.RECONVERGENT B1, `(.L_x_1664) ;  /* 0x0000007000017945 */ /* 0x000fe80003800200 */
[----:B------:R-:W-:Y:S05]  /*1e90*/  @!P4 BRA `(.L_x_1665) ;  /* 0x000000000014c947 */ /* 0x000fea0003800000 */
[----:B01234-:R-:W-:Y:S02]  /*1ea0*/  IMAD R11, R7, 0x100, R34 ;  /* 0x00000100070b7824 */ /* 0x01ffe400078e0222 */
[----:B------:R-:W-:Y:S02]  /*1eb0*/  IMAD.MOV.U32 R9, RZ, RZ, RZ ;  /* 0x000000ffff097224 */ /* 0x000fe400078e00ff */
[----:B------:R-:W-:-:S04]  /*1ec0*/  VIADD R11, R11, 0x600 ;  /* 0x000006000b0b7836 */ /* 0x000fc80000000000 */
[----:B------:R-:W-:-:S05]  /*1ed0*/  IMAD.WIDE.U32 R10, R11, 0x8, R2 ;  /* 0x000000080b0a7825 */ /* 0x000fca00078e0002 */
[----:B------:R0:W-:Y:S02]  /*1ee0*/  REDG.E.ADD.64.STRONG.GPU desc[UR16][R10.64], R8 ;  /* 0x000000080a00798e */ /* 0x0001e4000c12e510 */
.L_x_1665:
[----:B------:R-:W-:Y:S05]  /*1ef0*/  BSYNC.RECONVERGENT B1 ;  /* 0x0000000000017941 */ /* 0x000fea0003800200 */
.L_x_1664:
        /* <DEDUP_REMOVED lines=8> */
.L_x_1667:
[----:B------:R-:W-:Y:S05]  /*1f80*/  BSYNC.RECONVERGENT B1 ;  /* 0x0000000000017941 */ /* 0x000fea0003800200 */
.L_x_1666:
[----:B------:R-:W-:-:S05]  /*1f90*/  VIADD R7, R7, 0x8 ;  /* 0x0000000807077836 */ /* 0x000fca0000000000 */
[----:B------:R-:W-:-:S13]  /*1fa0*/  ISETP.NE.AND P0, PT, R7, R4, PT ;  /* 0x000000040700720c */ /* 0x000fda0003f05270 */
[----:B------:R-:W-:Y:S05]  /*1fb0*/  @P0 BRA `(.L_x_1668) ;  /* 0xfffffff8009c0947 */ /* 0x000fea000383ffff */
[----:B------:R-:W-:-:S07]  /*1fc0*/  IMAD.MOV.U32 R3, RZ, RZ, R4 ;  /* 0x000000ffff037224 */ /* 0x000fce00078e0004 */
.L_x_1651:
        /* <DEDUP_REMOVED lines=25> */
.L_x_1672:
[----:B------:R-:W-:Y:S05]  /*2160*/  BSYNC.RECONVERGENT B1 ;  /* 0x0000000000017941 */ /* 0x000fea0003800200 */
.L_x_1671:
        /* <DEDUP_REMOVED lines=9> */
.L_x_1674:
[----:B------:R-:W-:Y:S05]  /*2200*/  BSYNC.RECONVERGENT B1 ;  /* 0x0000000000017941 */ /* 0x000fea0003800200 */
.L_x_1673:
        /* <DEDUP_REMOVED lines=9> */
.L_x_1676:
[----:B------:R-:W-:Y:S05]  /*22a0*/  BSYNC.RECONVERGENT B1 ;  /* 0x0000000000017941 */ /* 0x000fea0003800200 */
.L_x_1675:
        /* <DEDUP_REMOVED lines=9> */
.L_x_1678:
[----:B------:R-:W-:Y:S05]  /*2340*/  BSYNC.RECONVERGENT B1 ;  /* 0x0000000000017941 */ /* 0x000fea0003800200 */
.L_x_1677:
[----:B------:R-:W-:-:S07]  /*2350*/  VIADD R3, R3, 0x4 ;  /* 0x0000000403037836 */ /* 0x000fce0000000000 */
.L_x_1670:
        /* <DEDUP_REMOVED lines=18> */
.L_x_1682:
[----:B------:R-:W-:Y:S05]  /*2480*/  BSYNC.RECONVERGENT B2 ;  /* 0x0000000000027941 */ /* 0x000fea0003800200 */
.L_x_1681:
        /* <DEDUP_REMOVED lines=9> */
.L_x_1684:
[----:B------:R-:W-:Y:S05]  /*2520*/  BSYNC.RECONVERGENT B2 ;  /* 0x0000000000027941 */ /* 0x000fea0003800200 */
.L_x_1683:
[----:B------:R-:W-:-:S07]  /*2530*/  VIADD R3, R3, 0x2 ;  /* 0x0000000203037836 */ /* 0x000fce0000000000 */
.L_x_1680:
        /* <DEDUP_REMOVED lines=11> */
.L_x_1679:
[----:B------:R-:W-:Y:S05]  /*25f0*/  BSYNC.RECONVERGENT B1 ;  /* 0x0000000000017941 */ /* 0x000fea0003800200 */
.L_x_1669:
[----:B------:R-:W-:-:S13]  /*2600*/  ISETP.GT.U32.AND P0, PT, R34, 0x7f, PT ;  /* 0x0000007f2200780c */ /* 0x000fda0003f04070 */
[----:B------:R-:W-:Y:S05]  /*2610*/  @P0 BRA `(.L_x_1650) ;  /* 0x0000000800a40947 */ /* 0x000fea0003800000 */
[----:B------:R-:W-:Y:S01]  /*2620*/  ISETP.GE.U32.AND P0, PT, R14, 0x7, PT ;  /* 0x000000070e00780c */ /* 0x000fe20003f06070 */
[----:B------:R-:W-:-:S12]  /*2630*/  IMAD.MOV.U32 R3, RZ, RZ, RZ ;  /* 0x000000ffff037224 */ /* 0x000fd800078e00ff */
[----:B------:R-:W-:Y:S05]  /*2640*/  @!P0 BRA `(.L_x_1685) ;  /* 0x0000000400248947 */ /* 0x000fea0003800000 */
[----:B01234-:R-:W0:Y:S01]  /*2650*/  LDC.64 R6, c[0x0][0x380] ;  /* 0x0000e000ff067b82 */ /* 0x01fe220000000a00 */
[----:B------:R-:W-:-:S07]  /*2660*/  IMAD.MOV.U32 R3, RZ, RZ, RZ ;  /* 0x000000ffff037224 */ /* 0x000fce00078e00ff */
.L_x_1702:
        /* <DEDUP_REMOVED lines=19> */
.L_x_1687:
[----:B------:R-:W-:Y:S05]  /*27a0*/  BSYNC.RECONVERGENT B1 ;  /* 0x0000000000017941 */ /* 0x000fea0003800200 */
.L_x_1686:
[----:B------:R-:W-:Y:S04]  /*27b0*/  BSSY.RECONVERGENT B1, `(.L_x_1688) ;  /* 0x0000005000017945 */ /* 0x000fe80003800200 */
[----:B------:R-:W-:Y:S05]  /*27c0*/  @!P1 BRA `(.L_x_1689) ;  /* 0x00000000000c9947 */ /* 0x000fea0003800000 */
[----:B0-2---:R-:W-:Y:S02]  /*27d0*/  IMAD.MOV.U32 R10, RZ, RZ, R16 ;  /* 0x000000ffff0a7224 */ /* 0x005fe400078e0010 */
[----:B------:R-:W-:-:S05]  /*27e0*/  IMAD.MOV.U32 R11, RZ, RZ, RZ ;  /* 0x000000ffff0b7224 */ /* 0x000fca00078e00ff */
[----:B------:R1:W-:Y:S02]  /*27f0*/  REDG.E.ADD.64.STRONG.GPU desc[UR16][R8.64+0xc00], R10 ;  /* 0x000c000a0800798e */ /* 0x0003e4000c12e510 */
.L_x_1689:
[----:B------:R-:W-:Y:S05]  /*2800*/  BSYNC.RECONVERGENT B1 ;  /* 0x0000000000017941 */ /* 0x000fea0003800200 */
.L_x_1688:
        /* <DEDUP_REMOVED lines=12> */
.L_x_1691:
[----:B------:R-:W-:Y:S05]  /*28d0*/  BSYNC.RECONVERGENT B1 ;  /* 0x0000000000017941 */ /* 0x000fea0003800200 */
.L_x_1690:
[----:B------:R-:W-:Y:S04]  /*28e0*/  BSSY.RECONVERGENT B1, `(.L_x_1692) ;  /* 0x0000005000017945 */ /* 0x000fe80003800200 */
[----:B------:R-:W-:Y:S05]  /*28f0*/  @!P1 BRA `(.L_x_1693) ;  /* 0x00000000000c9947 */ /* 0x000fea0003800000 */
[----:B012---:R-:W-:Y:S02]  /*2900*/  IMAD.MOV.U32 R10, RZ, RZ, R18 ;  /* 0x000000ffff0a7224 */ /* 0x007fe400078e0012 */
[----:B------:R-:W-:-:S05]  /*2910*/  IMAD.MOV.U32 R11, RZ, RZ, RZ ;  /* 0x000000ffff0b7224 */ /* 0x000fca00078e00ff */
[----:B------:R3:W-:Y:S02]  /*2920*/  REDG.E.ADD.64.STRONG.GPU desc[UR16][R8.64+0x1c00], R10 ;  /* 0x001c000a0800798e */ /* 0x0007e4000c12e510 */
.L_x_1693:
[----:B------:R-:W-:Y:S05]  /*2930*/  BSYNC.RECONVERGENT B1 ;  /* 0x0000000000017941 */ /* 0x000fea0003800200 */
.L_x_1692:
[----:B------:R-:W-:Y:S04]  /*2940*/  BSSY.RECONVERGENT B1, `(.L_x_1694) ;  /* 0x0000005000017945 */ /* 0x000fe80003800200 */
[----:B------:R-:W-:Y:S05]  /*2950*/  @!P2 BRA `(.L_x_1695) ;  /* 0x00000000000ca947 */ /* 0x000fea0003800000 */
[----:B0123--:R-:W-:Y:S02]  /*2960*/  IMAD.MOV.U32 R10, RZ, RZ, R19 ;  /* 0x000000ffff0a7224 */ /* 0x00ffe400078e0013 */
[----:B------:R-:W-:-:S05]  /*2970*/  IMAD.MOV.U32 R11, RZ, RZ, RZ ;  /* 0x000000ffff0b7224 */ /* 0x000fca00078e00ff */
[----:B------:R4:W-:Y:S02]  /*2980*/  REDG.E.ADD.64.STRONG.GPU desc[UR16][R8.64+0x2400], R10 ;  /* 0x0024000a0800798e */ /* 0x0009e4000c12e510 */
.L_x_1695:
[----:B------:R-:W-:Y:S05]  /*2990*/  BSYNC.RECONVERGENT B1 ;  /* 0x0000000000017941 */ /* 0x000fea0003800200 */
.L_x_1694:
[----:B------:R-:W-:Y:S04]  /*29a0*/  BSSY.RECONVERGENT B1, `(.L_x_1696) ;  /* 0x0000005000017945 */ /* 0x000fe80003800200 */
[----:B------:R-:W-:Y:S05]  /*29b0*/  @!P3 BRA `(.L_x_1697) ;  /* 0x00000000000cb947 */ /* 0x000fea0003800000 */
[----:B01234-:R-:W-:Y:S02]  /*29c0*/  IMAD.MOV.U32 R10, RZ, RZ, R20 ;  /* 0x000000ffff0a7224 */ /* 0x01ffe400078e0014 */
[----:B------:R-:W-:-:S05]  /*29d0*/  IMAD.MOV.U32 R11, RZ, RZ, RZ ;  /* 0x000000ffff0b7224 */ /* 0x000fca00078e00ff */
[----:B------:R0:W-:Y:S02]  /*29e0*/  REDG.E.ADD.64.STRONG.GPU desc[UR16][R8.64+0x2c00], R10 ;  /* 0x002c000a0800798e */ /* 0x0001e4000c12e510 */
.L_x_1697:
[----:B------:R-:W-:Y:S05]  /*29f0*/  BSYNC.RECONVERGENT B1 ;  /* 0x0000000000017941 */ /* 0x000fea0003800200 */
.L_x_1696:
[----:B------:R-:W-:Y:S04]  /*2a00*/  BSSY.RECONVERGENT B1, `(.L_x_1698) ;  /* 0x0000005000017945 */ /* 0x000fe80003800200 */
[----:B------:R-:W-:Y:S05]  /*2a10*/  @!P4 BRA `(.L_x_1699) ;  /* 0x00000000000cc947 */ /* 0x000fea0003800000 */
[----:B01234-:R-:W-:Y:S02]  /*2a20*/  IMAD.MOV.U32 R10, RZ, RZ, R21 ;  /* 0x000000ffff0a7224 */ /* 0x01ffe400078e0015 */
[----:B------:R-:W-:-:S05]  /*2a30*/  IMAD.MOV.U32 R11, RZ, RZ, RZ ;  /* 0x000000ffff0b7224 */ /* 0x000fca00078e00ff */
[----:B------:R0:W-:Y:S02]  /*2a40*/  REDG.E.ADD.64.STRONG.GPU desc[UR16][R8.64+0x3400], R10 ;  /* 0x0034000a0800798e */ /* 0x0001e4000c12e510 */
.L_x_1699:
[----:B------:R-:W-:Y:S05]  /*2a50*/  BSYNC.RECONVERGENT B1 ;  /* 0x0000000000017941 */ /* 0x000fea0003800200 */
.L_x_1698:
[----:B------:R-:W-:Y:S04]  /*2a60*/  BSSY.RECONVERGENT B1, `(.L_x_1700) ;  /* 0x0000005000017945 */ /* 0x000fe80003800200 */
[----:B------:R-:W-:Y:S05]  /*2a70*/  @!P5 BRA `(.L_x_1701) ;  /* 0x00000000000cd947 */ /* 0x000fea0003800000 */
[----:B01234-:R-:W-:Y:S02]  /*2a80*/  IMAD.MOV.U32 R10, RZ, RZ, R22 ;  /* 0x000000ffff0a7224 */ /* 0x01ffe400078e0016 */
[----:B------:R-:W-:-:S05]  /*2a90*/  IMAD.MOV.U32 R11, RZ, RZ, RZ ;  /* 0x000000ffff0b7224 */ /* 0x000fca00078e00ff */
[----:B------:R0:W-:Y:S02]  /*2aa0*/  REDG.E.ADD.64.STRONG.GPU desc[UR16][R8.64+0x3c00], R10 ;  /* 0x003c000a0800798e */ /* 0x0001e4000c12e510 */
.L_x_1701:
[----:B------:R-:W-:Y:S05]  /*2ab0*/  BSYNC.RECONVERGENT B1 ;  /* 0x0000000000017941 */ /* 0x000fea0003800200 */
.L_x_1700:
[----:B------:R-:W-:Y:S05]  /*2ac0*/  @P0 BRA `(.L_x_1702) ;  /* 0xfffffff800e80947 */ /* 0x000fea000383ffff */
[----:B------:R-:W-:-:S07]  /*2ad0*/  IMAD.MOV.U32 R3, RZ, RZ, R4 ;  /* 0x000000ffff037224 */ /* 0x000fce00078e0004 */
.L_x_1685:
        /* <DEDUP_REMOVED lines=20> */
.L_x_1705:
[----:B------:R-:W-:Y:S05]  /*2c20*/  BSYNC.RECONVERGENT B1 ;  /* 0x0000000000017941 */ /* 0x000fea0003800200 */
.L_x_1704:
        /* <DEDUP_REMOVED lines=9> */
.L_x_1707:
[----:B------:R-:W-:Y:S05]  /*2cc0*/  BSYNC.RECONVERGENT B1 ;  /* 0x0000000000017941 */ /* 0x000fea0003800200 */
.L_x_1706:
        /* <DEDUP_REMOVED lines=9> */
.L_x_1709:
[----:B------:R-:W-:Y:S05]  /*2d60*/  BSYNC.RECONVERGENT B1 ;  /* 0x0000000000017941 */ /* 0x000fea0003800200 */
.L_x_1708:
        /* <DEDUP_REMOVED lines=9> */
.L_x_1711:
[----:B------:R-:W-:Y:S05]  /*2e00*/  BSYNC.RECONVERGENT B1 ;  /* 0x0000000000017941 */ /* 0x000fea0003800200 */
.L_x_1710:
[----:B------:R-:W-:-:S07]  /*2e10*/  IADD3 R3, PT, PT, R3, 0x4, RZ ;  /* 0x0000000403037810 */ /* 0x000fce0007ffe0ff */
.L_x_1703:
        /* <DEDUP_REMOVED lines=17> */
.L_x_1714:
[----:B------:R-:W-:Y:S05]  /*2f30*/  BSYNC.RECONVERGENT B1 ;  /* 0x0000000000017941 */ /* 0x000fea0003800200 */
.L_x_1713:
        /* <DEDUP_REMOVED lines=9> */
.L_x_1716:
[----:B------:R-:W-:Y:S05]  /*2fd0*/  BSYNC.RECONVERGENT B1 ;  /* 0x0000000000017941 */ /* 0x000fea0003800200 */
.L_x_1715:
[----:B------:R-:W-:-:S07]  /*2fe0*/  VIADD R3, R3, 0x2 ;  /* 0x0000000203037836 */ /* 0x000fce0000000000 */
.L_x_1712:
        /* <DEDUP_REMOVED lines=12> */
.L_x_1650:
[----:B------:R-:W-:Y:S05]  /*30b0*/  BSYNC.RECONVERGENT B0 ;  /* 0x0000000000007941 */ /* 0x000fea0003800200 */
.L_x_1649:
        /* <DEDUP_REMOVED lines=17> */
.L_x_1718:
        /* <DEDUP_REMOVED lines=11> */
.L_x_4285:


//--------------------- .text._ZN3cub18CUB_300001_SM_10006detail10radix_sort31DeviceRadixSortSingleTileKernelINS1_5radix10policy_hubIlNS0_8NullTypeEyE10Policy1000ELNS0_9SortOrderE1ElS6_yNS1_21identity_decomposer_tEEEvPKT1_PSB_PKT2_PSF_T3_iiT4_ --------------------------
	.section	.text._ZN3cub18CUB_300001_SM_10006detail10radix_sort31DeviceRadixSortSingleTileKernelINS1_5radix10policy_hubIlNS0_8NullTypeEyE10Policy1000ELNS0_9SortOrderE1ElS6_yNS1_21identity_decomposer_tEEEvPKT1_PSB_PKT2_PSF_T3_iiT4_,"ax",@progbits
	.align	128
        .global         _ZN3cub18CUB_300001_SM_10006detail10radix_sort31DeviceRadixSortSingleTileKernelINS1_5radix10policy_hubIlNS0_8NullTypeEyE10Policy1000ELNS0_9SortOrderE1ElS6_yNS1_21identity_decomposer_tEEEvPKT1_PSB_PKT2_PSF_T3_iiT4_
        .type           _ZN3cub18CUB_300001_SM_10006detail10radix_sort31DeviceRadixSortSingleTileKernelINS1_5radix10policy_hubIlNS0_8NullTypeEyE10Policy1000ELNS0_9SortOrderE1ElS6_yNS1_21identity_decomposer_tEEEvPKT1_PSB_PKT2_PSF_T3_iiT4_,@function
        .size           _ZN3cub18CUB_300001_SM_10006detail10radix_sort31DeviceRadixSortSingleTileKernelINS1_5radix10policy_hubIlNS0_8NullTypeEyE10Policy1000ELNS0_9SortOrderE1ElS6_yNS1_21identity_decomposer_tEEEvPKT1_PSB_PKT2_PSF_T3_iiT4_,(.L_x_4286 - _ZN3cub18CUB_300001_SM_10006detail10radix_sort31DeviceRadixSortSingleTileKernelINS1_5radix10policy_hubIlNS0_8NullTypeEyE10Policy1000ELNS0_9SortOrderE1ElS6_yNS1_21identity_decomposer_tEEEvPKT1_PSB_PKT2_PSF_T3_iiT4_)
        .other          _ZN3cub18CUB_300001_SM_10006detail10radix_sort31DeviceRadixSortSingleTileKernelINS1_5radix10policy_hubIlNS0_8NullTypeEyE10Policy1000ELNS0_9SortOrderE1ElS6_yNS1_21identity_decomposer_tEEEvPKT1_PSB_PKT2_PSF_T3_iiT4_,@"STO_CUDA_ENTRY STV_DEFAULT"
_ZN3cub18CUB_300001_SM_10006detail10radix_sort31DeviceRadixSortSingleTileKernelINS1_5radix10policy_hubIlNS0_8NullTypeEyE10Policy1000ELNS0_9SortOrderE1ElS6_yNS1_21identity_decomposer_tEEEvPKT1_PSB_PKT2_PSF_T3_iiT4_:
.text._ZN3cub18CUB_300001_SM_10006detail10radix_sort31DeviceRadixSortSingleTileKernelINS1_5radix10policy_hubIlNS0_8NullTypeEyE10Policy1000ELNS0_9SortOrderE1ElS6_yNS1_21identity_decomposer_tEEEvPKT1_PSB_PKT2_PSF_T3_iiT4_:
[----:B------:R-:W-:Y:S01]  /*0000*/  LDC R1, c[0x0][0x37c] ;  /* 0x0000df00ff017b82 */ /* 0x000fe20000000800 */
[----:B------:R-:W0:Y:S01]  /*0010*/  S2R R0, SR_TID.X ;  /* 0x0000000000007919 */ /* 0x000e220000002100 */
[----:B------:R-:W1:Y:S06]  /*0020*/  LDCU UR4, c[0x0][0x3a0] ;  /* 0x00007400ff0477ac */ /* 0x000e6c0008000800 */
[----:B------:R-:W2:Y:S01]  /*0030*/  LDC.64 R2, c[0x0][0x380] ;  /* 0x0000e000ff027b82 */ /* 0x000ea20000000a00 */
[----:B------:R-:W3:Y:S01]  /*0040*/  LDCU.64 UR10, c[0x0][0x358] ;  /* 0x00006b00ff0a77ac */ /* 0x000ee20008000a00 */
[----:B------:R-:W-:-:S06]  /*0050*/  CS2R R12, SRZ ;  /* 0x00000000000c7805 */ /* 0x000fcc000001ff00 */
[----:B------:R-:W4:Y:S01]  /*0060*/  S2UR UR6, SR_CgaCtaId ;  /* 0x00000000000679c3 */ /* 0x000f220000008800 */
[----:B------:R-:W2:Y:S01]  /*0070*/  S2R R82, SR_LANEID ;  /* 0x0000000000527919 */ /* 0x000ea20000000000 */
[----:B------:R-:W-:Y:S02]  /*0080*/  CS2R R48, SRZ ;  /* 0x0000000000307805 */ /* 0x000fe4000001ff00 */
[----:B------:R-:W-:Y:S02]  /*0090*/  CS2R R16, SRZ ;  /* 0x0000000000107805 */ /* 0x000fe4000001ff00 */
[----:B------:R-:W-:Y:S01]  /*00a0*/  CS2R R42, SRZ ;  /* 0x00000000002a7805 */ /* 0x000fe2000001ff00 */
[----:B------:R-:W2:Y:S01]  /*00b0*/  LDCU UR9, c[0x0][0x3ac] ;  /* 0x00007580ff0977ac */ /* 0x000ea20008000800 */
[----:B0-----:R-:W-:-:S04]  /*00c0*/  IMAD R5, R0, 0x9, RZ ;  /* 0x0000000900057824 */ /* 0x001fc800078e02ff */
[C---:B------:R-:W-:Y:S01]  /*00d0*/  VIADD R4, R5.reuse, 0x1 ;  /* 0x0000000105047836 */ /* 0x040fe20000000000 */
[C---:B-1----:R-:W-:Y:S01]  /*00e0*/  ISETP.GE.AND P6, PT, R5.reuse, UR4, PT ;  /* 0x0000000405007c0c */ /* 0x042fe2000bfc6270 */
[----:B--2---:R-:W-:-:S03]  /*00f0*/  IMAD.WIDE.U32 R2, R5, 0x8, R2 ;  /* 0x0000000805027825 */ /* 0x004fc600078e0002 */
[----:B------:R-:W-:-:S09]  /*0100*/  ISETP.GE.AND P0, PT, R4, UR4, PT ;  /* 0x0000000404007c0c */ /* 0x000fd2000bf06270 */
[----:B---3--:R-:W2:Y:S04]  /*0110*/  @!P6 LDG.E.64 R14, desc[UR10][R2.64] ;  /* 0x0000000a020ee981 */ /* 0x008ea8000c1e1b00 */
[----:B------:R-:W3:Y:S01]  /*0120*/  @!P0 LDG.E.64 R8, desc[UR10][R2.64+0x8] ;  /* 0x0000080a02088981 */ /* 0x000ee2000c1e1b00 */
[C---:B------:R-:W-:Y:S02]  /*0130*/  VIADD R4, R5.reuse, 0x2 ;  /* 0x0000000205047836 */ /* 0x040fe40000000000 */
[----:B------:R-:W-:-:S03]  /*0140*/  VIADD R6, R5, 0x4 ;  /* 0x0000000405067836 */ /* 0x000fc60000000000 */
[----:B------:R-:W-:Y:S01]  /*0150*/  ISETP.GE.AND P1, PT, R4, UR4, PT ;  /* 0x0000000404007c0c */ /* 0x000fe2000bf26270 */
[----:B------:R-:W-:Y:S01]  /*0160*/  VIADD R4, R5, 0x3 ;  /* 0x0000000305047836 */ /* 0x000fe20000000000 */
[----:B------:R-:W-:-:S04]  /*0170*/  ISETP.GE.AND P3, PT, R6, UR4, PT ;  /* 0x0000000406007c0c */ /* 0x000fc8000bf66270 */
[----:B------:R-:W-:Y:S01]  /*0180*/  ISETP.GE.AND P2, PT, R4, UR4, PT ;  /* 0x0000000404007c0c */ /* 0x000fe2000bf46270 */
[C---:B------:R-:W-:Y:S02]  /*0190*/  VIADD R4, R5.reuse, 0x5 ;  /* 0x0000000505047836 */ /* 0x040fe40000000000 */
[----:B------:R-:W-:-:S03]  /*01a0*/  VIADD R6, R5, 0x7 ;  /* 0x0000000705067836 */ /* 0x000fc60000000000 */
[----:B------:R-:W-:Y:S01]  /*01b0*/  ISETP.GE.AND P4, PT, R4, UR4, PT ;  /* 0x0000000404007c0c */ /* 0x000fe2000bf86270 */
[C---:B------:R-:W-:Y:S01]  /*01c0*/  VIADD R4, R5.reuse, 0x6 ;  /* 0x0000000605047836 */ /* 0x040fe20000000000 */
[----:B------:R-:W5:Y:S01]  /*01d0*/  @!P1 LDG.E.64 R10, desc[UR10][R2.64+0x10] ;  /* 0x0000100a020a9981 */ /* 0x000f62000c1e1b00 */
[----:B------:R-:W-:-:S03]  /*01e0*/  VIADD R5, R5, 0x8 ;  /* 0x0000000805057836 */ /* 0x000fc60000000000 */
[----:B------:R-:W-:Y:S01]  /*01f0*/  ISETP.GE.AND P5, PT, R4, UR4, PT ;  /* 0x0000000404007c0c */ /* 0x000fe2000bfa6270 */
[----:B------:R-:W4:Y:S04]  /*0200*/  @!P2 LDG.E.64 R18, desc[UR10][R2.64+0x18] ;  /* 0x0000180a0212a981 */ /* 0x000f28000c1e1b00 */
[----:B------:R-:W4:Y:S01]  /*0210*/  @!P3 LDG.E.64 R20, desc[UR10][R2.64+0x20] ;  /* 0x0000200a0214b981 */ /* 0x000f22000c1e1b00 */
[----:B--2---:R-:W-:Y:S01]  /*0220*/  @!P6 IMAD.MOV.U32 R12, RZ, RZ, R14 ;  /* 0x000000ffff0ce224 */ /* 0x004fe200078e000e */
[----:B------:R-:W-:Y:S02]  /*0230*/  @!P6 LOP3.LUT R13, R15, 0x80000000, RZ, 0x3c, !PT ;  /* 0x800000000f0de812 */ /* 0x000fe400078e3cff */
[----:B------:R-:W-:Y:S02]  /*0240*/  CS2R R14, SRZ ;  /* 0x00000000000e7805 */ /* 0x000fe4000001ff00 */
[----:B------:R-:W-:Y:S01]  /*0250*/  ISETP.GE.AND P6, PT, R6, UR4, PT ;  /* 0x0000000406007c0c */ /* 0x000fe2000bfc6270 */
[----:B---3--:R-:W-:Y:S01]  /*0260*/  @!P0 IMAD.MOV.U32 R14, RZ, RZ, R8 ;  /* 0x000000ffff0e8224 */ /* 0x008fe200078e0008 */
[----:B------:R-:W-:Y:S01]  /*0270*/  @!P0 LOP3.LUT R15, R9, 0x80000000, RZ, 0x3c, !PT ;  /* 0x80000000090f8812 */ /* 0x000fe200078e3cff */
[----:B------:R-:W2:Y:S01]  /*0280*/  @!P4 LDG.E.64 R6, desc[UR10][R2.64+0x28] ;  /* 0x0000280a0206c981 */ /* 0x000ea2000c1e1b00 */
[----:B------:R-:W-:Y:S01]  /*0290*/  ISETP.GE.AND P0, PT, R5, UR4, PT ;  /* 0x0000000405007c0c */ /* 0x000fe2000bf06270 */
[----:B------:R-:W0:Y:S02]  /*02a0*/  LDCU.64 UR4, c[0x0][0x3a8] ;  /* 0x00007500ff0477ac */ /* 0x000e240008000a00 */
[----:B------:R-:W3:Y:S06]  /*02b0*/  @!P5 LDG.E.64 R4, desc[UR10][R2.64+0x30] ;  /* 0x0000300a0204d981 */ /* 0x000eec000c1e1b00 */
[----:B------:R-:W3:Y:S04]  /*02c0*/  @!P6 LDG.E.64 R22, desc[UR10][R2.64+0x38] ;  /* 0x0000380a0216e981 */ /* 0x000ee8000c1e1b00 */
[----:B------:R-:W3:Y:S01]  /*02d0*/  @!P0 LDG.E.64 R24, desc[UR10][R2.64+0x40] ;  /* 0x0000400a02188981 */ /* 0x000ee2000c1e1b00 */
[----:B------:R-:W-:-:S02]  /*02e0*/  CS2R R8, SRZ ;  /* 0x0000000000087805 */ /* 0x000fc4000001ff00 */
[----:B------:R-:W-:Y:S01]  /*02f0*/  SHF.R.U32.HI R83, RZ, 0x5, R0 ;  /* 0x00000005ff537819 */ /* 0x000fe20000011600 */
[----:B-----5:R-:W-:Y:S01]  /*0300*/  @!P1 IMAD.MOV.U32 R48, RZ, RZ, R10 ;  /* 0x000000ffff309224 */ /* 0x020fe200078e000a */
[----:B------:R-:W-:Y:S01]  /*0310*/  @!P1 LOP3.LUT R49, R11, 0x80000000, RZ, 0x3c, !PT ;  /* 0x800000000b319812 */ /* 0x000fe200078e3cff */
[----:B0-----:R-:W-:Y:S01]  /*0320*/  UIADD3 UR7, UPT, UPT, UR4, 0x6, URZ ;  /* 0x0000000604077890 */ /* 0x001fe2000fffe0ff */
[----:B------:R-:W-:Y:S01]  /*0330*/  CS2R R10, SRZ ;  /* 0x00000000000a7805 */ /* 0x000fe2000001ff00 */
[----:B------:R-:W-:Y:S01]  /*0340*/  UIADD3 UR5, UPT, UPT, -UR4, UR5, URZ ;  /* 0x0000000504057290 */ /* 0x000fe2000fffe1ff */
[----:B----4-:R-:W-:Y:S01]  /*0350*/  @!P2 IMAD.MOV.U32 R16, RZ, RZ, R18 ;  /* 0x000000ffff10a224 */ /* 0x010fe200078e0012 */
[----:B------:R-:W-:Y:S01]  /*0360*/  @!P2 LOP3.LUT R17, R19, 0x80000000, RZ, 0x3c, !PT ;  /* 0x800000001311a812 */ /* 0x000fe200078e3cff */
[----:B------:R-:W-:Y:S02]  /*0370*/  UMOV UR4, 0x400 ;  /* 0x0000040000047882 */ /* 0x000fe40000000000 */
[----:B------:R-:W-:Y:S01]  /*0380*/  ULEA UR4, UR6, UR4, 0x18 ;  /* 0x0000000406047291 */ /* 0x000fe2000f8ec0ff */
[----:B------:R-:W-:Y:S01]  /*0390*/  @!P3 IMAD.MOV.U32 R42, RZ, RZ, R20 ;  /* 0x000000ffff2ab224 */ /* 0x000fe200078e0014 */
[----:B------:R-:W-:-:S04]  /*03a0*/  @!P3 LOP3.LUT R43, R21, 0x80000000, RZ, 0x3c, !PT ;  /* 0x80000000152bb812 */ /* 0x000fc800078e3cff */
[----:B------:R-:W-:Y:S02]  /*03b0*/  LEA R31, R0, UR4, 0x2 ;  /* 0x00000004001f7c11 */ /* 0x000fe4000f8e10ff */
[----:B------:R-:W-:-:S03]  /*03c0*/  LEA R28, R83, UR4, 0x2 ;  /* 0x00000004531c7c11 */ /* 0x000fc6000f8e10ff */
[----:B------:R-:W-:-:S04]  /*03d0*/  IMAD R33, R0, 0x80, R31 ;  /* 0x0000008000217824 */ /* 0x000fc800078e021f */
[----:B------:R-:W-:Y:S01]  /*03e0*/  IMAD R35, R0, -0x3c, R33 ;  /* 0xffffffc400237824 */ /* 0x000fe200078e0221 */
[----:B------:R-:W-:Y:S01]  /*03f0*/  BAR.SYNC.DEFER_BLOCKING 0x0 ;  /* 0x0000000000007b1d */ /* 0x000fe20000010000 */
[----:B--2---:R-:W-:Y:S01]  /*0400*/  @!P4 IMAD.MOV.U32 R10, RZ, RZ, R6 ;  /* 0x000000ffff0ac224 */ /* 0x004fe200078e0006 */
[----:B------:R-:W-:Y:S02]  /*0410*/  @!P4 LOP3.LUT R11, R7, 0x80000000, RZ, 0x3c, !PT ;  /* 0x80000000070bc812 */ /* 0x000fe400078e3cff */
[----:B------:R-:W-:Y:S01]  /*0420*/  CS2R R6, SRZ ;  /* 0x0000000000067805 */ /* 0x000fe2000001ff00 */
[----:B---3--:R-:W-:Y:S01]  /*0430*/  @!P5 IMAD.MOV.U32 R8, RZ, RZ, R4 ;  /* 0x000000ffff08d224 */ /* 0x008fe200078e0004 */
[----:B------:R-:W-:Y:S02]  /*0440*/  @!P5 LOP3.LUT R9, R5, 0x80000000, RZ, 0x3c, !PT ;  /* 0x800000000509d812 */ /* 0x000fe400078e3cff */
[----:B------:R-:W-:Y:S01]  /*0450*/  CS2R R4, SRZ ;  /* 0x0000000000047805 */ /* 0x000fe2000001ff00 */
[----:B------:R-:W-:Y:S01]  /*0460*/  @!P6 IMAD.MOV.U32 R6, RZ, RZ, R22 ;  /* 0x000000ffff06e224 */ /* 0x000fe200078e0016 */
[----:B------:R-:W-:Y:S01]  /*0470*/  @!P6 LOP3.LUT R7, R23, 0x80000000, RZ, 0x3c, !PT ;  /* 0x800000001707e812 */ /* 0x000fe200078e3cff */
[----:B------:R-:W-:Y:S01]  /*0480*/  @!P0 IMAD.MOV.U32 R4, RZ, RZ, R24 ;  /* 0x000000ffff048224 */ /* 0x000fe200078e0018 */
[----:B------:R-:W-:-:S07]  /*0490*/  @!P0 LOP3.LUT R5, R25, 0x80000000, RZ, 0x3c, !PT ;  /* 0x8000000019058812 */ /* 0x000fce00078e3cff */
.L_x_1720:
        /* <DEDUP_REMOVED lines=14> */
[----:B------:R-:W-:Y:S01]  /*0580*/  IMAD.MOV.U32 R27, RZ, RZ, R5 ;  /* 0x000000ffff1b7224 */ /* 0x000fe200078e0005 */
[----:B------:R-:W-:Y:S01]  /*0590*/  STS [R31+0x800], RZ ;  /* 0x000800ff1f007388 */ /* 0x000fe20000000800 */
[----:B------:R-:W0:Y:S01]  /*05a0*/  S2UR UR6, SR_CgaCtaId ;  /* 0x00000000000679c3 */ /* 0x000e220000008800 */
[----:B------:R-:W-:Y:S01]  /*05b0*/  ISETP.NE.AND P2, PT, R83, 0x6, PT ;  /* 0x000000065300780c */ /* 0x000fe20003f45270 */
[----:B------:R-:W-:Y:S01]  /*05c0*/  UISETP.GE.AND UP0, UPT, UR7, UR9, UPT ;  /* 0x000000090700728c */ /* 0x000fe2000bf06270 */
[----:B------:R-:W-:Y:S01]  /*05d0*/  LOP3.LUT R12, R12, UR4, RZ, 0xc0, !PT ;  /* 0x000000040c0c7c12 */ /* 0x000fe2000f8ec0ff */
[----:B------:R-:W-:Y:S01]  /*05e0*/  STS [R31+0xc00], RZ ;  /* 0x000c00ff1f007388 */ /* 0x000fe20000000800 */
[----:B------:R-:W-:-:S02]  /*05f0*/  SHF.R.U64 R4, R26, UR8, R27 ;  /* 0x000000081a047c19 */ /* 0x000fc4000800121b */
[----:B------:R-:W-:Y:S01]  /*0600*/  ISETP.NE.AND P3, PT, R83, 0x7, PT ;  /* 0x000000075300780c */ /* 0x000fe20003f65270 */
[----:B------:R-:W-:Y:S01]  /*0610*/  IMAD.SHL.U32 R13, R12, 0x400, RZ ;  /* 0x000004000c0d7824 */ /* 0x000fe200078e00ff */
[----:B------:R-:W-:Y:S01]  /*0620*/  SHF.R.U32.HI R12, RZ, 0x4, R12 ;  /* 0x00000004ff0c7819 */ /* 0x000fe2000001160c */
[----:B------:R-:W-:Y:S01]  /*0630*/  STS [R31+0x1000], RZ ;  /* 0x001000ff1f007388 */ /* 0x000fe20000000800 */
[----:B------:R-:W-:Y:S02]  /*0640*/  LOP3.LUT R4, R4, UR4, RZ, 0xc0, !PT ;  /* 0x0000000404047c12 */ /* 0x000fe4000f8ec0ff */
[----:B------:R-:W-:Y:S01]  /*0650*/  LOP3.LUT R40, R13, 0x7c00, RZ, 0xc, !PT ;  /* 0x00007c000d287812 */ /* 0x000fe200078e0cff */
[----:B------:R-:W-:Y:S01]  /*0660*/  STS [R31+0x1400], RZ ;  /* 0x001400ff1f007388 */ /* 0x000fe20000000800 */
[----:B------:R-:W-:Y:S01]  /*0670*/  LOP3.LUT R12, R12, 0xffffffe, RZ, 0xc0, !PT ;  /* 0x0ffffffe0c0c7812 */ /* 0x000fe200078ec0ff */
[----:B--2---:R-:W-:Y:S02]  /*0680*/  IMAD.MOV.U32 R13, RZ, RZ, R15 ;  /* 0x000000ffff0d7224 */ /* 0x004fe400078e000f */
[----:B------:R-:W-:Y:S01]  /*0690*/  STS [R31+0x1800], RZ ;  /* 0x001800ff1f007388 */ /* 0x000fe20000000800 */
[----:B------:R-:W-:Y:S01]  /*06a0*/  IADD3 R40, PT, PT, -R12, R31, R40 ;  /* 0x0000001f0c287210 */ /* 0x000fe20007ffe128 */
[----:B------:R-:W-:-:S02]  /*06b0*/  IMAD.MOV.U32 R12, RZ, RZ, R14 ;  /* 0x000000ffff0c7224 */ /* 0x000fc400078e000e */
[----:B------:R-:W-:Y:S01]  /*06c0*/  STS [R31+0x1c00], RZ ;  /* 0x001c00ff1f007388 */ /* 0x000fe20000000800 */
[----:B------:R-:W-:Y:S01]  /*06d0*/  IMAD.SHL.U32 R5, R4, 0x400, RZ ;  /* 0x0000040004057824 */ /* 0x000fe200078e00ff */
[----:B------:R-:W-:Y:S02]  /*06e0*/  SHF.R.U32.HI R4, RZ, 0x4, R4 ;  /* 0x00000004ff047819 */ /* 0x000fe40000011604 */
        /* <DEDUP_REMOVED lines=12> */
[----:B------:R-:W-:Y:S01]  /*07b0*/  IADD3 R34, PT, PT, -R14, R31, R34 ;  /* 0x0000001f0e227210 */ /* 0x000fe20007ffe122 */
[----:B---3--:R-:W-:Y:S02]  /*07c0*/  IMAD.MOV.U32 R14, RZ, RZ, R48 ;  /* 0x000000ffff0e7224 */ /* 0x008fe400078e0030 */
        /* <DEDUP_REMOVED lines=23> */
[----:B-1----:R-:W-:Y:S01]  /*0940*/  IMAD.MOV.U32 R15, RZ, RZ, R49 ;  /* 0x000000ffff0f7224 */ /* 0x002fe200078e0031 */
[----:B------:R-:W-:-:S04]  /*0950*/  LOP3.LUT R49, R4, 0xffffffe, RZ, 0xc0, !PT ;  /* 0x0ffffffe04317812 */ /* 0x000fc800078ec0ff */
[----:B------:R-:W-:-:S04]  /*0960*/  SHF.R.U64 R18, R14, UR8, R15 ;  /* 0x000000080e127c19 */ /* 0x000fc8000800120f */
[----:B------:R-:W-:-:S05]  /*0970*/  LOP3.LUT R18, R18, UR4, RZ, 0xc0, !PT ;  /* 0x0000000412127c12 */ /* 0x000fca000f8ec0ff */
[----:B------:R-:W-:Y:S01]  /*0980*/  IMAD.SHL.U32 R19, R18, 0x400, RZ ;  /* 0x0000040012137824 */ /* 0x000fe200078e00ff */
[----:B------:R-:W-:-:S04]  /*0990*/  SHF.R.U32.HI R18, RZ, 0x4, R18 ;  /* 0x00000004ff127819 */ /* 0x000fc80000011612 */
[----:B------:R-:W-:Y:S02]  /*09a0*/  LOP3.LUT R30, R19, 0x7c00, RZ, 0xc, !PT ;  /* 0x00007c00131e7812 */ /* 0x000fe400078e0cff */
[----:B------:R-:W-:-:S04]  /*09b0*/  LOP3.LUT R18, R18, 0xffffffe, RZ, 0xc0, !PT ;  /* 0x0ffffffe12127812 */ /* 0x000fc800078ec0ff */
[----:B------:R-:W-:Y:S02]  /*09c0*/  IADD3 R30, PT, PT, -R18, R31, R30 ;  /* 0x0000001f121e7210 */ /* 0x000fe40007ffe11e */
[----:B----4-:R-:W-:-:S04]  /*09d0*/  SHF.R.U64 R18, R16, UR8, R17 ;  /* 0x0000000810127c19 */ /* 0x010fc80008001211 */
[----:B------:R-:W-:Y:S01]  /*09e0*/  LOP3.LUT R18, R18, UR4, RZ, 0xc0, !PT ;  /* 0x0000000412127c12 */ /* 0x000fe2000f8ec0ff */
[----:B--2---:R-:W-:-:S04]  /*09f0*/  VIADD R19, R38, 0x1 ;  /* 0x0000000126137836 */ /* 0x004fc80000000000 */
[----:B------:R-:W-:Y:S01]  /*0a00*/  IMAD.SHL.U32 R20, R18, 0x400, RZ ;  /* 0x0000040012147824 */ /* 0x000fe200078e00ff */
[----:B------:R-:W-:Y:S01]  /*0a10*/  SHF.R.U32.HI R18, RZ, 0x4, R18 ;  /* 0x00000004ff127819 */ /* 0x000fe20000011612 */
[----:B------:R1:W-:Y:S03]  /*0a20*/  STS.U16 [R34+0x2], R19 ;  /* 0x0000021322007388 */ /* 0x0003e60000000400 */
[----:B------:R-:W-:Y:S01]  /*0a30*/  LOP3.LUT R20, R20, 0x7c00, RZ, 0xc, !PT ;  /* 0x00007c0014147812 */ /* 0x000fe200078e0cff */
[----:B------:R-:W2:Y:S01]  /*0a40*/  LDS.U16 R37, [R30+0x2] ;  /* 0x000002001e257984 */ /* 0x000ea20000000400 */
[----:B------:R-:W-:-:S04]  /*0a50*/  LOP3.LUT R18, R18, 0xffffffe, RZ, 0xc0, !PT ;  /* 0x0ffffffe12127812 */ /* 0x000fc800078ec0ff */
[----:B------:R-:W-:Y:S01]  /*0a60*/  IADD3 R32, PT, PT, -R18, R31, R20 ;  /* 0x0000001f12207210 */ /* 0x000fe20007ffe114 */
[----:B------:R-:W-:Y:S02]  /*0a70*/  IMAD.MOV.U32 R18, RZ, RZ, R42 ;  /* 0x000000ffff127224 */ /* 0x000fe400078e002a */
[----:B-1----:R-:W-:-:S05]  /*0a80*/  IMAD.MOV.U32 R19, RZ, RZ, R43 ;  /* 0x000000ffff137224 */ /* 0x002fca00078e002b */
[----:B------:R-:W-:-:S04]  /*0a90*/  SHF.R.U64 R20, R18, UR8, R19 ;  /* 0x0000000812147c19 */ /* 0x000fc80008001213 */
[----:B------:R-:W-:-:S05]  /*0aa0*/  LOP3.LUT R20, R20, UR4, RZ, 0xc0, !PT ;  /* 0x0000000414147c12 */ /* 0x000fca000f8ec0ff */
[----:B------:R-:W-:Y:S01]  /*0ab0*/  IMAD.SHL.U32 R22, R20, 0x400, RZ ;  /* 0x0000040014167824 */ /* 0x000fe200078e00ff */
[----:B------:R-:W-:-:S04]  /*0ac0*/  SHF.R.U32.HI R20, RZ, 0x4, R20 ;  /* 0x00000004ff147819 */ /* 0x000fc80000011614 */
[----:B------:R-:W-:Y:S02]  /*0ad0*/  LOP3.LUT R22, R22, 0x7c00, RZ, 0xc, !PT ;  /* 0x00007c0016167812 */ /* 0x000fe400078e0cff */
[----:B------:R-:W-:-:S04]  /*0ae0*/  LOP3.LUT R20, R20, 0xffffffe, RZ, 0xc0, !PT ;  /* 0x0ffffffe14147812 */ /* 0x000fc800078ec0ff */
[----:B------:R-:W-:Y:S01]  /*0af0*/  IADD3 R41, PT, PT, -R20, R31, R22 ;  /* 0x0000001f14297210 */ /* 0x000fe20007ffe116 */
[----:B------:R-:W-:Y:S02]  /*0b00*/  IMAD.MOV.U32 R20, RZ, RZ, R10 ;  /* 0x000000ffff147224 */ /* 0x000fe400078e000a */
[----:B--2---:R-:W-:-:S05]  /*0b10*/  VIADD R21, R37, 0x1 ;  /* 0x0000000125157836 */ /* 0x004fca0000000000 */
[----:B------:R1:W-:Y:S04]  /*0b20*/  STS.U16 [R30+0x2], R21 ;  /* 0x000002151e007388 */ /* 0x0003e80000000400 */
[----:B------:R-:W2:Y:S01]  /*0b30*/  LDS.U16 R36, [R32+0x2] ;  /* 0x0000020020247984 */ /* 0x000ea20000000400 */
        /* <DEDUP_REMOVED lines=20> */
[----:B------:R-:W-:-:S05]  /*0c80*/  IMAD.MOV.U32 R24, RZ, RZ, R6 ;  /* 0x000000ffff187224 */ /* 0x000fca00078e0006 */
[----:B------:R-:W-:Y:S01]  /*0c90*/  SHF.R.U64 R6, R24, UR8, R25 ;  /* 0x0000000818067c19 */ /* 0x000fe20008001219 */
[----:B--2---:R-:W-:-:S03]  /*0ca0*/  VIADD R10, R42, 0x1 ;  /* 0x000000012a0a7836 */ /* 0x004fc60000000000 */
[----:B------:R-:W-:Y:S01]  /*0cb0*/  LOP3.LUT R6, R6, UR4, RZ, 0xc0, !PT ;  /* 0x0000000406067c12 */ /* 0x000fe2000f8ec0ff */
[----:B------:R-:W-:Y:S02]  /*0cc0*/  UMOV UR4, 0x400 ;  /* 0x0000040000047882 */ /* 0x000fe40000000000 */
[----:B0-----:R-:W-:Y:S01]  /*0cd0*/  ULEA UR4, UR6, UR4, 0x18 ;  /* 0x0000000406047291 */ /* 0x001fe2000f8ec0ff */
[----:B------:R0:W-:Y:S01]  /*0ce0*/  STS.U16 [R41+0x2], R10 ;  /* 0x0000020a29007388 */ /* 0x0001e20000000400 */
[----:B------:R-:W-:Y:S01]  /*0cf0*/  IMAD.SHL.U32 R7, R6, 0x400, RZ ;  /* 0x0000040006077824 */ /* 0x000fe200078e00ff */
[----:B------:R-:W-:Y:S02]  /*0d00*/  SHF.R.U32.HI R6, RZ, 0x4, R6 ;  /* 0x00000004ff067819 */ /* 0x000fe40000011606 */
[----:B------:R-:W1:Y:S02]  /*0d10*/  LDS.U16 R44, [R43+0x2] ;  /* 0x000002002b2c7984 */ /* 0x000e640000000400 */
[----:B------:R-:W-:-:S02]  /*0d20*/  LOP3.LUT R47, R6, 0xffffffe, RZ, 0xc0, !PT ;  /* 0x0ffffffe062f7812 */ /* 0x000fc400078ec0ff */
[----:B0-----:R-:W-:-:S04]  /*0d30*/  LOP3.LUT R10, R7, 0x7c00, RZ, 0xc, !PT ;  /* 0x00007c00070a7812 */ /* 0x001fc800078e0cff */
[----:B------:R-:W-:Y:S01]  /*0d40*/  IADD3 R47, PT, PT, -R47, R31, R10 ;  /* 0x0000001f2f2f7210 */ /* 0x000fe20007ffe10a */
[----:B-1----:R-:W-:-:S05]  /*0d50*/  VIADD R8, R44, 0x1 ;  /* 0x000000012c087836 */ /* 0x002fca0000000000 */
        /* <DEDUP_REMOVED lines=35> */
[----:B-----5:R-:W-:-:S03]  /*0f90*/  IMAD.IADD R84, R84, 0x1, R81 ;  /* 0x0000000154547824 */ /* 0x020fc600078e0251 */
[----:B------:R-:W5:Y:S01]  /*0fa0*/  LDS R65, [R33+0x44] ;  /* 0x0000440021417984 */ /* 0x000f620000000800 */
[----:B------:R-:W-:-:S03]  /*0fb0*/  IMAD.IADD R75, R75, 0x1, R84 ;  /* 0x000000014b4b7824 */ /* 0x000fc600078e0254 */
        /* <DEDUP_REMOVED lines=29> */
[----:B------:R-:W-:-:S04]  /*1190*/  IMAD.IADD R60, R60, 0x1, R61 ;  /* 0x000000013c3c7824 */ /* 0x000fc800078e023d */
[----:B0-----:R-:W-:-:S04]  /*11a0*/  IMAD.IADD R59, R59, 0x1, R60 ;  /* 0x000000013b3b7824 */ /* 0x001fc800078e023c */
[----:B-1----:R-:W-:-:S04]  /*11b0*/  IMAD.IADD R58, R58, 0x1, R59 ;  /* 0x000000013a3a7824 */ /* 0x002fc800078e023b */
[----:B--2---:R-:W-:-:S04]  /*11c0*/  IMAD.IADD R57, R57, 0x1, R58 ;  /* 0x0000000139397824 */ /* 0x004fc800078e023a */
[----:B---3--:R-:W-:-:S04]  /*11d0*/  IMAD.IADD R56, R56, 0x1, R57 ;  /* 0x0000000138387824 */ /* 0x008fc800078e0239 */
[----:B----4-:R-:W-:-:S04]  /*11e0*/  IMAD.IADD R55, R55, 0x1, R56 ;  /* 0x0000000137377824 */ /* 0x010fc800078e0238 */
[----:B-----5:R-:W-:-:S04]  /*11f0*/  IMAD.IADD R54, R54, 0x1, R55 ;  /* 0x0000000136367824 */ /* 0x020fc800078e0237 */
        /* <DEDUP_REMOVED lines=29> */
[----:B-1----:R-:W-:Y:S01]  /*13d0*/  IMAD.IADD R8, R7, 0x1, R8 ;  /* 0x0000000107087824 */ /* 0x002fe200078e0208 */
        /* <DEDUP_REMOVED lines=91> */
[----:B------:R-:W5:Y:S04]  /*1990*/  LDS.U16 R43, [R43+0x2] ;  /* 0x000002002b2b7984 */ /* 0x000f680000000400 */
[----:B------:R-:W5:Y:S04]  /*19a0*/  LDS.U16 R45, [R45+0x2] ;  /* 0x000002002d2d7984 */ /* 0x000f680000000400 */
[----:B------:R-:W5:Y:S04]  /*19b0*/  LDS.U16 R47, [R47+0x2] ;  /* 0x000002002f2f7984 */ /* 0x000f680000000400 */
[----:B------:R-:W5:Y:S01]  /*19c0*/  LDS.U16 R49, [R49+0x2] ;  /* 0x0000020031317984 */ /* 0x000f620000000400 */
[----:B0-----:R-:W-:-:S02]  /*19d0*/  IMAD.IADD R9, R37, 0x1, R30 ;  /* 0x0000000125097824 */ /* 0x001fc400078e021e */
[----:B-1----:R-:W-:Y:S02]  /*19e0*/  IMAD.IADD R39, R39, 0x1, R40 ;  /* 0x0000000127277824 */ /* 0x002fe400078e0228 */
[----:B--2---:R-:W-:Y:S02]  /*19f0*/  IMAD.IADD R38, R38, 0x1, R5 ;  /* 0x0000000126267824 */ /* 0x004fe400078e0205 */
[----:B---3--:R-:W-:Y:S02]  /*1a00*/  IMAD.IADD R11, R36, 0x1, R7 ;  /* 0x00000001240b7824 */ /* 0x008fe400078e0207 */
[----:B----4-:R-:W-:Y:S02]  /*1a10*/  IMAD.IADD R37, R42, 0x1, R41 ;  /* 0x000000012a257824 */ /* 0x010fe400078e0229 */
[----:B-----5:R-:W-:Y:S02]  /*1a20*/  IMAD.IADD R43, R44, 0x1, R43 ;  /* 0x000000012c2b7824 */ /* 0x020fe400078e022b */
[----:B------:R-:W-:-:S02]  /*1a30*/  IMAD.IADD R45, R46, 0x1, R45 ;  /* 0x000000012e2d7824 */ /* 0x000fc400078e022d */
[----:B------:R-:W-:Y:S02]  /*1a40*/  IMAD.IADD R47, R48, 0x1, R47 ;  /* 0x00000001302f7824 */ /* 0x000fe400078e022f */
        /* <DEDUP_REMOVED lines=9> */
[----:B------:R-:W-:Y:S02]  /*1ae0*/  LEA R11, R11, UR4, 0x3 ;  /* 0x000000040b0b7c11 */ /* 0x000fe4000f8e18ff */
[----:B------:R-:W-:Y:S01]  /*1af0*/  LEA R37, R37, UR4, 0x3 ;  /* 0x0000000425257c11 */ /* 0x000fe2000f8e18ff */
[----:B------:R0:W-:Y:S01]  /*1b00*/  STS.64 [R7], R12 ;  /* 0x0000000c07007388 */ /* 0x0001e20000000a00 */
[----:B------:R-:W-:-:S02]  /*1b10*/  LEA R39, R43, UR4, 0x3 ;  /* 0x000000042b277c11 */ /* 0x000fc4000f8e18ff */
[----:B------:R-:W-:Y:S01]  /*1b20*/  LEA R41, R45, UR4, 0x3 ;  /* 0x000000042d297c11 */ /* 0x000fe2000f8e18ff */
[----:B------:R0:W-:Y:S01]  /*1b30*/  STS.64 [R9], R14 ;  /* 0x0000000e09007388 */ /* 0x0001e20000000a00 */
[----:B------:R-:W-:Y:S02]  /*1b40*/  LEA R45, R47, UR4, 0x3 ;  /* 0x000000042f2d7c11 */ /* 0x000fe4000f8e18ff */
[----:B------:R-:W-:Y:S01]  /*1b50*/  LEA R47, R49, UR4, 0x3 ;  /* 0x00000004312f7c11 */ /* 0x000fe2000f8e18ff */
[----:B------:R0:W-:Y:S04]  /*1b60*/  STS.64 [R11], R16 ;  /* 0x000000100b007388 */ /* 0x0001e80000000a00 */
[----:B------:R0:W-:Y:S04]  /*1b70*/  STS.64 [R37], R18 ;  /* 0x0000001225007388 */ /* 0x0001e80000000a00 */
[----:B------:R0:W-:Y:S04]  /*1b80*/  STS.64 [R39], R20 ;  /* 0x0000001427007388 */ /* 0x0001e80000000a00 */
[----:B------:R0:W-:Y:S04]  /*1b90*/  STS.64 [R41], R22 ;  /* 0x0000001629007388 */ /* 0x0001e80000000a00 */
[----:B------:R0:W-:Y:S04]  /*1ba0*/  STS.64 [R45], R24 ;  /* 0x000000182d007388 */ /* 0x0001e80000000a00 */
        /* <DEDUP_REMOVED lines=12> */
[----:B------:R-:W-:Y:S05]  /*1c70*/  BRA `(.L_x_1720) ;  /* 0xffffffe800087947 */ /* 0x000fea000383ffff */
.L_x_1719:
[----:B------:R-:W-:Y:S01]  /*1c80*/  LEA R39, R39, UR4, 0x3 ;  /* 0x0000000427277c11 */ /* 0x000fe2000f8e18ff */
[----:B------:R-:W0:Y:S01]  /*1c90*/  LDCU.64 UR6, c[0x0][0x3a0] ;  /* 0x00007400ff0677ac */ /* 0x000e220008000a00 */
[----:B------:R-:W-:Y:S01]  /*1ca0*/  LEA R5, R38, UR4, 0x3 ;  /* 0x0000000426057c11 */ /* 0x000fe2000f8e18ff */
[----:B------:R-:W-:Y:S01]  /*1cb0*/  IMAD R35, R0, -0x40, R35 ;  /* 0xffffffc000237824 */ /* 0x000fe200078e0223 */
[----:B------:R-:W-:Y:S01]  /*1cc0*/  LEA R9, R9, UR4, 0x3 ;  /* 0x0000000409097c11 */ /* 0x000fe2000f8e18ff */
[----:B------:R-:W-:Y:S01]  /*1cd0*/  STS.64 [R39], R2 ;  /* 0x0000000227007388 */ /* 0x000fe20000000a00 */
[----:B------:R-:W-:Y:S02]  /*1ce0*/  LEA R11, R11, UR4, 0x3 ;  /* 0x000000040b0b7c11 */ /* 0x000fe4000f8e18ff */
[----:B------:R-:W-:Y:S01]  /*1cf0*/  LEA R37, R37, UR4, 0x3 ;  /* 0x0000000425257c11 */ /* 0x000fe2000f8e18ff */
[----:B------:R-:W-:Y:S01]  /*1d00*/  STS.64 [R5], R12 ;  /* 0x0000000c05007388 */ /* 0x000fe20000000a00 */
[----:B------:R-:W-:-:S02]  /*1d10*/  LEA R43, R43, UR4, 0x3 ;  /* 0x000000042b2b7c11 */ /* 0x000fc4000f8e18ff */
[----:B------:R-:W-:Y:S01]  /*1d20*/  LEA R45, R45, UR4, 0x3 ;  /* 0x000000042d2d7c11 */ /* 0x000fe2000f8e18ff */
[----:B------:R1:W-:Y:S01]  /*1d30*/  STS.64 [R9], R14 ;  /* 0x0000000e09007388 */ /* 0x0003e20000000a00 */
[----:B------:R-:W-:Y:S02]  /*1d40*/  LEA R47, R47, UR4, 0x3 ;  /* 0x000000042f2f7c11 */ /* 0x000fe4000f8e18ff */
[----:B------:R-:W-:Y:S01]  /*1d50*/  LEA R49, R49, UR4, 0x3 ;  /* 0x0000000431317c11 */ /* 0x000fe2000f8e18ff */
[----:B------:R2:W-:Y:S01]  /*1d60*/  STS.64 [R11], R16 ;  /* 0x000000100b007388 */ /* 0x0005e20000000a00 */
[----:B0-----:R-:W-:-:S03]  /*1d70*/  ISETP.GE.U32.AND P0, PT, R0, UR6, PT ;  /* 0x0000000600007c0c */ /* 0x001fc6000bf06070 */
[----:B------:R0:W-:Y:S01]  /*1d80*/  STS.64 [R37], R18 ;  /* 0x0000001225007388 */ /* 0x0001e20000000a00 */
[----:B------:R-:W-:-:S03]  /*1d90*/  ISETP.GE.U32.AND.EX P0, PT, RZ, UR7, PT, P0 ;  /* 0x00000007ff007c0c */ /* 0x000fc6000bf06100 */
[----:B------:R3:W-:Y:S01]  /*1da0*/  STS.64 [R43], R20 ;  /* 0x000000142b007388 */ /* 0x0007e20000000a00 */
[----:B-1----:R-:W-:-:S03]  /*1db0*/  VIADD R14, R0, 0x100 ;  /* 0x00000100000e7836 */ /* 0x002fc60000000000 */
[----:B------:R1:W-:Y:S01]  /*1dc0*/  STS.64 [R45], R22 ;  /* 0x000000162d007388 */ /* 0x0003e20000000a00 */
[----:B--2---:R-:W2:Y:S01]  /*1dd0*/  LDC.64 R16, c[0x0][0x388] ;  /* 0x0000e200ff107b82 */ /* 0x004ea20000000a00 */
[----:B------:R-:W-:Y:S02]  /*1de0*/  ISETP.GE.U32.AND P5, PT, R14, UR6, PT ;  /* 0x000000060e007c0c */ /* 0x000fe4000bfa6070 */
[----:B------:R-:W-:Y:S01]  /*1df0*/  STS.64 [R47], R24 ;  /* 0x000000182f007388 */ /* 0x000fe20000000a00 */
[C---:B0-----:R-:W-:Y:S01]  /*1e00*/  VIADD R18, R0.reuse, 0x200 ;  /* 0x0000020000127836 */ /* 0x041fe20000000000 */
[----:B------:R-:W-:Y:S02]  /*1e10*/  ISETP.GE.U32.AND.EX P5, PT, RZ, UR7, PT, P5 ;  /* 0x00000007ff007c0c */ /* 0x000fe4000bfa6150 */
[----:B------:R-:W-:Y:S01]  /*1e20*/  STS.64 [R49], R26 ;  /* 0x0000001a31007388 */ /* 0x000fe20000000a00 */
[----:B---3--:R-:W-:Y:S01]  /*1e30*/  VIADD R20, R0, 0x300 ;  /* 0x0000030000147836 */ /* 0x008fe20000000000 */
[----:B------:R-:W-:Y:S01]  /*1e40*/  BAR.SYNC.DEFER_BLOCKING 0x0 ;  /* 0x0000000000007b1d */ /* 0x000fe20000010000 */
[----:B------:R-:W-:Y:S01]  /*1e50*/  ISETP.GE.U32.AND P1, PT, R18, UR6, PT ;  /* 0x0000000612007c0c */ /* 0x000fe2000bf26070 */
[C---:B-1----:R-:W-:Y:S01]  /*1e60*/  VIADD R22, R0.reuse, 0x500 ;  /* 0x0000050000167836 */ /* 0x042fe20000000000 */
[----:B------:R-:W-:-:S02]  /*1e70*/  LOP3.LUT R21, R0, 0x400, RZ, 0xfc, !PT ;  /* 0x0000040000157812 */ /* 0x000fc400078efcff */
[----:B------:R-:W-:Y:S02]  /*1e80*/  ISETP.GE.U32.AND.EX P1, PT, RZ, UR7, PT, P1 ;  /* 0x00000007ff007c0c */ /* 0x000fe4000bf26110 */
[----:B------:R-:W-:Y:S01]  /*1e90*/  ISETP.GE.U32.AND P2, PT, R20, UR6, PT ;  /* 0x0000000614007c0c */ /* 0x000fe2000bf46070 */
[C---:B------:R-:W-:Y:S01]  /*1ea0*/  VIADD R20, R0.reuse, 0x600 ;  /* 0x0000060000147836 */ /* 0x040fe20000000000 */
[----:B------:R-:W-:Y:S01]  /*1eb0*/  ISETP.GE.U32.AND P4, PT, R21, UR6, PT ;  /* 0x0000000615007c0c */ /* 0x000fe2000bf86070 */
[----:B------:R-:W-:Y:S01]  /*1ec0*/  VIADD R21, R0, 0x700 ;  /* 0x0000070000157836 */ /* 0x000fe20000000000 */
[----:B------:R-:W-:Y:S01]  /*1ed0*/  ISETP.GE.U32.AND P3, PT, R22, UR6, PT ;  /* 0x0000000616007c0c */ /* 0x000fe2000bf66070 */
[----:B--2---:R-:W-:Y:S01]  /*1ee0*/  IMAD.WIDE.U32 R16, R0, 0x8, R16 ;  /* 0x0000000800107825 */ /* 0x004fe200078e0010 */
[----:B------:R-:W-:Y:S02]  /*1ef0*/  ISETP.GE.U32.AND P6, PT, R20, UR6, PT ;  /* 0x0000000614007c0c */ /* 0x000fe4000bfc6070 */
[----:B------:R-:W-:-:S02]  /*1f00*/  LOP3.LUT R0, R0, 0x800, RZ, 0xfc, !PT ;  /* 0x0000080000007812 */ /* 0x000fc400078efcff */
[----:B------:R-:W-:Y:S02]  /*1f10*/  ISETP.GE.U32.AND.EX P2, PT, RZ, UR7, PT, P2 ;  /* 0x00000007ff007c0c */ /* 0x000fe4000bf46120 */
[----:B------:R-:W-:Y:S02]  /*1f20*/  ISETP.GE.U32.AND.EX P4, PT, RZ, UR7, PT, P4 ;  /* 0x00000007ff007c0c */ /* 0x000fe4000bf86140 */
[----:B------:R-:W-:Y:S01]  /*1f30*/  ISETP.GE.U32.AND.EX P3, PT, RZ, UR7, PT, P3 ;  /* 0x00000007ff007c0c */ /* 0x000fe2000bf66130 */
[----:B------:R-:W0:Y:S01]  /*1f40*/  LDS.64 R2, [R35+0x800] ;  /* 0x0008000023027984 */ /* 0x000e220000000a00 */
[----:B------:R-:W-:-:S03]  /*1f50*/  ISETP.GE.U32.AND.EX P6, PT, RZ, UR7, PT, P6 ;  /* 0x00000007ff007c0c */ /* 0x000fc6000bfc6160 */
[----:B------:R-:W1:Y:S04]  /*1f60*/  LDS.64 R4, [R35+0x1000] ;  /* 0x0010000023047984 */ /* 0x000e680000000a00 */
[----:B------:R-:W2:Y:S04]  /*1f70*/  LDS.64 R6, [R35+0x1800] ;  /* 0x0018000023067984 */ /* 0x000ea80000000a00 */
[----:B------:R-:W3:Y:S04]  /*1f80*/  LDS.64 R8, [R35+0x2000] ;  /* 0x0020000023087984 */ /* 0x000ee80000000a00 */
[----:B------:R-:W4:Y:S04]  /*1f90*/  LDS.64 R10, [R35+0x2800] ;  /* 0x00280000230a7984 */ /* 0x000f280000000a00 */
[----:B------:R-:W5:Y:S04]  /*1fa0*/  LDS.64 R12, [R35+0x3000] ;  /* 0x00300000230c7984 */ /* 0x000f680000000a00 */
[----:B------:R-:W5:Y:S04]  /*1fb0*/  LDS.64 R14, [R35+0x3800] ;  /* 0x00380000230e7984 */ /* 0x000f680000000a00 */
[----:B------:R-:W5:Y:S01]  /*1fc0*/  @!P0 LDS.64 R18, [R35] ;  /* 0x0000000023128984 */ /* 0x000f620000000a00 */
[----:B0-----:R-:W-:-:S02]  /*1fd0*/  @!P5 LOP3.LUT R3, R3, 0x80000000, RZ, 0x3c, !PT ;  /* 0x800000000303d812 */ /* 0x001fc400078e3cff */
[----:B-1----:R-:W-:-:S03]  /*1fe0*/  @!P1 LOP3.LUT R5, R5, 0x80000000, RZ, 0x3c, !PT ;  /* 0x8000000005059812 */ /* 0x002fc600078e3cff */
[----:B------:R0:W-:Y:S01]  /*1ff0*/  @!P5 STG.E.64 desc[UR10][R16.64+0x800], R2 ;  /* 0x000800021000d986 */ /* 0x0001e2000c101b0a */
[----:B------:R-:W-:Y:S02]  /*2000*/  ISETP.GE.U32.AND P5, PT, R21, UR6, PT ;  /* 0x0000000615007c0c */ /* 0x000fe4000bfa6070 */
[----:B--2---:R-:W-:Y:S01]  /*2010*/  @!P2 LOP3.LUT R7, R7, 0x80000000, RZ, 0x3c, !PT ;  /* 0x800000000707a812 */ /* 0x004fe200078e3cff */
[----:B------:R0:W-:Y:S01]  /*2020*/  @!P1 STG.E.64 desc[UR10][R16.64+0x1000], R4 ;  /* 0x0010000410009986 */ /* 0x0001e2000c101b0a */
[----:B------:R-:W-:Y:S02]  /*2030*/  ISETP.GE.U32.AND.EX P5, PT, RZ, UR7, PT, P5 ;  /* 0x00000007ff007c0c */ /* 0x000fe4000bfa6150 */
[----:B------:R-:W-:Y:S01]  /*2040*/  ISETP.GE.U32.AND P1, PT, R0, UR6, PT ;  /* 0x0000000600007c0c */ /* 0x000fe2000bf26070 */
[----:B------:R0:W-:Y:S01]  /*2050*/  @!P2 STG.E.64 desc[UR10][R16.64+0x1800], R6 ;  /* 0x001800061000a986 */ /* 0x0001e2000c101b0a */
[----:B---3--:R-:W-:Y:S02]  /*2060*/  @!P4 LOP3.LUT R9, R9, 0x80000000, RZ, 0x3c, !PT ;  /* 0x800000000909c812 */ /* 0x008fe400078e3cff */
[----:B------:R-:W-:-:S02]  /*2070*/  ISETP.GE.U32.AND.EX P1, PT, RZ, UR7, PT, P1 ;  /* 0x00000007ff007c0c */ /* 0x000fc4000bf26110 */
[----:B----4-:R-:W-:Y:S01]  /*2080*/  @!P3 LOP3.LUT R11, R11, 0x80000000, RZ, 0x3c, !PT ;  /* 0x800000000b0bb812 */ /* 0x010fe200078e3cff */
[----:B------:R0:W-:Y:S01]  /*2090*/  @!P4 STG.E.64 desc[UR10][R16.64+0x2000], R8 ;  /* 0x002000081000c986 */ /* 0x0001e2000c101b0a */
[----:B-----5:R-:W-:-:S03]  /*20a0*/  @!P6 LOP3.LUT R13, R13, 0x80000000, RZ, 0x3c, !PT ;  /* 0x800000000d0de812 */ /* 0x020fc600078e3cff */
[----:B------:R0:W-:Y:S01]  /*20b0*/  @!P3 STG.E.64 desc[UR10][R16.64+0x2800], R10 ;  /* 0x0028000a1000b986 */ /* 0x0001e2000c101b0a */
[----:B------:R-:W-:-:S03]  /*20c0*/  @!P5 LOP3.LUT R15, R15, 0x80000000, RZ, 0x3c, !PT ;  /* 0x800000000f0fd812 */ /* 0x000fc600078e3cff */
[----:B------:R0:W-:Y:S01]  /*20d0*/  @!P6 STG.E.64 desc[UR10][R16.64+0x3000], R12 ;  /* 0x0030000c1000e986 */ /* 0x0001e2000c101b0a */
[----:B------:R-:W-:-:S03]  /*20e0*/  @!P0 LOP3.LUT R19, R19, 0x80000000, RZ, 0x3c, !PT ;  /* 0x8000000013138812 */ /* 0x000fc600078e3cff */
[----:B------:R0:W-:Y:S04]  /*20f0*/  @!P5 STG.E.64 desc[UR10][R16.64+0x3800], R14 ;  /* 0x0038000e1000d986 */ /* 0x0001e8000c101b0a */
[----:B------:R0:W-:Y:S01]  /*2100*/  @!P0 STG.E.64 desc[UR10][R16.64], R18 ;  /* 0x0000001210008986 */ /* 0x0001e2000c101b0a */
[----:B------:R-:W-:Y:S05]  /*2110*/  @P1 EXIT ;  /* 0x000000000000194d */ /* 0x000fea0003800000 */
[----:B0-----:R-:W0:Y:S02]  /*2120*/  LDS.64 R2, [R35+0x4000] ;  /* 0x0040000023027984 */ /* 0x001e240000000a00 */
[----:B0-----:R-:W-:-:S05]  /*2130*/  LOP3.LUT R3, R3, 0x80000000, RZ, 0x3c, !PT ;  /* 0x8000000003037812 */ /* 0x001fca00078e3cff */
[----:B------:R-:W-:Y:S01]  /*2140*/  STG.E.64 desc[UR10][R16.64+0x4000], R2 ;  /* 0x0040000210007986 */ /* 0x000fe2000c101b0a */
[----:B------:R-:W-:Y:S05]  /*2150*/  EXIT ;  /* 0x000000000000794d */ /* 0x000fea0003800000 */
.L_x_1721:
        /* <DEDUP_REMOVED lines=10> */
.L_x_4286:


//--------------------- .text._ZN3cub18CUB_300001_SM_10006detail10radix_sort29DeviceRadixSortOnesweepKernelINS1_5radix10policy_hubIlNS0_8NullTypeEyE10Policy1000ELNS0_9SortOrderE0ElS6_yiiNS1_21identity_decomposer_tEEEvPT5_SC_PT3_PKSD_PT1_PKSH_PT2_PKSL_T4_iiT6_ --------------------------
	.section	.text._ZN3cub18CUB_300001_SM_10006detail10radix_sort29DeviceRadixSortOnesweepKernelINS1_5radix10policy_hubIlNS0_8NullTypeEyE10Policy1000ELNS0_9SortOrderE0ElS6_yiiNS1_21identity_decomposer_tEEEvPT5_SC_PT3_PKSD_PT1_PKSH_PT2_PKSL_T4_iiT6_,"ax",@progbits
	.align	128
        .global         _ZN3cub18CUB_300001_SM_10006detail10radix_sort29DeviceRadixSortOnesweepKernelINS1_5radix10policy_hubIlNS0_8NullTypeEyE10Policy1000ELNS0_9SortOrderE0ElS6_yiiNS1_21identity_decomposer_tEEEvPT5_SC_PT3_PKSD_PT1_PKSH_PT2_PKSL_T4_iiT6_
        .type           _ZN3cub18CUB_300001_SM_10006detail10radix_sort29DeviceRadixSortOnesweepKernelINS1_5radix10policy_hubIlNS0_8NullTypeEyE10Policy1000ELNS0_9SortOrderE0ElS6_yiiNS1_21identity_decomposer_tEEEvPT5_SC_PT3_PKSD_PT1_PKSH_PT2_PKSL_T4_iiT6_,@function
        .size           _ZN3cub18CUB_300001_SM_10006detail10radix_sort29DeviceRadixSortOnesweepKernelINS1_5radix10policy_hubIlNS0_8NullTypeEyE10Policy1000ELNS0_9SortOrderE0ElS6_yiiNS1_21identity_decomposer_tEEEvPT5_SC_PT3_PKSD_PT1_PKSH_PT2_PKSL_T4_iiT6_,(.L_x_4287 - _ZN3cub18CUB_300001_SM_10006detail10radix_sort29DeviceRadixSortOnesweepKernelINS1_5radix10policy_hubIlNS0_8NullTypeEyE10Policy1000ELNS0_9SortOrderE0ElS6_yiiNS1_21identity_decomposer_tEEEvPT5_SC_PT3_PKSD_PT1_PKSH_PT2_PKSL_T4_iiT6_)
        .other          _ZN3cub18CUB_300001_SM_10006detail10radix_sort29DeviceRadixSortOnesweepKernelINS1_5radix10policy_hubIlNS0_8NullTypeEyE10Policy1000ELNS0_9SortOrderE0ElS6_yiiNS1_21identity_decomposer_tEEEvPT5_SC_PT3_PKSD_PT1_PKSH_PT2_PKSL_T4_iiT6_,@"STO_CUDA_ENTRY STV_DEFAULT"
_ZN3cub18CUB_300001_SM_10006detail10radix_sort29DeviceRadixSortOnesweepKernelINS1_5radix10policy_hubIlNS0_8NullTypeEyE10Policy1000ELNS0_9SortOrderE0ElS6_yiiNS1_21identity_decomposer_tEEEvPT5_SC_PT3_PKSD_PT1_PKSH_PT2_PKSL_T4_iiT6_:
.text._ZN3cub18CUB_300001_SM_10006detail10radix_sort29DeviceRadixSortOnesweepKernelINS1_5radix10policy_hubIlNS0_8NullTypeEyE10Policy1000ELNS0_9SortOrderE0ElS6_yiiNS1_21identity_decomposer_tEEEvPT5_SC_PT3_PKSD_PT1_PKSH_PT2_PKSL_T4_iiT6_:
        /* <DEDUP_REMOVED lines=13> */
.L_x_1723:
[----:B------:R-:W-:Y:S05]  /*00d0*/  BSYNC.RECONVERGENT B0 ;  /* 0x0000000000007941 */ /* 0x000fea0003800200 */
.L_x_1722:
[----:B------:R-:W1:Y:S08]  /*00e0*/  S2UR UR5, SR_CgaCtaId ;  /* 0x00000000000579c3 */ /* 0x000e700000008800 */
[----:B------:R-:W-:Y:S06]  /*00f0*/  BAR.SYNC.DEFER_BLOCKING 0x0 ;  /* 0x0000000000007b1d */ /* 0x000fec0000010000 */
[----:B------:R-:W-:Y:S01]  /*0100*/  UMOV UR4, 0x400 ;  /* 0x0000040000047882 */ /* 0x000fe20000000000 */
[----:B------:R-:W2:Y:S01]  /*0110*/  S2R R0, SR_LANEID ;  /* 0x0000000000007919 */ /* 0x000ea20000000000 */
[----:B-1----:R-:W-:-:S02]  /*0120*/  ULEA UR6, UR5, UR4, 0x18 ;  /* 0x0000000405067291 */ /* 0x002fc4000f8ec0ff */
[----:B------:R-:W1:Y:S07]  /*0130*/  LDCU UR4, c[0x0][0x3c0] ;  /* 0x00007800ff0477ac */ /* 0x000e6e0008000800 */
[----:B0-----:R-:W0:Y:S02]  /*0140*/  LDS R4, [UR6+0xb400] ;  /* 0x00b40006ff047984 */ /* 0x001e240008000800 */
[----:B0-----:R-:W-:-:S13]  /*0150*/  R2UR UR7, R4 ;  /* 0x00000000040772ca */ /* 0x001fda00000e0000 */
        /* <DEDUP_REMOVED lines=29> */
.L_x_1724:
[C---:B------:R-:W-:Y:S01]  /*0330*/  LOP3.LUT R4, R3.reuse, 0x1f, RZ, 0xc0, !PT ;  /* 0x0000001f03047812 */ /* 0x040fe200078ec0ff */
[----:B------:R-:W0:Y:S01]  /*0340*/  LDCU.64 UR12, c[0x0][0x3a8] ;  /* 0x00007500ff0c77ac */ /* 0x000e220008000a00 */
        /* <DEDUP_REMOVED lines=9> */
[----:B------:R-:W-:Y:S01]  /*03e0*/  VIADD R7, R6, 0x60 ;  /* 0x0000006006077836 */ /* 0x000fe20000000000 */
[----:B------:R-:W-:Y:S01]  /*03f0*/  ISETP.GE.AND P4, PT, R4, UR4, PT ;  /* 0x0000000404007c0c */ /* 0x000fe2000bf86270 */
[C---:B------:R-:W-:Y:S01]  /*0400*/  VIADD R8, R6.reuse, 0xa0 ;  /* 0x000000a006087836 */ /* 0x040fe20000000000 */
[----:B------:R-:W-:Y:S01]  /*0410*/  IADD3 R4, P0, PT, R6, UR5, RZ ;  /* 0x0000000506047c10 */ /* 0x000fe2000ff1e0ff */
[----:B------:R-:W-:Y:S01]  /*0420*/  IMAD.MOV.U32 R32, RZ, RZ, -0x1 ;  /* 0xffffffffff207424 */ /* 0x000fe200078e00ff */
[----:B------:R-:W-:Y:S01]  /*0430*/  ISETP.GE.AND P5, PT, R5, UR4, PT ;  /* 0x0000000405007c0c */ /* 0x000fe2000bfa6270 */
[----:B------:R-:W-:Y:S01]  /*0440*/  IMAD.MOV.U32 R33, RZ, RZ, 0x7fffffff ;  /* 0x7fffffffff217424 */ /* 0x000fe200078e00ff */
[----:B0-----:R-:W-:Y:S01]  /*0450*/  LEA R20, P2, R4, UR12, 0x3 ;  /* 0x0000000c04147c11 */ /* 0x001fe2000f8418ff */
[----:B------:R-:W-:Y:S01]  /*0460*/  IMAD.X R5, RZ, RZ, UR11, P0 ;  /* 0x0000000bff057e24 */ /* 0x000fe200080e06ff */
[----:B------:R-:W-:Y:S01]  /*0470*/  ISETP.GE.AND P6, PT, R7, UR4, PT ;  /* 0x0000000407007c0c */ /* 0x000fe2000bfc6270 */
[----:B------:R-:W-:Y:S01]  /*0480*/  VIADD R7, R6, 0x80 ;  /* 0x0000008006077836 */ /* 0x000fe20000000000 */
[----:B------:R-:W-:Y:S01]  /*0490*/  ISETP.GE.AND P1, PT, R8, UR4, PT ;  /* 0x0000000408007c0c */ /* 0x000fe2000bf26270 */
[----:B------:R-:W-:Y:S01]  /*04a0*/  VIADD R9, R6, 0xc0 ;  /* 0x000000c006097836 */ /* 0x000fe20000000000 */
        /* <DEDUP_REMOVED lines=59> */
.L_x_1725:
[----:B01----:R-:W-:Y:S01]  /*0860*/  VIMNMX R21, PT, PT, R0, 0xe0, !PT ;  /* 0x000000e000157848 */ /* 0x003fe20007fe0100 */
[----:B------:R-:W0:Y:S01]  /*0870*/  LDCU UR4, c[0x0][0x3c8] ;  /* 0x00007900ff0477ac */ /* 0x000e220008000800 */
[----:B------:R-:W-:Y:S01]  /*0880*/  SHF.R.U32.HI R20, RZ, 0x5, R3 ;  /* 0x00000005ff147819 */ /* 0x000fe20000011603 */
[----:B------:R-:W-:Y:S01]  /*0890*/  BSSY.RECONVERGENT B0, `(.L_x_1726) ;  /* 0x0000028000007945 */ /* 0x000fe20003800200 */
[--C-:B------:R-:W-:Y:S01]  /*08a0*/  IADD3 R21, PT, PT, R21, 0x1f, -R0.reuse ;  /* 0x0000001f15157810 */ /* 0x100fe20007ffe800 */
[----:B------:R-:W-:Y:S01]  /*08b0*/  UMOV UR5, 0xffffffff ;  /* 0xffffffff00057882 */ /* 0x000fe20000000000 */
[----:B-----5:R-:W-:Y:S01]  /*08c0*/  LOP3.LUT R71, R15, 0x80000000, RZ, 0x3c, !PT ;  /* 0x800000000f477812 */ /* 0x020fe200078e3cff */
[----:B------:R-:W-:Y:S01]  /*08d0*/  IMAD.MOV.U32 R23, RZ, RZ, R0 ;  /* 0x000000ffff177224 */ /* 0x000fe200078e0000 */
[C---:B------:R-:W-:Y:S02]  /*08e0*/  ISETP.GE.U32.AND P0, PT, R21.reuse, 0x1e0, PT ;  /* 0x000001e01500780c */ /* 0x040fe40003f06070 */
[----:B------:R-:W-:Y:S01]  /*08f0*/  LEA.HI R22, R21, 0x1, RZ, 0x1b ;  /* 0x0000000115167811 */ /* 0x000fe200078fd8ff */
[----:B------:R-:W-:Y:S01]  /*0900*/  IMAD.SHL.U32 R21, R20, 0x400, RZ ;  /* 0x0000040014157824 */ /* 0x000fe200078e00ff */
[----:B------:R-:W-:-:S02]  /*0910*/  LOP3.LUT R69, R19, 0x80000000, RZ, 0x3c, !PT ;  /* 0x8000000013457812 */ /* 0x000fc400078e3cff */
        /* <DEDUP_REMOVED lines=10> */
.L_x_1728:
        /* <DEDUP_REMOVED lines=21> */
.L_x_1727:
[----:B------:R-:W-:Y:S05]  /*0b10*/  BSYNC.RECONVERGENT B0 ;  /* 0x0000000000007941 */ /* 0x000fea0003800200 */
.L_x_1726:
[----:B------:R-:W-:Y:S01]  /*0b20*/  BSSY.RECONVERGENT B0, `(.L_x_1729) ;  /* 0x0000027000007945 */ /* 0x000fe20003800200 */
[----:B------:R-:W-:Y:S01]  /*0b30*/  LOP3.LUT R67, R17, 0x80000000, RZ, 0x3c, !PT ;  /* 0x8000000011437812 */ /* 0x000fe200078e3cff */
        /* <DEDUP_REMOVED lines=17> */
.L_x_1732:
[----:B------:R-:W-:Y:S05]  /*0c50*/  BSYNC.RECONVERGENT B1 ;  /* 0x0000000000017941 */ /* 0x000fea0003800200 */
.L_x_1731:
        /* <DEDUP_REMOVED lines=14> */
.L_x_1733:
[----:B------:R-:W-:Y:S01]  /*0d40*/  VIADD R22, R22, 0x1 ;  /* 0x0000000116167836 */ /* 0x000fe20000000000 */
[----:B------:R0:W-:Y:S04]  /*0d50*/  STS [R21], RZ ;  /* 0x000000ff15007388 */ /* 0x0001e80000000800 */
[----:B------:R-:W-:Y:S01]  /*0d60*/  ISETP.NE.AND P0, PT, R22, RZ, PT ;  /* 0x000000ff1600720c */ /* 0x000fe20003f05270 */
[----:B0-----:R-:W-:-:S12]  /*0d70*/  VIADD R21, R21, 0x80 ;  /* 0x0000008015157836 */ /* 0x001fd80000000000 */
[----:B------:R-:W-:Y:S05]  /*0d80*/  @P0 BRA `(.L_x_1733) ;  /* 0xfffffffc00ec0947 */ /* 0x000fea000383ffff */
.L_x_1730:
[----:B------:R-:W-:Y:S05]  /*0d90*/  BSYNC.RECONVERGENT B0 ;  /* 0x0000000000007941 */ /* 0x000fea0003800200 */
.L_x_1729:
[----:B------:R-:W2:Y:S01]  /*0da0*/  LDCU UR5, c[0x0][0x3c4] ;  /* 0x00007880ff0577ac */ /* 0x000ea20008000800 */
[----:B------:R-:W-:Y:S01]  /*0db0*/  LOP3.LUT R39, R37, 0x80000000, RZ, 0x3c, !PT ;  /* 0x8000000025277812 */ /* 0x000fe200078e3cff */
[----:B------:R-:W-:Y:S01]  /*0dc0*/  BSSY.RECONVERGENT B0, `(.L_x_1734) ;  /* 0x0000074000007945 */ /* 0x000fe20003800200 */
[----:B------:R-:W-:Y:S01]  /*0dd0*/  LOP3.LUT R41, R35, 0x80000000, RZ, 0x3c, !PT ;  /* 0x8000000023297812 */ /* 0x000fe200078e3cff */
[----:B------:R-:W-:Y:S01]  /*0de0*/  IMAD.U32 R91, RZ, RZ, UR7 ;  /* 0x00000007ff5b7e24 */ /* 0x000fe2000f8e00ff */
        /* <DEDUP_REMOVED lines=9> */
[----:B------:R-:W-:-:S02]  /*0e80*/  LOP3.LUT R73, R73, UR4, RZ, 0x30, !PT ;  /* 0x0000000449497c12 */ /* 0x000fc4000f8e30ff */
[----:B------:R-:W-:Y:S02]  /*0e90*/  SHF.R.U64 R23, R32, UR5, R43 ;  /* 0x0000000520177c19 */ /* 0x000fe4000800122b */
[----:B------:R-:W-:Y:S01]  /*0ea0*/  SHF.R.U64 R51, R30, UR5, R45 ;  /* 0x000000051e337c19 */ /* 0x000fe2000800122d */
[----:B01----:R-:W-:Y:S01]  /*0eb0*/  IMAD R20, R73, 0x4, R58 ;  /* 0x0000000449147824 */ /* 0x003fe200078e023a */
[----:B------:R-:W-:Y:S01]  /*0ec0*/  LOP3.LUT R21, R21, UR4, RZ, 0x30, !PT ;  /* 0x0000000415157c12 */ /* 0x000fe2000f8e30ff */
[----:B------:R-:W-:Y:S01]  /*0ed0*/  NOP ;  /* 0x0000000000007918 */ /* 0x000fe20000000000 */
[----:B------:R-:W-:-:S03]  /*0ee0*/  LOP3.LUT R23, R23, UR4, RZ, 0x30, !PT ;  /* 0x0000000417177c12 */ /* 0x000fc6000f8e30ff */
[--C-:B------:R-:W-:Y:S01]  /*0ef0*/  IMAD R21, R21, 0x4, R58.reuse ;  /* 0x0000000415157824 */ /* 0x100fe200078e023a */
[----:B------:R-:W-:Y:S01]  /*0f00*/  LOP3.LUT R51, R51, UR4, RZ, 0x30, !PT ;  /* 0x0000000433337c12 */ /* 0x000fe2000f8e30ff */
[----:B------:R0:W-:Y:S01]  /*0f10*/  ATOMS.POPC.INC.32 RZ, [R20+URZ] ;  /* 0x0000000014ff7f8c */ /* 0x0001e2000d8000ff */
[----:B------:R-:W-:Y:S01]  /*0f20*/  SHF.R.U64 R53, R28, UR5, R47 ;  /* 0x000000051c357c19 */ /* 0x000fe2000800122f */
[--C-:B------:R-:W-:Y:S01]  /*0f30*/  IMAD R23, R23, 0x4, R58.reuse ;  /* 0x0000000417177824 */ /* 0x100fe200078e023a */
[----:B------:R-:W-:Y:S01]  /*0f40*/  SHF.R.U64 R55, R26, UR5, R49 ;  /* 0x000000051a377c19 */ /* 0x000fe20008001231 */
[----:B------:R-:W-:Y:S01]  /*0f50*/  ATOMS.POPC.INC.32 RZ, [R21+URZ] ;  /* 0x0000000015ff7f8c */ /* 0x000fe2000d8000ff */
[----:B------:R-:W-:Y:S02]  /*0f60*/  SHF.R.U64 R71, R14, UR5, R71 ;  /* 0x000000050e477c19 */ /* 0x000fe40008001247 */
[----:B------:R-:W-:Y:S01]  /*0f70*/  LOP3.LUT R53, R53, UR4, RZ, 0x30, !PT ;  /* 0x0000000435357c12 */ /* 0x000fe2000f8e30ff */
[--C-:B0-----:R-:W-:Y:S01]  /*0f80*/  IMAD R20, R51, 0x4, R58.reuse ;  /* 0x0000000433147824 */ /* 0x101fe200078e023a */
[----:B------:R-:W-:Y:S01]  /*0f90*/  LOP3.LUT R51, R25, 0x80000000, RZ, 0x3c, !PT ;  /* 0x8000000019337812 */ /* 0x000fe200078e3cff */
[----:B------:R0:W-:Y:S01]  /*0fa0*/  ATOMS.POPC.INC.32 RZ, [R23+URZ] ;  /* 0x0000000017ff7f8c */ /* 0x0001e2000d8000ff */
[----:B------:R-:W-:Y:S01]  /*0fb0*/  SHF.R.U64 R69, R18, UR5, R69 ;  /* 0x0000000512457c19 */ /* 0x000fe20008001245 */
[----:B------:R-:W-:Y:S01]  /*0fc0*/  IMAD R53, R53, 0x4, R58 ;  /* 0x0000000435357824 */ /* 0x000fe200078e023a */
[----:B------:R-:W-:Y:S01]  /*0fd0*/  LOP3.LUT R55, R55, UR4, RZ, 0x30, !PT ;  /* 0x0000000437377c12 */ /* 0x000fe2000f8e30ff */
[----:B------:R1:W-:Y:S01]  /*0fe0*/  ATOMS.POPC.INC.32 RZ, [R20+URZ] ;  /* 0x0000000014ff7f8c */ /* 0x0003e2000d8000ff */
[----:B------:R-:W-:-:S02]  /*0ff0*/  SHF.R.U64 R67, R16, UR5, R67 ;  /* 0x0000000510437c19 */ /* 0x000fc40008001243 */
[----:B------:R-:W-:Y:S01]  /*1000*/  LOP3.LUT R71, R71, UR4, RZ, 0x30, !PT ;  /* 0x0000000447477c12 */ /* 0x000fe2000f8e30ff */
[--C-:B------:R-:W-:Y:S01]  /*1010*/  IMAD R55, R55, 0x4, R58.reuse ;  /* 0x0000000437377824 */ /* 0x100fe200078e023a */
[----:B0-----:R-:W-:Y:S01]  /*1020*/  SHF.R.U64 R23, R24, UR5, R51 ;  /* 0x0000000518177c19 */ /* 0x001fe20008001233 */
[----:B------:R0:W-:Y:S01]  /*1030*/  ATOMS.POPC.INC.32 RZ, [R53+URZ] ;  /* 0x0000000035ff7f8c */ /* 0x0001e2000d8000ff */
[----:B------:R-:W-:Y:S01]  /*1040*/  LOP3.LUT R69, R69, UR4, RZ, 0x30, !PT ;  /* 0x0000000445457c12 */ /* 0x000fe2000f8e30ff */
[--C-:B-1----:R-:W-:Y:S01]  /*1050*/  IMAD R20, R71, 0x4, R58.reuse ;  /* 0x0000000447147824 */ /* 0x102fe200078e023a */
        /* <DEDUP_REMOVED lines=8> */
[----:B0-----:R-:W-:Y:S01]  /*10e0*/  LOP3.LUT R53, R5, 0x80000000, RZ, 0x3c, !PT ;  /* 0x8000000005357812 */ /* 0x001fe200078e3cff */
[--C-:B------:R-:W-:Y:S01]  /*10f0*/  IMAD R57, R23, 0x4, R58.reuse ;  /* 0x0000000417397824 */ /* 0x100fe200078e023a */
[----:B-1----:R-:W-:Y:S01]  /*1100*/  LOP3.LUT R55, R13, 0x80000000, RZ, 0x3c, !PT ;  /* 0x800000000d377812 */ /* 0x002fe200078e3cff */
[----:B------:R0:W-:Y:S01]  /*1110*/  ATOMS.POPC.INC.32 RZ, [R21+URZ] ;  /* 0x0000000015ff7f8c */ /* 0x0001e2000d8000ff */
[----:B------:R-:W-:Y:S01]  /*1120*/  SHF.R.U64 R65, R8, UR5, R65 ;  /* 0x0000000508417c19 */ /* 0x000fe20008001241 */
[----:B------:R-:W-:Y:S01]  /*1130*/  IMAD R59, R61, 0x4, R58 ;  /* 0x000000043d3b7824 */ /* 0x000fe200078e023a */
[----:B------:R-:W1:Y:S01]  /*1140*/  LDC.64 R22, c[0x0][0x380] ;  /* 0x0000e000ff167b82 */ /* 0x000e620000000a00 */
[----:B------:R-:W-:Y:S01]  /*1150*/  SHF.R.U64 R63, R6, UR5, R63 ;  /* 0x00000005063f7c19 */ /* 0x000fe2000800123f */
[----:B------:R-:W-:Y:S01]  /*1160*/  ATOMS.POPC.INC.32 RZ, [R56+URZ] ;  /* 0x0000000038ff7f8c */ /* 0x000fe2000d8000ff */
[----:B--2---:R-:W-:-:S02]  /*1170*/  SHF.R.U64 R20, R12, UR5, R55 ;  /* 0x000000050c147c19 */ /* 0x004fc40008001237 */
[----:B0-----:R-:W-:Y:S01]  /*1180*/  SHF.R.U64 R21, R4, UR5, R53 ;  /* 0x0000000504157c19 */ /* 0x001fe20008001235 */
[----:B------:R0:W-:Y:S01]  /*1190*/  ATOMS.POPC.INC.32 RZ, [R57+URZ] ;  /* 0x0000000039ff7f8c */ /* 0x0001e2000d8000ff */
[----:B------:R-:W-:Y:S02]  /*11a0*/  LOP3.LUT R65, R65, UR4, RZ, 0x30, !PT ;  /* 0x0000000441417c12 */ /* 0x000fe4000f8e30ff */
[----:B------:R-:W-:Y:S01]  /*11b0*/  LOP3.LUT R63, R63, UR4, RZ, 0x30, !PT ;  /* 0x000000043f3f7c12 */ /* 0x000fe2000f8e30ff */
[----:B------:R2:W-:Y:S01]  /*11c0*/  ATOMS.POPC.INC.32 RZ, [R59+URZ] ;  /* 0x000000003bff7f8c */ /* 0x0005e2000d8000ff */
[C---:B------:R-:W-:Y:S02]  /*11d0*/  ISETP.GT.U32.AND P1, PT, R3.reuse, 0xff, PT ;  /* 0x000000ff0300780c */ /* 0x040fe40003f24070 */
[----:B------:R-:W-:Y:S02]  /*11e0*/  LEA R62, R3, UR6, 0x2 ;  /* 0x00000006033e7c11 */ /* 0x000fe4000f8e10ff */
[----:B0-----:R-:W-:Y:S01]  /*11f0*/  LOP3.LUT R57, R21, UR4, RZ, 0x30, !PT ;  /* 0x0000000415397c12 */ /* 0x001fe2000f8e30ff */
[----:B------:R-:W-:Y:S01]  /*1200*/  IMAD R21, R63, 0x4, R58 ;  /* 0x000000043f157824 */ /* 0x000fe200078e023a */
[----:B------:R-:W-:-:S02]  /*1210*/  P2R R84, PR, RZ, 0x2 ;  /* 0x00000002ff547803 */ /* 0x000fc40000000000 */
[----:B--2---:R-:W-:Y:S01]  /*1220*/  LOP3.LUT R59, R20, UR4, RZ, 0x30, !PT ;  /* 0x00000004143b7c12 */ /* 0x004fe2000f8e30ff */
[--C-:B------:R-:W-:Y:S02]  /*1230*/  IMAD R20, R65, 0x4, R58.reuse ;  /* 0x0000000441147824 */ /* 0x100fe400078e023a */
[--C-:B------:R-:W-:Y:S02]  /*1240*/  IMAD R57, R57, 0x4, R58.reuse ;  /* 0x0000000439397824 */ /* 0x100fe400078e023a */
[----:B------:R-:W-:Y:S01]  /*1250*/  IMAD R56, R59, 0x4, R58 ;  /* 0x000000043b387824 */ /* 0x000fe200078e023a */
[----:B------:R0:W-:Y:S01]  /*1260*/  ATOMS.POPC.INC.32 RZ, [R20+URZ] ;  /* 0x0000000014ff7f8c */ /* 0x0001e2000d8000ff */
[----:B------:R-:W-:-:S03]  /*1270*/  IMAD.MOV.U32 R59, RZ, RZ, RZ ;  /* 0x000000ffff3b7224 */ /* 0x000fc600078e00ff */
[----:B------:R0:W-:Y:S04]  /*1280*/  ATOMS.POPC.INC.32 RZ, [R21+URZ] ;  /* 0x0000000015ff7f8c */ /* 0x0001e8000d8000ff */
[----:B------:R0:W-:Y:S04]  /*1290*/  ATOMS.POPC.INC.32 RZ, [R57+URZ] ;  /* 0x0000000039ff7f8c */ /* 0x0001e8000d8000ff */
[----:B------:R0:W-:Y:S01]  /*12a0*/  ATOMS.POPC.INC.32 RZ, [R56+URZ] ;  /* 0x0000000038ff7f8c */ /* 0x0001e2000d8000ff */
[----:B------:R-:W-:Y:S06]  /*12b0*/  BAR.SYNC.DEFER_BLOCKING 0x0 ;  /* 0x0000000000007b1d */ /* 0x000fec0000010000 */
[----:B------:R-:W-:Y:S05]  /*12c0*/  @P1 BRA `(.L_x_1735) ;  /* 0x00000000008c1947 */ /* 0x000fea0003800000 */
[----:B0-----:R-:W-:Y:S04]  /*12d0*/  LDS R21, [R62] ;  /* 0x000000003e157984 */ /* 0x001fe80000000800 */
[----:B------:R-:W0:Y:S04]  /*12e0*/  LDS R20, [R62+0x400] ;  /* 0x000400003e147984 */ /* 0x000e280000000800 */
[----:B------:R-:W2:Y:S04]  /*12f0*/  LDS R56, [R62+0x800] ;  /* 0x000800003e387984 */ /* 0x000ea80000000800 */
[----:B------:R-:W3:Y:S04]  /*1300*/  LDS R60, [R62+0xc00] ;  /* 0x000c00003e3c7984 */ /* 0x000ee80000000800 */
[----:B------:R-:W4:Y:S04]  /*1310*/  LDS R64, [R62+0x1000] ;  /* 0x001000003e407984 */ /* 0x000f280000000800 */
[----:B------:R-:W5:Y:S04]  /*1320*/  LDS R66, [R62+0x1400] ;  /* 0x001400003e427984 */ /* 0x000f680000000800 */
[----:B------:R-:W1:Y:S04]  /*1330*/  LDS R68, [R62+0x1800] ;  /* 0x001800003e447984 */ /* 0x000e680000000800 */
[----:B------:R-:W1:Y:S04]  /*1340*/  LDS R70, [R62+0x1c00] ;  /* 0x001c00003e467984 */ /* 0x000e680000000800 */
[----:B------:R-:W1:Y:S04]  /*1350*/  LDS R72, [R62+0x2000] ;  /* 0x002000003e487984 */ /* 0x000e680000000800 */
[----:B------:R-:W1:Y:S04]  /*1360*/  LDS R74, [R62+0x2400] ;  /* 0x002400003e4a7984 */ /* 0x000e680000000800 */
[----:B------:R-:W1:Y:S01]  /*1370*/  LDS R76, [R62+0x2800] ;  /* 0x002800003e4c7984 */ /* 0x000e620000000800 */
[----:B0-----:R-:W-:-:S03]  /*1380*/  IMAD.IADD R57, R21, 0x1, R20 ;  /* 0x0000000115397824 */ /* 0x001fc600078e0214 */
[----:B------:R-:W-:Y:S01]  /*1390*/  STS [R62+0x400], R21 ;  /* 0x000400153e007388 */ /* 0x000fe20000000800 */
[----:B--2---:R-:W-:-:S03]  /*13a0*/  IMAD.IADD R59, R57, 0x1, R56 ;  /* 0x00000001393b7824 */ /* 0x004fc600078e0238 */
[----:B------:R-:W0:Y:S01]  /*13b0*/  LDS R20, [R62+0x2c00] ;  /* 0x002c00003e147984 */ /* 0x000e220000000800 */
[----:B---3--:R-:W-:-:S03]  /*13c0*/  IMAD.IADD R75, R59, 0x1, R60 ;  /* 0x000000013b4b7824 */ /* 0x008fc600078e023c */
[----:B------:R-:W-:Y:S01]  /*13d0*/  STS [R62+0x800], R57 ;  /* 0x000800393e007388 */ /* 0x000fe20000000800 */
[----:B----4-:R-:W-:-:S03]  /*13e0*/  IMAD.IADD R77, R75, 0x1, R64 ;  /* 0x000000014b4d7824 */ /* 0x010fc600078e0240 */
[----:B------:R-:W-:Y:S01]  /*13f0*/  STS [R62+0x1000], R75 ;  /* 0x0010004b3e007388 */ /* 0x000fe20000000800 */
[----:B-----5:R-:W-:-:S03]  /*1400*/  IMAD.IADD R79, R77, 0x1, R66 ;  /* 0x000000014d4f7824 */ /* 0x020fc600078e0242 */
[----:B------:R-:W-:Y:S01]  /*1410*/  STS [R62+0x1400], R77 ;  /* 0x0014004d3e007388 */ /* 0x000fe20000000800 */
[----:B-1----:R-:W-:-:S03]  /*1420*/  IMAD.IADD R81, R79, 0x1, R68 ;  /* 0x000000014f517824 */ /* 0x002fc600078e0244 */
[----:B------:R-:W-:Y:S01]  /*1430*/  STS [R62+0x1800], R79 ;  /* 0x0018004f3e007388 */ /* 0x000fe20000000800 */
[----:B------:R-:W-:-:S03]  /*1440*/  IMAD.IADD R83, R81, 0x1, R70 ;  /* 0x0000000151537824 */ /* 0x000fc600078e0246 */
[----:B------:R-:W-:Y:S01]  /*1450*/  STS [R62+0x1c00], R81 ;  /* 0x001c00513e007388 */ /* 0x000fe20000000800 */
[----:B------:R-:W-:-:S03]  /*1460*/  IMAD.IADD R85, R83, 0x1, R72 ;  /* 0x0000000153557824 */ /* 0x000fc600078e0248 */
[----:B------:R-:W-:Y:S01]  /*1470*/  STS [R62+0x2000], R83 ;  /* 0x002000533e007388 */ /* 0x000fe20000000800 */
[----:B------:R-:W-:-:S03]  /*1480*/  IMAD.IADD R87, R85, 0x1, R74 ;  /* 0x0000000155577824 */ /* 0x000fc600078e024a */
[----:B------:R-:W-:Y:S01]  /*1490*/  STS [R62+0x2400], R85 ;  /* 0x002400553e007388 */ /* 0x000fe20000000800 */
[----:B------:R-:W-:-:S03]  /*14a0*/  IMAD.IADD R89, R87, 0x1, R76 ;  /* 0x0000000157597824 */ /* 0x000fc600078e024c */
[----:B------:R-:W-:Y:S04]  /*14b0*/  STS [R62+0x2800], R87 ;  /* 0x002800573e007388 */ /* 0x000fe80000000800 */
[----:B------:R-:W-:Y:S04]  /*14c0*/  STS [R62], RZ ;  /* 0x000000ff3e007388 */ /* 0x000fe80000000800 */
[----:B------:R-:W-:Y:S04]  /*14d0*/  STS [R62+0x2c00], R89 ;  /* 0x002c00593e007388 */ /* 0x000fe80000000800 */
[----:B------:R0:W-:Y:S02]  /*14e0*/  STS [R62+0xc00], R59 ;  /* 0x000c003b3e007388 */ /* 0x0001e40000000800 */
[----:B0-----:R-:W-:-:S07]  /*14f0*/  IMAD.IADD R59, R89, 0x1, R20 ;  /* 0x00000001593b7824 */ /* 0x001fce00078e0214 */
.L_x_1735:
[----:B------:R-:W-:Y:S05]  /*1500*/  BSYNC.RECONVERGENT B0 ;  /* 0x0000000000007941 */ /* 0x000fea0003800200 */
.L_x_1734:
[----:B------:R-:W-:Y:S01]  /*1510*/  ISETP.NE.AND P0, PT, R59, 0x1680, PT ;  /* 0x000016803b00780c */ /* 0x000fe20003f05270 */
[----:B0-----:R-:W-:Y:S01]  /*1520*/  IMAD R57, R91, 0x100, R3 ;  /* 0x000001005b397824 */ /* 0x001fe200078e0203 */
[----:B------:R-:W-:Y:S01]  /*1530*/  @!P1 LOP3.LUT R75, R59, 0x40000000, RZ, 0xfc, !PT ;  /* 0x400000003b4b9812 */ /* 0x000fe200078efcff */
[----:B------:R-:W0:Y:S01]  /*1540*/  LDC.64 R20, c[0x0][0x390] ;  /* 0x0000e400ff147b82 */ /* 0x000e220000000a00 */
[----:B------:R-:W-:Y:S01]  /*1550*/  ISETP.LT.U32.AND P0, PT, R3, 0x100, !P0 ;  /* 0x000001000300780c */ /* 0x000fe20004701070 */
[----:B-1----:R-:W-:-:S05]  /*1560*/  IMAD.WIDE R22, R57, 0x4, R22 ;  /* 0x0000000439167825 */ /* 0x002fca00078e0216 */
[----:B------:R1:W-:Y:S01]  /*1570*/  @!P1 STG.E.STRONG.SYS desc[UR8][R22.64], R75 ;  /* 0x0000004b16009986 */ /* 0x0003e2000c115908 */
[----:B------:R-:W2:Y:S01]  /*1580*/  LDC.64 R56, c[0x0][0x398] ;  /* 0x0000e600ff387b82 */ /* 0x000ea20000000a00 */
[----:B0-----:R-:W-:-:S04]  /*1590*/  IMAD.WIDE.U32 R20, R3, 0x8, R20 ;  /* 0x0000000803147825 */ /* 0x001fc800078e0014 */
[----:B--2---:R-:W-:-:S03]  /*15a0*/  IMAD.WIDE.U32 R56, R3, 0x8, R56 ;  /* 0x0000000803387825 */ /* 0x004fc600078e0038 */
[----:B------:R-:W-:Y:S06]  /*15b0*/  BAR.RED.OR.DEFER_BLOCKING 0x0, P0 ;  /* 0x0000000000007b1d */ /* 0x000fec0000014800 */
[----:B------:R-:W0:Y:S02]  /*15c0*/  B2R.RESULT RZ, P0 ;  /* 0x0000000000ff731c */ /* 0x000e240000004000 */
[----:B01----:R-:W-:Y:S05]  /*15d0*/  @!P0 BRA `(.L_x_1736) ;  /* 0x00000008003c8947 */ /* 0x003fea0003800000 */
[C---:B------:R-:W-:Y:S01]  /*15e0*/  ISETP.GT.U32.AND P0, PT, R3.reuse, R73, PT ;  /* 0x000000490300720c */ /* 0x040fe20003f04070 */
[----:B------:R-:W-:Y:S01]  /*15f0*/  BSSY B1, `(.L_x_1737) ;  /* 0x000002c000017945 */ /* 0x000fe20003800000 */
[----:B------:R-:W-:Y:S02]  /*1600*/  LEA R41, R3, UR6, 0x3 ;  /* 0x0000000603297c11 */ /* 0x000fe4000f8e18ff */
[----:B------:R-:W-:Y:S01]  /*1610*/  SEL R47, RZ, 0x1680, !P0 ;  /* 0x00001680ff2f7807 */ /* 0x000fe20004000000 */
[----:B------:R-:W-:Y:S08]  /*1620*/  @P1 BRA `(.L_x_1738) ;  /* 0x0000000000a01947 */ /* 0x000ff00003800000 */
        /* <DEDUP_REMOVED lines=9> */
[----:B------:R-:W-:Y:S02]  /*16c0*/  IMAD.U32 R42, RZ, RZ, UR7 ;  /* 0x00000007ff2a7e24 */ /* 0x000fe4000f8e00ff */
[----:B------:R-:W-:-:S07]  /*16d0*/  IMAD.MOV.U32 R0, RZ, RZ, R59 ;  /* 0x000000ffff007224 */ /* 0x000fce00078e003b */
.L_x_1744:
[----:B0-----:R-:W0:Y:S01]  /*16e0*/  LDC.64 R38, c[0x0][0x380] ;  /* 0x0000e000ff267b82 */ /* 0x001e220000000a00 */
[----:B------:R-:W-:Y:S01]  /*16f0*/  VIADD R45, R42, 0xffffffff ;  /* 0xffffffff2a2d7836 */ /* 0x000fe20000000000 */
[----:B------:R-:W-:Y:S03]  /*1700*/  BSSY B2, `(.L_x_1741) ;  /* 0x0000008000027945 */ /* 0x000fe60003800000 */
[----:B------:R-:W-:-:S04]  /*1710*/  IMAD R43, R45, 0x100, R3 ;  /* 0x000001002d2b7824 */ /* 0x000fc800078e0203 */
[----:B0-----:R-:W-:-:S07]  /*1720*/  IMAD.WIDE R38, R43, 0x4, R38 ;  /* 0x000000042b267825 */ /* 0x001fce00078e0226 */
.L_x_1742:
[----:B------:R-:W-:Y:S05]  /*1730*/  YIELD ;  /* 0x0000000000007946 */ /* 0x000fea0003800000 */
[----:B------:R0:W-:Y:S06]  /*1740*/  MEMBAR.SC.CTA ;  /* 0x0000000000007992 */ /* 0x0001ec0000000000 */
[----:B0-----:R-:W2:Y:S02]  /*1750*/  LDG.E.STRONG.SYS R43, desc[UR8][R38.64] ;  /* 0x00000008262b7981 */ /* 0x001ea4000c1f5900 */
[----:B--2---:R-:W-:-:S13]  /*1760*/  ISETP.NE.AND P0, PT, R43, RZ, PT ;  /* 0x000000ff2b00720c */ /* 0x004fda0003f05270 */
[----:B------:R-:W-:Y:S05]  /*1770*/  @!P0 BRA `(.L_x_1742) ;  /* 0xfffffffc00ec8947 */ /* 0x000fea000383ffff */
[----:B------:R-:W-:Y:S05]  /*1780*/  BSYNC B2 ;  /* 0x0000000000027941 */ /* 0x000fea0003800000 */
.L_x_1741:
[----:B------:R-:W-:Y:S01]  /*1790*/  BSSY.RECONVERGENT B2, `(.L_x_1743) ;  /* 0x0000006000027945 */ /* 0x000fe20003800200 */
[C---:B------:R-:W-:Y:S02]  /*17a0*/  ISETP.GT.AND P0, PT, R43.reuse, -0x1, PT ;  /* 0xffffffff2b00780c */ /* 0x040fe40003f04270 */
[----:B------:R-:W-:Y:S01]  /*17b0*/  LOP3.LUT R43, R43, 0x3fffffff, RZ, 0xc0, !PT ;  /* 0x3fffffff2b2b7812 */ /* 0x000fe200078ec0ff */
[----:B------:R-:W-:Y:S05]  /*17c0*/  WARPSYNC.EXCLUSIVE R40 ;  /* 0x0000000028007348 */ /* 0x000fea0003a00000 */
[----:B------:R-:W-:-:S05]  /*17d0*/  IMAD.IADD R0, R43, 0x1, R0 ;  /* 0x000000012b007824 */ /* 0x000fca00078e0200 */
[----:B------:R-:W-:-:S07]  /*17e0*/  VOTE.ANY R40, PT, P0 ;  /* 0x0000000000287806 */ /* 0x000fce00000e0100 */
[----:B------:R-:W-:Y:S05]  /*17f0*/  BSYNC.RECONVERGENT B2 ;  /* 0x0000000000027941 */ /* 0x000fea0003800200 */
.L_x_1743:
[----:B------:R-:W-:Y:S01]  /*1800*/  ISETP.GT.U32.AND P1, PT, R42, 0x1, PT ;  /* 0x000000012a00780c */ /* 0x000fe20003f24070 */
[----:B------:R-:W-:-:S12]  /*1810*/  IMAD.MOV.U32 R42, RZ, RZ, R45 ;  /* 0x000000ffff2a7224 */ /* 0x000fd800078e002d */
[----:B------:R-:W-:Y:S05]  /*1820*/  @P0 BRA P1, `(.L_x_1744) ;  /* 0xfffffffc00ac0947 */ /* 0x000fea000083ffff */
[----:B------:R-:W-:Y:S05]  /*1830*/  BSYNC B0 ;  /* 0x0000000000007941 */ /* 0x000fea0003800000 */
.L_x_1740:
[----:B------:R1:W2:Y:S02]  /*1840*/  LDS.64 R38, [R41+0xb400] ;  /* 0x00b4000029267984 */ /* 0x0002a40000000a00 */
.L_x_1739:
[C---:B------:R-:W-:Y:S01]  /*1850*/  IMAD.IADD R45, R0.reuse, 0x1, -R59 ;  /* 0x00000001002d7824 */ /* 0x040fe200078e0a3b */
[----:B------:R-:W-:-:S04]  /*1860*/  LOP3.LUT R43, R0, 0x80000000, RZ, 0xfc, !PT ;  /* 0x80000000002b7812 */ /* 0x000fc800078efcff */
[C---:B0-2---:R-:W-:Y:S01]  /*1870*/  IADD3 R38, P0, PT, R45.reuse, R38, RZ ;  /* 0x000000262d267210 */ /* 0x045fe20007f1e0ff */
[----:B------:R0:W-:Y:S03]  /*1880*/  STG.E.STRONG.SYS desc[UR8][R22.64], R43 ;  /* 0x0000002b16007986 */ /* 0x0001e6000c115908 */
[----:B------:R-:W-:-:S05]  /*1890*/  LEA.HI.X.SX32 R39, R45, R39, 0x1, P0 ;  /* 0x000000272d277211 */ /* 0x000fca00000f0eff */
[----:B------:R0:W-:Y:S04]  /*18a0*/  STS.64 [R41+0xb400], R38 ;  /* 0x00b4002629007388 */ /* 0x0001e80000000a00 */
.L_x_1738:
[----:B------:R-:W-:Y:S05]  /*18b0*/  BSYNC B1 ;  /* 0x0000000000017941 */ /* 0x000fea0003800000 */
.L_x_1737:
[----:B0-----:R-:W0:Y:S01]  /*18c0*/  LDC.64 R22, c[0x0][0x390] ;  /* 0x0000e400ff167b82 */ /* 0x001e220000000a00 */
[----:B------:R-:W-:Y:S05]  /*18d0*/  WARPSYNC.ALL ;  /* 0x0000000000007948 */ /* 0x000fea0003800000 */
[----:B------:R-:W-:Y:S02]  /*18e0*/  LEA R38, R73, UR6, 0x3 ;  /* 0x0000000649267c11 */ /* 0x000fe4000f8e18ff */
[----:B------:R-:W2:Y:S01]  /*18f0*/  LDC R0, c[0x0][0x3c0] ;  /* 0x0000f000ff007b82 */ /* 0x000ea20000000800 */
[----:B0-----:R-:W-:Y:S02]  /*1900*/  ISETP.EQ.U32.AND P1, PT, R22, RZ, PT ;  /* 0x000000ff1600720c */ /* 0x001fe40003f22070 */
[----:B--2---:R-:W-:-:S04]  /*1910*/  ISETP.LE.AND P0, PT, R0, UR10, PT ;  /* 0x0000000a00007c0c */ /* 0x004fc8000bf03270 */
[----:B------:R-:W-:-:S04]  /*1920*/  ISETP.EQ.OR.EX P0, PT, R23, RZ, !P0, P1 ;  /* 0x000000ff1700720c */ /* 0x000fc80004702710 */
[----:B------:R-:W-:-:S13]  /*1930*/  ISETP.GT.U32.OR P0, PT, R3, 0xff, P0 ;  /* 0x000000ff0300780c */ /* 0x000fda0000704470 */
[----:B------:R-:W0:Y:S01]  /*1940*/  @!P0 LDS.64 R22, [R41+0xb400] ;  /* 0x00b4000029168984 */ /* 0x000e220000000a00 */
[--C-:B------:R-:W-:Y:S02]  /*1950*/  @!P0 SHF.R.S32.HI R39, RZ, 0x1f, R59.reuse ;  /* 0x0000001fff278819 */ /* 0x100fe4000001143b */
[----:B0-----:R-:W-:-:S04]  /*1960*/  @!P0 IADD3 R22, P1, P2, R22, R47, R59 ;  /* 0x0000002f16168210 */ /* 0x001fc80007a3e03b */
[----:B------:R-:W-:-:S05]  /*1970*/  @!P0 IADD3.X R23, PT, PT, R23, RZ, R39, P1, P2 ;  /* 0x000000ff17178210 */ /* 0x000fca0000fe4427 */
[----:B------:R0:W-:Y:S01]  /*1980*/  @!P0 STG.E.64 desc[UR8][R20.64], R22 ;  /* 0x0000001614008986 */ /* 0x0001e2000c101b08 */
[----:B------:R-:W-:Y:S01]  /*1990*/  BAR.SYNC.DEFER_BLOCKING 0x0 ;  /* 0x0000000000007b1d */ /* 0x000fe20000010000 */
[----:B------:R-:W-:-:S05]  /*19a0*/  ISETP.LT.AND P0, PT, R0, UR10, PT ;  /* 0x0000000a00007c0c */ /* 0x000fca000bf01270 */
[----:B------:R-:W2:Y:S08]  /*19b0*/  LDS.64 R38, [R38+0xb400] ;  /* 0x00b4000026267984 */ /* 0x000eb00000000a00 */
[----:B0-----:R-:W-:Y:S05]  /*19c0*/  @P0 BRA `(.L_x_1745) ;  /* 0x0000000000600947 */ /* 0x001fea0003800000 */
[----:B------:R-:W0:Y:S01]  /*19d0*/  LDCU.64 UR12, c[0x0][0x3a0] ;  /* 0x00007400ff0c77ac */ /* 0x000e220008000a00 */
[C---:B------:R-:W-:Y:S02]  /*19e0*/  LOP3.LUT R21, R3.reuse, 0x3e0, RZ, 0xc0, !PT ;  /* 0x000003e003157812 */ /* 0x040fe400078ec0ff */
[----:B------:R-:W-:-:S05]  /*19f0*/  LOP3.LUT R2, R3, 0x1f, RZ, 0xc0, !PT ;  /* 0x0000001f03027812 */ /* 0x000fca00078ec0ff */
[----:B------:R-:W-:-:S05]  /*1a00*/  IMAD R21, R21, 0xf, R2 ;  /* 0x0000000f15157824 */ /* 0x000fca00078e0202 */
[----:B--2---:R-:W-:-:S05]  /*1a10*/  IADD3 R0, P0, PT, R21, R38, RZ ;  /* 0x0000002615007210 */ /* 0x004fca0007f1e0ff */
        /* <DEDUP_REMOVED lines=19> */
.L_x_1745:
[----:B------:R-:W0:Y:S01]  /*1b50*/  LDCU.64 UR12, c[0x0][0x3a0] ;  /* 0x00007400ff0c77ac */ /* 0x000e220008000a00 */
[C---:B------:R-:W-:Y:S01]  /*1b60*/  LOP3.LUT R21, R3.reuse, 0x3e0, RZ, 0xc0, !PT ;  /* 0x000003e003157812 */ /* 0x040fe200078ec0ff */
[----:B------:R-:W-:Y:S01]  /*1b70*/  IMAD.U32 R23, RZ, RZ, UR7 ;  /* 0x00000007ff177e24 */ /* 0x000fe2000f8e00ff */
[----:B------:R-:W-:-:S03]  /*1b80*/  LOP3.LUT R2, R3, 0x1f, RZ, 0xc0, !PT ;  /* 0x0000001f03027812 */ /* 0x000fc600078ec0ff */
[----:B------:R-:W-:Y:S02]  /*1b90*/  IMAD R0, R23, -0x1680, R0 ;  /* 0xffffe98017007824 */ /* 0x000fe400078e0200 */
[----:B------:R-:W-:-:S04]  /*1ba0*/  IMAD R21, R21, 0xf, R2 ;  /* 0x0000000f15157824 */ /* 0x000fc800078e0202 */
[C---:B------:R-:W-:Y:S01]  /*1bb0*/  VIADD R23, R21.reuse, 0x20 ;  /* 0x0000002015177836 */ /* 0x040fe20000000000 */
[C---:B--2---:R-:W-:Y:S01]  /*1bc0*/  IADD3 R3, P0, PT, R21.reuse, R38, RZ ;  /* 0x0000002615037210 */ /* 0x044fe20007f1e0ff */
[C---:B-1----:R-:W-:Y:S01]  /*1bd0*/  VIADD R41, R21.reuse, 0x60 ;  /* 0x0000006015297836 */ /* 0x042fe20000000000 */
[-C--:B------:R-:W-:Y:S02]  /*1be0*/  ISETP.GE.AND P3, PT, R21, R0.reuse, PT ;  /* 0x000000001500720c */ /* 0x080fe40003f66270 */
[-C--:B------:R-:W-:Y:S01]  /*1bf0*/  ISETP.GE.AND P4, PT, R23, R0.reuse, PT ;  /* 0x000000001700720c */ /* 0x080fe20003f86270 */
[----:B------:R-:W-:Y:S01]  /*1c00*/  IMAD.X R38, RZ, RZ, R39, P0 ;  /* 0x000000ffff267224 */ /* 0x000fe200000e0627 */
[----:B0-----:R-:W-:Y:S01]  /*1c10*/  LEA R2, P1, R3, UR12, 0x3 ;  /* 0x0000000c03027c11 */ /* 0x001fe2000f8218ff */
[----:B------:R-:W-:Y:S01]  /*1c20*/  VIADD R23, R21, 0x80 ;  /* 0x0000008015177836 */ /* 0x000fe20000000000 */
[-C--:B------:R-:W-:Y:S01]  /*1c30*/  ISETP.GE.AND P6, PT, R41, R0.reuse, PT ;  /* 0x000000002900720c */ /* 0x080fe20003fc6270 */
[----:B------:R-:W-:Y:S01]  /*1c40*/  VIADD R39, R21, 0x40 ;  /* 0x0000004015277836 */ /* 0x000fe20000000000 */
[----:B------:R-:W-:Y:S01]  /*1c50*/  LEA.HI.X R3, R3, UR13, R38, 0x3, P1 ;  /* 0x0000000d03037c11 */ /* 0x000fe200088f1c26 */
[----:B------:R-:W-:Y:S01]  /*1c60*/  VIADD R41, R21, 0xc0 ;  /* 0x000000c015297836 */ /* 0x000fe20000000000 */
[-C--:B------:R-:W-:Y:S01]  /*1c70*/  ISETP.GE.AND P0, PT, R23, R0.reuse, PT ;  /* 0x000000001700720c */ /* 0x080fe20003f06270 */
[----:B------:R-:W-:Y:S01]  /*1c80*/  VIADD R23, R21, 0xe0 ;  /* 0x000000e015177836 */ /* 0x000fe20000000000 */
[-C--:B------:R-:W-:Y:S01]  /*1c90*/  ISETP.GE.AND P5, PT, R39, R0.reuse, PT ;  /* 0x000000002700720c */ /* 0x080fe20003fa6270 */
[----:B------:R-:W-:Y:S01]  /*1ca0*/  VIADD R39, R21, 0xa0 ;  /* 0x000000a015277836 */ /* 0x000fe20000000000 */
[----:B------:R0:W-:Y:S01]  /*1cb0*/  @!P3 STG.E.64 desc[UR8][R2.64], R36 ;  /* 0x000000240200b986 */ /* 0x0001e2000c101b08 */
[----:B------:R-:W-:-:S02]  /*1cc0*/  ISETP.GE.AND P2, PT, R41, R0, PT ;  /* 0x000000002900720c */ /* 0x000fc40003f46270 */
[-C--:B------:R-:W-:Y:S01]  /*1cd0*/  ISETP.GE.AND P3, PT, R23, R0.reuse, PT ;  /* 0x000000001700720c */ /* 0x080fe20003f66270 */
[----:B------:R-:W-:Y:S01]  /*1ce0*/  VIADD R23, R21, 0x100 ;  /* 0x0000010015177836 */ /* 0x000fe20000000000 */
[-C--:B------:R-:W-:Y:S01]  /*1cf0*/  ISETP.GE.AND P1, PT, R39, R0.reuse, PT ;  /* 0x000000002700720c */ /* 0x080fe20003f26270 */
[----:B------:R-:W-:Y:S01]  /*1d00*/  @!P4 STG.E.64 desc[UR8][R2.64+0x100], R34 ;  /* 0x000100220200c986 */ /* 0x000fe2000c101b08 */
[----:B------:R-:W-:Y:S02]  /*1d10*/  VIADD R39, R21, 0x120 ;  /* 0x0000012015277836 */ /* 0x000fe40000000000 */
[----:B------:R-:W-:Y:S01]  /*1d20*/  ISETP.GE.AND P4, PT, R23, R0, PT ;  /* 0x000000001700720c */ /* 0x000fe20003f86270 */
[C---:B------:R-:W-:Y:S01]  /*1d30*/  VIADD R23, R21.reuse, 0x140 ;  /* 0x0000014015177836 */ /* 0x040fe20000000000 */
[----:B------:R-:W-:Y:S01]  /*1d40*/  @!P6 STG.E.64 desc[UR8][R2.64+0x300], R30 ;  /* 0x0003001e0200e986 */ /* 0x000fe2000c101b08 */
[----:B0-----:R-:W-:-:S03]  /*1d50*/  VIADD R37, R21, 0x160 ;  /* 0x0000016015257836 */ /* 0x001fc60000000000 */
[----:B------:R0:W-:Y:S01]  /*1d60*/  @!P5 STG.E.64 desc[UR8][R2.64+0x200], R32 ;  /* 0x000200200200d986 */ /* 0x0001e2000c101b08 */
[-C--:B------:R-:W-:Y:S01]  /*1d70*/  ISETP.GE.AND P6, PT, R23, R0.reuse, PT ;  /* 0x000000001700720c */ /* 0x080fe20003fc6270 */
[----:B------:R-:W-:Y:S01]  /*1d80*/  VIADD R23, R21, 0x180 ;  /* 0x0000018015177836 */ /* 0x000fe20000000000 */
[-C--:B------:R-:W-:Y:S01]  /*1d90*/  ISETP.GE.AND P5, PT, R39, R0.reuse, PT ;  /* 0x000000002700720c */ /* 0x080fe20003fa6270 */
[----:B------:R1:W-:Y:S01]  /*1da0*/  @!P0 STG.E.64 desc[UR8][R2.64+0x400], R28 ;  /* 0x0004001c02008986 */ /* 0x0003e2000c101b08 */
[----:B------:R-:W-:-:S03]  /*1db0*/  ISETP.GE.AND P0, PT, R37, R0, PT ;  /* 0x000000002500720c */ /* 0x000fc60003f06270 */
[----:B------:R1:W-:Y:S01]  /*1dc0*/  @!P1 STG.E.64 desc[UR8][R2.64+0x500], R26 ;  /* 0x0005001a02009986 */ /* 0x0003e2000c101b08 */
[----:B------:R-:W-:-:S03]  /*1dd0*/  ISETP.GE.AND P1, PT, R23, R0, PT ;  /* 0x000000001700720c */ /* 0x000fc60003f26270 */
[----:B------:R1:W-:Y:S01]  /*1de0*/  @!P2 STG.E.64 desc[UR8][R2.64+0x600], R14 ;  /* 0x0006000e0200a986 */ /* 0x0003e2000c101b08 */
[C---:B0-----:R-:W-:Y:S02]  /*1df0*/  VIADD R33, R21.reuse, 0x1a0 ;  /* 0x000001a015217836 */ /* 0x041fe40000000000 */
[----:B------:R-:W-:Y:S01]  /*1e00*/  VIADD R21, R21, 0x1c0 ;  /* 0x000001c015157836 */ /* 0x000fe20000000000 */
[----:B------:R1:W-:Y:S02]  /*1e10*/  @!P3 STG.E.64 desc[UR8][R2.64+0x700], R18 ;  /* 0x000700120200b986 */ /* 0x0003e4000c101b08 */
[-C--:B------:R-:W-:Y:S02]  /*1e20*/  ISETP.GE.AND P2, PT, R33, R0.reuse, PT ;  /* 0x000000002100720c */ /* 0x080fe40003f46270 */
[----:B------:R-:W-:Y:S01]  /*1e30*/  ISETP.GE.AND P3, PT, R21, R0, PT ;  /* 0x000000001500720c */ /* 0x000fe20003f66270 */
        /* <DEDUP_REMOVED lines=9> */
.L_x_1736:
        /* <DEDUP_REMOVED lines=39> */
.L_x_1822:
        /* <DEDUP_REMOVED lines=25> */
.L_x_1746:
        /* <DEDUP_REMOVED lines=44> */
.L_x_1749:
[----:B------:R-:W-:Y:S05]  /*2590*/  BSYNC.RECONVERGENT B0 ;  /* 0x0000000000007941 */ /* 0x000fea0003800200 */
.L_x_1748:
        /* <DEDUP_REMOVED lines=30> */
[----:B------:R-:W2:Y:S02]  /*2780*/  FLO.U32 R70, R75 ;  /* 0x0000004b00467300 */ /* 0x000ea400000e0000 */
[----:B------:R-:W-:Y:S02]  /*2790*/  LOP3.LUT R81, R66, UR4, RZ, 0x30, !PT ;  /* 0x0000000442517c12 */ /* 0x000fe4000f8e30ff */
[----:B-1----:R-:W-:Y:S02]  /*27a0*/  LOP3.LUT R64, R62, R75, RZ, 0xc0, !PT ;  /* 0x0000004b3e407212 */ /* 0x002fe400078ec0ff */
[----:B--2---:R-:W-:-:S04]  /*27b0*/  ISETP.NE.AND P0, PT, R0, R70, PT ;  /* 0x000000460000720c */ /* 0x004fc80003f05270 */
[----:B------:R-:W1:Y:S09]  /*27c0*/  POPC R64, R64 ;  /* 0x0000004000407309 */ /* 0x000e720000000000 */
[----:B------:R-:W-:Y:S05]  /*27d0*/  @P0 BRA `(.L_x_1751) ;  /* 0x0000000000080947 */ /* 0x000fea0003800000 */
[----:B------:R-:W-:-:S06]  /*27e0*/  IMAD R73, R97, 0x4, R58 ;  /* 0x0000000461497824 */ /* 0x000fcc00078e023a */
[----:B-1----:R2:W3:Y:S02]  /*27f0*/  ATOMS.ADD R73, [R73], R64 ;  /* 0x000000404949738c */ /* 0x0024e40000000000 */
.L_x_1751:
[----:B------:R-:W-:Y:S05]  /*2800*/  BSYNC.RECONVERGENT B0 ;  /* 0x0000000000007941 */ /* 0x000fea0003800200 */
.L_x_1750:
[----:B------:R-:W-:Y:S01]  /*2810*/  R2P PR, R81, 0x7f ;  /* 0x0000007f51007804 */ /* 0x000fe20000000000 */
[----:B---3--:R3:W4:Y:S01]  /*2820*/  SHFL.IDX PT, R73, R73, R70, 0x1f ;  /* 0x00001f4649497589 */ /* 0x00872200000e0000 */
        /* <DEDUP_REMOVED lines=35> */
.L_x_1753:
[----:B------:R-:W-:Y:S05]  /*2a60*/  BSYNC.RECONVERGENT B0 ;  /* 0x0000000000007941 */ /* 0x000fea0003800200 */
.L_x_1752:
        /* <DEDUP_REMOVED lines=37> */
.L_x_1755:
[----:B------:R-:W-:Y:S05]  /*2cc0*/  BSYNC.RECONVERGENT B0 ;  /* 0x0000000000007941 */ /* 0x000fea0003800200 */
.L_x_1754:
[----:B------:R-:W-:Y:S01]  /*2cd0*/  R2P PR, R85, 0x7f ;  /* 0x0000007f55007804 */ /* 0x000fe20000000000 */
[----:B---3--:R3:W4:Y:S01]  /*2ce0*/  SHFL.IDX PT, R77, R77, R76, 0x1f ;  /* 0x00001f4c4d4d7589 */ /* 0x00872200000e0000 */
        /* <DEDUP_REMOVED lines=35> */
.L_x_1757:
[----:B------:R-:W-:Y:S05]  /*2f20*/  BSYNC.RECONVERGENT B0 ;  /* 0x0000000000007941 */ /* 0x000fea0003800200 */
.L_x_1756:
[----:B------:R-:W-:Y:S01]  /*2f30*/  R2P PR, R87, 0x7f ;  /* 0x0000007f57007804 */ /* 0x000fe20000000000 */
[----:B------:R-:W-:Y:S01]  /*2f40*/  BSSY.RECONVERGENT B0, `(.L_x_1758) ;  /* 0x0000024000007945 */ /* 0x000fe20003800200 */
[----:B------:R-:W-:-:S04]  /*2f50*/  SHF.R.U64 R76, R26, UR5, R49 ;  /* 0x000000051a4c7c19 */ /* 0x000fc80008001231 */
[----:B------:R-:W-:Y:S01]  /*2f60*/  LOP3.LUT R89, R76, UR4, RZ, 0x30, !PT ;  /* 0x000000044c597c12 */ /* 0x000fe2000f8e30ff */
[----:B------:R-:W-:-:S06]  /*2f70*/  IMAD.MOV.U32 R76, RZ, RZ, RZ ;  /* 0x000000ffff4c7224 */ /* 0x000fcc00078e00ff */
        /* <DEDUP_REMOVED lines=30> */
[----:B------:R-:W-:-:S05]  /*3160*/  IMAD R81, R87, 0x4, R58 ;  /* 0x0000000457517824 */ /* 0x000fca00078e023a */
[----:B------:R0:W3:Y:S02]  /*3170*/  ATOMS.ADD R76, [R81], R72 ;  /* 0x00000048514c738c */ /* 0x0000e40000000000 */
.L_x_1759:
[----:B------:R-:W-:Y:S05]  /*3180*/  BSYNC.RECONVERGENT B0 ;  /* 0x0000000000007941 */ /* 0x000fea0003800200 */
.L_x_1758:
        /* <DEDUP_REMOVED lines=35> */
.L_x_1761:
[----:B------:R-:W-:Y:S05]  /*33c0*/  BSYNC.RECONVERGENT B0 ;  /* 0x0000000000007941 */ /* 0x000fea0003800200 */
.L_x_1760:
        /* <DEDUP_REMOVED lines=35> */
.L_x_1763:
[----:B------:R-:W-:Y:S05]  /*3600*/  BSYNC.RECONVERGENT B0 ;  /* 0x0000000000007941 */ /* 0x000fea0003800200 */
.L_x_1762:
        /* <DEDUP_REMOVED lines=35> */
.L_x_1765:
[----:B------:R-:W-:Y:S05]  /*3840*/  BSYNC.RECONVERGENT B0 ;  /* 0x0000000000007941 */ /* 0x000fea0003800200 */
.L_x_1764:
[----:B------:R-:W-:Y:S01]  /*3850*/  R2P PR, R67, 0x7f ;  /* 0x0000007f43007804 */ /* 0x000fe20000000000 */
[----:B-1----:R-:W-:Y:S01]  /*3860*/  IMAD.IADD R73, R64, 0x1, R73 ;  /* 0x0000000140497824 */ /* 0x002fe200078e0249 */
[----:B------:R-:W-:Y:S01]  /*3870*/  BSSY.RECONVERGENT B0, `(.L_x_1766) ;  /* 0x0000025000007945 */ /* 0x000fe20003800200 */
[----:B------:R-:W-:Y:S01]  /*3880*/  IMAD.IADD R75, R66, 0x1, R75 ;  /* 0x00000001424b7824 */ /* 0x000fe200078e024b */
[----:B------:R-:W-:Y:S01]  /*3890*/  SHF.R.U64 R66, R24, UR5, R51 ;  /* 0x0000000518427c19 */ /* 0x000fe20008001233 */
[----:B------:R-:W-:-:S03]  /*38a0*/  IMAD.MOV.U32 R80, RZ, RZ, RZ ;  /* 0x000000ffff507224 */ /* 0x000fc600078e00ff */
[----:B------:R-:W-:-:S05]  /*38b0*/  LOP3.LUT R91, R66, UR4, RZ, 0x30, !PT ;  /* 0x00000004425b7c12 */ /* 0x000fca000f8e30ff */
[----:B0-----:R-:W-:Y:S02]  /*38c0*/  VOTE.ANY R69, PT, P0 ;  /* 0x0000000000457806 */ /* 0x001fe400000e0100 */
[----:B--2---:R-:W-:Y:S02]  /*38d0*/  VOTE.ANY R64, PT, P1 ;  /* 0x0000000000407806 */ /* 0x004fe400008e0100 */
        /* <DEDUP_REMOVED lines=22> */
[----:B---3--:R0:W1:Y:S02]  /*3a40*/  SHFL.IDX PT, R69, R82, R87, 0x1f ;  /* 0x00001f5752457589 */ /* 0x00806400000e0000 */
[----:B------:R-:W2:Y:S01]  /*3a50*/  FLO.U32 R89, R85 ;  /* 0x0000005500597300 */ /* 0x000ea200000e0000 */
[----:B------:R-:W-:-:S07]  /*3a60*/  LOP3.LUT R64, R62, R85, RZ, 0xc0, !PT ;  /* 0x000000553e407212 */ /* 0x000fce00078ec0ff */
[----:B------:R-:W3:Y:S01]  /*3a70*/  POPC R64, R64 ;  /* 0x0000004000407309 */ /* 0x000ee20000000000 */
[----:B--2---:R-:W-:-:S13]  /*3a80*/  ISETP.NE.AND P0, PT, R0, R89, PT ;  /* 0x000000590000720c */ /* 0x004fda0003f05270 */
[----:B01-3--:R-:W-:Y:S05]  /*3a90*/  @P0 BRA `(.L_x_1767) ;  /* 0x0000000000080947 */ /* 0x00bfea0003800000 */
[----:B------:R-:W-:-:S05]  /*3aa0*/  IMAD R67, R67, 0x4, R58 ;  /* 0x0000000443437824 */ /* 0x000fca00078e023a */
[----:B------:R0:W1:Y:S02]  /*3ab0*/  ATOMS.ADD R80, [R67], R64 ;  /* 0x000000404350738c */ /* 0x0000640000000000 */
.L_x_1767:
[----:B------:R-:W-:Y:S05]  /*3ac0*/  BSYNC.RECONVERGENT B0 ;  /* 0x0000000000007941 */ /* 0x000fea0003800200 */
.L_x_1766:
[----:B------:R-:W-:Y:S01]  /*3ad0*/  R2P PR, R91, 0x7f ;  /* 0x0000007f5b007804 */ /* 0x000fe20000000000 */
[----:B-1----:R1:W2:Y:S01]  /*3ae0*/  SHFL.IDX PT, R85, R80, R89, 0x1f ;  /* 0x00001f5950557589 */ /* 0x0022a200000e0000 */
[----:B------:R-:W-:Y:S01]  /*3af0*/  BSSY.RECONVERGENT B0, `(.L_x_1768) ;  /* 0x0000022000007945 */ /* 0x000fe20003800200 */
[----:B------:R-:W-:Y:S02]  /*3b00*/  IMAD.IADD R77, R68, 0x1, R77 ;  /* 0x00000001444d7824 */ /* 0x000fe400078e024d */
[----:B------:R-:W-:-:S08]  /*3b10*/  IMAD.MOV.U32 R82, RZ, RZ, RZ ;  /* 0x000000ffff527224 */ /* 0x000fd000078e00ff */
        /* <DEDUP_REMOVED lines=26> */
[----:B------:R-:W3:Y:S01]  /*3cc0*/  POPC R66, R66 ;  /* 0x0000004200427309 */ /* 0x000ee20000000000 */
[----:B0-----:R-:W-:-:S13]  /*3cd0*/  ISETP.NE.AND P0, PT, R0, R93, PT ;  /* 0x0000005d0000720c */ /* 0x001fda0003f05270 */
[----:B-123--:R-:W-:Y:S05]  /*3ce0*/  @P0 BRA `(.L_x_1769) ;  /* 0x0000000000080947 */ /* 0x00efea0003800000 */
[----:B------:R-:W-:-:S05]  /*3cf0*/  IMAD R67, R91, 0x4, R58 ;  /* 0x000000045b437824 */ /* 0x000fca00078e023a */
[----:B------:R0:W1:Y:S02]  /*3d00*/  ATOMS.ADD R82, [R67], R66 ;  /* 0x000000424352738c */ /* 0x0000640000000000 */
.L_x_1769:
[----:B------:R-:W-:Y:S05]  /*3d10*/  BSYNC.RECONVERGENT B0 ;  /* 0x0000000000007941 */ /* 0x000fea0003800200 */
.L_x_1768:
[----:B------:R-:W-:Y:S01]  /*3d20*/  R2P PR, R61, 0x7f ;  /* 0x0000007f3d007804 */ /* 0x000fe20000000000 */
[----:B------:R-:W-:Y:S01]  /*3d30*/  BSSY.RECONVERGENT B0, `(.L_x_1770) ;  /* 0x0000023000007945 */ /* 0x000fe20003800200 */
[----:B------:R-:W-:Y:S02]  /*3d40*/  IMAD.IADD R79, R70, 0x1, R79 ;  /* 0x00000001464f7824 */ /* 0x000fe400078e024f */
        /* <DEDUP_REMOVED lines=26> */
[----:B------:R-:W2:Y:S01]  /*3ef0*/  FLO.U32 R91, R87 ;  /* 0x00000057005b7300 */ /* 0x000ea200000e0000 */
[----:B------:R-:W-:-:S07]  /*3f00*/  LOP3.LUT R68, R62, R87, RZ, 0xc0, !PT ;  /* 0x000000573e447212 */ /* 0x000fce00078ec0ff */
[----:B------:R-:W3:Y:S01]  /*3f10*/  POPC R68, R68 ;  /* 0x0000004400447309 */ /* 0x000ee20000000000 */
[----:B--2---:R-:W-:-:S13]  /*3f20*/  ISETP.NE.AND P0, PT, R0, R91, PT ;  /* 0x0000005b0000720c */ /* 0x004fda0003f05270 */
[----:B01-3--:R-:W-:Y:S05]  /*3f30*/  @P0 BRA `(.L_x_1771) ;  /* 0x0000000000080947 */ /* 0x00bfea0003800000 */
[----:B------:R-:W-:-:S05]  /*3f40*/  IMAD R61, R61, 0x4, R58 ;  /* 0x000000043d3d7824 */ /* 0x000fca00078e023a */
[----:B------:R0:W1:Y:S02]  /*3f50*/  ATOMS.ADD R70, [R61], R68 ;  /* 0x000000443d46738c */ /* 0x0000640000000000 */
.L_x_1771:
[----:B------:R-:W-:Y:S05]  /*3f60*/  BSYNC.RECONVERGENT B0 ;  /* 0x0000000000007941 */ /* 0x000fea0003800200 */
.L_x_1770:
[----:B------:R-:W-:Y:S01]  /*3f70*/  R2P PR, R65, 0x7f ;  /* 0x0000007f41007804 */ /* 0x000fe20000000000 */
[----:B------:R-:W-:Y:S01]  /*3f80*/  IMAD.IADD R81, R72, 0x1, R81 ;  /* 0x0000000148517824 */ /* 0x000fe200078e0251 */
[----:B-1----:R1:W2:Y:S01]  /*3f90*/  SHFL.IDX PT, R87, R70, R91, 0x1f ;  /* 0x00001f5b46577589 */ /* 0x0022a200000e0000 */
        /* <DEDUP_REMOVED lines=28> */
[----:B------:R-:W3:Y:S01]  /*4160*/  POPC R61, R61 ;  /* 0x0000003d003d7309 */ /* 0x000ee20000000000 */
[----:B0-----:R-:W-:-:S13]  /*4170*/  ISETP.NE.AND P0, PT, R0, R93, PT ;  /* 0x0000005d0000720c */ /* 0x001fda0003f05270 */
[----:B-123--:R-:W-:Y:S05]  /*4180*/  @P0 BRA `(.L_x_1773) ;  /* 0x0000000000080947 */ /* 0x00efea0003800000 */
[----:B------:R-:W-:-:S06]  /*4190*/  IMAD R72, R65, 0x4, R58 ;  /* 0x0000000441487824 */ /* 0x000fcc00078e023a */
[----:B------:R0:W1:Y:S02]  /*41a0*/  ATOMS.ADD R72, [R72], R61 ;  /* 0x0000003d4848738c */ /* 0x0000640000000000 */
.L_x_1773:
[----:B------:R-:W-:Y:S05]  /*41b0*/  BSYNC.RECONVERGENT B0 ;  /* 0x0000000000007941 */ /* 0x000fea0003800200 */
.L_x_1772:
[----:B------:R-:W-:Y:S01]  /*41c0*/  R2P PR, R63, 0x7f ;  /* 0x0000007f3f007804 */ /* 0x000fe20000000000 */
[----:B------:R-:W-:Y:S01]  /*41d0*/  IMAD.IADD R83, R74, 0x1, R83 ;  /* 0x000000014a537824 */ /* 0x000fe200078e0253 */
[----:B-1----:R1:W2:Y:S01]  /*41e0*/  SHFL.IDX PT, R72, R72, R93, 0x1f ;  /* 0x00001f5d48487589 */ /* 0x0022a200000e0000 */
[----:B------:R-:W-:Y:S01]  /*41f0*/  IMAD.IADD R76, R76, 0x1, R71 ;  /* 0x000000014c4c7824 */ /* 0x000fe200078e0247 */
[----:B------:R-:W-:Y:S01]  /*4200*/  SHF.R.U64 R71, R4, UR5, R53 ;  /* 0x0000000504477c19 */ /* 0x000fe20008001235 */
[----:B------:R-:W-:Y:S03]  /*4210*/  BSSY.RECONVERGENT B0, `(.L_x_1774) ;  /* 0x0000022000007945 */ /* 0x000fe60003800200 */
[----:B------:R-:W-:Y:S01]  /*4220*/  LOP3.LUT R89, R71, UR4, RZ, 0x30, !PT ;  /* 0x0000000447597c12 */ /* 0x000fe2000f8e30ff */
[----:B------:R-:W-:-:S04]  /*4230*/  IMAD.MOV.U32 R71, RZ, RZ, RZ ;  /* 0x000000ffff477224 */ /* 0x000fc800078e00ff */
        /* <DEDUP_REMOVED lines=26> */
[----:B------:R1:W4:Y:S01]  /*43e0*/  POPC R80, R70 ;  /* 0x0000004600507309 */ /* 0x0003220000000000 */
[----:B---3--:R-:W-:-:S13]  /*43f0*/  ISETP.NE.AND P0, PT, R0, R74, PT ;  /* 0x0000004a0000720c */ /* 0x008fda0003f05270 */
[----:B-12-4-:R-:W-:Y:S05]  /*4400*/  @P0 BRA `(.L_x_1775) ;  /* 0x0000000000080947 */ /* 0x016fea0003800000 */
[----:B------:R-:W-:-:S05]  /*4410*/  IMAD R63, R63, 0x4, R58 ;  /* 0x000000043f3f7824 */ /* 0x000fca00078e023a */
[----:B------:R1:W2:Y:S02]  /*4420*/  ATOMS.ADD R71, [R63], R80 ;  /* 0x000000503f47738c */ /* 0x0002a40000000000 */
.L_x_1775:
[----:B------:R-:W-:Y:S05]  /*4430*/  BSYNC.RECONVERGENT B0 ;  /* 0x0000000000007941 */ /* 0x000fea0003800200 */
.L_x_1774:
        /* <DEDUP_REMOVED lines=8> */
[----:B-1----:R-:W-:Y:S02]  /*44c0*/  VOTE.ANY R63, PT, P0 ;  /* 0x00000000003f7806 */ /* 0x002fe400000e0100 */
        /* <DEDUP_REMOVED lines=23> */
[----:B------:R-:W1:Y:S01]  /*4640*/  FLO.U32 R70, R63 ;  /* 0x0000003f00467300 */ /* 0x000e6200000e0000 */
[----:B------:R-:W-:-:S07]  /*4650*/  LOP3.LUT R64, R62, R63, RZ, 0xc0, !PT ;  /* 0x0000003f3e407212 */ /* 0x000fce00078ec0ff */
[----:B------:R-:W4:Y:S01]  /*4660*/  POPC R64, R64 ;  /* 0x0000004000407309 */ /* 0x000f220000000000 */
[----:B-1----:R-:W-:-:S13]  /*4670*/  ISETP.NE.AND P0, PT, R0, R70, PT ;  /* 0x000000460000720c */ /* 0x002fda0003f05270 */
[----:B--234-:R-:W-:Y:S05]  /*4680*/  @P0 BRA `(.L_x_1777) ;  /* 0x0000000000080947 */ /* 0x01cfea0003800000 */
[----:B------:R-:W-:-:S06]  /*4690*/  IMAD R65, R89, 0x4, R58 ;  /* 0x0000000459417824 */ /* 0x000fcc00078e023a */
[----:B------:R1:W2:Y:S02]  /*46a0*/  ATOMS.ADD R65, [R65], R64 ;  /* 0x000000404141738c */ /* 0x0002a40000000000 */
.L_x_1777:
[----:B------:R-:W-:Y:S05]  /*46b0*/  BSYNC.RECONVERGENT B0 ;  /* 0x0000000000007941 */ /* 0x000fea0003800200 */
.L_x_1776:
[----:B------:R-:W-:Y:S01]  /*46c0*/  R2P PR, R91, 0x7f ;  /* 0x0000007f5b007804 */ /* 0x000fe20000000000 */
[----:B--2---:R2:W3:Y:S01]  /*46d0*/  SHFL.IDX PT, R65, R65, R70, 0x1f ;  /* 0x00001f4641417589 */ /* 0x0044e200000e0000 */
[----:B------:R-:W-:Y:S01]  /*46e0*/  BSSY.RECONVERGENT B0, `(.L_x_1778) ;  /* 0x000002b000007945 */ /* 0x000fe20003800200 */
[----:B------:R-:W-:Y:S02]  /*46f0*/  IMAD.MOV.U32 R40, RZ, RZ, R34 ;  /* 0x000000ffff287224 */ /* 0x000fe400078e0022 */
[----:B------:R-:W-:Y:S02]  /*4700*/  IMAD.MOV.U32 R42, RZ, RZ, R32 ;  /* 0x000000ffff2a7224 */ /* 0x000fe400078e0020 */
[----:B------:R-:W-:Y:S02]  /*4710*/  IMAD.MOV.U32 R44, RZ, RZ, R30 ;  /* 0x000000ffff2c7224 */ /* 0x000fe400078e001e */
[----:B------:R-:W-:Y:S02]  /*4720*/  IMAD.MOV.U32 R46, RZ, RZ, R28 ;  /* 0x000000ffff2e7224 */ /* 0x000fe400078e001c */
[----:B------:R-:W-:-:S02]  /*4730*/  IMAD.MOV.U32 R48, RZ, RZ, R26 ;  /* 0x000000ffff307224 */ /* 0x000fc400078e001a */
[----:B------:R-:W-:Y:S01]  /*4740*/  VOTE.ANY R5, PT, P0 ;  /* 0x0000000000057806 */ /* 0x000fe200000e0100 */
[----:B------:R-:W-:Y:S01]  /*4750*/  IMAD.MOV.U32 R50, RZ, RZ, R24 ;  /* 0x000000ffff327224 */ /* 0x000fe200078e0018 */
[----:B------:R-:W-:Y:S01]  /*4760*/  VOTE.ANY R38, PT, P1 ;  /* 0x0000000000267806 */ /* 0x000fe200008e0100 */
[----:B------:R-:W-:Y:S01]  /*4770*/  IMAD.MOV.U32 R52, RZ, RZ, R4 ;  /* 0x000000ffff347224 */ /* 0x000fe200078e0004 */
[----:B------:R-:W-:Y:S01]  /*4780*/  @!P0 LOP3.LUT R5, RZ, R5, RZ, 0x33, !PT ;  /* 0x00000005ff058212 */ /* 0x000fe200078e33ff */
[----:B------:R-:W-:Y:S01]  /*4790*/  IMAD.MOV.U32 R54, RZ, RZ, R12 ;  /* 0x000000ffff367224 */ /* 0x000fe200078e000c */
        /* <DEDUP_REMOVED lines=21> */
[----:B------:R-:W-:-:S03]  /*48f0*/  IMAD.MOV.U32 R38, RZ, RZ, R36 ;  /* 0x000000ffff267224 */ /* 0x000fc600078e0024 */
[----:B------:R4:W5:Y:S01]  /*4900*/  FLO.U32 R13, R5 ;  /* 0x00000005000d7300 */ /* 0x00096200000e0000 */
[----:B------:R-:W-:-:S07]  /*4910*/  LOP3.LUT R62, R62, R5, RZ, 0xc0, !PT ;  /* 0x000000053e3e7212 */ /* 0x000fce00078ec0ff */
[----:B------:R2:W0:Y:S01]  /*4920*/  POPC R25, R62 ;  /* 0x0000003e00197309 */ /* 0x0004220000000000 */
[----:B----4-:R-:W-:Y:S02]  /*4930*/  LOP3.LUT R5, R15, 0x80000000, RZ, 0x3c, !PT ;  /* 0x800000000f057812 */ /* 0x010fe400078e3cff */
[----:B-----5:R-:W-:Y:S01]  /*4940*/  ISETP.NE.AND P0, PT, R0, R13, PT ;  /* 0x0000000d0000720c */ /* 0x020fe20003f05270 */
[----:B------:R-:W-:-:S12]  /*4950*/  IMAD.MOV.U32 R0, RZ, RZ, RZ ;  /* 0x000000ffff007224 */ /* 0x000fd800078e00ff */
[----:B0-23--:R-:W-:Y:S05]  /*4960*/  @P0 BRA `(.L_x_1779) ;  /* 0x0000000000080947 */ /* 0x00dfea0003800000 */
[----:B------:R-:W-:-:S06]  /*4970*/  IMAD R0, R91, 0x4, R58 ;  /* 0x000000045b007824 */ /* 0x000fcc00078e023a */
[----:B------:R0:W2:Y:S02]  /*4980*/  ATOMS.ADD R0, [R0], R25 ;  /* 0x000000190000738c */ /* 0x0000a40000000000 */
.L_x_1779:
[----:B------:R-:W-:Y:S05]  /*4990*/  BSYNC.RECONVERGENT B0 ;  /* 0x0000000000007941 */ /* 0x000fea0003800200 */
.L_x_1778:
[----:B------:R-:W-:Y:S01]  /*49a0*/  BAR.SYNC.DEFER_BLOCKING 0x0 ;  /* 0x0000000000007b1d */ /* 0x000fe20000010000 */
[----:B------:R-:W-:Y:S01]  /*49b0*/  LEA R73, R73, UR6, 0x3 ;  /* 0x0000000649497c11 */ /* 0x000fe2000f8e18ff */
[----:B------:R-:W-:Y:S01]  /*49c0*/  IMAD.IADD R27, R66, 0x1, R67 ;  /* 0x00000001421b7824 */ /* 0x000fe200078e0243 */
[----:B------:R-:W-:Y:S01]  /*49d0*/  LEA R75, R75, UR6, 0x3 ;  /* 0x000000064b4b7c11 */ /* 0x000fe2000f8e18ff */
[----:B------:R-:W-:Y:S01]  /*49e0*/  IMAD.IADD R29, R68, 0x1, R87 ;  /* 0x00000001441d7824 */ /* 0x000fe200078e0257 */
[----:B------:R-:W-:Y:S01]  /*49f0*/  LEA R77, R77, UR6, 0x3 ;  /* 0x000000064d4d7c11 */ /* 0x000fe2000f8e18ff */
[----:B------:R-:W-:Y:S01]  /*4a00*/  IMAD.MOV.U32 R4, RZ, RZ, R14 ;  /* 0x000000ffff047224 */ /* 0x000fe200078e000e */
[----:B------:R-:W-:Y:S01]  /*4a10*/  LEA R79, R79, UR6, 0x3 ;  /* 0x000000064f4f7c11 */ /* 0x000fe2000f8e18ff */
[----:B--2---:R2:W3:Y:S01]  /*4a20*/  SHFL.IDX PT, R0, R0, R13, 0x1f ;  /* 0x00001f0d00007589 */ /* 0x0044e200000e0000 */
[----:B------:R-:W-:Y:S01]  /*4a30*/  LEA R81, R81, UR6, 0x3 ;  /* 0x0000000651517c11 */ /* 0x000fe2000f8e18ff */
[----:B------:R-:W-:Y:S01]  /*4a40*/  IMAD.IADD R31, R61, 0x1, R72 ;  /* 0x000000013d1f7824 */ /* 0x000fe200078e0248 */
[----:B------:R-:W-:Y:S01]  /*4a50*/  LEA R83, R83, UR6, 0x3 ;  /* 0x0000000653537c11 */ /* 0x000fe2000f8e18ff */
[----:B------:R-:W-:Y:S01]  /*4a60*/  IMAD.IADD R33, R80, 0x1, R71 ;  /* 0x0000000150217824 */ /* 0x000fe200078e0247 */
[----:B------:R-:W-:Y:S01]  /*4a70*/  LOP3.LUT R19, R19, 0x80000000, RZ, 0x3c, !PT ;  /* 0x8000000013137812 */ /* 0x000fe200078e3cff */
[----:B------:R-:W-:Y:S01]  /*4a80*/  IMAD.IADD R35, R64, 0x1, R65 ;  /* 0x0000000140237824 */ /* 0x000fe200078e0241 */
[----:B------:R-:W-:Y:S01]  /*4a90*/  LEA R15, R69, UR6, 0x3 ;  /* 0x00000006450f7c11 */ /* 0x000fe2000f8e18ff */
[----:B------:R-:W-:Y:S01]  /*4aa0*/  BSSY B1, `(.L_x_1780) ;  /* 0x0000049000017945 */ /* 0x000fe20003800000 */
[----:B------:R-:W-:-:S02]  /*4ab0*/  LOP3.LUT R17, R17, 0x80000000, RZ, 0x3c, !PT ;  /* 0x8000000011117812 */ /* 0x000fc400078e3cff */
[----:B--2---:R-:W-:Y:S02]  /*4ac0*/  LEA R13, R76, UR6, 0x3 ;  /* 0x000000064c0d7c11 */ /* 0x004fe4000f8e18ff */
[----:B------:R-:W-:Y:S02]  /*4ad0*/  LEA R27, R27, UR6, 0x3 ;  /* 0x000000061b1b7c11 */ /* 0x000fe4000f8e18ff */
[----:B------:R-:W-:Y:S01]  /*4ae0*/  LOP3.LUT R11, R11, 0x80000000, RZ, 0x3c, !PT ;  /* 0x800000000b0b7812 */ /* 0x000fe200078e3cff */
[----:B------:R-:W-:Y:S01]  /*4af0*/  STS.64 [R73+-0x8], R38 ;  /* 0xfffff82649007388 */ /* 0x000fe20000000a00 */
[----:B------:R-:W-:Y:S02]  /*4b00*/  LEA R29, R29, UR6, 0x3 ;  /* 0x000000061d1d7c11 */ /* 0x000fe4000f8e18ff */
[----:B------:R-:W-:Y:S01]  /*4b10*/  LOP3.LUT R9, R9, 0x80000000, RZ, 0x3c, !PT ;  /* 0x8000000009097812 */ /* 0x000fe200078e3cff */
[----:B------:R-:W-:Y:S01]  /*4b20*/  STS.64 [R75+-0x8], R40 ;  /* 0xfffff8284b007388 */ /* 0x000fe20000000a00 */
[----:B------:R-:W-:-:S02]  /*4b30*/  LEA R31, R31, UR6, 0x3 ;  /* 0x000000061f1f7c11 */ /* 0x000fc4000f8e18ff */
[----:B------:R-:W-:Y:S01]  /*4b40*/  LOP3.LUT R7, R7, 0x80000000, RZ, 0x3c, !PT ;  /* 0x8000000007077812 */ /* 0x000fe200078e3cff */
[----:B---3--:R-:W-:Y:S01]  /*4b50*/  IMAD.IADD R0, R25, 0x1, R0 ;  /* 0x0000000119007824 */ /* 0x008fe200078e0200 */
[----:B------:R-:W-:Y:S01]  /*4b60*/  STS.64 [R77+-0x8], R42 ;  /* 0xfffff82a4d007388 */ /* 0x000fe20000000a00 */
[----:B0-----:R-:W-:Y:S02]  /*4b70*/  LEA R25, R85, UR6, 0x3 ;  /* 0x0000000655197c11 */ /* 0x001fe4000f8e18ff */
[----:B------:R-:W-:Y:S01]  /*4b80*/  LEA R33, R33, UR6, 0x3 ;  /* 0x0000000621217c11 */ /* 0x000fe2000f8e18ff */
[----:B------:R-:W-:Y:S01]  /*4b90*/  STS.64 [R79+-0x8], R44 ;  /* 0xfffff82c4f007388 */ /* 0x000fe20000000a00 */
[----:B------:R-:W-:Y:S02]  /*4ba0*/  LEA R35, R35, UR6, 0x3 ;  /* 0x0000000623237c11 */ /* 0x000fe4000f8e18ff */
[----:B------:R-:W-:Y:S01]  /*4bb0*/  LEA R37, R0, UR6, 0x3 ;  /* 0x0000000600257c11 */ /* 0x000fe2000f8e18ff */
[----:B------:R-:W-:Y:S01]  /*4bc0*/  STS.64 [R81+-0x8], R46 ;  /* 0xfffff82e51007388 */ /* 0x000fe20000000a00 */
[----:B------:R-:W-:-:S02]  /*4bd0*/  ISETP.NE.AND P0, PT, R84, RZ, PT ;  /* 0x000000ff5400720c */ /* 0x000fc40003f05270 */
[----:B------:R-:W-:Y:S01]  /*4be0*/  LEA R0, R3, UR6, 0x3 ;  /* 0x0000000603007c11 */ /* 0x000fe2000f8e18ff */
[----:B------:R-:W-:Y:S04]  /*4bf0*/  STS.64 [R83+-0x8], R48 ;  /* 0xfffff83053007388 */ /* 0x000fe80000000a00 */
[----:B------:R0:W-:Y:S04]  /*4c00*/  STS.64 [R13+-0x8], R4 ;  /* 0xfffff8040d007388 */ /* 0x0001e80000000a00 */
[----:B------:R2:W-:Y:S04]  /*4c10*/  STS.64 [R15+-0x8], R18 ;  /* 0xfffff8120f007388 */ /* 0x0005e80000000a00 */
[----:B------:R2:W-:Y:S04]  /*4c20*/  STS.64 [R25+-0x8], R16 ;  /* 0xfffff81019007388 */ /* 0x0005e80000000a00 */
[----:B------:R2:W-:Y:S01]  /*4c30*/  STS.64 [R27+-0x8], R50 ;  /* 0xfffff8321b007388 */ /* 0x0005e20000000a00 */
[----:B0-----:R-:W-:-:S03]  /*4c40*/  SHF.R.S32.HI R13, RZ, 0x1f, R60 ;  /* 0x0000001fff0d7819 */ /* 0x001fc6000001143c */
[----:B------:R2:W-:Y:S04]  /*4c50*/  STS.64 [R29+-0x8], R10 ;  /* 0xfffff80a1d007388 */ /* 0x0005e80000000a00 */
[----:B------:R2:W-:Y:S04]  /*4c60*/  STS.64 [R31+-0x8], R8 ;  /* 0xfffff8081f007388 */ /* 0x0005e80000000a00 */
[----:B------:R2:W-:Y:S04]  /*4c70*/  STS.64 [R33+-0x8], R6 ;  /* 0xfffff80621007388 */ /* 0x0005e80000000a00 */
[----:B------:R2:W-:Y:S04]  /*4c80*/  STS.64 [R35+-0x8], R52 ;  /* 0xfffff83423007388 */ /* 0x0005e80000000a00 */
[----:B------:R2:W-:Y:S01]  /*4c90*/  STS.64 [R37+-0x8], R54 ;  /* 0xfffff83625007388 */ /* 0x0005e20000000a00 */
[----:B------:R-:W-:Y:S05]  /*4ca0*/  @P0 BRA `(.L_x_1781) ;  /* 0x0000000000a00947 */ /* 0x000fea0003800000 */
[----:B------:R-:W3:Y:S01]  /*4cb0*/  LDG.E.64 R56, desc[UR8][R56.64] ;  /* 0x0000000838387981 */ /* 0x000ee2000c1e1b00 */
[----:B------:R-:W-:Y:S01]  /*4cc0*/  UISETP.GE.AND UP0, UPT, UR7, 0x1, UPT ;  /* 0x000000010700788c */ /* 0x000fe2000bf06270 */
[----:B--2---:R-:W-:Y:S01]  /*4cd0*/  IMAD.MOV.U32 R6, RZ, RZ, R59 ;  /* 0x000000ffff067224 */ /* 0x004fe200078e003b */
        /* <DEDUP_REMOVED lines=8> */
.L_x_1787:
[----:B0-----:R-:W0:Y:S01]  /*4d60*/  LDC.64 R4, c[0x0][0x380] ;  /* 0x0000e000ff047b82 */ /* 0x001e220000000a00 */
[----:B------:R-:W-:Y:S01]  /*4d70*/  VIADD R11, R8, 0xffffffff ;  /* 0xffffffff080b7836 */ /* 0x000fe20000000000 */
[----:B------:R-:W-:Y:S03]  /*4d80*/  BSSY B2, `(.L_x_1784) ;  /* 0x0000008000027945 */ /* 0x000fe60003800000 */
[----:B------:R-:W-:-:S04]  /*4d90*/  IMAD R9, R11, 0x100, R3 ;  /* 0x000001000b097824 */ /* 0x000fc800078e0203 */
[----:B0-----:R-:W-:-:S07]  /*4da0*/  IMAD.WIDE R4, R9, 0x4, R4 ;  /* 0x0000000409047825 */ /* 0x001fce00078e0204 */
.L_x_1785:
[----:B------:R-:W-:Y:S05]  /*4db0*/  YIELD ;  /* 0x0000000000007946 */ /* 0x000fea0003800000 */
[----:B------:R0:W-:Y:S06]  /*4dc0*/  MEMBAR.SC.CTA ;  /* 0x0000000000007992 */ /* 0x0001ec0000000000 */
[----:B0-----:R-:W2:Y:S02]  /*4dd0*/  LDG.E.STRONG.SYS R9, desc[UR8][R4.64] ;  /* 0x0000000804097981 */ /* 0x001ea4000c1f5900 */
[----:B--2---:R-:W-:-:S13]  /*4de0*/  ISETP.NE.AND P0, PT, R9, RZ, PT ;  /* 0x000000ff0900720c */ /* 0x004fda0003f05270 */
[----:B------:R-:W-:Y:S05]  /*4df0*/  @!P0 BRA `(.L_x_1785) ;  /* 0xfffffffc00ec8947 */ /* 0x000fea000383ffff */
[----:B------:R-:W-:Y:S05]  /*4e00*/  BSYNC B2 ;  /* 0x0000000000027941 */ /* 0x000fea0003800000 */
.L_x_1784:
[----:B------:R-:W-:Y:S01]  /*4e10*/  BSSY.RECONVERGENT B2, `(.L_x_1786) ;  /* 0x0000006000027945 */ /* 0x000fe20003800200 */
[C---:B------:R-:W-:Y:S02]  /*4e20*/  ISETP.GT.AND P0, PT, R9.reuse, -0x1, PT ;  /* 0xffffffff0900780c */ /* 0x040fe40003f04270 */
[----:B------:R-:W-:Y:S01]  /*4e30*/  LOP3.LUT R9, R9, 0x3fffffff, RZ, 0xc0, !PT ;  /* 0x3fffffff09097812 */ /* 0x000fe200078ec0ff */
[----:B------:R-:W-:Y:S05]  /*4e40*/  WARPSYNC.EXCLUSIVE R7 ;  /* 0x0000000007007348 */ /* 0x000fea0003a00000 */
[----:B------:R-:W-:-:S05]  /*4e50*/  IMAD.IADD R6, R9, 0x1, R6 ;  /* 0x0000000109067824 */ /* 0x000fca00078e0206 */
[----:B------:R-:W-:-:S07]  /*4e60*/  VOTE.ANY R7, PT, P0 ;  /* 0x0000000000077806 */ /* 0x000fce00000e0100 */
[----:B------:R-:W-:Y:S05]  /*4e70*/  BSYNC.RECONVERGENT B2 ;  /* 0x0000000000027941 */ /* 0x000fea0003800200 */
.L_x_1786:
[----:B------:R-:W-:Y:S01]  /*4e80*/  ISETP.GT.U32.AND P1, PT, R8, 0x1, PT ;  /* 0x000000010800780c */ /* 0x000fe20003f24070 */
[----:B------:R-:W-:-:S12]  /*4e90*/  IMAD.MOV.U32 R8, RZ, RZ, R11 ;  /* 0x000000ffff087224 */ /* 0x000fd800078e000b */
[----:B------:R-:W-:Y:S05]  /*4ea0*/  @P0 BRA P1, `(.L_x_1787) ;  /* 0xfffffffc00ac0947 */ /* 0x000fea000083ffff */
[----:B------:R-:W-:Y:S05]  /*4eb0*/  BSYNC B0 ;  /* 0x0000000000007941 */ /* 0x000fea0003800000 */
.L_x_1783:
[----:B------:R2:W3:Y:S02]  /*4ec0*/  LDS.64 R4, [R0+0xb400] ;  /* 0x00b4000000047984 */ /* 0x0004e40000000a00 */
.L_x_1782:
[C---:B------:R-:W-:Y:S01]  /*4ed0*/  IMAD.IADD R9, R6.reuse, 0x1, -R59 ;  /* 0x0000000106097824 */ /* 0x040fe200078e0a3b */
[----:B------:R-:W-:-:S04]  /*4ee0*/  LOP3.LUT R7, R6, 0x80000000, RZ, 0xfc, !PT ;  /* 0x8000000006077812 */ /* 0x000fc800078efcff */
[C---:B0--3--:R-:W-:Y:S01]  /*4ef0*/  IADD3 R4, P0, PT, R9.reuse, R4, RZ ;  /* 0x0000000409047210 */ /* 0x049fe20007f1e0ff */
[----:B------:R0:W-:Y:S03]  /*4f00*/  STG.E.STRONG.SYS desc[UR8][R22.64], R7 ;  /* 0x0000000716007986 */ /* 0x0001e6000c115908 */
[----:B------:R-:W-:-:S05]  /*4f10*/  LEA.HI.X.SX32 R5, R9, R5, 0x1, P0 ;  /* 0x0000000509057211 */ /* 0x000fca00000f0eff */
[----:B------:R0:W-:Y:S04]  /*4f20*/  STS.64 [R0+0xb400], R4 ;  /* 0x00b4000400007388 */ /* 0x0001e80000000a00 */
.L_x_1781:
[----:B------:R-:W-:Y:S05]  /*4f30*/  BSYNC B1 ;  /* 0x0000000000017941 */ /* 0x000fea0003800000 */
.L_x_1780:
[----:B0-----:R-:W0:Y:S01]  /*4f40*/  LDC.64 R4, c[0x0][0x390] ;  /* 0x0000e400ff047b82 */ /* 0x001e220000000a00 */
[----:B------:R-:W-:-:S04]  /*4f50*/  UIMAD UR5, UR7, 0x1680, URZ ;  /* 0x00001680070578a4 */ /* 0x000fc8000f8e02ff */
[----:B------:R-:W-:-:S03]  /*4f60*/  UIADD3 UR5, UPT, UPT, UR5, 0x1680, URZ ;  /* 0x0000168005057890 */ /* 0x000fc6000fffe0ff */
[----:B--2---:R-:W2:Y:S01]  /*4f70*/  LDC R6, c[0x0][0x3c0] ;  /* 0x0000f000ff067b82 */ /* 0x004ea20000000800 */
[----:B0-----:R-:W-:Y:S02]  /*4f80*/  ISETP.EQ.U32.AND P1, PT, R4, RZ, PT ;  /* 0x000000ff0400720c */ /* 0x001fe40003f22070 */
[C---:B--2---:R-:W-:Y:S02]  /*4f90*/  ISETP.LE.AND P0, PT, R6.reuse, UR5, PT ;  /* 0x0000000506007c0c */ /* 0x044fe4000bf03270 */
[----:B------:R-:W-:Y:S01]  /*4fa0*/  ISETP.LT.AND P3, PT, R6, UR5, PT ;  /* 0x0000000506007c0c */ /* 0x000fe2000bf61270 */
[----:B------:R-:W-:Y:S05]  /*4fb0*/  WARPSYNC.ALL ;  /* 0x0000000000007948 */ /* 0x000fea0003800000 */
        /* <DEDUP_REMOVED lines=9> */
[----:B------:R-:W2:Y:S01]  /*5050*/  LDS.64 R4, [R0] ;  /* 0x0000000000047984 */ /* 0x000ea20000000a00 */
[----:B------:R-:W2:Y:S01]  /*5060*/  LDCU UR5, c[0x0][0x3c4] ;  /* 0x00007880ff0577ac */ /* 0x000ea20008000800 */
[----:B------:R-:W3:Y:S01]  /*5070*/  LDCU.64 UR10, c[0x0][0x3a0] ;  /* 0x00007400ff0a77ac */ /* 0x000ee20008000a00 */
[----:B--2---:R-:W-:Y:S01]  /*5080*/  SHF.R.U64 R2, R4, UR5, R5 ;  /* 0x0000000504027c19 */ /* 0x004fe20008001205 */
[----:B------:R-:W-:Y:S01]  /*5090*/  IMAD.MOV.U32 R8, RZ, RZ, R4 ;  /* 0x000000ffff087224 */ /* 0x000fe200078e0004 */
[----:B------:R-:W-:Y:S02]  /*50a0*/  LOP3.LUT R9, R5, 0x80000000, RZ, 0x3c, !PT ;  /* 0x8000000005097812 */ /* 0x000fe400078e3cff */
[----:B------:R-:W-:-:S04]  /*50b0*/  LOP3.LUT R2, R2, UR4, RZ, 0x30, !PT ;  /* 0x0000000402027c12 */ /* 0x000fc8000f8e30ff */
[----:B------:R-:W-:-:S05]  /*50c0*/  LEA R2, R2, UR6, 0x3 ;  /* 0x0000000602027c11 */ /* 0x000fca000f8e18ff */
[----:B------:R-:W2:Y:S02]  /*50d0*/  LDS.64 R6, [R2+0xb400] ;  /* 0x00b4000002067984 */ /* 0x000ea40000000a00 */
[----:B--2---:R-:W-:-:S05]  /*50e0*/  IADD3 R6, P0, PT, R6, R3, RZ ;  /* 0x0000000306067210 */ /* 0x004fca0007f1e0ff */
[----:B------:R-:W-:Y:S01]  /*50f0*/  IMAD.X R7, RZ, RZ, R7, P0 ;  /* 0x000000ffff077224 */ /* 0x000fe200000e0607 */
[----:B---3--:R-:W-:-:S04]  /*5100*/  LEA R10, P0, R6, UR10, 0x3 ;  /* 0x0000000a060a7c11 */ /* 0x008fc8000f8018ff */
[----:B------:R-:W-:-:S05]  /*5110*/  LEA.HI.X R11, R6, UR11, R7, 0x3, P0 ;  /* 0x0000000b060b7c11 */ /* 0x000fca00080f1c07 */
[----:B------:R-:W-:Y:S01]  /*5120*/  STG.E.64 desc[UR8][R10.64], R8 ;  /* 0x000000080a007986 */ /* 0x000fe2000c101b08 */
[----:B------:R-:W-:-:S03]  /*5130*/  NOP ;  /* 0x0000000000007918 */ /* 0x000fc60000000000 */
[----:B------:R-:W2:Y:S02]  /*5140*/  LDS.64 R4, [R0+0xc00] ;  /* 0x000c000000047984 */ /* 0x000ea40000000a00 */
        /* <DEDUP_REMOVED lines=8> */
[----:B------:R-:W-:-:S04]  /*51d0*/  LEA R14, P0, R6, UR10, 0x3 ;  /* 0x0000000a060e7c11 */ /* 0x000fc8000f8018ff */
        /* <DEDUP_REMOVED lines=160> */
[----:B--2---:R-:W-:Y:S02]  /*5be0*/  SHF.R.U64 R6, R4, UR5, R5 ;  /* 0x0000000504067c19 */ /* 0x004fe40008001205 */
[----:B------:R-:W-:Y:S02]  /*5bf0*/  LOP3.LUT R5, R5, 0x80000000, RZ, 0x3c, !PT ;  /* 0x8000000005057812 */ /* 0x000fe400078e3cff */
[----:B------:R-:W-:-:S04]  /*5c00*/  LOP3.LUT R2, R6, UR4, RZ, 0x30, !PT ;  /* 0x0000000406027c12 */ /* 0x000fc8000f8e30ff */
[----:B------:R-:W-:-:S06]  /*5c10*/  LEA R6, R2, UR6, 0x3 ;  /* 0x0000000602067c11 */ /* 0x000fcc000f8e18ff */
[----:B------:R-:W2:Y:S02]  /*5c20*/  LDS.64 R6, [R6+0xb400] ;  /* 0x00b4000006067984 */ /* 0x000ea40000000a00 */
[----:B--2---:R-:W-:-:S05]  /*5c30*/  IADD3 R3, P0, PT, R6, R3, RZ ;  /* 0x0000000306037210 */ /* 0x004fca0007f1e0ff */
[----:B------:R-:W-:Y:S01]  /*5c40*/  IMAD.X R8, RZ, RZ, R7, P0 ;  /* 0x000000ffff087224 */ /* 0x000fe200000e0607 */
[----:B------:R-:W-:-:S04]  /*5c50*/  LEA R2, P0, R3, UR10, 0x3 ;  /* 0x0000000a03027c11 */ /* 0x000fc8000f8018ff */
[----:B------:R-:W-:-:S05]  /*5c60*/  LEA.HI.X R3, R3, UR11, R8, 0x3, P0 ;  /* 0x0000000b03037c11 */ /* 0x000fca00080f1c08 */
[----:B------:R-:W-:Y:S01]  /*5c70*/  STG.E.64 desc[UR8][R2.64+0xa800], R4 ;  /* 0x00a8000402007986 */ /* 0x000fe2000c101b08 */
[----:B------:R-:W-:Y:S01]  /*5c80*/  NOP ;  /* 0x0000000000007918 */ /* 0x000fe20000000000 */
[----:B------:R-:W-:Y:S05]  /*5c90*/  EXIT ;  /* 0x000000000000794d */ /* 0x000fea0003800000 */
.L_x_1788:
[----:B------:R-:W-:Y:S01]  /*5ca0*/  IMAD.U32 R5, RZ, RZ, UR7 ;  /* 0x00000007ff057e24 */ /* 0x000fe2000f8e00ff */
        /* <DEDUP_REMOVED lines=15> */
[----:B------:R-:W-:Y:S01]  /*5da0*/  ISETP.GE.AND P2, PT, R8, R5, PT ;  /* 0x000000050800720c */ /* 0x000fe20003f46270 */
[----:B------:R-:W-:-:S12]  /*5db0*/  @P3 BRA `(.L_x_1790) ;  /* 0x0000000000343947 */ /* 0x000fd80003800000 */
[----:B------:R-:W2:Y:S01]  /*5dc0*/  LDS.64 R6, [R0] ;  /* 0x0000000000067984 */ /* 0x000ea20000000a00 */
[----:B------:R-:W2:Y:S01]  /*5dd0*/  LDCU UR5, c[0x0][0x3c4] ;  /* 0x00007880ff0577ac */ /* 0x000ea20008000800 */
[----:B------:R-:W3:Y:S01]  /*5de0*/  LDCU.64 UR10, c[0x0][0x3a0] ;  /* 0x00007400ff0a77ac */ /* 0x000ee20008000a00 */
[----:B--2---:R-:W-:Y:S02]  /*5df0*/  SHF.R.U64 R4, R6, UR5, R7 ;  /* 0x0000000506047c19 */ /* 0x004fe40008001207 */
        /* <DEDUP_REMOVED lines=8> */
[----:B------:R2:W-:Y:S04]  /*5e80*/  STG.E.64 desc[UR8][R8.64], R6 ;  /* 0x0000000608007986 */ /* 0x0005e8000c101b08 */
.L_x_1790:
[----:B------:R-:W-:Y:S05]  /*5e90*/  BSYNC.RECONVERGENT B0 ;  /* 0x0000000000007941 */ /* 0x000fea0003800200 */
.L_x_1789:
[----:B------:R-:W-:Y:S01]  /*5ea0*/  NOP ;  /* 0x0000000000007918 */ /* 0x000fe20000000000 */
[----:B------:R-:W-:Y:S01]  /*5eb0*/  BSSY.RECONVERGENT B0, `(.L_x_1791) ;  /* 0x0000011000007945 */ /* 0x000fe20003800200 */
[----:B------:R-:W-:Y:S02]  /*5ec0*/  ISETP.GE.AND P3, PT, R10, R5, PT ;  /* 0x000000050a00720c */ /* 0x000fe40003f66270 */
[----:B------:R-:W-:Y:S01]  /*5ed0*/  LOP3.LUT R10, R3, 0xc00, RZ, 0xfc, !PT ;  /* 0x00000c00030a7812 */ /* 0x000fe200078efcff */
[----:B------:R-:W-:Y:S10]  /*5ee0*/  @P4 BRA `(.L_x_1792) ;  /* 0x0000000000344947 */ /* 0x000ff40003800000 */
[----:B--2---:R-:W2:Y:S01]  /*5ef0*/  LDS.64 R6, [R0+0xc00] ;  /* 0x000c000000067984 */ /* 0x004ea20000000a00 */
        /* <DEDUP_REMOVED lines=12> */
.L_x_1792:
[----:B------:R-:W-:Y:S05]  /*5fc0*/  BSYNC.RECONVERGENT B0 ;  /* 0x0000000000007941 */ /* 0x000fea0003800200 */
.L_x_1791:
[----:B------:R-:W-:Y:S01]  /*5fd0*/  NOP ;  /* 0x0000000000007918 */ /* 0x000fe20000000000 */
[----:B------:R-:W-:Y:S01]  /*5fe0*/  BSSY.RECONVERGENT B0, `(.L_x_1793) ;  /* 0x0000011000007945 */ /* 0x000fe20003800200 */
[----:B------:R-:W-:Y:S01]  /*5ff0*/  ISETP.GE.AND P4, PT, R10, R5, PT ;  /* 0x000000050a00720c */ /* 0x000fe20003f86270 */
[----:B------:R-:W-:Y:S02]  /*6000*/  VIADD R10, R3, 0xd80 ;  /* 0x00000d80030a7836 */ /* 0x000fe40000000000 */
[----:B------:R-:W-:Y:S10]  /*6010*/  @P5 BRA `(.L_x_1794) ;  /* 0x0000000000345947 */ /* 0x000ff40003800000 */
[----:B--23--:R-:W2:Y:S01]  /*6020*/  LDS.64 R6, [R0+0x1800] ;  /* 0x0018000000067984 */ /* 0x00cea20000000a00 */
        /* <DEDUP_REMOVED lines=12> */
.L_x_1794:
[----:B------:R-:W-:Y:S05]  /*60f0*/  BSYNC.RECONVERGENT B0 ;  /* 0x0000000000007941 */ /* 0x000fea0003800200 */
.L_x_1793:
[----:B------:R-:W-:Y:S01]  /*6100*/  NOP ;  /* 0x0000000000007918 */ /* 0x000fe20000000000 */
[----:B------:R-:W-:Y:S01]  /*6110*/  BSSY.RECONVERGENT B0, `(.L_x_1795) ;  /* 0x0000011000007945 */ /* 0x000fe20003800200 */
[----:B------:R-:W-:Y:S01]  /*6120*/  ISETP.GE.AND P5, PT, R10, R5, PT ;  /* 0x000000050a00720c */ /* 0x000fe20003fa6270 */
[----:B------:R-:W-:Y:S02]  /*6130*/  VIADD R10, R3, 0xf00 ;  /* 0x00000f00030a7836 */ /* 0x000fe40000000000 */
[----:B------:R-:W-:Y:S10]  /*6140*/  @P6 BRA `(.L_x_1796) ;  /* 0x0000000000346947 */ /* 0x000ff40003800000 */
[----:B--234-:R-:W2:Y:S01]  /*6150*/  LDS.64 R6, [R0+0x2400] ;  /* 0x0024000000067984 */ /* 0x01cea20000000a00 */
        /* <DEDUP_REMOVED lines=12> */
.L_x_1796:
[----:B------:R-:W-:Y:S05]  /*6220*/  BSYNC.RECONVERGENT B0 ;  /* 0x0000000000007941 */ /* 0x000fea0003800200 */
.L_x_1795:
        /* <DEDUP_REMOVED lines=18> */
.L_x_1798:
[----:B------:R-:W-:Y:S05]  /*6350*/  BSYNC.RECONVERGENT B0 ;  /* 0x0000000000007941 */ /* 0x000fea0003800200 */
.L_x_1797:
        /* <DEDUP_REMOVED lines=18> */
.L_x_1800:
[----:B------:R-:W-:Y:S05]  /*6480*/  BSYNC.RECONVERGENT B0 ;  /* 0x0000000000007941 */ /* 0x000fea0003800200 */
.L_x_1799:
        /* <DEDUP_REMOVED lines=18> */
.L_x_1802:
[----:B------:R-:W-:Y:S05]  /*65b0*/  BSYNC.RECONVERGENT B0 ;  /* 0x0000000000007941 */ /* 0x000fea0003800200 */
.L_x_1801:
[----:B------:R-:W-:Y:S01]  /*65c0*/  NOP ;  /* 0x0000000000007918 */ /* 0x000fe20000000000 */
[----:B------:R-:W-:Y:S01]  /*65d0*/  BSSY.RECONVERGENT B0, `(.L_x_1803) ;  /* 0x0000010000007945 */ /* 0x000fe20003800200 */
[----:B------:R-:W-:-:S03]  /*65e0*/  ISETP.GE.AND P2, PT, R10, R5, PT ;  /* 0x000000050a00720c */ /* 0x000fc60003f46270 */
        /* <DEDUP_REMOVED lines=14> */
.L_x_1804:
[----:B------:R-:W-:Y:S05]  /*66d0*/  BSYNC.RECONVERGENT B0 ;  /* 0x0000000000007941 */ /* 0x000fea0003800200 */
.L_x_1803:
[----:B------:R-:W-:Y:S01]  /*66e0*/  NOP ;  /* 0x0000000000007918 */ /* 0x000fe20000000000 */
[----:B------:R-:W-:Y:S04]  /*66f0*/  BSSY.RECONVERGENT B0, `(.L_x_1805) ;  /* 0x000000f000007945 */ /* 0x000fe80003800200 */
[----:B------:R-:W-:Y:S05]  /*6700*/  @P4 BRA `(.L_x_1806) ;  /* 0x0000000000344947 */ /* 0x000fea0003800000 */
        /* <DEDUP_REMOVED lines=13> */
.L_x_1806:
[----:B------:R-:W-:Y:S05]  /*67e0*/  BSYNC.RECONVERGENT B0 ;  /* 0x0000000000007941 */ /* 0x000fea0003800200 */
.L_x_1805:
        /* <DEDUP_REMOVED lines=16> */
.L_x_1808:
[----:B------:R-:W-:Y:S05]  /*68f0*/  BSYNC.RECONVERGENT B0 ;  /* 0x0000000000007941 */ /* 0x000fea0003800200 */
.L_x_1807:
        /* <DEDUP_REMOVED lines=16> */
.L_x_1810:
[----:B------:R-:W-:Y:S05]  /*6a00*/  BSYNC.RECONVERGENT B0 ;  /* 0x0000000000007941 */ /* 0x000fea0003800200 */
.L_x_1809:
        /* <DEDUP_REMOVED lines=16> */
.L_x_1812:
[----:B------:R-:W-:Y:S05]  /*6b10*/  BSYNC.RECONVERGENT B0 ;  /* 0x0000000000007941 */ /* 0x000fea0003800200 */
.L_x_1811:
        /* <DEDUP_REMOVED lines=16> */
.L_x_1814:
[----:B------:R-:W-:Y:S05]  /*6c20*/  BSYNC.RECONVERGENT B0 ;  /* 0x0000000000007941 */ /* 0x000fea0003800200 */
.L_x_1813:
        /* <DEDUP_REMOVED lines=16> */
.L_x_1816:
[----:B------:R-:W-:Y:S05]  /*6d30*/  BSYNC.RECONVERGENT B0 ;  /* 0x0000000000007941 */ /* 0x000fea0003800200 */
.L_x_1815:
[----:B------:R-:W-:Y:S01]  /*6d40*/  NOP ;  /* 0x0000000000007918 */ /* 0x000fe20000000000 */
[----:B--234-:R-:W2:Y:S01]  /*6d50*/  LDS.64 R6, [R0+0xa800] ;  /* 0x00a8000000067984 */ /* 0x01cea20000000a00 */
[----:B------:R-:W2:Y:S02]  /*6d60*/  LDCU UR5, c[0x0][0x3c4] ;  /* 0x00007880ff0577ac */ /* 0x000ea40008000800 */
[----:B--2---:R-:W-:-:S04]  /*6d70*/  SHF.R.U64 R2, R6, UR5, R7 ;  /* 0x0000000506027c19 */ /* 0x004fc80008001207 */
[----:B------:R-:W-:-:S04]  /*6d80*/  LOP3.LUT R2, R2, UR4, RZ, 0x30, !PT ;  /* 0x0000000402027c12 */ /* 0x000fc8000f8e30ff */
[----:B------:R-:W-:Y:S01]  /*6d90*/  LEA R8, R2, UR6, 0x3 ;  /* 0x0000000602087c11 */ /* 0x000fe2000f8e18ff */
[----:B------:R-:W-:-:S05]  /*6da0*/  VIADD R2, R3, 0x1500 ;  /* 0x0000150003027836 */ /* 0x000fca0000000000 */
[----:B------:R-:W2:Y:S01]  /*6db0*/  LDS.64 R8, [R8+0xb400] ;  /* 0x00b4000008087984 */ /* 0x000ea20000000a00 */
[----:B------:R-:W-:-:S13]  /*6dc0*/  ISETP.GE.AND P0, PT, R2, R5, PT ;  /* 0x000000050200720c */ /* 0x000fda0003f06270 */
[----:B------:R-:W3:Y:S01]  /*6dd0*/  @!P0 LDC.64 R10, c[0x0][0x3a0] ;  /* 0x0000e800ff0a8b82 */ /* 0x000ee20000000a00 */
[----:B------:R-:W-:Y:S02]  /*6de0*/  @!P0 LOP3.LUT R7, R7, 0x80000000, RZ, 0x3c, !PT ;  /* 0x8000000007078812 */ /* 0x000fe400078e3cff */
[----:B--2---:R-:W-:-:S05]  /*6df0*/  IADD3 R3, P1, PT, R8, R3, RZ ;  /* 0x0000000308037210 */ /* 0x004fca0007f3e0ff */
[----:B------:R-:W-:Y:S01]  /*6e00*/  IMAD.X R4, RZ, RZ, R9, P1 ;  /* 0x000000ffff047224 */ /* 0x000fe200008e0609 */
[----:B---3--:R-:W-:-:S04]  /*6e10*/  @!P0 LEA R2, P1, R3, R10, 0x3 ;  /* 0x0000000a03028211 */ /* 0x008fc800078218ff */
[----:B------:R-:W-:-:S05]  /*6e20*/  @!P0 LEA.HI.X R3, R3, R11, R4, 0x3, P1 ;  /* 0x0000000b03038211 */ /* 0x000fca00008f1c04 */
[----:B------:R-:W-:Y:S01]  /*6e30*/  @!P0 STG.E.64 desc[UR8][R2.64+0xa800], R6 ;  /* 0x00a8000602008986 */ /* 0x000fe2000c101b08 */
[----:B------:R-:W-:Y:S01]  /*6e40*/  NOP ;  /* 0x0000000000007918 */ /* 0x000fe20000000000 */
[----:B------:R-:W-:Y:S05]  /*6e50*/  EXIT ;  /* 0x000000000000794d */ /* 0x000fea0003800000 */
.L_x_1747:
[----:B------:R-:W-:Y:S02]  /*6e60*/  IMAD.MOV.U32 R89, RZ, RZ, R78 ;  /* 0x000000ffff597224 */ /* 0x000fe400078e004e */
[----:B------:R-:W-:Y:S02]  /*6e70*/  IMAD.MOV.U32 R88, RZ, RZ, 0x1 ;  /* 0x00000001ff587424 */ /* 0x000fe400078e00ff */
[----:B------:R-:W-:Y:S02]  /*6e80*/  IMAD.MOV.U32 R91, RZ, RZ, RZ ;  /* 0x000000ffff5b7224 */ /* 0x000fe400078e00ff */
[----:B------:R-:W-:-:S07]  /*6e90*/  IMAD.MOV.U32 R86, RZ, RZ, -0x1 ;  /* 0xffffffffff567424 */ /* 0x000fce00078e00ff */
[----:B------:R-:W-:Y:S05]  /*6ea0*/  WARPSYNC.COLLECTIVE R86, `(.L_x_1817) ;  /* 0x0000000056087348 */ /* 0x000fea0003c00000 */
[----:B------:R0:W1:Y:S02]  /*6eb0*/  SHFL.UP P0, R87, R89, R88, R91 ;  /* 0x0400005859577389 */ /* 0x000064000000005b */
[----:B01----:R-:W-:Y:S05]  /*6ec0*/  ENDCOLLECTIVE ;  /* 0x000000000000791b */ /* 0x003fea0003800000 */
.L_x_1817:
[----:B------:R-:W-:Y:S02]  /*6ed0*/  IMAD.MOV.U32 R88, RZ, RZ, 0x2 ;  /* 0x00000002ff587424 */ /* 0x000fe400078e00ff */
[----:B------:R-:W-:-:S04]  /*6ee0*/  IMAD.MOV.U32 R83, RZ, RZ, R87 ;  /* 0x000000ffff537224 */ /* 0x000fc800078e0057 */
[----:B------:R-:W-:-:S04]  /*6ef0*/  @P0 IMAD.IADD R83, R78, 0x1, R83 ;  /* 0x000000014e530824 */ /* 0x000fc800078e0253 */
[----:B------:R-:W-:-:S07]  /*6f00*/  IMAD.MOV.U32 R89, RZ, RZ, R83 ;  /* 0x000000ffff597224 */ /* 0x000fce00078e0053 */
[----:B------:R-:W-:Y:S05]  /*6f10*/  WARPSYNC.COLLECTIVE R86, `(.L_x_1818) ;  /* 0x0000000056087348 */ /* 0x000fea0003c00000 */
[----:B------:R0:W1:Y:S02]  /*6f20*/  SHFL.UP P0, R87, R89, R88, R91 ;  /* 0x0400005859577389 */ /* 0x000064000000005b */
[----:B01----:R-:W-:Y:S05]  /*6f30*/  ENDCOLLECTIVE ;  /* 0x000000000000791b */ /* 0x003fea0003800000 */
.L_x_1818:
[----:B------:R-:W-:Y:S02]  /*6f40*/  IMAD.MOV.U32 R88, RZ, RZ, 0x4 ;  /* 0x00000004ff587424 */ /* 0x000fe400078e00ff */
[----:B------:R-:W-:-:S04]  /*6f50*/  IMAD.MOV.U32 R80, RZ, RZ, R87 ;  /* 0x000000ffff507224 */ /* 0x000fc800078e0057 */
[----:B------:R-:W-:-:S04]  /*6f60*/  @P0 IMAD.IADD R80, R83, 0x1, R80 ;  /* 0x0000000153500824 */ /* 0x000fc800078e0250 */
[----:B------:R-:W-:-:S07]  /*6f70*/  IMAD.MOV.U32 R89, RZ, RZ, R80 ;  /* 0x000000ffff597224 */ /* 0x000fce00078e0050 */
[----:B------:R-:W-:Y:S05]  /*6f80*/  WARPSYNC.COLLECTIVE R86, `(.L_x_1819) ;  /* 0x0000000056087348 */ /* 0x000fea0003c00000 */
[----:B------:R0:W1:Y:S02]  /*6f90*/  SHFL.UP P0, R87, R89, R88, R91 ;  /* 0x0400005859577389 */ /* 0x000064000000005b */
[----:B01----:R-:W-:Y:S05]  /*6fa0*/  ENDCOLLECTIVE ;  /* 0x000000000000791b */ /* 0x003fea0003800000 */
.L_x_1819:
[----:B------:R-:W-:Y:S02]  /*6fb0*/  IMAD.MOV.U32 R88, RZ, RZ, 0x8 ;  /* 0x00000008ff587424 */ /* 0x000fe400078e00ff */
[----:B------:R-:W-:-:S04]  /*6fc0*/  IMAD.MOV.U32 R85, RZ, RZ, R87 ;  /* 0x000000ffff557224 */ /* 0x000fc800078e0057 */
[----:B------:R-:W-:-:S04]  /*6fd0*/  @P0 IMAD.IADD R85, R80, 0x1, R85 ;  /* 0x0000000150550824 */ /* 0x000fc800078e0255 */
[----:B------:R-:W-:-:S07]  /*6fe0*/  IMAD.MOV.U32 R89, RZ, RZ, R85 ;  /* 0x000000ffff597224 */ /* 0x000fce00078e0055 */
[----:B------:R-:W-:Y:S05]  /*6ff0*/  WARPSYNC.COLLECTIVE R86, `(.L_x_1820) ;  /* 0x0000000056087348 */ /* 0x000fea0003c00000 */
[----:B------:R0:W1:Y:S02]  /*7000*/  SHFL.UP P0, R87, R89, R88, R91 ;  /* 0x0400005859577389 */ /* 0x000064000000005b */
[----:B01----:R-:W-:Y:S05]  /*7010*/  ENDCOLLECTIVE ;  /* 0x000000000000791b */ /* 0x003fea0003800000 */
.L_x_1820:
[----:B------:R-:W-:Y:S02]  /*7020*/  IMAD.MOV.U32 R88, RZ, RZ, 0x10 ;  /* 0x00000010ff587424 */ /* 0x000fe400078e00ff */
[----:B------:R-:W-:-:S04]  /*7030*/  IMAD.MOV.U32 R82, RZ, RZ, R87 ;  /* 0x000000ffff527224 */ /* 0x000fc800078e0057 */
[----:B------:R-:W-:-:S04]  /*7040*/  @P0 IMAD.IADD R82, R85, 0x1, R82 ;  /* 0x0000000155520824 */ /* 0x000fc800078e0252 */
[----:B------:R-:W-:-:S07]  /*7050*/  IMAD.MOV.U32 R89, RZ, RZ, R82 ;  /* 0x000000ffff597224 */ /* 0x000fce00078e0052 */
[----:B------:R-:W-:Y:S05]  /*7060*/  WARPSYNC.COLLECTIVE R86, `(.L_x_1821) ;  /* 0x0000000056087348 */ /* 0x000fea0003c00000 */
[----:B------:R0:W1:Y:S02]  /*7070*/  SHFL.UP P0, R87, R89, R88, R91 ;  /* 0x0400005859577389 */ /* 0x000064000000005b */
[----:B01----:R-:W-:Y:S05]  /*7080*/  ENDCOLLECTIVE ;  /* 0x000000000000791b */ /* 0x003fea0003800000 */
.L_x_1821:
[----:B------:R-:W-:Y:S05]  /*7090*/  BRA `(.L_x_1822) ;  /* 0xffffffb000287947 */ /* 0x000fea000383ffff */
.L_x_1823:
        /* <DEDUP_REMOVED lines=14> */
.L_x_4287:


//--------------------- .text._ZN3cub18CUB_300001_SM_10006detail10radix_sort33DeviceRadixSortExclusiveSumKernelINS1_5radix10policy_hubIlNS0_8NullTypeEyE10Policy1000EyEEvPT0_ --------------------------
	.section	.text._ZN3cub18CUB_300001_SM_10006detail10radix_sort33DeviceRadixSortExclusiveSumKernelINS1_5radix10policy_hubIlNS0_8NullTypeEyE10Policy1000EyEEvPT0_,"ax",@progbits
	.align	128
        .global         _ZN3cub18CUB_300001_SM_10006detail10radix_sort33DeviceRadixSortExclusiveSumKernelINS1_5radix10policy_hubIlNS0_8NullTypeEyE10Policy1000EyEEvPT0_
        .type           _ZN3cub18CUB_300001_SM_10006detail10radix_sort33DeviceRadixSortExclusiveSumKernelINS1_5radix10policy_hubIlNS0_8NullTypeEyE10Policy1000EyEEvPT0_,@function
        .size           _ZN3cub18CUB_300001_SM_10006detail10radix_sort33DeviceRadixSortExclusiveSumKernelINS1_5radix10policy_hubIlNS0_8NullTypeEyE10Policy1000EyEEvPT0_,(.L_x_4288 - _ZN3cub18CUB_300001_SM_10006detail10radix_sort33DeviceRadixSortExclusiveSumKernelINS1_5radix10policy_hubIlNS0_8NullTypeEyE10Policy1000EyEEvPT0_)
        .other          _ZN3cub18CUB_300001_SM_10006detail10radix_sort33DeviceRadixSortExclusiveSumKernelINS1_5radix10policy_hubIlNS0_8NullTypeEyE10Policy1000EyEEvPT0_,@"STO_CUDA_ENTRY STV_DEFAULT"
_ZN3cub18CUB_300001_SM_10006detail10radix_sort33DeviceRadixSortExclusiveSumKernelINS1_5radix10policy_hubIlNS0_8NullTypeEyE10Policy1000EyEEvPT0_:
.text._ZN3cub18CUB_300001_SM_10006detail10radix_sort33DeviceRadixSortExclusiveSumKernelINS1_5radix10policy_hubIlNS0_8NullTypeEyE10Policy1000EyEEvPT0_:
        /* <DEDUP_REMOVED lines=63> */
.L_x_1836:
        /* <DEDUP_REMOVED lines=28> */
.L_x_1824:
[----:B------:R-:W-:Y:S05]  /*05b0*/  WARPSYNC.ALL ;  /* 0x0000000000007948 */ /* 0x000fea0003800000 */
[----:B------:R-:W-:Y:S06]  /*05c0*/  BAR.SYNC.DEFER_BLOCKING 0x0 ;  /* 0x0000000000007b1d */ /* 0x000fec0000010000 */
[----:B------:R-:W-:Y:S05]  /*05d0*/  @P1 EXIT ;  /* 0x000000000000194d */ /* 0x000fea0003800000 */
[----:B01----:R-:W0:Y:S04]  /*05e0*/  LDS.64 R2, [R0+0x10] ;  /* 0x0000100000027984 */ /* 0x003e280000000a00 */
[----:B0-----:R-:W-:Y:S01]  /*05f0*/  STG.E.64 desc[UR4][R16.64], R2 ;  /* 0x0000000210007986 */ /* 0x001fe2000c101b04 */
[----:B------:R-:W-:Y:S05]  /*0600*/  EXIT ;  /* 0x000000000000794d */ /* 0x000fea0003800000 */
.L_x_1825:
[----:B------:R-:W-:Y:S02]  /*0610*/  IMAD.MOV.U32 R24, RZ, RZ, R20 ;  /* 0x000000ffff187224 */ /* 0x000fe400078e0014 */
[----:B------:R-:W-:Y:S02]  /*0620*/  IMAD.MOV.U32 R23, RZ, RZ, 0x1 ;  /* 0x00000001ff177424 */ /* 0x000fe400078e00ff */
[----:B------:R-:W-:Y:S02]  /*0630*/  IMAD.MOV.U32 R22, RZ, RZ, RZ ;  /* 0x000000ffff167224 */ /* 0x000fe400078e00ff */
[----:B------:R-:W-:-:S07]  /*0640*/  IMAD.MOV.U32 R21, RZ, RZ, -0x1 ;  /* 0xffffffffff157424 */ /* 0x000fce00078e00ff */
[----:B------:R-:W-:Y:S05]  /*0650*/  WARPSYNC.COLLECTIVE R21, `(.L_x_1826) ;  /* 0x0000000015087348 */ /* 0x000fea0003c00000 */
[----:B------:R0:W1:Y:S02]  /*0660*/  SHFL.UP P0, R25, R24, R23, R22 ;  /* 0x0400001718197389 */ /* 0x0000640000000016 */
[----:B01----:R-:W-:Y:S05]  /*0670*/  ENDCOLLECTIVE ;  /* 0x000000000000791b */ /* 0x003fea0003800000 */
.L_x_1826:
[----:B------:R-:W-:Y:S02]  /*0680*/  IMAD.MOV.U32 R24, RZ, RZ, R19 ;  /* 0x000000ffff187224 */ /* 0x000fe400078e0013 */
[----:B------:R-:W-:-:S07]  /*0690*/  IMAD.MOV.U32 R27, RZ, RZ, R25 ;  /* 0x000000ffff1b7224 */ /* 0x000fce00078e0019 */
[----:B------:R-:W-:Y:S05]  /*06a0*/  WARPSYNC.COLLECTIVE R21, `(.L_x_1827) ;  /* 0x0000000015087348 */ /* 0x000fea0003c00000 */
[----:B------:R0:W1:Y:S02]  /*06b0*/  SHFL.UP P0, R25, R24, R23, R22 ;  /* 0x0400001718197389 */ /* 0x0000640000000016 */
[----:B01----:R-:W-:Y:S05]  /*06c0*/  ENDCOLLECTIVE ;  /* 0x000000000000791b */ /* 0x003fea0003800000 */
.L_x_1827:
        /* <DEDUP_REMOVED lines=9> */
.L_x_1828:
[----:B------:R-:W-:Y:S02]  /*0760*/  IMAD.MOV.U32 R24, RZ, RZ, R26 ;  /* 0x000000ffff187224 */ /* 0x000fe400078e001a */
[----:B------:R-:W-:-:S07]  /*0770*/  IMAD.MOV.U32 R28, RZ, RZ, R25 ;  /* 0x000000ffff1c7224 */ /* 0x000fce00078e0019 */
[----:B------:R-:W-:Y:S05]  /*0780*/  WARPSYNC.COLLECTIVE R21, `(.L_x_1829) ;  /* 0x0000000015087348 */ /* 0x000fea0003c00000 */
[----:B------:R0:W1:Y:S02]  /*0790*/  SHFL.UP P0, R25, R24, R23, R22 ;  /* 0x0400001718197389 */ /* 0x0000640000000016 */
[----:B01----:R-:W-:Y:S05]  /*07a0*/  ENDCOLLECTIVE ;  /* 0x000000000000791b */ /* 0x003fea0003800000 */
.L_x_1829:
        /* <DEDUP_REMOVED lines=9> */
.L_x_1830:
[----:B------:R-:W-:Y:S02]  /*0840*/  IMAD.MOV.U32 R24, RZ, RZ, R29 ;  /* 0x000000ffff187224 */ /* 0x000fe400078e001d */
[----:B------:R-:W-:-:S07]  /*0850*/  IMAD.MOV.U32 R27, RZ, RZ, R25 ;  /* 0x000000ffff1b7224 */ /* 0x000fce00078e0019 */
[----:B------:R-:W-:Y:S05]  /*0860*/  WARPSYNC.COLLECTIVE R21, `(.L_x_1831) ;  /* 0x0000000015087348 */ /* 0x000fea0003c00000 */
[----:B------:R0:W1:Y:S02]  /*0870*/  SHFL.UP P0, R25, R24, R23, R22 ;  /* 0x0400001718197389 */ /* 0x0000640000000016 */
[----:B01----:R-:W-:Y:S05]  /*0880*/  ENDCOLLECTIVE ;  /* 0x000000000000791b */ /* 0x003fea0003800000 */
.L_x_1831:
        /* <DEDUP_REMOVED lines=9> */
.L_x_1832:
[----:B------:R-:W-:Y:S02]  /*0920*/  IMAD.MOV.U32 R24, RZ, RZ, R29 ;  /* 0x000000ffff187224 */ /* 0x000fe400078e001d */
[----:B------:R-:W-:-:S07]  /*0930*/  IMAD.MOV.U32 R27, RZ, RZ, R25 ;  /* 0x000000ffff1b7224 */ /* 0x000fce00078e0019 */
[----:B------:R-:W-:Y:S05]  /*0940*/  WARPSYNC.COLLECTIVE R21, `(.L_x_1833) ;  /* 0x0000000015087348 */ /* 0x000fea0003c00000 */
[----:B------:R0:W1:Y:S02]  /*0950*/  SHFL.UP P0, R25, R24, R23, R22 ;  /* 0x0400001718197389 */ /* 0x0000640000000016 */
[----:B01----:R-:W-:Y:S05]  /*0960*/  ENDCOLLECTIVE ;  /* 0x000000000000791b */ /* 0x003fea0003800000 */
.L_x_1833:
        /* <DEDUP_REMOVED lines=9> */
.L_x_1834:
[----:B------:R-:W-:Y:S02]  /*0a00*/  IMAD.MOV.U32 R24, RZ, RZ, R26 ;  /* 0x000000ffff187224 */ /* 0x000fe400078e001a */
[----:B------:R-:W-:-:S07]  /*0a10*/  IMAD.MOV.U32 R28, RZ, RZ, R25 ;  /* 0x000000ffff1c7224 */ /* 0x000fce00078e0019 */
[----:B------:R-:W-:Y:S05]  /*0a20*/  WARPSYNC.COLLECTIVE R21, `(.L_x_1835) ;  /* 0x0000000015087348 */ /* 0x000fea0003c00000 */
[----:B------:R0:W1:Y:S02]  /*0a30*/  SHFL.UP P0, R25, R24, R23, R22 ;  /* 0x0400001718197389 */ /* 0x0000640000000016 */
[----:B01----:R-:W-:Y:S05]  /*0a40*/  ENDCOLLECTIVE ;  /* 0x000000000000791b */ /* 0x003fea0003800000 */
.L_x_1835:
[----:B------:R-:W-:Y:S05]  /*0a50*/  BRA `(.L_x_1836) ;  /* 0xfffffff800647947 */ /* 0x000fea000383ffff */
.L_x_1837:
        /* <DEDUP_REMOVED lines=10> */
.L_x_4288:


//--------------------- .text._ZN3cub18CUB_300001_SM_10006detail10radix_sort30DeviceRadixSortHistogramKernelINS1_5radix10policy_hubIlNS0_8NullTypeEyE10Policy1000ELNS0_9SortOrderE0ElyNS1_21identity_decomposer_tEEEvPT2_PKT1_SB_iiT3_ --------------------------
	.section	.text._ZN3cub18CUB_300001_SM_10006detail10radix_sort30DeviceRadixSortHistogramKernelINS1_5radix10policy_hubIlNS0_8NullTypeEyE10Policy1000ELNS0_9SortOrderE0ElyNS1_21identity_decomposer_tEEEvPT2_PKT1_SB_iiT3_,"ax",@progbits
	.align	128
        .global         _ZN3cub18CUB_300001_SM_10006detail10radix_sort30DeviceRadixSortHistogramKernelINS1_5radix10policy_hubIlNS0_8NullTypeEyE10Policy1000ELNS0_9SortOrderE0ElyNS1_21identity_decomposer_tEEEvPT2_PKT1_SB_iiT3_
        .type           _ZN3cub18CUB_300001_SM_10006detail10radix_sort30DeviceRadixSortHistogramKernelINS1_5radix10policy_hubIlNS0_8NullTypeEyE10Policy1000ELNS0_9SortOrderE0ElyNS1_21identity_decomposer_tEEEvPT2_PKT1_SB_iiT3_,@function
        .size           _ZN3cub18CUB_300001_SM_10006detail10radix_sort30DeviceRadixSortHistogramKernelINS1_5radix10policy_hubIlNS0_8NullTypeEyE10Policy1000ELNS0_9SortOrderE0ElyNS1_21identity_decomposer_tEEEvPT2_PKT1_SB_iiT3_,(.L_x_4289 - _ZN3cub18CUB_300001_SM_10006detail10radix_sort30DeviceRadixSortHistogramKernelINS1_5radix10policy_hubIlNS0_8NullTypeEyE10Policy1000ELNS0_9SortOrderE0ElyNS1_21identity_decomposer_tEEEvPT2_PKT1_SB_iiT3_)
        .other          _ZN3cub18CUB_300001_SM_10006detail10radix_sort30DeviceRadixSortHistogramKernelINS1_5radix10policy_hubIlNS0_8NullTypeEyE10Policy1000ELNS0_9SortOrderE0ElyNS1_21identity_decomposer_tEEEvPT2_PKT1_SB_iiT3_,@"STO_CUDA_ENTRY STV_DEFAULT"
_ZN3cub18CUB_300001_SM_10006detail10radix_sort30DeviceRadixSortHistogramKernelINS1_5radix10policy_hubIlNS0_8NullTypeEyE10Policy1000ELNS0_9SortOrderE0ElyNS1_21identity_decomposer_tEEEvPT2_PKT1_SB_iiT3_:
.text._ZN3cub18CUB_300001_SM_10006detail10radix_sort30DeviceRadixSortHistogramKernelINS1_5radix10policy_hubIlNS0_8NullTypeEyE10Policy1000ELNS0_9SortOrderE0ElyNS1_21identity_decomposer_tEEEvPT2_PKT1_SB_iiT3_:
        /* <DEDUP_REMOVED lines=27> */
.L_x_1921:
        /* <DEDUP_REMOVED lines=15> */
.L_x_1841:
        /* <DEDUP_REMOVED lines=21> */
.L_x_1840:
        /* <DEDUP_REMOVED lines=20> */
.L_x_1843:
        /* <DEDUP_REMOVED lines=17> */
.L_x_1842:
[----:B------:R-:W-:-:S13]  /*0640*/  ISETP.GT.U32.AND P2, PT, R36, 0x7f, PT ;  /* 0x0000007f2400780c */ /* 0x000fda0003f44070 */
[----:B------:R-:W-:Y:S05]  /*0650*/  @P2 BRA `(.L_x_1839) ;  /* 0x0000000000dc2947 */ /* 0x000fea0003800000 */
[----:B--2---:R-:W-:Y:S01]  /*0660*/  HFMA2 R3, -RZ, RZ, 0, 0 ;  /* 0x00000000ff037431 */ /* 0x004fe200000001ff */
[----:B------:R-:W-:Y:S06]  /*0670*/  @!P0 BRA `(.L_x_1844) ;  /* 0x0000000000588947 */ /* 0x000fec0003800000 */
[----:B------:R-:W-:-:S07]  /*0680*/  IMAD.MOV.U32 R3, RZ, RZ, RZ ;  /* 0x000000ffff037224 */ /* 0x000fce00078e00ff */
.L_x_1845:
        /* <DEDUP_REMOVED lines=21> */
.L_x_1844:
        /* <DEDUP_REMOVED lines=14> */
.L_x_1846:
        /* <DEDUP_REMOVED lines=17> */
.L_x_1839:
[----:B------:R-:W-:Y:S05]  /*09d0*/  BSYNC.RECONVERGENT B0 ;  /* 0x0000000000007941 */ /* 0x000fea0003800200 */
.L_x_1838:
        /* <DEDUP_REMOVED lines=16> */
.L_x_1852:
        /* <DEDUP_REMOVED lines=36> */
.L_x_1848:
        /* <DEDUP_REMOVED lines=79> */
.L_x_1849:
        /* <DEDUP_REMOVED lines=24> */
.L_x_1851:
        /* <DEDUP_REMOVED lines=73> */
.L_x_1850:
[----:B------:R-:W-:Y:S05]  /*1820*/  BRA.U !UP0, `(.L_x_1852) ;  /* 0xfffffff108ac7547 */ /* 0x000fea000b83ffff */
.L_x_1847:
        /* <DEDUP_REMOVED lines=16> */
.L_x_1872:
        /* <DEDUP_REMOVED lines=16> */
.L_x_1857:
[----:B------:R-:W-:Y:S05]  /*1a30*/  BSYNC.RECONVERGENT B1 ;  /* 0x0000000000017941 */ /* 0x000fea0003800200 */
.L_x_1856:
        /* <DEDUP_REMOVED lines=15> */
.L_x_1859:
[----:B------:R-:W-:Y:S05]  /*1b30*/  BSYNC.RECONVERGENT B1 ;  /* 0x0000000000017941 */ /* 0x000fea0003800200 */
.L_x_1858:
        /* <DEDUP_REMOVED lines=8> */
.L_x_1861:
[----:B------:R-:W-:Y:S05]  /*1bc0*/  BSYNC.RECONVERGENT B1 ;  /* 0x0000000000017941 */ /* 0x000fea0003800200 */
.L_x_1860:
        /* <DEDUP_REMOVED lines=8> */
.L_x_1863:
[----:B------:R-:W-:Y:S05]  /*1c50*/  BSYNC.RECONVERGENT B1 ;  /* 0x0000000000017941 */ /* 0x000fea0003800200 */
.L_x_1862:
        /* <DEDUP_REMOVED lines=8> */
.L_x_1865:
[----:B------:R-:W-:Y:S05]  /*1ce0*/  BSYNC.RECONVERGENT B1 ;  /* 0x0000000000017941 */ /* 0x000fea0003800200 */
.L_x_1864:
        /* <DEDUP_REMOVED lines=8> */
.L_x_1867:
[----:B------:R-:W-:Y:S05]  /*1d70*/  BSYNC.RECONVERGENT B1 ;  /* 0x0000000000017941 */ /* 0x000fea0003800200 */
.L_x_1866:
[----:B------:R-:W-:Y:S04]  /*1d80*/  BSSY.RECONVERGENT B1, `(.L_x_1868) ;  /* 0x0000007000017945 */ /* 0x000fe80003800200 */
[----:B------:R-:W-:Y:S05]  /*1d90*/  @!P4 BRA `(.L_x_1869) ;  /* 0x000000000014c947 */ /* 0x000fea0003800000 */
[----:B01234-:R-:W-:Y:S01]  /*1da0*/  LEA R11, R7, R36, 0x8 ;  /* 0x00000024070b7211 */ /* 0x01ffe200078e40ff */
[----:B------:R-:W-:-:S04]  /*1db0*/  IMAD.MOV.U32 R9, RZ, RZ, RZ ;  /* 0x000000ffff097224 */ /* 0x000fc800078e00ff */
[----:B------:R-:W-:-:S04]  /*1dc0*/  VIADD R11, R11, 0x600 ;  /* 0x000006000b0b7836 */ /* 0x000fc80000000000 */
[----:B------:R-:W-:-:S05]  /*1dd0*/  IMAD.WIDE.U32 R10, R11, 0x8, R2 ;  /* 0x000000080b0a7825 */ /* 0x000fca00078e0002 */
[----:B------:R0:W-:Y:S02]  /*1de0*/  REDG.E.ADD.64.STRONG.GPU desc[UR16][R10.64], R8 ;  /* 0x000000080a00798e */ /* 0x0001e4000c12e510 */
.L_x_1869:
[----:B------:R-:W-:Y:S05]  /*1df0*/  BSYNC.RECONVERGENT B1 ;  /* 0x0000000000017941 */ /* 0x000fea0003800200 */
.L_x_1868:
        /* <DEDUP_REMOVED lines=8> */
.L_x_1871:
[----:B------:R-:W-:Y:S05]  /*1e80*/  BSYNC.RECONVERGENT B1 ;  /* 0x0000000000017941 */ /* 0x000fea0003800200 */
.L_x_1870:
[----:B------:R-:W-:-:S05]  /*1e90*/  VIADD R7, R7, 0x8 ;  /* 0x0000000807077836 */ /* 0x000fca0000000000 */
[----:B------:R-:W-:-:S13]  /*1ea0*/  ISETP.NE.AND P0, PT, R7, R4, PT ;  /* 0x000000040700720c */ /* 0x000fda0003f05270 */
[----:B------:R-:W-:Y:S05]  /*1eb0*/  @P0 BRA `(.L_x_1872) ;  /* 0xfffffff8009c0947 */ /* 0x000fea000383ffff */
[----:B------:R-:W-:-:S07]  /*1ec0*/  IMAD.MOV.U32 R3, RZ, RZ, R4 ;  /* 0x000000ffff037224 */ /* 0x000fce00078e0004 */
.L_x_1855:
        /* <DEDUP_REMOVED lines=25> */
.L_x_1876:
[----:B------:R-:W-:Y:S05]  /*2060*/  BSYNC.RECONVERGENT B1 ;  /* 0x0000000000017941 */ /* 0x000fea0003800200 */
.L_x_1875:
        /* <DEDUP_REMOVED lines=9> */
.L_x_1878:
[----:B------:R-:W-:Y:S05]  /*2100*/  BSYNC.RECONVERGENT B1 ;  /* 0x0000000000017941 */ /* 0x000fea0003800200 */
.L_x_1877:
        /* <DEDUP_REMOVED lines=9> */
.L_x_1880:
[----:B------:R-:W-:Y:S05]  /*21a0*/  BSYNC.RECONVERGENT B1 ;  /* 0x0000000000017941 */ /* 0x000fea0003800200 */
.L_x_1879:
        /* <DEDUP_REMOVED lines=9> */
.L_x_1882:
[----:B------:R-:W-:Y:S05]  /*2240*/  BSYNC.RECONVERGENT B1 ;  /* 0x0000000000017941 */ /* 0x000fea0003800200 */
.L_x_1881:
[----:B------:R-:W-:-:S07]  /*2250*/  VIADD R3, R3, 0x4 ;  /* 0x0000000403037836 */ /* 0x000fce0000000000 */
.L_x_1874:
        /* <DEDUP_REMOVED lines=18> */
.L_x_1886:
[----:B------:R-:W-:Y:S05]  /*2380*/  BSYNC.RECONVERGENT B2 ;  /* 0x0000000000027941 */ /* 0x000fea0003800200 */
.L_x_1885:
        /* <DEDUP_REMOVED lines=9> */
.L_x_1888:
[----:B------:R-:W-:Y:S05]  /*2420*/  BSYNC.RECONVERGENT B2 ;  /* 0x0000000000027941 */ /* 0x000fea0003800200 */
.L_x_1887:
[----:B------:R-:W-:-:S07]  /*2430*/  VIADD R3, R3, 0x2 ;  /* 0x0000000203037836 */ /* 0x000fce0000000000 */
.L_x_1884:
        /* <DEDUP_REMOVED lines=11> */
.L_x_1883:
[----:B------:R-:W-:Y:S05]  /*24f0*/  BSYNC.RECONVERGENT B1 ;  /* 0x0000000000017941 */ /* 0x000fea0003800200 */
.L_x_1873:
[----:B------:R-:W-:-:S13]  /*2500*/  ISETP.GT.U32.AND P0, PT, R36, 0x7f, PT ;  /* 0x0000007f2400780c */ /* 0x000fda0003f04070 */
[----:B------:R-:W-:Y:S05]  /*2510*/  @P0 BRA `(.L_x_1854) ;  /* 0x0000000800a40947 */ /* 0x000fea0003800000 */
[----:B------:R-:W-:Y:S01]  /*2520*/  ISETP.GE.U32.AND P0, PT, R14, 0x7, PT ;  /* 0x000000070e00780c */ /* 0x000fe20003f06070 */
[----:B------:R-:W-:-:S12]  /*2530*/  IMAD.MOV.U32 R3, RZ, RZ, RZ ;  /* 0x000000ffff037224 */ /* 0x000fd800078e00ff */
[----:B------:R-:W-:Y:S05]  /*2540*/  @!P0 BRA `(.L_x_1889) ;  /* 0x0000000400248947 */ /* 0x000fea0003800000 */
[----:B01234-:R-:W0:Y:S01]  /*2550*/  LDC.64 R6, c[0x0][0x380] ;  /* 0x0000e000ff067b82 */ /* 0x01fe220000000a00 */
[----:B------:R-:W-:-:S07]  /*2560*/  IMAD.MOV.U32 R3, RZ, RZ, RZ ;  /* 0x000000ffff037224 */ /* 0x000fce00078e00ff */
.L_x_1906:
        /* <DEDUP_REMOVED lines=19> */
.L_x_1891:
[----:B------:R-:W-:Y:S05]  /*26a0*/  BSYNC.RECONVERGENT B1 ;  /* 0x0000000000017941 */ /* 0x000fea0003800200 */
.L_x_1890:
[----:B------:R-:W-:Y:S04]  /*26b0*/  BSSY.RECONVERGENT B1, `(.L_x_1892) ;  /* 0x0000005000017945 */ /* 0x000fe80003800200 */
[----:B------:R-:W-:Y:S05]  /*26c0*/  @!P1 BRA `(.L_x_1893) ;  /* 0x00000000000c9947 */ /* 0x000fea0003800000 */
[----:B0-2---:R-:W-:Y:S01]  /*26d0*/  MOV R10, R16 ;  /* 0x00000010000a7202 */ /* 0x005fe20000000f00 */
[----:B------:R-:W-:-:S05]  /*26e0*/  IMAD.MOV.U32 R11, RZ, RZ, RZ ;  /* 0x000000ffff0b7224 */ /* 0x000fca00078e00ff */
[----:B------:R1:W-:Y:S02]  /*26f0*/  REDG.E.ADD.64.STRONG.GPU desc[UR16][R8.64+0xc00], R10 ;  /* 0x000c000a0800798e */ /* 0x0003e4000c12e510 */
.L_x_1893:
[----:B------:R-:W-:Y:S05]  /*2700*/  BSYNC.RECONVERGENT B1 ;  /* 0x0000000000017941 */ /* 0x000fea0003800200 */
.L_x_1892:
        /* <DEDUP_REMOVED lines=12> */
.L_x_1895:
[----:B------:R-:W-:Y:S05]  /*27d0*/  BSYNC.RECONVERGENT B1 ;  /* 0x0000000000017941 */ /* 0x000fea0003800200 */
.L_x_1894:
[----:B------:R-:W-:Y:S04]  /*27e0*/  BSSY.RECONVERGENT B1, `(.L_x_1896) ;  /* 0x0000005000017945 */ /* 0x000fe80003800200 */
[----:B------:R-:W-:Y:S05]  /*27f0*/  @!P1 BRA `(.L_x_1897) ;  /* 0x00000000000c9947 */ /* 0x000fea0003800000 */
[----:B012---:R-:W-:Y:S02]  /*2800*/  IMAD.MOV.U32 R10, RZ, RZ, R18 ;  /* 0x000000ffff0a7224 */ /* 0x007fe400078e0012 */
[----:B------:R-:W-:-:S05]  /*2810*/  IMAD.MOV.U32 R11, RZ, RZ, RZ ;  /* 0x000000ffff0b7224 */ /* 0x000fca00078e00ff */
[----:B------:R3:W-:Y:S02]  /*2820*/  REDG.E.ADD.64.STRONG.GPU desc[UR16][R8.64+0x1c00], R10 ;  /* 0x001c000a0800798e */ /* 0x0007e4000c12e510 */
.L_x_1897:
[----:B------:R-:W-:Y:S05]  /*2830*/  BSYNC.RECONVERGENT B1 ;  /* 0x0000000000017941 */ /* 0x000fea0003800200 */
.L_x_1896:
[----:B------:R-:W-:Y:S04]  /*2840*/  BSSY.RECONVERGENT B1, `(.L_x_1898) ;  /* 0x0000005000017945 */ /* 0x000fe80003800200 */
[----:B------:R-:W-:Y:S05]  /*2850*/  @!P2 BRA `(.L_x_1899) ;  /* 0x00000000000ca947 */ /* 0x000fea0003800000 */
[----:B0123--:R-:W-:Y:S02]  /*2860*/  IMAD.MOV.U32 R10, RZ, RZ, R19 ;  /* 0x000000ffff0a7224 */ /* 0x00ffe400078e0013 */
[----:B------:R-:W-:-:S05]  /*2870*/  IMAD.MOV.U32 R11, RZ, RZ, RZ ;  /* 0x000000ffff0b7224 */ /* 0x000fca00078e00ff */
[----:B------:R4:W-:Y:S02]  /*2880*/  REDG.E.ADD.64.STRONG.GPU desc[UR16][R8.64+0x2400], R10 ;  /* 0x0024000a0800798e */ /* 0x0009e4000c12e510 */
.L_x_1899:
[----:B------:R-:W-:Y:S05]  /*2890*/  BSYNC.RECONVERGENT B1 ;  /* 0x0000000000017941 */ /* 0x000fea0003800200 */
.L_x_1898:
[----:B------:R-:W-:Y:S04]  /*28a0*/  BSSY.RECONVERGENT B1, `(.L_x_1900) ;  /* 0x0000005000017945 */ /* 0x000fe80003800200 */
[----:B------:R-:W-:Y:S05]  /*28b0*/  @!P3 BRA `(.L_x_1901) ;  /* 0x00000000000cb947 */ /* 0x000fea0003800000 */
[----:B01234-:R-:W-:Y:S02]  /*28c0*/  HFMA2 R11, -RZ, RZ, 0, 0 ;  /* 0x00000000ff0b7431 */ /* 0x01ffe400000001ff */
[----:B------:R-:W-:-:S05]  /*28d0*/  IMAD.MOV.U32 R10, RZ, RZ, R20 ;  /* 0x000000ffff0a7224 */ /* 0x000fca00078e0014 */
[----:B------:R0:W-:Y:S02]  /*28e0*/  REDG.E.ADD.64.STRONG.GPU desc[UR16][R8.64+0x2c00], R10 ;  /* 0x002c000a0800798e */ /* 0x0001e4000c12e510 */
.L_x_1901:
[----:B------:R-:W-:Y:S05]  /*28f0*/  BSYNC.RECONVERGENT B1 ;  /* 0x0000000000017941 */ /* 0x000fea0003800200 */
.L_x_1900:
[----:B------:R-:W-:Y:S04]  /*2900*/  BSSY.RECONVERGENT B1, `(.L_x_1902) ;  /* 0x0000005000017945 */ /* 0x000fe80003800200 */
[----:B------:R-:W-:Y:S05]  /*2910*/  @!P4 BRA `(.L_x_1903) ;  /* 0x00000000000cc947 */ /* 0x000fea0003800000 */
[----:B01234-:R-:W-:Y:S02]  /*2920*/  IMAD.MOV.U32 R10, RZ, RZ, R21 ;  /* 0x000000ffff0a7224 */ /* 0x01ffe400078e0015 */
[----:B------:R-:W-:-:S05]  /*2930*/  IMAD.MOV.U32 R11, RZ, RZ, RZ ;  /* 0x000000ffff0b7224 */ /* 0x000fca00078e00ff */
[----:B------:R0:W-:Y:S02]  /*2940*/  REDG.E.ADD.64.STRONG.GPU desc[UR16][R8.64+0x3400], R10 ;  /* 0x0034000a0800798e */ /* 0x0001e4000c12e510 */
.L_x_1903:
[----:B------:R-:W-:Y:S05]  /*2950*/  BSYNC.RECONVERGENT B1 ;  /* 0x0000000000017941 */ /* 0x000fea0003800200 */
.L_x_1902:
[----:B------:R-:W-:Y:S04]  /*2960*/  BSSY.RECONVERGENT B1, `(.L_x_1904) ;  /* 0x0000005000017945 */ /* 0x000fe80003800200 */
[----:B------:R-:W-:Y:S05]  /*2970*/  @!P5 BRA `(.L_x_1905) ;  /* 0x00000000000cd947 */ /* 0x000fea0003800000 */
[----:B01234-:R-:W-:Y:S02]  /*2980*/  IMAD.MOV.U32 R10, RZ, RZ, R22 ;  /* 0x000000ffff0a7224 */ /* 0x01ffe400078e0016 */
[----:B------:R-:W-:-:S05]  /*2990*/  IMAD.MOV.U32 R11, RZ, RZ, RZ ;  /* 0x000000ffff0b7224 */ /* 0x000fca00078e00ff */
[----:B------:R0:W-:Y:S02]  /*29a0*/  REDG.E.ADD.64.STRONG.GPU desc[UR16][R8.64+0x3c00], R10 ;  /* 0x003c000a0800798e */ /* 0x0001e4000c12e510 */
.L_x_1905:
[----:B------:R-:W-:Y:S05]  /*29b0*/  BSYNC.RECONVERGENT B1 ;  /* 0x0000000000017941 */ /* 0x000fea0003800200 */
.L_x_1904:
[----:B------:R-:W-:Y:S05]  /*29c0*/  @P0 BRA `(.L_x_1906) ;  /* 0xfffffff800e80947 */ /* 0x000fea000383ffff */
[----:B------:R-:W-:-:S07]  /*29d0*/  IMAD.MOV.U32 R3, RZ, RZ, R4 ;  /* 0x000000ffff037224 */ /* 0x000fce00078e0004 */
.L_x_1889:
        /* <DEDUP_REMOVED lines=20> */
.L_x_1909:
[----:B------:R-:W-:Y:S05]  /*2b20*/  BSYNC.RECONVERGENT B1 ;  /* 0x0000000000017941 */ /* 0x000fea0003800200 */
.L_x_1908:
        /* <DEDUP_REMOVED lines=9> */
.L_x_1911:
[----:B------:R-:W-:Y:S05]  /*2bc0*/  BSYNC.RECONVERGENT B1 ;  /* 0x0000000000017941 */ /* 0x000fea0003800200 */
.L_x_1910:
        /* <DEDUP_REMOVED lines=9> */
.L_x_1913:
[----:B------:R-:W-:Y:S05]  /*2c60*/  BSYNC.RECONVERGENT B1 ;  /* 0x0000000000017941 */ /* 0x000fea0003800200 */
.L_x_1912:
        /* <DEDUP_REMOVED lines=9> */
.L_x_1915:
[----:B------:R-:W-:Y:S05]  /*2d00*/  BSYNC.RECONVERGENT B1 ;  /* 0x0000000000017941 */ /* 0x000fea0003800200 */
.L_x_1914:
[----:B------:R-:W-:-:S07]  /*2d10*/  VIADD R3, R3, 0x4 ;  /* 0x0000000403037836 */ /* 0x000fce0000000000 */
.L_x_1907:
        /* <DEDUP_REMOVED lines=17> */
.L_x_1918:
[----:B------:R-:W-:Y:S05]  /*2e30*/  BSYNC.RECONVERGENT B1 ;  /* 0x0000000000017941 */ /* 0x000fea0003800200 */
.L_x_1917:
        /* <DEDUP_REMOVED lines=9> */
.L_x_1920:
[----:B------:R-:W-:Y:S05]  /*2ed0*/  BSYNC.RECONVERGENT B1 ;  /* 0x0000000000017941 */ /* 0x000fea0003800200 */
.L_x_1919:
[----:B------:R-:W-:-:S07]  /*2ee0*/  VIADD R3, R3, 0x2 ;  /* 0x0000000203037836 */ /* 0x000fce0000000000 */
.L_x_1916:
        /* <DEDUP_REMOVED lines=12> */
.L_x_1854:
[----:B------:R-:W-:Y:S05]  /*2fb0*/  BSYNC.RECONVERGENT B0 ;  /* 0x0000000000007941 */ /* 0x000fea0003800200 */
.L_x_1853:
        /* <DEDUP_REMOVED lines=17> */
.L_x_1922:
        /* <DEDUP_REMOVED lines=11> */
.L_x_4289:


//--------------------- .text._ZN3cub18CUB_300001_SM_10006detail10radix_sort31DeviceRadixSortSingleTileKernelINS1_5radix10policy_hubIlNS0_8NullTypeEyE10Policy1000ELNS0_9SortOrderE0ElS6_yNS1_21identity_decomposer_tEEEvPKT1_PSB_PKT2_PSF_T3_iiT4_ --------------------------
	.section	.text._ZN3cub18CUB_300001_SM_10006detail10radix_sort31DeviceRadixSortSingleTileKernelINS1_5radix10policy_hubIlNS0_8NullTypeEyE10Policy1000ELNS0_9SortOrderE0ElS6_yNS1_21identity_decomposer_tEEEvPKT1_PSB_PKT2_PSF_T3_iiT4_,"ax",@progbits
	.align	128
        .global         _ZN3cub18CUB_300001_SM_10006detail10radix_sort31DeviceRadixSortSingleTileKernelINS1_5radix10policy_hubIlNS0_8NullTypeEyE10Policy1000ELNS0_9SortOrderE0ElS6_yNS1_21identity_decomposer_tEEEvPKT1_PSB_PKT2_PSF_T3_iiT4_
        .type           _ZN3cub18CUB_300001_SM_10006detail10radix_sort31DeviceRadixSortSingleTileKernelINS1_5radix10policy_hubIlNS0_8NullTypeEyE10Policy1000ELNS0_9SortOrderE0ElS6_yNS1_21identity_decomposer_tEEEvPKT1_PSB_PKT2_PSF_T3_iiT4_,@function
        .size           _ZN3cub18CUB_300001_SM_10006detail10radix_sort31DeviceRadixSortSingleTileKernelINS1_5radix10policy_hubIlNS0_8NullTypeEyE10Policy1000ELNS0_9SortOrderE0ElS6_yNS1_21identity_decomposer_tEEEvPKT1_PSB_PKT2_PSF_T3_iiT4_,(.L_x_4290 - _ZN3cub18CUB_300001_SM_10006detail10radix_sort31DeviceRadixSortSingleTileKernelINS1_5radix10policy_hubIlNS0_8NullTypeEyE10Policy1000ELNS0_9SortOrderE0ElS6_yNS1_21identity_decomposer_tEEEvPKT1_PSB_PKT2_PSF_T3_iiT4_)
        .other          _ZN3cub18CUB_300001_SM_10006detail10radix_sort31DeviceRadixSortSingleTileKernelINS1_5radix10policy_hubIlNS0_8NullTypeEyE10Policy1000ELNS0_9SortOrderE0ElS6_yNS1_21identity_decomposer_tEEEvPKT1_PSB_PKT2_PSF_T3_iiT4_,@"STO_CUDA_ENTRY STV_DEFAULT"
_ZN3cub18CUB_300001_SM_10006detail10radix_sort31DeviceRadixSortSingleTileKernelINS1_5radix10policy_hubIlNS0_8NullTypeEyE10Policy1000ELNS0_9SortOrderE0ElS6_yNS1_21identity_decomposer_tEEEvPKT1_PSB_PKT2_PSF_T3_iiT4_:
.text._ZN3cub18CUB_300001_SM_10006detail10radix_sort31DeviceRadixSortSingleTileKernelINS1_5radix10policy_hubIlNS0_8NullTypeEyE10Policy1000ELNS0_9SortOrderE0ElS6_yNS1_21identity_decomposer_tEEEvPKT1_PSB_PKT2_PSF_T3_iiT4_:
        /* <DEDUP_REMOVED lines=8> */
[----:B------:R-:W2:Y:S01]  /*0080*/  S2R R82, SR_LANEID ;  /* 0x0000000000527919 */ /* 0x000ea20000000000 */
[----:B------:R-:W-:Y:S01]  /*0090*/  IMAD.MOV.U32 R48, RZ, RZ, -0x1 ;  /* 0xffffffffff307424 */ /* 0x000fe200078e00ff */
[----:B------:R-:W1:Y:S01]  /*00a0*/  LDCU UR9, c[0x0][0x3ac] ;  /* 0x00007580ff0977ac */ /* 0x000e620008000800 */
        /* <DEDUP_REMOVED lines=23> */
[----:B------:R-:W-:Y:S01]  /*0220*/  @!P6 LOP3.LUT R13, R15, 0x80000000, RZ, 0x3c, !PT ;  /* 0x800000000f0de812 */ /* 0x000fe200078e3cff */
[----:B------:R-:W-:Y:S01]  /*0230*/  IMAD.MOV.U32 R14, RZ, RZ, -0x1 ;  /* 0xffffffffff0e7424 */ /* 0x000fe200078e00ff */
[----:B------:R-:W-:Y:S01]  /*0240*/  MOV R15, 0xffffffff ;  /* 0xffffffff000f7802 */ /* 0x000fe20000000f00 */
[----:B---3--:R-:W-:Y:S01]  /*0250*/  @!P0 IMAD.MOV.U32 R14, RZ, RZ, R8 ;  /* 0x000000ffff0e8224 */ /* 0x008fe200078e0008 */
[----:B------:R-:W-:-:S02]  /*0260*/  @!P0 LOP3.LUT R15, R9, 0x80000000, RZ, 0x3c, !PT ;  /* 0x80000000090f8812 */ /* 0x000fc400078e3cff */
[----:B------:R-:W-:Y:S02]  /*0270*/  ISETP.GE.AND P6, PT, R6, UR4, PT ;  /* 0x0000000406007c0c */ /* 0x000fe4000bfc6270 */
[----:B------:R-:W-:Y:S01]  /*0280*/  ISETP.GE.AND P0, PT, R5, UR4, PT ;  /* 0x0000000405007c0c */ /* 0x000fe2000bf06270 */
[----:B------:R-:W2:Y:S01]  /*0290*/  @!P4 LDG.E.64 R6, desc[UR10][R2.64+0x28] ;  /* 0x0000280a0206c981 */ /* 0x000ea2000c1e1b00 */
[----:B------:R-:W0:Y:S03]  /*02a0*/  LDCU.64 UR4, c[0x0][0x3a8] ;  /* 0x00007500ff0477ac */ /* 0x000e260008000a00 */
[----:B------:R-:W3:Y:S06]  /*02b0*/  @!P5 LDG.E.64 R4, desc[UR10][R2.64+0x30] ;  /* 0x0000300a0204d981 */ /* 0x000eec000c1e1b00 */
[----:B------:R-:W3:Y:S04]  /*02c0*/  @!P6 LDG.E.64 R22, desc[UR10][R2.64+0x38] ;  /* 0x0000380a0216e981 */ /* 0x000ee8000c1e1b00 */
[----:B------:R-:W3:Y:S01]  /*02d0*/  @!P0 LDG.E.64 R24, desc[UR10][R2.64+0x40] ;  /* 0x0000400a02188981 */ /* 0x000ee2000c1e1b00 */
[----:B------:R-:W-:Y:S01]  /*02e0*/  IMAD.MOV.U32 R49, RZ, RZ, -0x1 ;  /* 0xffffffffff317424 */ /* 0x000fe200078e00ff */
[----:B-----5:R-:W-:Y:S01]  /*02f0*/  @!P1 LOP3.LUT R49, R11, 0x80000000, RZ, 0x3c, !PT ;  /* 0x800000000b319812 */ /* 0x020fe200078e3cff */
[----:B------:R-:W-:Y:S01]  /*0300*/  @!P1 IMAD.MOV.U32 R48, RZ, RZ, R10 ;  /* 0x000000ffff309224 */ /* 0x000fe200078e000a */
[----:B------:R-:W-:Y:S01]  /*0310*/  SHF.R.U32.HI R83, RZ, 0x5, R0 ;  /* 0x00000005ff537819 */ /* 0x000fe20000011600 */
[----:B0-----:R-:W-:Y:S01]  /*0320*/  UIADD3 UR7, UPT, UPT, UR4, 0x6, URZ ;  /* 0x0000000604077890 */ /* 0x001fe2000fffe0ff */
[----:B------:R-:W-:Y:S01]  /*0330*/  IMAD.MOV.U32 R10, RZ, RZ, -0x1 ;  /* 0xffffffffff0a7424 */ /* 0x000fe200078e00ff */
[----:B------:R-:W-:Y:S01]  /*0340*/  UIADD3 UR5, UPT, UPT, -UR4, UR5, URZ ;  /* 0x0000000504057290 */ /* 0x000fe2000fffe1ff */
[----:B------:R-:W-:-:S02]  /*0350*/  IMAD.MOV.U32 R11, RZ, RZ, -0x1 ;  /* 0xffffffffff0b7424 */ /* 0x000fc400078e00ff */
[----:B------:R-:W-:Y:S01]  /*0360*/  UMOV UR4, 0x400 ;  /* 0x0000040000047882 */ /* 0x000fe20000000000 */
[----:B------:R-:W-:Y:S01]  /*0370*/  IMAD.MOV.U32 R8, RZ, RZ, -0x1 ;  /* 0xffffffffff087424 */ /* 0x000fe200078e00ff */
[----:B----4-:R-:W-:Y:S01]  /*0380*/  ULEA UR4, UR6, UR4, 0x18 ;  /* 0x0000000406047291 */ /* 0x010fe2000f8ec0ff */
[----:B------:R-:W-:Y:S02]  /*0390*/  IMAD.MOV.U32 R9, RZ, RZ, -0x1 ;  /* 0xffffffffff097424 */ /* 0x000fe400078e00ff */
[----:B------:R-:W-:Y:S02]  /*03a0*/  IMAD.MOV.U32 R16, RZ, RZ, -0x1 ;  /* 0xffffffffff107424 */ /* 0x000fe400078e00ff */
[----:B------:R-:W-:Y:S01]  /*03b0*/  IMAD.MOV.U32 R17, RZ, RZ, -0x1 ;  /* 0xffffffffff117424 */ /* 0x000fe200078e00ff */
[C---:B------:R-:W-:Y:S01]  /*03c0*/  LEA R31, R0.reuse, UR4, 0x2 ;  /* 0x00000004001f7c11 */ /* 0x040fe2000f8e10ff */
[----:B------:R-:W-:Y:S01]  /*03d0*/  IMAD.MOV.U32 R42, RZ, RZ, -0x1 ;  /* 0xffffffffff2a7424 */ /* 0x000fe200078e00ff */
[----:B------:R-:W-:Y:S01]  /*03e0*/  @!P2 LOP3.LUT R17, R19, 0x80000000, RZ, 0x3c, !PT ;  /* 0x800000001311a812 */ /* 0x000fe200078e3cff */
[----:B------:R-:W-:Y:S01]  /*03f0*/  IMAD.MOV.U32 R43, RZ, RZ, -0x1 ;  /* 0xffffffffff2b7424 */ /* 0x000fe200078e00ff */
[----:B------:R-:W-:Y:S01]  /*0400*/  @!P3 MOV R42, R20 ;  /* 0x00000014002ab202 */ /* 0x000fe20000000f00 */
[C---:B------:R-:W-:Y:S01]  /*0410*/  IMAD R33, R0.reuse, 0x80, R31 ;  /* 0x0000008000217824 */ /* 0x040fe200078e021f */
[----:B------:R-:W-:Y:S01]  /*0420*/  @!P3 LOP3.LUT R43, R21, 0x80000000, RZ, 0x3c, !PT ;  /* 0x80000000152bb812 */ /* 0x000fe200078e3cff */
[----:B------:R-:W-:Y:S01]  /*0430*/  @!P2 IMAD.MOV.U32 R16, RZ, RZ, R18 ;  /* 0x000000ffff10a224 */ /* 0x000fe200078e0012 */
[----:B------:R-:W-:Y:S01]  /*0440*/  LEA R28, R83, UR4, 0x2 ;  /* 0x00000004531c7c11 */ /* 0x000fe2000f8e10ff */
[----:B------:R-:W-:Y:S01]  /*0450*/  IMAD R35, R0, -0x3c, R33 ;  /* 0xffffffc400237824 */ /* 0x000fe200078e0221 */
[----:B------:R-:W-:Y:S01]  /*0460*/  BAR.SYNC.DEFER_BLOCKING 0x0 ;  /* 0x0000000000007b1d */ /* 0x000fe20000010000 */
[----:B--2---:R-:W-:Y:S01]  /*0470*/  @!P4 IMAD.MOV.U32 R10, RZ, RZ, R6 ;  /* 0x000000ffff0ac224 */ /* 0x004fe200078e0006 */
[----:B------:R-:W-:Y:S01]  /*0480*/  @!P4 LOP3.LUT R11, R7, 0x80000000, RZ, 0x3c, !PT ;  /* 0x80000000070bc812 */ /* 0x000fe200078e3cff */
[----:B------:R-:W-:-:S02]  /*0490*/  IMAD.MOV.U32 R6, RZ, RZ, -0x1 ;  /* 0xffffffffff067424 */ /* 0x000fc400078e00ff */
[----:B---3--:R-:W-:Y:S01]  /*04a0*/  @!P5 IMAD.MOV.U32 R8, RZ, RZ, R4 ;  /* 0x000000ffff08d224 */ /* 0x008fe200078e0004 */
[----:B------:R-:W-:Y:S01]  /*04b0*/  @!P5 LOP3.LUT R9, R5, 0x80000000, RZ, 0x3c, !PT ;  /* 0x800000000509d812 */ /* 0x000fe200078e3cff */
[----:B------:R-:W-:Y:S01]  /*04c0*/  IMAD.MOV.U32 R7, RZ, RZ, -0x1 ;  /* 0xffffffffff077424 */ /* 0x000fe200078e00ff */
[----:B------:R-:W-:Y:S01]  /*04d0*/  MOV R5, 0xffffffff ;  /* 0xffffffff00057802 */ /* 0x000fe20000000f00 */
[----:B------:R-:W-:Y:S02]  /*04e0*/  IMAD.MOV.U32 R4, RZ, RZ, -0x1 ;  /* 0xffffffffff047424 */ /* 0x000fe400078e00ff */
[----:B------:R-:W-:Y:S01]  /*04f0*/  @!P6 IMAD.MOV.U32 R6, RZ, RZ, R22 ;  /* 0x000000ffff06e224 */ /* 0x000fe200078e0016 */
[----:B------:R-:W-:Y:S01]  /*0500*/  @!P6 LOP3.LUT R7, R23, 0x80000000, RZ, 0x3c, !PT ;  /* 0x800000001707e812 */ /* 0x000fe200078e3cff */
[----:B------:R-:W-:Y:S01]  /*0510*/  @!P0 IMAD.MOV.U32 R4, RZ, RZ, R24 ;  /* 0x000000ffff048224 */ /* 0x000fe200078e0018 */
[----:B------:R-:W-:-:S07]  /*0520*/  @!P0 LOP3.LUT R5, R25, 0x80000000, RZ, 0x3c, !PT ;  /* 0x8000000019058812 */ /* 0x000fce00078e3cff */
.L_x_1924:
        /* <DEDUP_REMOVED lines=8> */
[----:B------:R-:W-:Y:S01]  /*05b0*/  MOV R27, R5 ;  /* 0x00000005001b7202 */ /* 0x000fe20000000f00 */
[----:B------:R-:W-:Y:S01]  /*05c0*/  USHF.L.U32 UR4, UR6, UR4, URZ ;  /* 0x0000000406047299 */ /* 0x000fe200080006ff */
[----:B------:R-:W-:Y:S01]  /*05d0*/  SHF.R.U64 R12, R2, UR8, R3 ;  /* 0x00000008020c7c19 */ /* 0x000fe20008001203 */
[----:B------:R-:W-:Y:S01]  /*05e0*/  STS [R31+0x400], RZ ;  /* 0x000400ff1f007388 */ /* 0x000fe20000000800 */
[----:B------:R-:W-:Y:S01]  /*05f0*/  IMAD.MOV.U32 R26, RZ, RZ, R4 ;  /* 0x000000ffff1a7224 */ /* 0x000fe200078e0004 */
[----:B------:R-:W-:Y:S01]  /*0600*/  UIADD3 UR4, UPT, UPT, UR4, -0x1, URZ ;  /* 0xffffffff04047890 */ /* 0x000fe2000fffe0ff */
[----:B------:R-:W-:Y:S01]  /*0610*/  ISETP.NE.AND P1, PT, R82, 0x1f, PT ;  /* 0x0000001f5200780c */ /* 0x000fe20003f25270 */
[----:B------:R-:W-:Y:S01]  /*0620*/  STS [R31+0x800], RZ ;  /* 0x000800ff1f007388 */ /* 0x000fe20000000800 */
[----:B------:R-:W0:Y:S01]  /*0630*/  S2UR UR6, SR_CgaCtaId ;  /* 0x00000000000679c3 */ /* 0x000e220000008800 */
[----:B------:R-:W-:Y:S01]  /*0640*/  SHF.R.U64 R4, R26, UR8, R27 ;  /* 0x000000081a047c19 */ /* 0x000fe2000800121b */
[----:B------:R-:W-:Y:S01]  /*0650*/  UISETP.GE.AND UP0, UPT, UR7, UR9, UPT ;  /* 0x000000090700728c */ /* 0x000fe2000bf06270 */
[----:B------:R-:W-:Y:S01]  /*0660*/  LOP3.LUT R12, R12, UR4, RZ, 0xc0, !PT ;  /* 0x000000040c0c7c12 */ /* 0x000fe2000f8ec0ff */
[----:B------:R-:W-:Y:S01]  /*0670*/  STS [R31+0xc00], RZ ;  /* 0x000c00ff1f007388 */ /* 0x000fe20000000800 */
[----:B------:R-:W-:-:S02]  /*0680*/  LOP3.LUT R4, R4, UR4, RZ, 0xc0, !PT ;  /* 0x0000000404047c12 */ /* 0x000fc4000f8ec0ff */
        /* <DEDUP_REMOVED lines=8> */
[----:B------:R-:W-:Y:S01]  /*0710*/  LOP3.LUT R12, R12, 0xffffffe, RZ, 0xc0, !PT ;  /* 0x0ffffffe0c0c7812 */ /* 0x000fe200078ec0ff */
[----:B--2---:R-:W-:Y:S01]  /*0720*/  IMAD.MOV.U32 R13, RZ, RZ, R15 ;  /* 0x000000ffff0d7224 */ /* 0x004fe200078e000f */
[----:B------:R-:W-:Y:S01]  /*0730*/  ISETP.NE.AND P3, PT, R83, 0x7, PT ;  /* 0x000000075300780c */ /* 0x000fe20003f65270 */
[----:B------:R-:W-:Y:S01]  /*0740*/  STS [R31+0x1800], RZ ;  /* 0x001800ff1f007388 */ /* 0x000fe20000000800 */
[----:B------:R-:W-:Y:S01]  /*0750*/  IADD3 R40, PT, PT, R12, R31, R40 ;  /* 0x0000001f0c287210 */ /* 0x000fe20007ffe028 */
[----:B------:R-:W-:-:S02]  /*0760*/  IMAD.MOV.U32 R12, RZ, RZ, R14 ;  /* 0x000000ffff0c7224 */ /* 0x000fc400078e000e */
[----:B------:R-:W-:Y:S03]  /*0770*/  STS [R31+0x1c00], RZ ;  /* 0x001c00ff1f007388 */ /* 0x000fe60000000800 */
        /* <DEDUP_REMOVED lines=12> */
[----:B------:R-:W-:Y:S01]  /*0840*/  IADD3 R34, PT, PT, R14, R31, R34 ;  /* 0x0000001f0e227210 */ /* 0x000fe20007ffe022 */
        /* <DEDUP_REMOVED lines=24> */
[----:B-1----:R-:W-:Y:S02]  /*09d0*/  MOV R15, R49 ;  /* 0x00000031000f7202 */ /* 0x002fe40000000f00 */
[----:B------:R-:W-:Y:S02]  /*09e0*/  LOP3.LUT R49, R4, 0xffffffe, RZ, 0xc0, !PT ;  /* 0x0ffffffe04317812 */ /* 0x000fe400078ec0ff */
[----:B------:R-:W-:-:S04]  /*09f0*/  SHF.R.U64 R18, R14, UR8, R15 ;  /* 0x000000080e127c19 */ /* 0x000fc8000800120f */
[----:B------:R-:W-:-:S05]  /*0a00*/  LOP3.LUT R18, R18, UR4, RZ, 0xc0, !PT ;  /* 0x0000000412127c12 */ /* 0x000fca000f8ec0ff */
[----:B------:R-:W-:Y:S01]  /*0a10*/  IMAD.SHL.U32 R19, R18, 0x400, RZ ;  /* 0x0000040012137824 */ /* 0x000fe200078e00ff */
[----:B------:R-:W-:-:S04]  /*0a20*/  SHF.R.U32.HI R18, RZ, 0x4, R18 ;  /* 0x00000004ff127819 */ /* 0x000fc80000011612 */
[----:B------:R-:W-:Y:S02]  /*0a30*/  LOP3.LUT R30, R19, 0x7c00, RZ, 0xc0, !PT ;  /* 0x00007c00131e7812 */ /* 0x000fe400078ec0ff */
[----:B------:R-:W-:-:S04]  /*0a40*/  LOP3.LUT R18, R18, 0xffffffe, RZ, 0xc0, !PT ;  /* 0x0ffffffe12127812 */ /* 0x000fc800078ec0ff */
[----:B------:R-:W-:Y:S02]  /*0a50*/  IADD3 R30, PT, PT, R18, R31, R30 ;  /* 0x0000001f121e7210 */ /* 0x000fe40007ffe01e */
[----:B----4-:R-:W-:-:S04]  /*0a60*/  SHF.R.U64 R18, R16, UR8, R17 ;  /* 0x0000000810127c19 */ /* 0x010fc80008001211 */
[----:B------:R-:W-:Y:S01]  /*0a70*/  LOP3.LUT R18, R18, UR4, RZ, 0xc0, !PT ;  /* 0x0000000412127c12 */ /* 0x000fe2000f8ec0ff */
[----:B--2---:R-:W-:-:S04]  /*0a80*/  VIADD R19, R38, 0x1 ;  /* 0x0000000126137836 */ /* 0x004fc80000000000 */
[----:B------:R-:W-:Y:S01]  /*0a90*/  IMAD.SHL.U32 R20, R18, 0x400, RZ ;  /* 0x0000040012147824 */ /* 0x000fe200078e00ff */
[----:B------:R-:W-:Y:S01]  /*0aa0*/  SHF.R.U32.HI R18, RZ, 0x4, R18 ;  /* 0x00000004ff127819 */ /* 0x000fe20000011612 */
[----:B------:R1:W-:Y:S03]  /*0ab0*/  STS.U16 [R34], R19 ;  /* 0x0000001322007388 */ /* 0x0003e60000000400 */
[----:B------:R-:W-:Y:S01]  /*0ac0*/  LOP3.LUT R20, R20, 0x7c00, RZ, 0xc0, !PT ;  /* 0x00007c0014147812 */ /* 0x000fe200078ec0ff */
[----:B------:R-:W2:Y:S01]  /*0ad0*/  LDS.U16 R37, [R30] ;  /* 0x000000001e257984 */ /* 0x000ea20000000400 */
[----:B------:R-:W-:-:S04]  /*0ae0*/  LOP3.LUT R18, R18, 0xffffffe, RZ, 0xc0, !PT ;  /* 0x0ffffffe12127812 */ /* 0x000fc800078ec0ff */
[----:B------:R-:W-:Y:S01]  /*0af0*/  IADD3 R32, PT, PT, R18, R31, R20 ;  /* 0x0000001f12207210 */ /* 0x000fe20007ffe014 */
        /* <DEDUP_REMOVED lines=8> */
[----:B------:R-:W-:Y:S01]  /*0b80*/  IADD3 R41, PT, PT, R20, R31, R22 ;  /* 0x0000001f14297210 */ /* 0x000fe20007ffe016 */
[----:B------:R-:W-:Y:S02]  /*0b90*/  IMAD.MOV.U32 R20, RZ, RZ, R10 ;  /* 0x000000ffff147224 */ /* 0x000fe400078e000a */
[----:B--2---:R-:W-:-:S05]  /*0ba0*/  VIADD R21, R37, 0x1 ;  /* 0x0000000125157836 */ /* 0x004fca0000000000 */
[----:B------:R1:W-:Y:S04]  /*0bb0*/  STS.U16 [R30], R21 ;  /* 0x000000151e007388 */ /* 0x0003e80000000400 */
[----:B------:R-:W2:Y:S01]  /*0bc0*/  LDS.U16 R36, [R32] ;  /* 0x0000000020247984 */ /* 0x000ea20000000400 */
[----:B-1----:R-:W-:-:S05]  /*0bd0*/  IMAD.MOV.U32 R21, RZ, RZ, R11 ;  /* 0x000000ffff157224 */ /* 0x002fca00078e000b */
[----:B------:R-:W-:-:S04]  /*0be0*/  SHF.R.U64 R10, R20, UR8, R21 ;  /* 0x00000008140a7c19 */ /* 0x000fc80008001215 */
[----:B------:R-:W-:-:S04]  /*0bf0*/  LOP3.LUT R10, R10, UR4, RZ, 0xc0, !PT ;  /* 0x000000040a0a7c12 */ /* 0x000fc8000f8ec0ff */
[----:B------:R-:W-:Y:S02]  /*0c00*/  SHF.L.U32 R11, R10, 0xa, RZ ;  /* 0x0000000a0a0b7819 */ /* 0x000fe400000006ff */
[----:B------:R-:W-:Y:S02]  /*0c10*/  SHF.R.U32.HI R10, RZ, 0x4, R10 ;  /* 0x00000004ff0a7819 */ /* 0x000fe4000001160a */
        /* <DEDUP_REMOVED lines=15> */
[----:B------:R-:W-:-:S05]  /*0d10*/  IMAD.MOV.U32 R24, RZ, RZ, R6 ;  /* 0x000000ffff187224 */ /* 0x000fca00078e0006 */
[----:B------:R-:W-:Y:S01]  /*0d20*/  SHF.R.U64 R6, R24, UR8, R25 ;  /* 0x0000000818067c19 */ /* 0x000fe20008001219 */
[----:B--2---:R-:W-:-:S03]  /*0d30*/  VIADD R10, R42, 0x1 ;  /* 0x000000012a0a7836 */ /* 0x004fc60000000000 */
[----:B------:R-:W-:Y:S01]  /*0d40*/  LOP3.LUT R6, R6, UR4, RZ, 0xc0, !PT ;  /* 0x0000000406067c12 */ /* 0x000fe2000f8ec0ff */
[----:B------:R-:W-:Y:S02]  /*0d50*/  UMOV UR4, 0x400 ;  /* 0x0000040000047882 */ /* 0x000fe40000000000 */
[----:B0-----:R-:W-:Y:S01]  /*0d60*/  ULEA UR4, UR6, UR4, 0x18 ;  /* 0x0000000406047291 */ /* 0x001fe2000f8ec0ff */
[----:B------:R0:W-:Y:S01]  /*0d70*/  STS.U16 [R41], R10 ;  /* 0x0000000a29007388 */ /* 0x0001e20000000400 */
[----:B------:R-:W-:Y:S01]  /*0d80*/  IMAD.SHL.U32 R7, R6, 0x400, RZ ;  /* 0x0000040006077824 */ /* 0x000fe200078e00ff */
[----:B------:R-:W-:Y:S02]  /*0d90*/  SHF.R.U32.HI R6, RZ, 0x4, R6 ;  /* 0x00000004ff067819 */ /* 0x000fe40000011606 */
[----:B------:R-:W1:Y:S02]  /*0da0*/  LDS.U16 R44, [R43] ;  /* 0x000000002b2c7984 */ /* 0x000e640000000400 */
[----:B------:R-:W-:-:S02]  /*0db0*/  LOP3.LUT R47, R6, 0xffffffe, RZ, 0xc0, !PT ;  /* 0x0ffffffe062f7812 */ /* 0x000fc400078ec0ff */
[----:B0-----:R-:W-:-:S04]  /*0dc0*/  LOP3.LUT R10, R7, 0x7c00, RZ, 0xc0, !PT ;  /* 0x00007c00070a7812 */ /* 0x001fc800078ec0ff */
[----:B------:R-:W-:Y:S01]  /*0dd0*/  IADD3 R47, PT, PT, R47, R31, R10 ;  /* 0x0000001f2f2f7210 */ /* 0x000fe20007ffe00a */
[----:B-1----:R-:W-:-:S05]  /*0de0*/  VIADD R8, R44, 0x1 ;  /* 0x000000012c087836 */ /* 0x002fca0000000000 */
[----:B------:R0:W-:Y:S04]  /*0df0*/  STS.U16 [R43], R8 ;  /* 0x000000082b007388 */ /* 0x0001e80000000400 */
[----:B------:R-:W1:Y:S01]  /*0e00*/  LDS.U16 R46, [R45] ;  /* 0x000000002d2e7984 */ /* 0x000e620000000400 */
[----:B0-----:R-:W-:-:S04]  /*0e10*/  LOP3.LUT R8, R5, 0x7c00, RZ, 0xc0, !PT ;  /* 0x00007c0005087812 */ /* 0x001fc800078ec0ff */
[----:B------:R-:W-:Y:S01]  /*0e20*/  IADD3 R49, PT, PT, R49, R31, R8 ;  /* 0x0000001f31317210 */ /* 0x000fe20007ffe008 */
[----:B-1----:R-:W-:-:S05]  /*0e30*/  VIADD R6, R46, 0x1 ;  /* 0x000000012e067836 */ /* 0x002fca0000000000 */
        /* <DEDUP_REMOVED lines=30> */
[----:B------:R-:W5:Y:S02]  /*1020*/  LDS R66, [R33+0x40] ;  /* 0x0000400021427984 */ /* 0x000f640000000800 */
[----:B------:R-:W-:Y:S02]  /*1030*/  IADD3 R75, PT, PT, R75, R84, RZ ;  /* 0x000000544b4b7210 */ /* 0x000fe40007ffe0ff */
[----:B------:R-:W5:Y:S03]  /*1040*/  LDS R65, [R33+0x44] ;  /* 0x0000440021417984 */ /* 0x000f660000000800 */
[----:B------:R-:W-:Y:S01]  /*1050*/  IMAD.IADD R74, R74, 0x1, R75 ;  /* 0x000000014a4a7824 */ /* 0x000fe200078e024b */
[----:B------:R-:W5:Y:S03]  /*1060*/  LDS R64, [R33+0x48] ;  /* 0x0000480021407984 */ /* 0x000f660000000800 */
[----:B------:R-:W-:Y:S01]  /*1070*/  IMAD.IADD R73, R73, 0x1, R74 ;  /* 0x0000000149497824 */ /* 0x000fe200078e024a */
[----:B------:R-:W5:Y:S03]  /*1080*/  LDS R63, [R33+0x4c] ;  /* 0x00004c00213f7984 */ /* 0x000f660000000800 */
[----:B------:R-:W-:Y:S01]  /*1090*/  IMAD.IADD R72, R72, 0x1, R73 ;  /* 0x0000000148487824 */ /* 0x000fe200078e0249 */
[----:B------:R-:W5:Y:S03]  /*10a0*/  LDS R62, [R33+0x50] ;  /* 0x00005000213e7984 */ /* 0x000f660000000800 */
[----:B0-----:R-:W-:Y:S01]  /*10b0*/  IMAD.IADD R71, R71, 0x1, R72 ;  /* 0x0000000147477824 */ /* 0x001fe200078e0248 */
[----:B------:R-:W0:Y:S03]  /*10c0*/  LDS R61, [R33+0x54] ;  /* 0x00005400213d7984 */ /* 0x000e260000000800 */
        /* <DEDUP_REMOVED lines=8> */
[----:B-----5:R-:W-:Y:S01]  /*1150*/  IMAD.IADD R66, R66, 0x1, R67 ;  /* 0x0000000142427824 */ /* 0x020fe200078e0243 */
[----:B------:R-:W5:Y:S04]  /*1160*/  LDS R56, [R33+0x68] ;  /* 0x0000680021387984 */ /* 0x000f680000000800 */
[----:B------:R-:W-:Y:S01]  /*1170*/  IADD3 R65, PT, PT, R65, R66, RZ ;  /* 0x0000004241417210 */ /* 0x000fe20007ffe0ff */
[----:B------:R-:W5:Y:S04]  /*1180*/  LDS R55, [R33+0x6c] ;  /* 0x00006c0021377984 */ /* 0x000f680000000800 */
        /* <DEDUP_REMOVED lines=10> */
[----:B--2---:R-:W-:-:S04]  /*1230*/  IMAD.IADD R59, R59, 0x1, R60 ;  /* 0x000000013b3b7824 */ /* 0x004fc800078e023c */
[----:B---3--:R-:W-:-:S04]  /*1240*/  IMAD.IADD R58, R58, 0x1, R59 ;  /* 0x000000013a3a7824 */ /* 0x008fc800078e023b */
[----:B----4-:R-:W-:-:S04]  /*1250*/  IMAD.IADD R57, R57, 0x1, R58 ;  /* 0x0000000139397824 */ /* 0x010fc800078e023a */
[----:B-----5:R-:W-:-:S05]  /*1260*/  IMAD.IADD R56, R56, 0x1, R57 ;  /* 0x0000000138387824 */ /* 0x020fca00078e0239 */
[----:B------:R-:W-:-:S05]  /*1270*/  IADD3 R55, PT, PT, R55, R56, RZ ;  /* 0x0000003837377210 */ /* 0x000fca0007ffe0ff */
[----:B------:R-:W-:-:S04]  /*1280*/  IMAD.IADD R54, R54, 0x1, R55 ;  /* 0x0000000136367824 */ /* 0x000fc800078e0237 */
[----:B------:R-:W-:-:S04]  /*1290*/  IMAD.IADD R53, R53, 0x1, R54 ;  /* 0x0000000135357824 */ /* 0x000fc800078e0236 */
[----:B------:R-:W-:-:S04]  /*12a0*/  IMAD.IADD R52, R52, 0x1, R53 ;  /* 0x0000000134347824 */ /* 0x000fc800078e0235 */
[----:B0-----:R-:W-:-:S04]  /*12b0*/  IMAD.IADD R51, R51, 0x1, R52 ;  /* 0x0000000133337824 */ /* 0x001fc800078e0234 */
        /* <DEDUP_REMOVED lines=10> */
[----:B0-----:R-:W-:Y:S02]  /*1360*/  @P0 IADD3 R86, PT, PT, R87, R86, RZ ;  /* 0x0000005657560210 */ /* 0x001fe40007ffe0ff */
[----:B------:R-:W-:-:S03]  /*1370*/  ISETP.NE.AND P0, PT, R83, 0x1, PT ;  /* 0x000000015300780c */ /* 0x000fc60003f05270 */
[----:B------:R-:W-:Y:S01]  /*1380*/  @!P1 STS [R28+0x8400], R86 ;  /* 0x008400561c009388 */ /* 0x000fe20000000800 */
[----:B------:R-:W-:Y:S01]  /*1390*/  BAR.SYNC.DEFER_BLOCKING 0x0 ;  /* 0x0000000000007b1d */ /* 0x000fe20000010000 */
[----:B------:R-:W-:Y:S01]  /*13a0*/  ISETP.NE.AND P1, PT, R83, 0x4, PT ;  /* 0x000000045300780c */ /* 0x000fe20003f25270 */
[----:B------:R-:W-:-:S04]  /*13b0*/  IMAD.IADD R85, R86, 0x1, -R85 ;  /* 0x0000000156557824 */ /* 0x000fc800078e0a55 */
        /* <DEDUP_REMOVED lines=102> */
[----:B------:R-:W5:Y:S04]  /*1a20*/  LDS.U16 R43, [R43] ;  /* 0x000000002b2b7984 */ /* 0x000f680000000400 */
[----:B------:R-:W5:Y:S04]  /*1a30*/  LDS.U16 R45, [R45] ;  /* 0x000000002d2d7984 */ /* 0x000f680000000400 */
[----:B------:R-:W5:Y:S04]  /*1a40*/  LDS.U16 R47, [R47] ;  /* 0x000000002f2f7984 */ /* 0x000f680000000400 */
[----:B------:R-:W5:Y:S01]  /*1a50*/  LDS.U16 R49, [R49] ;  /* 0x0000000031317984 */ /* 0x000f620000000400 */
[----:B0-----:R-:W-:-:S02]  /*1a60*/  IMAD.IADD R9, R37, 0x1, R30 ;  /* 0x0000000125097824 */ /* 0x001fc400078e021e */
[----:B-1----:R-:W-:Y:S02]  /*1a70*/  IMAD.IADD R39, R39, 0x1, R40 ;  /* 0x0000000127277824 */ /* 0x002fe400078e0228 */
[----:B--2---:R-:W-:Y:S02]  /*1a80*/  IMAD.IADD R38, R38, 0x1, R5 ;  /* 0x0000000126267824 */ /* 0x004fe400078e0205 */
[----:B---3--:R-:W-:Y:S02]  /*1a90*/  IMAD.IADD R11, R36, 0x1, R7 ;  /* 0x00000001240b7824 */ /* 0x008fe400078e0207 */
[----:B----4-:R-:W-:Y:S02]  /*1aa0*/  IMAD.IADD R37, R42, 0x1, R41 ;  /* 0x000000012a257824 */ /* 0x010fe400078e0229 */
[----:B-----5:R-:W-:Y:S01]  /*1ab0*/  IMAD.IADD R43, R44, 0x1, R43 ;  /* 0x000000012c2b7824 */ /* 0x020fe200078e022b */
[----:B------:R-:W-:Y:S01]  /*1ac0*/  IADD3 R45, PT, PT, R46, R45, RZ ;  /* 0x0000002d2e2d7210 */ /* 0x000fe20007ffe0ff */
        /* <DEDUP_REMOVED lines=36> */
.L_x_1923:
        /* <DEDUP_REMOVED lines=78> */
.L_x_1925:
        /* <DEDUP_REMOVED lines=9> */
.L_x_4290:


//--------------------- .text._ZN3cub18CUB_300001_SM_10006detail10radix_sort29DeviceRadixSortOnesweepKernelINS1_5radix10policy_hubImNS0_8NullTypeEyE10Policy1000ELNS0_9SortOrderE1EmS6_yiiNS1_21identity_decomposer_tEEEvPT5_SC_PT3_PKSD_PT1_PKSH_PT2_PKSL_T4_iiT6_ --------------------------
	.section	.text._ZN3cub18CUB_300001_SM_10006detail10radix_sort29DeviceRadixSortOnesweepKernelINS1_5radix10policy_hubImNS0_8NullTypeEyE10Policy1000ELNS0_9SortOrderE1EmS6_yiiNS1_21identity_decomposer_tEEEvPT5_SC_PT3_PKSD_PT1_PKSH_PT2_PKSL_T4_iiT6_,"ax",@progbits
	.align	128
        .global         _ZN3cub18CUB_300001_SM_10006detail10radix_sort29DeviceRadixSortOnesweepKernelINS1_5radix10policy_hubImNS0_8NullTypeEyE10Policy1000ELNS0_9SortOrderE1EmS6_yiiNS1_21identity_decomposer_tEEEvPT5_SC_PT3_PKSD_PT1_PKSH_PT2_PKSL_T4_iiT6_
        .type           _ZN3cub18CUB_300001_SM_10006detail10radix_sort29DeviceRadixSortOnesweepKernelINS1_5radix10policy_hubImNS0_8NullTypeEyE10Policy1000ELNS0_9SortOrderE1EmS6_yiiNS1_21identity_decomposer_tEEEvPT5_SC_PT3_PKSD_PT1_PKSH_PT2_PKSL_T4_iiT6_,@function
        .size           _ZN3cub18CUB_300001_SM_10006detail10radix_sort29DeviceRadixSortOnesweepKernelINS1_5radix10policy_hubImNS0_8NullTypeEyE10Policy1000ELNS0_9SortOrderE1EmS6_yiiNS1_21identity_decomposer_tEEEvPT5_SC_PT3_PKSD_PT1_PKSH_PT2_PKSL_T4_iiT6_,(.L_x_4291 - _ZN3cub18CUB_300001_SM_10006detail10radix_sort29DeviceRadixSortOnesweepKernelINS1_5radix10policy_hubImNS0_8NullTypeEyE10Policy1000ELNS0_9SortOrderE1EmS6_yiiNS1_21identity_decomposer_tEEEvPT5_SC_PT3_PKSD_PT1_PKSH_PT2_PKSL_T4_iiT6_)
        .other          _ZN3cub18CUB_300001_SM_10006detail10radix_sort29DeviceRadixSortOnesweepKernelINS1_5radix10policy_hubImNS0_8NullTypeEyE10Policy1000ELNS0_9SortOrderE1EmS6_yiiNS1_21identity_decomposer_tEEEvPT5_SC_PT3_PKSD_PT1_PKSH_PT2_PKSL_T4_iiT6_,@"STO_CUDA_ENTRY STV_DEFAULT"
_ZN3cub18CUB_300001_SM_10006detail10radix_sort29DeviceRadixSortOnesweepKernelINS1_5radix10policy_hubImNS0_8NullTypeEyE10Policy1000ELNS0_9SortOrderE1EmS6_yiiNS1_21identity_decomposer_tEEEvPT5_SC_PT3_PKSD_PT1_PKSH_PT2_PKSL_T4_iiT6_:
.text._ZN3cub18CUB_300001_SM_10006detail10radix_sort29DeviceRadixSortOnesweepKernelINS1_5radix10policy_hubImNS0_8NullTypeEyE10Policy1000ELNS0_9SortOrderE1EmS6_yiiNS1_21identity_decomposer_tEEEvPT5_SC_PT3_PKSD_PT1_PKSH_PT2_PKSL_T4_iiT6_:
        /* <DEDUP_REMOVED lines=16> */
.L_x_1927:
[----:B------:R-:W-:Y:S05]  /*0100*/  BSYNC.RECONVERGENT B0 ;  /* 0x0000000000007941 */ /* 0x000fea0003800200 */
.L_x_1926:
        /* <DEDUP_REMOVED lines=33> */
.L_x_1928:
[----:B------:R-:W0:Y:S01]  /*0320*/  LDCU.64 UR8, c[0x0][0x3a8] ;  /* 0x00007500ff0877ac */ /* 0x000e220008000a00 */
[C---:B------:R-:W-:Y:S02]  /*0330*/  LOP3.LUT R7, R3.reuse, 0x1f, RZ, 0xc0, !PT ;  /* 0x0000001f03077812 */ /* 0x040fe400078ec0ff */
[----:B------:R-:W-:Y:S02]  /*0340*/  CS2R R40, SRZ ;  /* 0x0000000000287805 */ /* 0x000fe4000001ff00 */
[----:B------:R-:W-:Y:S02]  /*0350*/  LOP3.LUT R8, R3, 0x3e0, RZ, 0xc0, !PT ;  /* 0x000003e003087812 */ /* 0x000fe400078ec0ff */
[----:B------:R-:W-:-:S03]  /*0360*/  CS2R R32, SRZ ;  /* 0x0000000000207805 */ /* 0x000fc6000001ff00 */
[----:B------:R-:W-:Y:S01]  /*0370*/  IMAD R21, R8, 0xf, R7 ;  /* 0x0000000f08157824 */ /* 0x000fe200078e0207 */
[----:B------:R-:W-:-:S03]  /*0380*/  IADD3 R8, PT, PT, -R6, UR4, RZ ;  /* 0x0000000406087c10 */ /* 0x000fc6000fffe1ff */
        /* <DEDUP_REMOVED lines=14> */
[----:B------:R-:W-:Y:S02]  /*0470*/  LEA.HI.X R7, R12, UR9, R15, 0x3, P2 ;  /* 0x000000090c077c11 */ /* 0x000fe400090f1c0f */
[----:B------:R-:W-:Y:S02]  /*0480*/  CS2R R30, SRZ ;  /* 0x00000000001e7805 */ /* 0x000fe4000001ff00 */
[-C--:B------:R-:W-:Y:S01]  /*0490*/  ISETP.GE.AND P6, PT, R13, R8.reuse, PT ;  /* 0x000000080d00720c */ /* 0x080fe20003fc6270 */
[----:B------:R-:W-:Y:S01]  /*04a0*/  VIADD R13, R21, 0xc0 ;  /* 0x000000c0150d7836 */ /* 0x000fe20000000000 */
[----:B------:R1:W5:Y:S01]  /*04b0*/  @!P3 LDG.E.64 R40, desc[UR6][R6.64] ;  /* 0x000000060628b981 */ /* 0x000362000c1e1b00 */
[----:B------:R-:W-:Y:S01]  /*04c0*/  ISETP.GE.AND P3, PT, R9, R8, PT ;  /* 0x000000080900720c */ /* 0x000fe20003f66270 */
[----:B------:R-:W-:-:S02]  /*04d0*/  VIADD R9, R21, 0x120 ;  /* 0x0000012015097836 */ /* 0x000fc40000000000 */
[-C--:B------:R-:W-:Y:S01]  /*04e0*/  ISETP.GE.AND P2, PT, R13, R8.reuse, PT ;  /* 0x000000080d00720c */ /* 0x080fe20003f46270 */
[----:B------:R-:W-:Y:S01]  /*04f0*/  VIADD R13, R21, 0x100 ;  /* 0x00000100150d7836 */ /* 0x000fe20000000000 */
[----:B------:R-:W-:Y:S01]  /*0500*/  CS2R R18, SRZ ;  /* 0x0000000000127805 */ /* 0x000fe2000001ff00 */
[----:B------:R1:W5:Y:S01]  /*0510*/  @!P5 LDG.E.64 R30, desc[UR6][R6.64+0x200] ;  /* 0x00020006061ed981 */ /* 0x000362000c1e1b00 */
        /* <DEDUP_REMOVED lines=8> */
[----:B------:R-:W-:Y:S01]  /*05a0*/  ISETP.GE.AND P0, PT, R9, R8, PT ;  /* 0x000000080900720c */ /* 0x000fe20003f06270 */
[----:B------:R-:W-:-:S02]  /*05b0*/  VIADD R9, R21, 0x180 ;  /* 0x0000018015097836 */ /* 0x000fc40000000000 */
[----:B------:R1:W5:Y:S01]  /*05c0*/  @!P6 LDG.E.64 R34, desc[UR6][R6.64+0x300] ;  /* 0x000300060622e981 */ /* 0x000362000c1e1b00 */
[-C--:B------:R-:W-:Y:S02]  /*05d0*/  ISETP.GE.AND P6, PT, R13, R8.reuse, PT ;  /* 0x000000080d00720c */ /* 0x080fe40003fc6270 */
[----:B------:R-:W-:Y:S02]  /*05e0*/  CS2R R12, SRZ ;  /* 0x00000000000c7805 */ /* 0x000fe4000001ff00 */
[----:B------:R-:W-:Y:S01]  /*05f0*/  CS2R R14, SRZ ;  /* 0x00000000000e7805 */ /* 0x000fe2000001ff00 */
[----:B------:R1:W5:Y:S01]  /*0600*/  @!P1 LDG.E.64 R28, desc[UR6][R6.64+0x500] ;  /* 0x00050006061c9981 */ /* 0x000362000c1e1b00 */
[-C--:B------:R-:W-:Y:S01]  /*0610*/  ISETP.GE.AND P1, PT, R9, R8.reuse, PT ;  /* 0x000000080900720c */ /* 0x080fe20003f26270 */
[C---:B------:R-:W-:Y:S02]  /*0620*/  VIADD R17, R21.reuse, 0x1a0 ;  /* 0x000001a015117836 */ /* 0x040fe40000000000 */
[----:B------:R-:W-:Y:S01]  /*0630*/  VIADD R9, R21, 0x1c0 ;  /* 0x000001c015097836 */ /* 0x000fe20000000000 */
[----:B------:R1:W5:Y:S02]  /*0640*/  @!P2 LDG.E.64 R12, desc[UR6][R6.64+0x600] ;  /* 0x00060006060ca981 */ /* 0x000364000c1e1b00 */
[----:B------:R-:W-:-:S02]  /*0650*/  ISETP.GE.AND P2, PT, R17, R8, PT ;  /* 0x000000081100720c */ /* 0x000fc40003f46270 */
[----:B------:R1:W5:Y:S01]  /*0660*/  @!P3 LDG.E.64 R14, desc[UR6][R6.64+0x700] ;  /* 0x00070006060eb981 */ /* 0x000362000c1e1b00 */
[----:B------:R-:W-:Y:S02]  /*0670*/  ISETP.GE.AND P3, PT, R9, R8, PT ;  /* 0x000000080900720c */ /* 0x000fe40003f66270 */
[----:B------:R-:W-:Y:S02]  /*0680*/  CS2R R36, SRZ ;  /* 0x0000000000247805 */ /* 0x000fe4000001ff00 */
[----:B------:R-:W-:Y:S02]  /*0690*/  CS2R R38, SRZ ;  /* 0x0000000000267805 */ /* 0x000fe4000001ff00 */
[----:B------:R-:W-:Y:S02]  /*06a0*/  CS2R R26, SRZ ;  /* 0x00000000001a7805 */ /* 0x000fe4000001ff00 */
[----:B------:R-:W-:Y:S02]  /*06b0*/  CS2R R24, SRZ ;  /* 0x0000000000187805 */ /* 0x000fe4000001ff00 */
[----:B------:R-:W-:-:S02]  /*06c0*/  CS2R R22, SRZ ;  /* 0x0000000000167805 */ /* 0x000fc4000001ff00 */
[----:B------:R-:W-:Y:S02]  /*06d0*/  CS2R R20, SRZ ;  /* 0x0000000000147805 */ /* 0x000fe4000001ff00 */
        /* <DEDUP_REMOVED lines=8> */
.L_x_1929:
[----:B01----:R-:W-:Y:S01]  /*0760*/  VIMNMX R7, PT, PT, R0, 0xe0, !PT ;  /* 0x000000e000077848 */ /* 0x003fe20007fe0100 */
[----:B------:R-:W0:Y:S01]  /*0770*/  LDCU UR4, c[0x0][0x3c8] ;  /* 0x00007900ff0477ac */ /* 0x000e220008000800 */
[----:B------:R-:W-:Y:S01]  /*0780*/  SHF.R.U32.HI R6, RZ, 0x5, R3 ;  /* 0x00000005ff067819 */ /* 0x000fe20000011603 */
[----:B------:R-:W-:Y:S01]  /*0790*/  BSSY.RECONVERGENT B0, `(.L_x_1930) ;  /* 0x000002a000007945 */ /* 0x000fe20003800200 */
[--C-:B------:R-:W-:Y:S01]  /*07a0*/  IADD3 R7, PT, PT, R7, 0x1f, -R0.reuse ;  /* 0x0000001f07077810 */ /* 0x100fe20007ffe800 */
[----:B------:R-:W-:Y:S01]  /*07b0*/  UMOV UR5, 0xffffffff ;  /* 0xffffffff00057882 */ /* 0x000fe20000000000 */
[----:B-----5:R-:W-:Y:S01]  /*07c0*/  LOP3.LUT R42, RZ, R12, RZ, 0x33, !PT ;  /* 0x0000000cff2a7212 */ /* 0x020fe200078e33ff */
[----:B------:R-:W-:Y:S01]  /*07d0*/  IMAD.SHL.U32 R6, R6, 0x400, RZ ;  /* 0x0000040006067824 */ /* 0x000fe200078e00ff */
[C---:B------:R-:W-:Y:S02]  /*07e0*/  ISETP.GE.U32.AND P0, PT, R7.reuse, 0x1e0, PT ;  /* 0x000001e00700780c */ /* 0x040fe40003f06070 */
[----:B------:R-:W-:Y:S01]  /*07f0*/  LEA.HI R8, R7, 0x1, RZ, 0x1b ;  /* 0x0000000107087811 */ /* 0x000fe200078fd8ff */
[----:B------:R-:W-:Y:S01]  /*0800*/  IMAD.MOV.U32 R7, RZ, RZ, R0 ;  /* 0x000000ffff077224 */ /* 0x000fe200078e0000 */
[----:B------:R-:W-:-:S02]  /*0810*/  LOP3.LUT R43, RZ, R13, RZ, 0x33, !PT ;  /* 0x0000000dff2b7212 */ /* 0x000fc400078e33ff */
[----:B------:R-:W-:Y:S02]  /*0820*/  LOP3.LUT R48, R8, 0xf, RZ, 0xc0, !PT ;  /* 0x0000000f08307812 */ /* 0x000fe400078ec0ff */
[----:B------:R-:W-:Y:S02]  /*0830*/  LOP3.LUT R44, RZ, R14, RZ, 0x33, !PT ;  /* 0x0000000eff2c7212 */ /* 0x000fe400078e33ff */
[----:B------:R-:W-:Y:S01]  /*0840*/  ISETP.NE.AND P1, PT, R48, RZ, PT ;  /* 0x000000ff3000720c */ /* 0x000fe20003f25270 */
[----:B0-----:R-:W-:Y:S01]  /*0850*/  USHF.L.U32 UR4, UR5, UR4, URZ ;  /* 0x0000000405047299 */ /* 0x001fe200080006ff */
[----:B------:R-:W-:Y:S02]  /*0860*/  LOP3.LUT R45, RZ, R15, RZ, 0x33, !PT ;  /* 0x0000000fff2d7212 */ /* 0x000fe400078e33ff */
[----:B------:R-:W-:Y:S01]  /*0870*/  LOP3.LUT R46, RZ, R36, RZ, 0x33, !PT ;  /* 0x00000024ff2e7212 */ /* 0x000fe200078e33ff */
[----:B------:R-:W-:Y:S08]  /*0880*/  @!P0 BRA `(.L_x_1931) ;  /* 0x0000000000688947 */ /* 0x000ff00003800000 */
[----:B------:R-:W-:Y:S01]  /*0890*/  IMAD R10, R0, 0x4, R6 ;  /* 0x00000004000a7824 */ /* 0x000fe200078e0206 */
[----:B------:R-:W-:Y:S01]  /*08a0*/  LOP3.LUT R9, R8, 0xffffff0, RZ, 0xc0, !PT ;  /* 0x0ffffff008097812 */ /* 0x000fe200078ec0ff */
[----:B------:R-:W-:-:S03]  /*08b0*/  IMAD.MOV.U32 R7, RZ, RZ, R0 ;  /* 0x000000ffff077224 */ /* 0x000fc600078e0000 */
[----:B------:R-:W-:Y:S01]  /*08c0*/  IADD3 R10, PT, PT, R10, 0x400, R5 ;  /* 0x000004000a0a7810 */ /* 0x000fe20007ffe005 */
[----:B------:R-:W-:-:S07]  /*08d0*/  IMAD.MOV R9, RZ, RZ, -R9 ;  /* 0x000000ffff097224 */ /* 0x000fce00078e0a09 */
.L_x_1932:
        /* <DEDUP_REMOVED lines=21> */
.L_x_1931:
[----:B------:R-:W-:Y:S05]  /*0a30*/  BSYNC.RECONVERGENT B0 ;  /* 0x0000000000007941 */ /* 0x000fea0003800200 */
.L_x_1930:
[----:B------:R-:W-:Y:S01]  /*0a40*/  BSSY.RECONVERGENT B0, `(.L_x_1933) ;  /* 0x0000027000007945 */ /* 0x000fe20003800200 */
[----:B------:R-:W-:Y:S01]  /*0a50*/  LOP3.LUT R47, RZ, R37, RZ, 0x33, !PT ;  /* 0x00000025ff2f7212 */ /* 0x000fe200078e33ff */
        /* <DEDUP_REMOVED lines=17> */
.L_x_1936:
[----:B------:R-:W-:Y:S05]  /*0b70*/  BSYNC.RECONVERGENT B1 ;  /* 0x0000000000017941 */ /* 0x000fea0003800200 */
.L_x_1935:
        /* <DEDUP_REMOVED lines=14> */
.L_x_1937:
[----:B------:R-:W-:Y:S01]  /*0c60*/  VIADD R8, R8, 0x1 ;  /* 0x0000000108087836 */ /* 0x000fe20000000000 */
[----:B------:R0:W-:Y:S04]  /*0c70*/  STS [R6], RZ ;  /* 0x000000ff06007388 */ /* 0x0001e80000000800 */
[----:B------:R-:W-:Y:S01]  /*0c80*/  ISETP.NE.AND P0, PT, R8, RZ, PT ;  /* 0x000000ff0800720c */ /* 0x000fe20003f05270 */
[----:B0-----:R-:W-:-:S12]  /*0c90*/  VIADD R6, R6, 0x80 ;  /* 0x0000008006067836 */ /* 0x001fd80000000000 */
[----:B------:R-:W-:Y:S05]  /*0ca0*/  @P0 BRA `(.L_x_1937) ;  /* 0xfffffffc00ec0947 */ /* 0x000fea000383ffff */
.L_x_1934:
[----:B------:R-:W-:Y:S05]  /*0cb0*/  BSYNC.RECONVERGENT B0 ;  /* 0x0000000000007941 */ /* 0x000fea0003800200 */
.L_x_1933:
[----:B------:R-:W2:Y:S01]  /*0cc0*/  LDCU UR5, c[0x0][0x3c4] ;  /* 0x00007880ff0577ac */ /* 0x000ea20008000800 */
[----:B------:R-:W-:Y:S01]  /*0cd0*/  LOP3.LUT R87, RZ, R40, RZ, 0x33, !PT ;  /* 0x00000028ff577212 */ /* 0x000fe200078e33ff */
[----:B------:R-:W-:Y:S01]  /*0ce0*/  BSSY.RECONVERGENT B0, `(.L_x_1938) ;  /* 0x000007f000007945 */ /* 0x000fe20003800200 */
[----:B------:R-:W-:Y:S01]  /*0cf0*/  LOP3.LUT R8, RZ, R41, RZ, 0x33, !PT ;  /* 0x00000029ff087212 */ /* 0x000fe200078e33ff */
[----:B------:R-:W-:Y:S01]  /*0d00*/  IMAD R72, R3, 0x4, R5 ;  /* 0x0000000403487824 */ /* 0x000fe200078e0205 */
[----:B------:R-:W-:Y:S01]  /*0d10*/  LOP3.LUT R50, RZ, R34, RZ, 0x33, !PT ;  /* 0x00000022ff327212 */ /* 0x000fe200078e33ff */
[----:B------:R-:W-:Y:S01]  /*0d20*/  IMAD.MOV.U32 R74, RZ, RZ, RZ ;  /* 0x000000ffff4a7224 */ /* 0x000fe200078e00ff */
[----:B------:R-:W-:Y:S02]  /*0d30*/  LOP3.LUT R51, RZ, R35, RZ, 0x33, !PT ;  /* 0x00000023ff337212 */ /* 0x000fe400078e33ff */
[----:B------:R-:W-:Y:S02]  /*0d40*/  LOP3.LUT R52, RZ, R18, RZ, 0x33, !PT ;  /* 0x00000012ff347212 */ /* 0x000fe400078e33ff */
[----:B------:R-:W-:-:S02]  /*0d50*/  LOP3.LUT R53, RZ, R19, RZ, 0x33, !PT ;  /* 0x00000013ff357212 */ /* 0x000fc400078e33ff */
[----:B------:R-:W-:Y:S02]  /*0d60*/  LOP3.LUT R7, RZ, R32, RZ, 0x33, !PT ;  /* 0x00000020ff077212 */ /* 0x000fe400078e33ff */
[----:B------:R-:W-:Y:S02]  /*0d70*/  LOP3.LUT R6, RZ, R33, RZ, 0x33, !PT ;  /* 0x00000021ff067212 */ /* 0x000fe400078e33ff */
[----:B01----:R-:W-:Y:S02]  /*0d80*/  LOP3.LUT R9, RZ, R30, RZ, 0x33, !PT ;  /* 0x0000001eff097212 */ /* 0x003fe400078e33ff */
[----:B--2---:R-:W-:Y:S02]  /*0d90*/  SHF.R.U64 R87, R87, UR5, R8 ;  /* 0x0000000557577c19 */ /* 0x004fe40008001208 */
[----:B------:R-:W-:Y:S02]  /*0da0*/  SHF.R.U64 R55, R50, UR5, R51 ;  /* 0x0000000532377c19 */ /* 0x000fe40008001233 */
[----:B------:R-:W-:-:S02]  /*0db0*/  SHF.R.U64 R57, R52, UR5, R53 ;  /* 0x0000000534397c19 */ /* 0x000fc40008001235 */
[----:B------:R-:W-:Y:S02]  /*0dc0*/  SHF.R.U64 R7, R7, UR5, R6 ;  /* 0x0000000507077c19 */ /* 0x000fe40008001206 */
[----:B------:R-:W-:Y:S02]  /*0dd0*/  LOP3.LUT R87, R87, UR4, RZ, 0x30, !PT ;  /* 0x0000000457577c12 */ /* 0x000fe4000f8e30ff */
[----:B------:R-:W-:Y:S02]  /*0de0*/  LOP3.LUT R55, R55, UR4, RZ, 0x30, !PT ;  /* 0x0000000437377c12 */ /* 0x000fe4000f8e30ff */
[----:B------:R-:W-:Y:S01]  /*0df0*/  LOP3.LUT R49, RZ, R31, RZ, 0x33, !PT ;  /* 0x0000001fff317212 */ /* 0x000fe200078e33ff */
[--C-:B------:R-:W-:Y:S01]  /*0e00*/  IMAD R6, R87, 0x4, R10.reuse ;  /* 0x0000000457067824 */ /* 0x100fe200078e020a */
[----:B------:R-:W-:Y:S01]  /*0e10*/  LOP3.LUT R57, R57, UR4, RZ, 0x30, !PT ;  /* 0x0000000439397c12 */ /* 0x000fe2000f8e30ff */
[--C-:B------:R-:W-:Y:S01]  /*0e20*/  IMAD R8, R55, 0x4, R10.reuse ;  /* 0x0000000437087824 */ /* 0x100fe200078e020a */
[----:B------:R-:W-:Y:S01]  /*0e30*/  LOP3.LUT R7, R7, UR4, RZ, 0x30, !PT ;  /* 0x0000000407077c12 */ /* 0x000fe2000f8e30ff */
[----:B------:R-:W-:Y:S01]  /*0e40*/  NOP ;  /* 0x0000000000007918 */ /* 0x000fe20000000000 */
[----:B------:R-:W-:Y:S01]  /*0e50*/  SHF.R.U64 R9, R9, UR5, R49 ;  /* 0x0000000509097c19 */ /* 0x000fe20008001231 */
[--C-:B------:R-:W-:Y:S01]  /*0e60*/  IMAD R58, R57, 0x4, R10.reuse ;  /* 0x00000004393a7824 */ /* 0x100fe200078e020a */
[----:B------:R-:W-:Y:S01]  /*0e70*/  LOP3.LUT R54, RZ, R28, RZ, 0x33, !PT ;  /* 0x0000001cff367212 */ /* 0x000fe200078e33ff */
[----:B------:R-:W-:Y:S01]  /*0e80*/  IMAD R7, R7, 0x4, R10 ;  /* 0x0000000407077824 */ /* 0x000fe200078e020a */
[----:B------:R-:W-:Y:S01]  /*0e90*/  LOP3.LUT R55, RZ, R29, RZ, 0x33, !PT ;  /* 0x0000001dff377212 */ /* 0x000fe200078e33ff */
[----:B------:R0:W-:Y:S01]  /*0ea0*/  ATOMS.POPC.INC.32 RZ, [R6+URZ] ;  /* 0x0000000006ff7f8c */ /* 0x0001e2000d8000ff */
[----:B------:R-:W-:-:S02]  /*0eb0*/  LOP3.LUT R56, RZ, R38, RZ, 0x33, !PT ;  /* 0x00000026ff387212 */ /* 0x000fc400078e33ff */
[----:B------:R-:W-:Y:S01]  /*0ec0*/  LOP3.LUT R57, RZ, R39, RZ, 0x33, !PT ;  /* 0x00000027ff397212 */ /* 0x000fe200078e33ff */
[----:B------:R1:W-:Y:S01]  /*0ed0*/  ATOMS.POPC.INC.32 RZ, [R7+URZ] ;  /* 0x0000000007ff7f8c */ /* 0x0003e2000d8000ff */
[----:B------:R-:W-:Y:S02]  /*0ee0*/  LOP3.LUT R9, R9, UR4, RZ, 0x30, !PT ;  /* 0x0000000409097c12 */ /* 0x000fe4000f8e30ff */
[----:B------:R-:W-:Y:S02]  /*0ef0*/  SHF.R.U64 R85, R42, UR5, R43 ;  /* 0x000000052a557c19 */ /* 0x000fe4000800122b */
[----:B0-----:R-:W-:Y:S01]  /*0f00*/  SHF.R.U64 R6, R54, UR5, R55 ;  /* 0x0000000536067c19 */ /* 0x001fe20008001237 */
[----:B------:R-:W-:Y:S01]  /*0f10*/  IMAD R9, R9, 0x4, R10 ;  /* 0x0000000409097824 */ /* 0x000fe200078e020a */
[----:B------:R-:W-:Y:S02]  /*0f20*/  SHF.R.U64 R77, R44, UR5, R45 ;  /* 0x000000052c4d7c19 */ /* 0x000fe4000800122d */
[----:B------:R-:W-:-:S02]  /*0f30*/  SHF.R.U64 R59, R56, UR5, R57 ;  /* 0x00000005383b7c19 */ /* 0x000fc40008001239 */
[----:B------:R-:W-:Y:S01]  /*0f40*/  SHF.R.U64 R75, R46, UR5, R47 ;  /* 0x000000052e4b7c19 */ /* 0x000fe2000800122f */
[----:B------:R-:W-:Y:S01]  /*0f50*/  ATOMS.POPC.INC.32 RZ, [R9+URZ] ;  /* 0x0000000009ff7f8c */ /* 0x000fe2000d8000ff */
[----:B-1----:R-:W-:Y:S02]  /*0f60*/  LOP3.LUT R7, R6, UR4, RZ, 0x30, !PT ;  /* 0x0000000406077c12 */ /* 0x002fe4000f8e30ff */
[----:B------:R-:W-:Y:S01]  /*0f70*/  LOP3.LUT R85, R85, UR4, RZ, 0x30, !PT ;  /* 0x0000000455557c12 */ /* 0x000fe2000f8e30ff */
[----:B------:R0:W-:Y:S01]  /*0f80*/  ATOMS.POPC.INC.32 RZ, [R8+URZ] ;  /* 0x0000000008ff7f8c */ /* 0x0001e2000d8000ff */
[----:B------:R-:W-:Y:S01]  /*0f90*/  LOP3.LUT R77, R77, UR4, RZ, 0x30, !PT ;  /* 0x000000044d4d7c12 */ /* 0x000fe2000f8e30ff */
[--C-:B------:R-:W-:Y:S01]  /*0fa0*/  IMAD R7, R7, 0x4, R10.reuse ;  /* 0x0000000407077824 */ /* 0x100fe200078e020a */
[----:B------:R-:W-:Y:S01]  /*0fb0*/  LOP3.LUT R59, R59, UR4, RZ, 0x30, !PT ;  /* 0x000000043b3b7c12 */ /* 0x000fe2000f8e30ff */
[--C-:B------:R-:W-:Y:S01]  /*0fc0*/  IMAD R6, R85, 0x4, R10.reuse ;  /* 0x0000000455067824 */ /* 0x100fe200078e020a */
[----:B------:R-:W-:Y:S01]  /*0fd0*/  LOP3.LUT R75, R75, UR4, RZ, 0x30, !PT ;  /* 0x000000044b4b7c12 */ /* 0x000fe2000f8e30ff */
[----:B------:R1:W-:Y:S01]  /*0fe0*/  ATOMS.POPC.INC.32 RZ, [R58+URZ] ;  /* 0x000000003aff7f8c */ /* 0x0003e2000d8000ff */
[----:B------:R-:W-:Y:S01]  /*0ff0*/  LOP3.LUT R60, RZ, R24, RZ, 0x33, !PT ;  /* 0x00000018ff3c7212 */ /* 0x000fe200078e33ff */
[--C-:B0-----:R-:W-:Y:S01]  /*1000*/  IMAD R8, R77, 0x4, R10.reuse ;  /* 0x000000044d087824 */ /* 0x101fe200078e020a */
[----:B------:R-:W-:Y:S01]  /*1010*/  LOP3.LUT R61, RZ, R25, RZ, 0x33, !PT ;  /* 0x00000019ff3d7212 */ /* 0x000fe200078e33ff */
[--C-:B------:R-:W-:Y:S01]  /*1020*/  IMAD R68, R59, 0x4, R10.reuse ;  /* 0x000000043b447824 */ /* 0x100fe200078e020a */
[----:B------:R-:W-:Y:S01]  /*1030*/  LOP3.LUT R59, RZ, R27, RZ, 0x33, !PT ;  /* 0x0000001bff3b7212 */ /* 0x000fe200078e33ff */
[----:B------:R-:W-:Y:S01]  /*1040*/  IMAD R9, R75, 0x4, R10 ;  /* 0x000000044b097824 */ /* 0x000fe200078e020a */
[----:B------:R-:W-:Y:S01]  /*1050*/  ATOMS.POPC.INC.32 RZ, [R7+URZ] ;  /* 0x0000000007ff7f8c */ /* 0x000fe2000d8000ff */
[----:B-1----:R-:W-:-:S02]  /*1060*/  LOP3.LUT R58, RZ, R26, RZ, 0x33, !PT ;  /* 0x0000001aff3a7212 */ /* 0x002fc400078e33ff */
[----:B------:R-:W-:Y:S01]  /*1070*/  LOP3.LUT R62, RZ, R22, RZ, 0x33, !PT ;  /* 0x00000016ff3e7212 */ /* 0x000fe200078e33ff */
[----:B------:R-:W-:Y:S01]  /*1080*/  ATOMS.POPC.INC.32 RZ, [R6+URZ] ;  /* 0x0000000006ff7f8c */ /* 0x000fe2000d8000ff */
[----:B------:R-:W-:Y:S02]  /*1090*/  LOP3.LUT R63, RZ, R23, RZ, 0x33, !PT ;  /* 0x00000017ff3f7212 */ /* 0x000fe400078e33ff */
[----:B------:R-:W-:Y:S01]  /*10a0*/  LOP3.LUT R64, RZ, R20, RZ, 0x33, !PT ;  /* 0x00000014ff407212 */ /* 0x000fe200078e33ff */
[----:B------:R-:W-:Y:S01]  /*10b0*/  ATOMS.POPC.INC.32 RZ, [R8+URZ] ;  /* 0x0000000008ff7f8c */ /* 0x000fe2000d8000ff */
[----:B------:R-:W-:Y:S02]  /*10c0*/  LOP3.LUT R65, RZ, R21, RZ, 0x33, !PT ;  /* 0x00000015ff417212 */ /* 0x000fe400078e33ff */
[----:B------:R-:W-:Y:S01]  /*10d0*/  LOP3.LUT R66, RZ, R16, RZ, 0x33, !PT ;  /* 0x00000010ff427212 */ /* 0x000fe200078e33ff */
        /* <DEDUP_REMOVED lines=46> */
[----:B------:R-:W-:Y:S01]  /*13c0*/  STS [R72+0x1000], R73 ;  /* 0x0010004948007388 */ /* 0x000fe20000000800 */
[----:B-----5:R-:W-:-:S03]  /*13d0*/  IMAD.IADD R91, R89, 0x1, R76 ;  /* 0x00000001595b7824 */ /* 0x020fc600078e024c */
[----:B------:R-:W1:Y:S01]  /*13e0*/  LDS R74, [R72+0x2c00] ;  /* 0x002c0000484a7984 */ /* 0x000e620000000800 */
        /* <DEDUP_REMOVED lines=14> */
.L_x_1939:
[----:B------:R-:W-:Y:S05]  /*14d0*/  BSYNC.RECONVERGENT B0 ;  /* 0x0000000000007941 */ /* 0x000fea0003800200 */
.L_x_1938:
[C---:B------:R-:W-:Y:S01]  /*14e0*/  ISETP.NE.AND P0, PT, R74.reuse, 0x1680, PT ;  /* 0x000016804a00780c */ /* 0x040fe20003f05270 */
[----:B-1----:R-:W-:Y:S01]  /*14f0*/  IMAD R69, R11, 0x100, R3 ;  /* 0x000001000b457824 */ /* 0x002fe200078e0203 */
[----:B--2---:R-:W-:Y:S01]  /*1500*/  @!P1 LOP3.LUT R89, R74, 0x40000000, RZ, 0xfc, !PT ;  /* 0x400000004a599812 */ /* 0x004fe200078efcff */
[----:B------:R-:W1:Y:S01]  /*1510*/  LDC.64 R6, c[0x0][0x390] ;  /* 0x0000e400ff067b82 */ /* 0x000e620000000a00 */
[----:B------:R-:W-:Y:S01]  /*1520*/  ISETP.LT.U32.AND P0, PT, R3, 0x100, !P0 ;  /* 0x000001000300780c */ /* 0x000fe20004701070 */
[----:B0-----:R-:W-:Y:S01]  /*1530*/  IMAD.WIDE R8, R69, 0x4, R8 ;  /* 0x0000000445087825 */ /* 0x001fe200078e0208 */
[----:B------:R-:W-:Y:S02]  /*1540*/  LOP3.LUT R73, RZ, R33, RZ, 0x33, !PT ;  /* 0x00000021ff497212 */ /* 0x000fe400078e33ff */
[----:B------:R-:W-:Y:S02]  /*1550*/  LOP3.LUT R70, RZ, R40, RZ, 0x33, !PT ;  /* 0x00000028ff467212 */ /* 0x000fe400078e33ff */
[----:B------:R0:W-:Y:S01]  /*1560*/  @!P1 STG.E.STRONG.SYS desc[UR6][R8.64], R89 ;  /* 0x0000005908009986 */ /* 0x0001e2000c115906 */
[----:B------:R-:W2:Y:S01]  /*1570*/  LDC.64 R68, c[0x0][0x398] ;  /* 0x0000e600ff447b82 */ /* 0x000ea20000000a00 */
[----:B------:R-:W-:Y:S01]  /*1580*/  LOP3.LUT R71, RZ, R41, RZ, 0x33, !PT ;  /* 0x00000029ff477212 */ /* 0x000fe200078e33ff */
[----:B-1----:R-:W-:-:S04]  /*1590*/  IMAD.WIDE.U32 R6, R3, 0x8, R6 ;  /* 0x0000000803067825 */ /* 0x002fc800078e0006 */
[----:B--2---:R-:W-:Y:S02]  /*15a0*/  IMAD.WIDE.U32 R68, R3, 0x8, R68 ;  /* 0x0000000803447825 */ /* 0x004fe400078e0044 */
        /* <DEDUP_REMOVED lines=19> */
.L_x_1948:
[----:B0-----:R-:W0:Y:S01]  /*16e0*/  LDC.64 R42, c[0x0][0x380] ;  /* 0x0000e000ff2a7b82 */ /* 0x001e220000000a00 */
[----:B------:R-:W-:Y:S01]  /*16f0*/  VIADD R51, R10, 0xffffffff ;  /* 0xffffffff0a337836 */ /* 0x000fe20000000000 */
[----:B------:R-:W-:Y:S03]  /*1700*/  BSSY B2, `(.L_x_1945) ;  /* 0x0000008000027945 */ /* 0x000fe60003800000 */
[----:B------:R-:W-:-:S04]  /*1710*/  IMAD R49, R51, 0x100, R3 ;  /* 0x0000010033317824 */ /* 0x000fc800078e0203 */
[----:B0-----:R-:W-:-:S07]  /*1720*/  IMAD.WIDE R42, R49, 0x4, R42 ;  /* 0x00000004312a7825 */ /* 0x001fce00078e022a */
.L_x_1946:
[----:B------:R-:W-:Y:S05]  /*1730*/  YIELD ;  /* 0x0000000000007946 */ /* 0x000fea0003800000 */
[----:B------:R0:W-:Y:S06]  /*1740*/  MEMBAR.SC.CTA ;  /* 0x0000000000007992 */ /* 0x0001ec0000000000 */
[----:B0-----:R-:W2:Y:S02]  /*1750*/  LDG.E.STRONG.SYS R44, desc[UR6][R42.64] ;  /* 0x000000062a2c7981 */ /* 0x001ea4000c1f5900 */
[----:B--2---:R-:W-:-:S13]  /*1760*/  ISETP.NE.AND P0, PT, R44, RZ, PT ;  /* 0x000000ff2c00720c */ /* 0x004fda0003f05270 */
[----:B------:R-:W-:Y:S05]  /*1770*/  @!P0 BRA `(.L_x_1946) ;  /* 0xfffffffc00ec8947 */ /* 0x000fea000383ffff */
[----:B------:R-:W-:Y:S05]  /*1780*/  BSYNC B2 ;  /* 0x0000000000027941 */ /* 0x000fea0003800000 */
.L_x_1945:
[----:B------:R-:W-:Y:S01]  /*1790*/  BSSY.RECONVERGENT B2, `(.L_x_1947) ;  /* 0x0000006000027945 */ /* 0x000fe20003800200 */
[C---:B------:R-:W-:Y:S02]  /*17a0*/  ISETP.GT.AND P0, PT, R44.reuse, -0x1, PT ;  /* 0xffffffff2c00780c */ /* 0x040fe40003f04270 */
[----:B------:R-:W-:Y:S01]  /*17b0*/  LOP3.LUT R44, R44, 0x3fffffff, RZ, 0xc0, !PT ;  /* 0x3fffffff2c2c7812 */ /* 0x000fe200078ec0ff */
[----:B------:R-:W-:Y:S05]  /*17c0*/  WARPSYNC.EXCLUSIVE R0 ;  /* 0x0000000000007348 */ /* 0x000fea0003a00000 */
[----:B------:R-:W-:-:S05]  /*17d0*/  IMAD.IADD R47, R44, 0x1, R47 ;  /* 0x000000012c2f7824 */ /* 0x000fca00078e022f */
[----:B------:R-:W-:-:S07]  /*17e0*/  VOTE.ANY R0, PT, P0 ;  /* 0x0000000000007806 */ /* 0x000fce00000e0100 */
[----:B------:R-:W-:Y:S05]  /*17f0*/  BSYNC.RECONVERGENT B2 ;  /* 0x0000000000027941 */ /* 0x000fea0003800200 */
.L_x_1947:
[----:B------:R-:W-:Y:S01]  /*1800*/  ISETP.GT.U32.AND P1, PT, R10, 0x1, PT ;  /* 0x000000010a00780c */ /* 0x000fe20003f24070 */
[----:B------:R-:W-:-:S12]  /*1810*/  IMAD.MOV.U32 R10, RZ, RZ, R51 ;  /* 0x000000ffff0a7224 */ /* 0x000fd800078e0033 */
[----:B------:R-:W-:Y:S05]  /*1820*/  @P0 BRA P1, `(.L_x_1948) ;  /* 0xfffffffc00ac0947 */ /* 0x000fea000083ffff */
[----:B------:R-:W-:Y:S05]  /*1830*/  BSYNC B0 ;  /* 0x0000000000007941 */ /* 0x000fea0003800000 */
.L_x_1944:
[----:B------:R1:W2:Y:S02]  /*1840*/  LDS.64 R42, [R45+0xb400] ;  /* 0x00b400002d2a7984 */ /* 0x0002a40000000a00 */
.L_x_1943:
[C---:B------:R-:W-:Y:S01]  /*1850*/  IMAD.IADD R49, R47.reuse, 0x1, -R74 ;  /* 0x000000012f317824 */ /* 0x040fe200078e0a4a */
[----:B------:R-:W-:-:S04]  /*1860*/  LOP3.LUT R47, R47, 0x80000000, RZ, 0xfc, !PT ;  /* 0x800000002f2f7812 */ /* 0x000fc800078efcff */
[C---:B0-2---:R-:W-:Y:S01]  /*1870*/  IADD3 R42, P0, PT, R49.reuse, R42, RZ ;  /* 0x0000002a312a7210 */ /* 0x045fe20007f1e0ff */
[----:B------:R0:W-:Y:S03]  /*1880*/  STG.E.STRONG.SYS desc[UR6][R8.64], R47 ;  /* 0x0000002f08007986 */ /* 0x0001e6000c115906 */
[----:B------:R-:W-:-:S05]  /*1890*/  LEA.HI.X.SX32 R43, R49, R43, 0x1, P0 ;  /* 0x0000002b312b7211 */ /* 0x000fca00000f0eff */
[----:B------:R0:W-:Y:S04]  /*18a0*/  STS.64 [R45+0xb400], R42 ;  /* 0x00b4002a2d007388 */ /* 0x0001e80000000a00 */
.L_x_1942:
[----:B------:R-:W-:Y:S05]  /*18b0*/  BSYNC B1 ;  /* 0x0000000000017941 */ /* 0x000fea0003800000 */
.L_x_1941:
[----:B0-----:R-:W0:Y:S01]  /*18c0*/  LDC.64 R8, c[0x0][0x390] ;  /* 0x0000e400ff087b82 */ /* 0x001e220000000a00 */
[----:B------:R-:W-:Y:S07]  /*18d0*/  WARPSYNC.ALL ;  /* 0x0000000000007948 */ /* 0x000fee0003800000 */
[----:B------:R-:W2:Y:S01]  /*18e0*/  LDC R47, c[0x0][0x3c0] ;  /* 0x0000f000ff2f7b82 */ /* 0x000ea20000000800 */
[----:B0-----:R-:W-:Y:S02]  /*18f0*/  ISETP.EQ.U32.AND P1, PT, R8, RZ, PT ;  /* 0x000000ff0800720c */ /* 0x001fe40003f22070 */
[----:B--2---:R-:W-:-:S04]  /*1900*/  ISETP.GE.AND P0, PT, R4, R47, PT ;  /* 0x0000002f0400720c */ /* 0x004fc80003f06270 */
        /* <DEDUP_REMOVED lines=36> */
.L_x_1949:
[----:B------:R-:W0:Y:S01]  /*1b50*/  LDCU.64 UR8, c[0x0][0x3a0] ;  /* 0x00007400ff0877ac */ /* 0x000e220008000a00 */
[----:B------:R-:W-:Y:S01]  /*1b60*/  LOP3.LUT R5, R3, 0x3e0, RZ, 0xc0, !PT ;  /* 0x000003e003057812 */ /* 0x000fe200078ec0ff */
[----:B------:R-:W-:Y:S01]  /*1b70*/  IMAD R11, R11, -0x1680, R47 ;  /* 0xffffe9800b0b7824 */ /* 0x000fe200078e022f */
[----:B------:R-:W-:-:S05]  /*1b80*/  LOP3.LUT R2, R3, 0x1f, RZ, 0xc0, !PT ;  /* 0x0000001f03027812 */ /* 0x000fca00078ec0ff */
[----:B------:R-:W-:-:S04]  /*1b90*/  IMAD R5, R5, 0xf, R2 ;  /* 0x0000000f05057824 */ /* 0x000fc800078e0202 */
[C---:B------:R-:W-:Y:S01]  /*1ba0*/  VIADD R2, R5.reuse, 0x20 ;  /* 0x0000002005027836 */ /* 0x040fe20000000000 */
[C---:B--2---:R-:W-:Y:S01]  /*1bb0*/  IADD3 R0, P0, PT, R5.reuse, R8, RZ ;  /* 0x0000000805007210 */ /* 0x044fe20007f1e0ff */
        /* <DEDUP_REMOVED lines=48> */
.L_x_1940:
        /* <DEDUP_REMOVED lines=38> */
.L_x_2026:
        /* <DEDUP_REMOVED lines=25> */
.L_x_1950:
        /* <DEDUP_REMOVED lines=44> */
.L_x_1953:
[----:B------:R-:W-:Y:S05]  /*2570*/  BSYNC.RECONVERGENT B0 ;  /* 0x0000000000007941 */ /* 0x000fea0003800200 */
.L_x_1952:
[----:B------:R-:W-:Y:S01]  /*2580*/  BAR.SYNC.DEFER_BLOCKING 0x0 ;  /* 0x0000000000007b1d */ /* 0x000fe20000010000 */
[----:B------:R-:W-:Y:S02]  /*2590*/  R2P PR, R39, 0x7f ;  /* 0x0000007f27007804 */ /* 0x000fe40000000000 */
[----:B---3--:R-:W-:-:S03]  /*25a0*/  LOP3.LUT R72, RZ, R32, RZ, 0x33, !PT ;  /* 0x00000020ff487212 */ /* 0x008fc600078e33ff */
        /* <DEDUP_REMOVED lines=36> */
.L_x_1955:
[----:B------:R-:W-:Y:S05]  /*27f0*/  BSYNC.RECONVERGENT B0 ;  /* 0x0000000000007941 */ /* 0x000fea0003800200 */
.L_x_1954:
[----:B------:R-:W-:Y:S01]  /*2800*/  R2P PR, R23, 0x7f ;  /* 0x0000007f17007804 */ /* 0x000fe20000000000 */
[----:B---3--:R3:W4:Y:S01]  /*2810*/  SHFL.IDX PT, R15, R15, R20, 0x1f ;  /* 0x00001f140f0f7589 */ /* 0x00872200000e0000 */
[----:B------:R-:W-:Y:S01]  /*2820*/  LOP3.LUT R48, RZ, R30, RZ, 0x33, !PT ;  /* 0x0000001eff307212 */ /* 0x000fe200078e33ff */
[----:B------:R-:W-:Y:S03]  /*2830*/  BSSY.RECONVERGENT B0, `(.L_x_1956) ;  /* 0x0000023000007945 */ /* 0x000fe60003800200 */
[----:B------:R-:W-:-:S04]  /*2840*/  SHF.R.U64 R18, R48, UR5, R49 ;  /* 0x0000000530127c19 */ /* 0x000fc80008001231 */
[----:B------:R-:W-:-:S03]  /*2850*/  LOP3.LUT R25, R18, UR4, RZ, 0x30, !PT ;  /* 0x0000000412197c12 */ /* 0x000fc6000f8e30ff */
        /* <DEDUP_REMOVED lines=32> */
.L_x_1957:
[----:B------:R-:W-:Y:S05]  /*2a60*/  BSYNC.RECONVERGENT B0 ;  /* 0x0000000000007941 */ /* 0x000fea0003800200 */
.L_x_1956:
        /* <DEDUP_REMOVED lines=37> */
.L_x_1959:
[----:B------:R-:W-:Y:S05]  /*2cc0*/  BSYNC.RECONVERGENT B0 ;  /* 0x0000000000007941 */ /* 0x000fea0003800200 */
.L_x_1958:
        /* <DEDUP_REMOVED lines=37> */
.L_x_1961:
[----:B------:R-:W-:Y:S05]  /*2f20*/  BSYNC.RECONVERGENT B0 ;  /* 0x0000000000007941 */ /* 0x000fea0003800200 */
.L_x_1960:
        /* <DEDUP_REMOVED lines=37> */
.L_x_1963:
[----:B------:R-:W-:Y:S05]  /*3180*/  BSYNC.RECONVERGENT B0 ;  /* 0x0000000000007941 */ /* 0x000fea0003800200 */
.L_x_1962:
[----:B------:R-:W-:Y:S01]  /*3190*/  R2P PR, R31, 0x7f ;  /* 0x0000007f1f007804 */ /* 0x000fe20000000000 */
[----:B---3--:R3:W4:Y:S01]  /*31a0*/  SHFL.IDX PT, R23, R23, R28, 0x1f ;  /* 0x00001f1c17177589 */ /* 0x00872200000e0000 */
        /* <DEDUP_REMOVED lines=33> */
.L_x_1965:
[----:B------:R-:W-:Y:S05]  /*33c0*/  BSYNC.RECONVERGENT B0 ;  /* 0x0000000000007941 */ /* 0x000fea0003800200 */
.L_x_1964:
        /* <DEDUP_REMOVED lines=35> */
.L_x_1967:
[----:B------:R-:W-:Y:S05]  /*3600*/  BSYNC.RECONVERGENT B0 ;  /* 0x0000000000007941 */ /* 0x000fea0003800200 */
.L_x_1966:
        /* <DEDUP_REMOVED lines=35> */
.L_x_1969:
[----:B------:R-:W-:Y:S05]  /*3840*/  BSYNC.RECONVERGENT B0 ;  /* 0x0000000000007941 */ /* 0x000fea0003800200 */
.L_x_1968:
        /* <DEDUP_REMOVED lines=37> */
.L_x_1971:
[----:B------:R-:W-:Y:S05]  /*3aa0*/  BSYNC.RECONVERGENT B0 ;  /* 0x0000000000007941 */ /* 0x000fea0003800200 */
.L_x_1970:
        /* <DEDUP_REMOVED lines=35> */
.L_x_1973:
[----:B------:R-:W-:Y:S05]  /*3ce0*/  BSYNC.RECONVERGENT B0 ;  /* 0x0000000000007941 */ /* 0x000fea0003800200 */
.L_x_1972:
        /* <DEDUP_REMOVED lines=35> */
.L_x_1975:
[----:B------:R-:W-:Y:S05]  /*3f20*/  BSYNC.RECONVERGENT B0 ;  /* 0x0000000000007941 */ /* 0x000fea0003800200 */
.L_x_1974:
        /* <DEDUP_REMOVED lines=30> */
[----:B------:R3:W0:Y:S01]  /*4110*/  POPC R76, R36 ;  /* 0x00000024004c7309 */ /* 0x0006220000000000 */
[----:B-----5:R-:W-:-:S13]  /*4120*/  ISETP.NE.AND P0, PT, R0, R40, PT ;  /* 0x000000280000720c */ /* 0x020fda0003f05270 */
[----:B0--34-:R-:W-:Y:S05]  /*4130*/  @P0 BRA `(.L_x_1977) ;  /* 0x0000000000080947 */ /* 0x019fea0003800000 */
[----:B------:R-:W-:-:S06]  /*4140*/  IMAD R37, R81, 0x4, R10 ;  /* 0x0000000451257824 */ /* 0x000fcc00078e020a */
[----:B------:R0:W3:Y:S02]  /*4150*/  ATOMS.ADD R37, [R37], R76 ;  /* 0x0000004c2525738c */ /* 0x0000e40000000000 */
.L_x_1977:
[----:B------:R-:W-:Y:S05]  /*4160*/  BSYNC.RECONVERGENT B0 ;  /* 0x0000000000007941 */ /* 0x000fea0003800200 */
.L_x_1976:
        /* <DEDUP_REMOVED lines=34> */
[----:B0--34-:R-:W-:Y:S05]  /*4390*/  @P0 BRA `(.L_x_1979) ;  /* 0x0000000000080947 */ /* 0x019fea0003800000 */
[----:B------:R-:W-:-:S06]  /*43a0*/  IMAD R38, R79, 0x4, R10 ;  /* 0x000000044f267824 */ /* 0x000fcc00078e020a */
[----:B------:R0:W3:Y:S02]  /*43b0*/  ATOMS.ADD R38, [R38], R81 ;  /* 0x000000512626738c */ /* 0x0000e40000000000 */
.L_x_1979:
[----:B------:R-:W-:Y:S05]  /*43c0*/  BSYNC.RECONVERGENT B0 ;  /* 0x0000000000007941 */ /* 0x000fea0003800200 */
.L_x_1978:
        /* <DEDUP_REMOVED lines=37> */
.L_x_1981:
[----:B------:R-:W-:Y:S05]  /*4620*/  BSYNC.RECONVERGENT B0 ;  /* 0x0000000000007941 */ /* 0x000fea0003800200 */
.L_x_1980:
        /* <DEDUP_REMOVED lines=32> */
[----:B0--34-:R-:W-:Y:S05]  /*4830*/  @P0 BRA `(.L_x_1983) ;  /* 0x0000000000080947 */ /* 0x019fea0003800000 */
[----:B------:R-:W-:-:S06]  /*4840*/  IMAD R0, R79, 0x4, R10 ;  /* 0x000000044f007824 */ /* 0x000fcc00078e020a */
[----:B------:R0:W3:Y:S02]  /*4850*/  ATOMS.ADD R0, [R0], R75 ;  /* 0x0000004b0000738c */ /* 0x0000e40000000000 */
.L_x_1983:
[----:B------:R-:W-:Y:S05]  /*4860*/  BSYNC.RECONVERGENT B0 ;  /* 0x0000000000007941 */ /* 0x000fea0003800200 */
.L_x_1982:
[----:B------:R-:W-:Y:S01]  /*4870*/  BAR.SYNC.DEFER_BLOCKING 0x0 ;  /* 0x0000000000007b1d */ /* 0x000fe20000010000 */
[----:B-12---:R-:W-:Y:S01]  /*4880*/  IMAD.IADD R14, R14, 0x1, R15 ;  /* 0x000000010e0e7824 */ /* 0x006fe200078e020f */
[----:B------:R-:W-:Y:S01]  /*4890*/  ISETP.NE.AND P0, PT, R88, RZ, PT ;  /* 0x000000ff5800720c */ /* 0x000fe20003f05270 */
[----:B------:R-:W-:Y:S02]  /*48a0*/  IMAD.IADD R16, R16, 0x1, R17 ;  /* 0x0000000110107824 */ /* 0x000fe400078e0211 */
[----:B------:R-:W-:Y:S01]  /*48b0*/  IMAD.IADD R18, R18, 0x1, R19 ;  /* 0x0000000112127824 */ /* 0x000fe200078e0213 */
[----:B------:R-:W-:Y:S01]  /*48c0*/  BSSY B1, `(.L_x_1984) ;  /* 0x0000057000017945 */ /* 0x000fe20003800000 */
[----:B------:R-:W-:Y:S01]  /*48d0*/  IMAD.IADD R20, R20, 0x1, R21 ;  /* 0x0000000114147824 */ /* 0x000fe200078e0215 */
[----:B---3--:R-:W1:Y:S01]  /*48e0*/  SHFL.IDX PT, R0, R0, R41, 0x1f ;  /* 0x00001f2900007589 */ /* 0x008e6200000e0000 */
[----:B------:R-:W-:Y:S02]  /*48f0*/  IMAD.IADD R22, R22, 0x1, R23 ;  /* 0x0000000116167824 */ /* 0x000fe400078e0217 */
[----:B------:R-:W-:-:S02]  /*4900*/  IMAD R15, R14, 0x8, R5 ;  /* 0x000000080e0f7824 */ /* 0x000fc400078e0205 */
[----:B------:R-:W-:Y:S02]  /*4910*/  IMAD.IADD R24, R24, 0x1, R25 ;  /* 0x0000000118187824 */ /* 0x000fe400078e0219 */
[----:B------:R-:W-:Y:S02]  /*4920*/  IMAD R17, R16, 0x8, R5 ;  /* 0x0000000810117824 */ /* 0x000fe400078e0205 */
[----:B------:R-:W-:Y:S02]  /*4930*/  IMAD.IADD R26, R26, 0x1, R27 ;  /* 0x000000011a1a7824 */ /* 0x000fe400078e021b */
[----:B------:R-:W-:Y:S02]  /*4940*/  IMAD R19, R18, 0x8, R5 ;  /* 0x0000000812137824 */ /* 0x000fe400078e0205 */
[----:B------:R-:W-:Y:S02]  /*4950*/  IMAD.IADD R28, R28, 0x1, R29 ;  /* 0x000000011c1c7824 */ /* 0x000fe400078e021d */
[----:B------:R-:W-:Y:S01]  /*4960*/  IMAD R21, R20, 0x8, R5 ;  /* 0x0000000814157824 */ /* 0x000fe200078e0205 */
[----:B------:R2:W-:Y:S01]  /*4970*/  STS.64 [R15+-0x8], R70 ;  /* 0xfffff8460f007388 */ /* 0x0005e20000000a00 */
[----:B------:R-:W-:Y:S01]  /*4980*/  IMAD.IADD R30, R30, 0x1, R31 ;  /* 0x000000011e1e7824 */ /* 0x000fe200078e021f */
[----:B------:R-:W-:Y:S01]  /*4990*/  SHF.R.S32.HI R31, RZ, 0x1f, R13 ;  /* 0x0000001fff1f7819 */ /* 0x000fe2000001140d */
[----:B------:R-:W-:Y:S01]  /*49a0*/  IMAD R23, R22, 0x8, R5 ;  /* 0x0000000816177824 */ /* 0x000fe200078e0205 */
[----:B------:R3:W-:Y:S01]  /*49b0*/  STS.64 [R17+-0x8], R72 ;  /* 0xfffff84811007388 */ /* 0x0007e20000000a00 */
[----:B------:R-:W-:-:S02]  /*49c0*/  IMAD.IADD R32, R32, 0x1, R35 ;  /* 0x0000000120207824 */ /* 0x000fc400078e0223 */
[--C-:B------:R-:W-:Y:S01]  /*49d0*/  IMAD R25, R24, 0x8, R5.reuse ;  /* 0x0000000818197824 */ /* 0x100fe200078e0205 */
[----:B------:R4:W-:Y:S01]  /*49e0*/  STS.64 [R19+-0x8], R48 ;  /* 0xfffff83013007388 */ /* 0x0009e20000000a00 */
[----:B------:R-:W-:Y:S02]  /*49f0*/  IMAD.IADD R34, R33, 0x1, R34 ;  /* 0x0000000121227824 */ /* 0x000fe400078e0222 */
[----:B------:R-:W-:Y:S01]  /*4a00*/  IMAD R27, R26, 0x8, R5 ;  /* 0x000000081a1b7824 */ /* 0x000fe200078e0205 */
[----:B------:R5:W-:Y:S01]  /*4a10*/  STS.64 [R21+-0x8], R50 ;  /* 0xfffff83215007388 */ /* 0x000be20000000a00 */
[----:B------:R-:W-:Y:S02]  /*4a20*/  IMAD.IADD R76, R76, 0x1, R37 ;  /* 0x000000014c4c7824 */ /* 0x000fe400078e0225 */
[----:B--2---:R-:W-:Y:S01]  /*4a30*/  IMAD R15, R28, 0x8, R5 ;  /* 0x000000081c0f7824 */ /* 0x004fe200078e0205 */
[----:B------:R2:W-:Y:S01]  /*4a40*/  STS.64 [R23+-0x8], R52 ;  /* 0xfffff83417007388 */ /* 0x0005e20000000a00 */
[----:B------:R-:W-:-:S02]  /*4a50*/  IMAD.IADD R38, R81, 0x1, R38 ;  /* 0x0000000151267824 */ /* 0x000fc400078e0226 */
[----:B---3--:R-:W-:Y:S01]  /*4a60*/  IMAD R17, R30, 0x8, R5 ;  /* 0x000000081e117824 */ /* 0x008fe200078e0205 */
[----:B------:R3:W-:Y:S01]  /*4a70*/  STS.64 [R25+-0x8], R54 ;  /* 0xfffff83619007388 */ /* 0x0007e20000000a00 */
[----:B------:R-:W-:Y:S02]  /*4a80*/  IMAD.IADD R40, R40, 0x1, R39 ;  /* 0x0000000128287824 */ /* 0x000fe400078e0227 */
[--C-:B----4-:R-:W-:Y:S01]  /*4a90*/  IMAD R19, R32, 0x8, R5.reuse ;  /* 0x0000000820137824 */ /* 0x110fe200078e0205 */
[----:B------:R4:W-:Y:S01]  /*4aa0*/  STS.64 [R27+-0x8], R42 ;  /* 0xfffff82a1b007388 */ /* 0x0009e20000000a00 */
[----:B-1----:R-:W-:Y:S02]  /*4ab0*/  IMAD.IADD R0, R75, 0x1, R0 ;  /* 0x000000014b007824 */ /* 0x002fe400078e0200 */
[--C-:B-----5:R-:W-:Y:S01]  /*4ac0*/  IMAD R21, R34, 0x8, R5.reuse ;  /* 0x0000000822157824 */ /* 0x120fe200078e0205 */
[----:B------:R1:W-:Y:S01]  /*4ad0*/  STS.64 [R15+-0x8], R44 ;  /* 0xfffff82c0f007388 */ /* 0x0003e20000000a00 */
[----:B--2---:R-:W-:-:S02]  /*4ae0*/  IMAD R23, R76, 0x8, R5 ;  /* 0x000000084c177824 */ /* 0x004fc400078e0205 */
[--C-:B------:R-:W-:Y:S01]  /*4af0*/  IMAD R29, R0, 0x8, R5.reuse ;  /* 0x00000008001d7824 */ /* 0x100fe200078e0205 */
[----:B------:R1:W-:Y:S01]  /*4b00*/  STS.64 [R17+-0x8], R46 ;  /* 0xfffff82e11007388 */ /* 0x0003e20000000a00 */
[--C-:B---3--:R-:W-:Y:S02]  /*4b10*/  IMAD R25, R38, 0x8, R5.reuse ;  /* 0x0000000826197824 */ /* 0x108fe400078e0205 */
[--C-:B------:R-:W-:Y:S01]  /*4b20*/  IMAD R0, R3, 0x8, R5.reuse ;  /* 0x0000000803007824 */ /* 0x100fe200078e0205 */
[----:B------:R1:W-:Y:S01]  /*4b30*/  STS.64 [R19+-0x8], R56 ;  /* 0xfffff83813007388 */ /* 0x0003e20000000a00 */
[----:B----4-:R-:W-:-:S03]  /*4b40*/  IMAD R27, R40, 0x8, R5 ;  /* 0x00000008281b7824 */ /* 0x010fc600078e0205 */
        /* <DEDUP_REMOVED lines=17> */
.L_x_1991:
[----:B-1----:R-:W1:Y:S01]  /*4c60*/  LDC.64 R14, c[0x0][0x380] ;  /* 0x0000e000ff0e7b82 */ /* 0x002e620000000a00 */
[----:B------:R-:W-:Y:S01]  /*4c70*/  VIADD R21, R12, 0xffffffff ;  /* 0xffffffff0c157836 */ /* 0x000fe20000000000 */
[----:B------:R-:W-:Y:S03]  /*4c80*/  BSSY B2, `(.L_x_1988) ;  /* 0x0000008000027945 */ /* 0x000fe60003800000 */
[----:B------:R-:W-:-:S04]  /*4c90*/  IMAD R19, R21, 0x100, R3 ;  /* 0x0000010015137824 */ /* 0x000fc800078e0203 */
[----:B-1----:R-:W-:-:S07]  /*4ca0*/  IMAD.WIDE R14, R19, 0x4, R14 ;  /* 0x00000004130e7825 */ /* 0x002fce00078e020e */
.L_x_1989:
[----:B------:R-:W-:Y:S05]  /*4cb0*/  YIELD ;  /* 0x0000000000007946 */ /* 0x000fea0003800000 */
[----:B------:R1:W-:Y:S06]  /*4cc0*/  MEMBAR.SC.CTA ;  /* 0x0000000000007992 */ /* 0x0003ec0000000000 */
[----:B-1----:R-:W2:Y:S02]  /*4cd0*/  LDG.E.STRONG.SYS R16, desc[UR6][R14.64] ;  /* 0x000000060e107981 */ /* 0x002ea4000c1f5900 */
[----:B--2---:R-:W-:-:S13]  /*4ce0*/  ISETP.NE.AND P0, PT, R16, RZ, PT ;  /* 0x000000ff1000720c */ /* 0x004fda0003f05270 */
[----:B------:R-:W-:Y:S05]  /*4cf0*/  @!P0 BRA `(.L_x_1989) ;  /* 0xfffffffc00ec8947 */ /* 0x000fea000383ffff */
[----:B------:R-:W-:Y:S05]  /*4d00*/  BSYNC B2 ;  /* 0x0000000000027941 */ /* 0x000fea0003800000 */
.L_x_1988:
[----:B------:R-:W-:Y:S01]  /*4d10*/  BSSY.RECONVERGENT B2, `(.L_x_1990) ;  /* 0x0000006000027945 */ /* 0x000fe20003800200 */
[C---:B------:R-:W-:Y:S02]  /*4d20*/  ISETP.GT.AND P0, PT, R16.reuse, -0x1, PT ;  /* 0xffffffff1000780c */ /* 0x040fe40003f04270 */
[----:B------:R-:W-:Y:S01]  /*4d30*/  LOP3.LUT R16, R16, 0x3fffffff, RZ, 0xc0, !PT ;  /* 0x3fffffff10107812 */ /* 0x000fe200078ec0ff */
[----:B------:R-:W-:Y:S05]  /*4d40*/  WARPSYNC.EXCLUSIVE R10 ;  /* 0x000000000a007348 */ /* 0x000fea0003a00000 */
[----:B------:R-:W-:-:S05]  /*4d50*/  IMAD.IADD R17, R16, 0x1, R17 ;  /* 0x0000000110117824 */ /* 0x000fca00078e0211 */
[----:B------:R-:W-:-:S07]  /*4d60*/  VOTE.ANY R10, PT, P0 ;  /* 0x00000000000a7806 */ /* 0x000fce00000e0100 */
[----:B------:R-:W-:Y:S05]  /*4d70*/  BSYNC.RECONVERGENT B2 ;  /* 0x0000000000027941 */ /* 0x000fea0003800200 */
.L_x_1990:
[----:B------:R-:W-:Y:S01]  /*4d80*/  ISETP.GT.U32.AND P1, PT, R12, 0x1, PT ;  /* 0x000000010c00780c */ /* 0x000fe20003f24070 */
[----:B------:R-:W-:-:S12]  /*4d90*/  IMAD.MOV.U32 R12, RZ, RZ, R21 ;  /* 0x000000ffff0c7224 */ /* 0x000fd800078e0015 */
[----:B------:R-:W-:Y:S05]  /*4da0*/  @P0 BRA P1, `(.L_x_1991) ;  /* 0xfffffffc00ac0947 */ /* 0x000fea000083ffff */
[----:B------:R-:W-:Y:S05]  /*4db0*/  BSYNC B0 ;  /* 0x0000000000007941 */ /* 0x000fea0003800000 */
.L_x_1987:
[----:B------:R2:W3:Y:S02]  /*4dc0*/  LDS.64 R14, [R0+0xb400] ;  /* 0x00b40000000e7984 */ /* 0x0004e40000000a00 */
.L_x_1986:
[C---:B------:R-:W-:Y:S01]  /*4dd0*/  IMAD.IADD R19, R17.reuse, 0x1, -R74 ;  /* 0x0000000111137824 */ /* 0x040fe200078e0a4a */
[----:B------:R-:W-:-:S04]  /*4de0*/  LOP3.LUT R17, R17, 0x80000000, RZ, 0xfc, !PT ;  /* 0x8000000011117812 */ /* 0x000fc800078efcff */
[C---:B-1-3--:R-:W-:Y:S01]  /*4df0*/  IADD3 R14, P0, PT, R19.reuse, R14, RZ ;  /* 0x0000000e130e7210 */ /* 0x04afe20007f1e0ff */
[----:B------:R3:W-:Y:S03]  /*4e00*/  STG.E.STRONG.SYS desc[UR6][R8.64], R17 ;  /* 0x0000001108007986 */ /* 0x0007e6000c115906 */
[----:B------:R-:W-:-:S05]  /*4e10*/  LEA.HI.X.SX32 R15, R19, R15, 0x1, P0 ;  /* 0x0000000f130f7211 */ /* 0x000fca00000f0eff */
[----:B------:R3:W-:Y:S04]  /*4e20*/  STS.64 [R0+0xb400], R14 ;  /* 0x00b4000e00007388 */ /* 0x0007e80000000a00 */
.L_x_1985:
[----:B------:R-:W-:Y:S05]  /*4e30*/  BSYNC B1 ;  /* 0x0000000000017941 */ /* 0x000fea0003800000 */
.L_x_1984:
[----:B---3--:R-:W3:Y:S01]  /*4e40*/  LDC.64 R8, c[0x0][0x390] ;  /* 0x0000e400ff087b82 */ /* 0x008ee20000000a00 */
[----:B------:R-:W-:Y:S07]  /*4e50*/  WARPSYNC.ALL ;  /* 0x0000000000007948 */ /* 0x000fee0003800000 */
[----:B-1----:R-:W1:Y:S01]  /*4e60*/  LDC R15, c[0x0][0x3c0] ;  /* 0x0000f000ff0f7b82 */ /* 0x002e620000000800 */
[----:B---3--:R-:W-:Y:S02]  /*4e70*/  ISETP.EQ.U32.AND P1, PT, R8, RZ, PT ;  /* 0x000000ff0800720c */ /* 0x008fe40003f22070 */
[----:B-1----:R-:W-:-:S02]  /*4e80*/  ISETP.GE.AND P0, PT, R4, R15, PT ;  /* 0x0000000f0400720c */ /* 0x002fc40003f06270 */
[----:B------:R-:W-:Y:S02]  /*4e90*/  ISETP.GT.AND P3, PT, R4, R15, PT ;  /* 0x0000000f0400720c */ /* 0x000fe40003f64270 */
[----:B------:R-:W-:-:S04]  /*4ea0*/  ISETP.EQ.OR.EX P0, PT, R9, RZ, !P0, P1 ;  /* 0x000000ff0900720c */ /* 0x000fc80004702710 */
[----:B------:R-:W-:-:S13]  /*4eb0*/  ISETP.GT.U32.OR P0, PT, R3, 0xff, P0 ;  /* 0x000000ff0300780c */ /* 0x000fda0000704470 */
[----:B------:R-:W1:Y:S01]  /*4ec0*/  @!P0 LDS.64 R8, [R0+0xb400] ;  /* 0x00b4000000088984 */ /* 0x000e620000000a00 */
[--C-:B------:R-:W-:Y:S02]  /*4ed0*/  @!P0 SHF.R.S32.HI R10, RZ, 0x1f, R74.reuse ;  /* 0x0000001fff0a8819 */ /* 0x100fe4000001144a */
[----:B-1----:R-:W-:-:S04]  /*4ee0*/  @!P0 IADD3 R74, P1, P2, R8, R13, R74 ;  /* 0x0000000d084a8210 */ /* 0x002fc80007a3e04a */
[----:B0-----:R-:W-:-:S05]  /*4ef0*/  @!P0 IADD3.X R75, PT, PT, R9, R31, R10, P1, P2 ;  /* 0x0000001f094b8210 */ /* 0x001fca0000fe440a */
[----:B------:R0:W-:Y:S01]  /*4f00*/  @!P0 STG.E.64 desc[UR6][R6.64], R74 ;  /* 0x0000004a06008986 */ /* 0x0001e2000c101b06 */
[----:B------:R-:W-:Y:S06]  /*4f10*/  BAR.SYNC.DEFER_BLOCKING 0x0 ;  /* 0x0000000000007b1d */ /* 0x000fec0000010000 */
[----:B------:R-:W-:Y:S05]  /*4f20*/  @P3 BRA `(.L_x_1992) ;  /* 0x0000000c00183947 */ /* 0x000fea0003800000 */
[----:B------:R-:W1:Y:S01]  /*4f30*/  LDS.64 R8, [R0] ;  /* 0x0000000000087984 */ /* 0x000e620000000a00 */
[----:B------:R-:W1:Y:S01]  /*4f40*/  LDCU UR5, c[0x0][0x3c4] ;  /* 0x00007880ff0577ac */ /* 0x000e620008000800 */
[----:B------:R-:W3:Y:S01]  /*4f50*/  LDCU.64 UR8, c[0x0][0x3a0] ;  /* 0x00007400ff0877ac */ /* 0x000ee20008000a00 */
[----:B-1----:R-:W-:Y:S02]  /*4f60*/  SHF.R.U64 R2, R8, UR5, R9 ;  /* 0x0000000508027c19 */ /* 0x002fe40008001209 */
[----:B------:R-:W-:Y:S02]  /*4f70*/  LOP3.LUT R10, RZ, R8, RZ, 0x33, !PT ;  /* 0x00000008ff0a7212 */ /* 0x000fe400078e33ff */
[----:B------:R-:W-:Y:S02]  /*4f80*/  LOP3.LUT R2, R2, UR4, RZ, 0x30, !PT ;  /* 0x0000000402027c12 */ /* 0x000fe4000f8e30ff */
[----:B------:R-:W-:-:S03]  /*4f90*/  LOP3.LUT R11, RZ, R9, RZ, 0x33, !PT ;  /* 0x00000009ff0b7212 */ /* 0x000fc600078e33ff */
[----:B------:R-:W-:-:S05]  /*4fa0*/  IMAD R2, R2, 0x8, R5 ;  /* 0x0000000802027824 */ /* 0x000fca00078e0205 */
        /* <DEDUP_REMOVED lines=172> */
[----:B------:R-:W-:Y:S02]  /*5a70*/  LOP3.LUT R9, RZ, R7, RZ, 0x33, !PT ;  /* 0x00000007ff097212 */ /* 0x000fe400078e33ff */
        /* <DEDUP_REMOVED lines=10> */
[----:B------:R-:W-:-:S03]  /*5b20*/  LOP3.LUT R3, RZ, R7, RZ, 0x33, !PT ;  /* 0x00000007ff037212 */ /* 0x000fc600078e33ff */
[----:B------:R-:W-:Y:S01]  /*5b30*/  IMAD.X R12, RZ, RZ, R5, P0 ;  /* 0x000000ffff0c7224 */ /* 0x000fe200000e0605 */
[----:B------:R-:W-:-:S04]  /*5b40*/  LEA R4, P0, R11, UR8, 0x3 ;  /* 0x000000080b047c11 */ /* 0x000fc8000f8018ff */
[----:B------:R-:W-:-:S05]  /*5b50*/  LEA.HI.X R5, R11, UR9, R12, 0x3, P0 ;  /* 0x000000090b057c11 */ /* 0x000fca00080f1c0c */
[----:B------:R-:W-:Y:S01]  /*5b60*/  STG.E.64 desc[UR6][R4.64+0xa800], R2 ;  /* 0x00a8000204007986 */ /* 0x000fe2000c101b06 */
[----:B------:R-:W-:Y:S01]  /*5b70*/  NOP ;  /* 0x0000000000007918 */ /* 0x000fe20000000000 */
[----:B------:R-:W-:Y:S05]  /*5b80*/  EXIT ;  /* 0x000000000000794d */ /* 0x000fea0003800000 */
.L_x_1992:
        /* <DEDUP_REMOVED lines=27> */
[C---:B-1----:R-:W-:Y:S02]  /*5d40*/  LEA R8, P3, R9.reuse, UR8, 0x3 ;  /* 0x0000000809087c11 */ /* 0x042fe4000f8618ff */
[----:B------:R-:W-:Y:S02]  /*5d50*/  LOP3.LUT R7, RZ, R15, RZ, 0x33, !PT ;  /* 0x0000000fff077212 */ /* 0x000fe400078e33ff */
[----:B------:R-:W-:-:S05]  /*5d60*/  LEA.HI.X R9, R9, UR9, R12, 0x3, P3 ;  /* 0x0000000909097c11 */ /* 0x000fca00098f1c0c */
[----:B------:R0:W-:Y:S04]  /*5d70*/  STG.E.64 desc[UR6][R8.64], R6 ;  /* 0x0000000608007986 */ /* 0x0001e8000c101b06 */
.L_x_1994:
[----:B------:R-:W-:Y:S05]  /*5d80*/  BSYNC.RECONVERGENT B0 ;  /* 0x0000000000007941 */ /* 0x000fea0003800200 */
.L_x_1993:
[----:B------:R-:W-:Y:S01]  /*5d90*/  NOP ;  /* 0x0000000000007918 */ /* 0x000fe20000000000 */
[----:B------:R-:W-:Y:S01]  /*5da0*/  BSSY.RECONVERGENT B0, `(.L_x_1995) ;  /* 0x0000012000007945 */ /* 0x000fe20003800200 */
[----:B------:R-:W-:Y:S02]  /*5db0*/  ISETP.GE.AND P3, PT, R10, R11, PT ;  /* 0x0000000b0a00720c */ /* 0x000fe40003f66270 */
[----:B------:R-:W-:Y:S01]  /*5dc0*/  LOP3.LUT R10, R3, 0xc00, RZ, 0xfc, !PT ;  /* 0x00000c00030a7812 */ /* 0x000fe200078efcff */
[----:B------:R-:W-:Y:S10]  /*5dd0*/  @P4 BRA `(.L_x_1996) ;  /* 0x0000000000384947 */ /* 0x000ff40003800000 */
[----:B------:R-:W1:Y:S01]  /*5de0*/  LDS.64 R14, [R0+0xc00] ;  /* 0x000c0000000e7984 */ /* 0x000e620000000a00 */
[----:B------:R-:W1:Y:S01]  /*5df0*/  LDCU UR5, c[0x0][0x3c4] ;  /* 0x00007880ff0577ac */ /* 0x000e620008000800 */
[----:B------:R-:W3:Y:S01]  /*5e00*/  LDCU.64 UR8, c[0x0][0x3a0] ;  /* 0x00007400ff0877ac */ /* 0x000ee20008000a00 */
[----:B-1----:R-:W-:-:S04]  /*5e10*/  SHF.R.U64 R4, R14, UR5, R15 ;  /* 0x000000050e047c19 */ /* 0x002fc8000800120f */
        /* <DEDUP_REMOVED lines=10> */
.L_x_1996:
[----:B------:R-:W-:Y:S05]  /*5ec0*/  BSYNC.RECONVERGENT B0 ;  /* 0x0000000000007941 */ /* 0x000fea0003800200 */
.L_x_1995:
        /* <DEDUP_REMOVED lines=11> */
[----:B01----:R-:W0:Y:S02]  /*5f80*/  LDS.64 R6, [R4+0xb400] ;  /* 0x00b4000004067984 */ /* 0x003e240000000a00 */
[----:B0-----:R-:W-:Y:S02]  /*5f90*/  IADD3 R9, P5, PT, R6, R3, RZ ;  /* 0x0000000306097210 */ /* 0x001fe40007fbe0ff */
[----:B------:R-:W-:-:S03]  /*5fa0*/  LOP3.LUT R6, RZ, R14, RZ, 0x33, !PT ;  /* 0x0000000eff067212 */ /* 0x000fc600078e33ff */
[----:B------:R-:W-:Y:S01]  /*5fb0*/  IMAD.X R12, RZ, RZ, R7, P5 ;  /* 0x000000ffff0c7224 */ /* 0x000fe200028e0607 */
[C---:B----4-:R-:W-:Y:S02]  /*5fc0*/  LEA R8, P5, R9.reuse, UR8, 0x3 ;  /* 0x0000000809087c11 */ /* 0x050fe4000f8a18ff */
[----:B------:R-:W-:Y:S02]  /*5fd0*/  LOP3.LUT R7, RZ, R15, RZ, 0x33, !PT ;  /* 0x0000000fff077212 */ /* 0x000fe400078e33ff */
[----:B------:R-:W-:-:S05]  /*5fe0*/  LEA.HI.X R9, R9, UR9, R12, 0x3, P5 ;  /* 0x0000000909097c11 */ /* 0x000fca000a8f1c0c */
[----:B------:R3:W-:Y:S04]  /*5ff0*/  STG.E.64 desc[UR6][R8.64+0x1800], R6 ;  /* 0x0018000608007986 */ /* 0x0007e8000c101b06 */
.L_x_1998:
[----:B------:R-:W-:Y:S05]  /*6000*/  BSYNC.RECONVERGENT B0 ;  /* 0x0000000000007941 */ /* 0x000fea0003800200 */
.L_x_1997:
        /* <DEDUP_REMOVED lines=19> */
.L_x_2000:
[----:B------:R-:W-:Y:S05]  /*6140*/  BSYNC.RECONVERGENT B0 ;  /* 0x0000000000007941 */ /* 0x000fea0003800200 */
.L_x_1999:
[----:B------:R-:W-:Y:S01]  /*6150*/  NOP ;  /* 0x0000000000007918 */ /* 0x000fe20000000000 */
[----:B------:R-:W-:Y:S01]  /*6160*/  BSSY.RECONVERGENT B0, `(.L_x_2001) ;  /* 0x0000012000007945 */ /* 0x000fe20003800200 */
[----:B------:R-:W-:Y:S01]  /*6170*/  ISETP.GE.AND P6, PT, R10, R11, PT ;  /* 0x0000000b0a00720c */ /* 0x000fe20003fc6270 */
[----:B------:R-:W-:Y:S02]  /*6180*/  VIADD R10, R3, 0x1080 ;  /* 0x00001080030a7836 */ /* 0x000fe40000000000 */
[----:B------:R-:W-:Y:S10]  /*6190*/  @P0 BRA `(.L_x_2002) ;  /* 0x0000000000380947 */ /* 0x000ff40003800000 */
[----:B------:R-:W5:Y:S01]  /*61a0*/  LDS.64 R14, [R0+0x3000] ;  /* 0x00300000000e7984 */ /* 0x000f620000000a00 */
[----:B------:R-:W5:Y:S01]  /*61b0*/  LDCU UR5, c[0x0][0x3c4] ;  /* 0x00007880ff0577ac */ /* 0x000f620008000800 */
[----:B------:R-:W2:Y:S01]  /*61c0*/  LDCU.64 UR8, c[0x0][0x3a0] ;  /* 0x00007400ff0877ac */ /* 0x000ea20008000a00 */
[----:B-----5:R-:W-:-:S04]  /*61d0*/  SHF.R.U64 R4, R14, UR5, R15 ;  /* 0x000000050e047c19 */ /* 0x020fc8000800120f */
[----:B------:R-:W-:-:S05]  /*61e0*/  LOP3.LUT R4, R4, UR4, RZ, 0x30, !PT ;  /* 0x0000000404047c12 */ /* 0x000fca000f8e30ff */
[----:B------:R-:W-:-:S05]  /*61f0*/  IMAD R4, R4, 0x8, R5 ;  /* 0x0000000804047824 */ /* 0x000fca00078e0205 */
[----:B01-34-:R-:W0:Y:S02]  /*6200*/  LDS.64 R6, [R4+0xb400] ;  /* 0x00b4000004067984 */ /* 0x01be240000000a00 */
[----:B0-----:R-:W-:Y:S02]  /*6210*/  IADD3 R9, P0, PT, R6, R3, RZ ;  /* 0x0000000306097210 */ /* 0x001fe40007f1e0ff */
[----:B------:R-:W-:-:S03]  /*6220*/  LOP3.LUT R6, RZ, R14, RZ, 0x33, !PT ;  /* 0x0000000eff067212 */ /* 0x000fc600078e33ff */
[----:B------:R-:W-:Y:S01]  /*6230*/  IMAD.X R12, RZ, RZ, R7, P0 ;  /* 0x000000ffff0c7224 */ /* 0x000fe200000e0607 */
[C---:B--2---:R-:W-:Y:S02]  /*6240*/  LEA R8, P0, R9.reuse, UR8, 0x3 ;  /* 0x0000000809087c11 */ /* 0x044fe4000f8018ff */
[----:B------:R-:W-:Y:S02]  /*6250*/  LOP3.LUT R7, RZ, R15, RZ, 0x33, !PT ;  /* 0x0000000fff077212 */ /* 0x000fe400078e33ff */
[----:B------:R-:W-:-:S05]  /*6260*/  LEA.HI.X R9, R9, UR9, R12, 0x3, P0 ;  /* 0x0000000909097c11 */ /* 0x000fca00080f1c0c */
[----:B------:R0:W-:Y:S04]  /*6270*/  STG.E.64 desc[UR6][R8.64+0x3000], R6 ;  /* 0x0030000608007986 */ /* 0x0001e8000c101b06 */
.L_x_2002:
[----:B------:R-:W-:Y:S05]  /*6280*/  BSYNC.RECONVERGENT B0 ;  /* 0x0000000000007941 */ /* 0x000fea0003800200 */
.L_x_2001:
        /* <DEDUP_REMOVED lines=19> */
.L_x_2004:
[----:B------:R-:W-:Y:S05]  /*63c0*/  BSYNC.RECONVERGENT B0 ;  /* 0x0000000000007941 */ /* 0x000fea0003800200 */
.L_x_2003:
        /* <DEDUP_REMOVED lines=19> */
.L_x_2006:
[----:B------:R-:W-:Y:S05]  /*6500*/  BSYNC.RECONVERGENT B0 ;  /* 0x0000000000007941 */ /* 0x000fea0003800200 */
.L_x_2005:
[----:B------:R-:W-:Y:S01]  /*6510*/  NOP ;  /* 0x0000000000007918 */ /* 0x000fe20000000000 */
[----:B------:R-:W-:Y:S01]  /*6520*/  BSSY.RECONVERGENT B0, `(.L_x_2007) ;  /* 0x0000011000007945 */ /* 0x000fe20003800200 */
[----:B------:R-:W-:-:S03]  /*6530*/  ISETP.GE.AND P2, PT, R10, R11, PT ;  /* 0x0000000b0a00720c */ /* 0x000fc60003f46270 */
        /* <DEDUP_REMOVED lines=15> */
.L_x_2008:
[----:B------:R-:W-:Y:S05]  /*6630*/  BSYNC.RECONVERGENT B0 ;  /* 0x0000000000007941 */ /* 0x000fea0003800200 */
.L_x_2007:
[----:B------:R-:W-:Y:S01]  /*6640*/  NOP ;  /* 0x0000000000007918 */ /* 0x000fe20000000000 */
[----:B------:R-:W-:Y:S04]  /*6650*/  BSSY.RECONVERGENT B0, `(.L_x_2009) ;  /* 0x0000010000007945 */ /* 0x000fe80003800200 */
[----:B------:R-:W-:Y:S05]  /*6660*/  @P4 BRA `(.L_x_2010) ;  /* 0x0000000000384947 */ /* 0x000fea0003800000 */
        /* <DEDUP_REMOVED lines=14> */
.L_x_2010:
[----:B------:R-:W-:Y:S05]  /*6750*/  BSYNC.RECONVERGENT B0 ;  /* 0x0000000000007941 */ /* 0x000fea0003800200 */
.L_x_2009:
        /* <DEDUP_REMOVED lines=17> */
.L_x_2012:
[----:B------:R-:W-:Y:S05]  /*6870*/  BSYNC.RECONVERGENT B0 ;  /* 0x0000000000007941 */ /* 0x000fea0003800200 */
.L_x_2011:
        /* <DEDUP_REMOVED lines=17> */
.L_x_2014:
[----:B------:R-:W-:Y:S05]  /*6990*/  BSYNC.RECONVERGENT B0 ;  /* 0x0000000000007941 */ /* 0x000fea0003800200 */
.L_x_2013:
        /* <DEDUP_REMOVED lines=17> */
.L_x_2016:
[----:B------:R-:W-:Y:S05]  /*6ab0*/  BSYNC.RECONVERGENT B0 ;  /* 0x0000000000007941 */ /* 0x000fea0003800200 */
.L_x_2015:
        /* <DEDUP_REMOVED lines=17> */
.L_x_2018:
[----:B------:R-:W-:Y:S05]  /*6bd0*/  BSYNC.RECONVERGENT B0 ;  /* 0x0000000000007941 */ /* 0x000fea0003800200 */
.L_x_2017:
        /* <DEDUP_REMOVED lines=17> */
.L_x_2020:
[----:B------:R-:W-:Y:S05]  /*6cf0*/  BSYNC.RECONVERGENT B0 ;  /* 0x0000000000007941 */ /* 0x000fea0003800200 */
.L_x_2019:
[----:B------:R-:W-:Y:S01]  /*6d00*/  NOP ;  /* 0x0000000000007918 */ /* 0x000fe20000000000 */
[----:B01-34-:R-:W0:Y:S01]  /*6d10*/  LDS.64 R6, [R0+0xa800] ;  /* 0x00a8000000067984 */ /* 0x01be220000000a00 */
        /* <DEDUP_REMOVED lines=10> */
[----:B------:R-:W-:-:S03]  /*6dc0*/  @!P0 LOP3.LUT R3, RZ, R7, RZ, 0x33, !PT ;  /* 0x00000007ff038212 */ /* 0x000fc600078e33ff */
[----:B------:R-:W-:Y:S01]  /*6dd0*/  IMAD.X R10, RZ, RZ, R5, P1 ;  /* 0x000000ffff0a7224 */ /* 0x000fe200008e0605 */
[----:B-1----:R-:W-:-:S04]  /*6de0*/  @!P0 LEA R4, P1, R9, R12, 0x3 ;  /* 0x0000000c09048211 */ /* 0x002fc800078218ff */
[----:B------:R-:W-:-:S05]  /*6df0*/  @!P0 LEA.HI.X R5, R9, R13, R10, 0x3, P1 ;  /* 0x0000000d09058211 */ /* 0x000fca00008f1c0a */
[----:B------:R-:W-:Y:S01]  /*6e00*/  @!P0 STG.E.64 desc[UR6][R4.64+0xa800], R2 ;  /* 0x00a8000204008986 */ /* 0x000fe2000c101b06 */
[----:B------:R-:W-:Y:S01]  /*6e10*/  NOP ;  /* 0x0000000000007918 */ /* 0x000fe20000000000 */
[----:B------:R-:W-:Y:S05]  /*6e20*/  EXIT ;  /* 0x000000000000794d */ /* 0x000fea0003800000 */
.L_x_1951:
[----:B------:R-:W-:Y:S02]  /*6e30*/  IMAD.MOV.U32 R36, RZ, RZ, R25 ;  /* 0x000000ffff247224 */ /* 0x000fe400078e0019 */
[----:B------:R-:W-:Y:S02]  /*6e40*/  IMAD.MOV.U32 R37, RZ, RZ, 0x1 ;  /* 0x00000001ff257424 */ /* 0x000fe400078e00ff */
[----:B------:R-:W-:Y:S02]  /*6e50*/  IMAD.MOV.U32 R38, RZ, RZ, RZ ;  /* 0x000000ffff267224 */ /* 0x000fe400078e00ff */
[----:B------:R-:W-:-:S07]  /*6e60*/  IMAD.MOV.U32 R35, RZ, RZ, -0x1 ;  /* 0xffffffffff237424 */ /* 0x000fce00078e00ff */
[----:B------:R-:W-:Y:S05]  /*6e70*/  WARPSYNC.COLLECTIVE R35, `(.L_x_2021) ;  /* 0x0000000023087348 */ /* 0x000fea0003c00000 */
[----:B------:R0:W1:Y:S02]  /*6e80*/  SHFL.UP P0, R34, R36, R37, R38 ;  /* 0x0400002524227389 */ /* 0x0000640000000026 */
[----:B01----:R-:W-:Y:S05]  /*6e90*/  ENDCOLLECTIVE ;  /* 0x000000000000791b */ /* 0x003fea0003800000 */
.L_x_2021:
[----:B------:R-:W-:Y:S02]  /*6ea0*/  IMAD.MOV.U32 R37, RZ, RZ, 0x2 ;  /* 0x00000002ff257424 */ /* 0x000fe400078e00ff */
[----:B------:R-:W-:-:S04]  /*6eb0*/  IMAD.MOV.U32 R26, RZ, RZ, R34 ;  /* 0x000000ffff1a7224 */ /* 0x000fc800078e0022 */
[----:B------:R-:W-:-:S04]  /*6ec0*/  @P0 IMAD.IADD R26, R25, 0x1, R26 ;  /* 0x00000001191a0824 */ /* 0x000fc800078e021a */
[----:B------:R-:W-:-:S07]  /*6ed0*/  IMAD.MOV.U32 R36, RZ, RZ, R26 ;  /* 0x000000ffff247224 */ /* 0x000fce00078e001a */
[----:B------:R-:W-:Y:S05]  /*6ee0*/  WARPSYNC.COLLECTIVE R35, `(.L_x_2022) ;  /* 0x0000000023087348 */ /* 0x000fea0003c00000 */
[----:B------:R0:W1:Y:S02]  /*6ef0*/  SHFL.UP P0, R34, R36, R37, R38 ;  /* 0x0400002524227389 */ /* 0x0000640000000026 */
[----:B01----:R-:W-:Y:S05]  /*6f00*/  ENDCOLLECTIVE ;  /* 0x000000000000791b */ /* 0x003fea0003800000 */
.L_x_2022:
[----:B------:R-:W-:Y:S02]  /*6f10*/  IMAD.MOV.U32 R37, RZ, RZ, 0x4 ;  /* 0x00000004ff257424 */ /* 0x000fe400078e00ff */
[----:B------:R-:W-:-:S04]  /*6f20*/  IMAD.MOV.U32 R27, RZ, RZ, R34 ;  /* 0x000000ffff1b7224 */ /* 0x000fc800078e0022 */
[----:B------:R-:W-:-:S04]  /*6f30*/  @P0 IMAD.IADD R27, R26, 0x1, R27 ;  /* 0x000000011a1b0824 */ /* 0x000fc800078e021b */
[----:B------:R-:W-:-:S07]  /*6f40*/  IMAD.MOV.U32 R36, RZ, RZ, R27 ;  /* 0x000000ffff247224 */ /* 0x000fce00078e001b */
[----:B------:R-:W-:Y:S05]  /*6f50*/  WARPSYNC.COLLECTIVE R35, `(.L_x_2023) ;  /* 0x0000000023087348 */ /* 0x000fea0003c00000 */
[----:B------:R0:W1:Y:S02]  /*6f60*/  SHFL.UP P0, R34, R36, R37, R38 ;  /* 0x0400002524227389 */ /* 0x0000640000000026 */
[----:B01----:R-:W-:Y:S05]  /*6f70*/  ENDCOLLECTIVE ;  /* 0x000000000000791b */ /* 0x003fea0003800000 */
.L_x_2023:
[----:B------:R-:W-:Y:S02]  /*6f80*/  IMAD.MOV.U32 R37, RZ, RZ, 0x8 ;  /* 0x00000008ff257424 */ /* 0x000fe400078e00ff */
[----:B------:R-:W-:-:S04]  /*6f90*/  IMAD.MOV.U32 R28, RZ, RZ, R34 ;  /* 0x000000ffff1c7224 */ /* 0x000fc800078e0022 */
[----:B------:R-:W-:-:S04]  /*6fa0*/  @P0 IMAD.IADD R28, R27, 0x1, R28 ;  /* 0x000000011b1c0824 */ /* 0x000fc800078e021c */
[----:B------:R-:W-:-:S07]  /*6fb0*/  IMAD.MOV.U32 R36, RZ, RZ, R28 ;  /* 0x000000ffff247224 */ /* 0x000fce00078e001c */
[----:B------:R-:W-:Y:S05]  /*6fc0*/  WARPSYNC.COLLECTIVE R35, `(.L_x_2024) ;  /* 0x0000000023087348 */ /* 0x000fea0003c00000 */
[----:B------:R0:W1:Y:S02]  /*6fd0*/  SHFL.UP P0, R34, R36, R37, R38 ;  /* 0x0400002524227389 */ /* 0x0000640000000026 */
[----:B01----:R-:W-:Y:S05]  /*6fe0*/  ENDCOLLECTIVE ;  /* 0x000000000000791b */ /* 0x003fea0003800000 */
.L_x_2024:
[----:B------:R-:W-:Y:S02]  /*6ff0*/  IMAD.MOV.U32 R37, RZ, RZ, 0x10 ;  /* 0x00000010ff257424 */ /* 0x000fe400078e00ff */
[----:B------:R-:W-:-:S04]  /*7000*/  IMAD.MOV.U32 R29, RZ, RZ, R34 ;  /* 0x000000ffff1d7224 */ /* 0x000fc800078e0022 */
[----:B------:R-:W-:-:S04]  /*7010*/  @P0 IMAD.IADD R29, R28, 0x1, R29 ;  /* 0x000000011c1d0824 */ /* 0x000fc800078e021d */
[----:B------:R-:W-:-:S07]  /*7020*/  IMAD.MOV.U32 R36, RZ, RZ, R29 ;  /* 0x000000ffff247224 */ /* 0x000fce00078e001d */
[----:B------:R-:W-:Y:S05]  /*7030*/  WARPSYNC.COLLECTIVE R35, `(.L_x_2025) ;  /* 0x0000000023087348 */ /* 0x000fea0003c00000 */
[----:B------:R0:W1:Y:S02]  /*7040*/  SHFL.UP P0, R34, R36, R37, R38 ;  /* 0x0400002524227389 */ /* 0x0000640000000026 */
[----:B01----:R-:W-:Y:S05]  /*7050*/  ENDCOLLECTIVE ;  /* 0x000000000000791b */ /* 0x003fea0003800000 */
.L_x_2025:
[----:B------:R-:W-:Y:S05]  /*7060*/  BRA `(.L_x_2026) ;  /* 0xffffffb0002c7947 */ /* 0x000fea000383ffff */
.L_x_2027:
        /* <DEDUP_REMOVED lines=9> */
.L_x_4291:


//--------------------- .text._ZN3cub18CUB_300001_SM_10006detail10radix_sort30DeviceRadixSortHistogramKernelINS1_5radix10policy_hubImNS0_8NullTypeEyE10Policy1000ELNS0_9SortOrderE1EmyNS1_21identity_decomposer_tEEEvPT2_PKT1_SB_iiT3_ --------------------------
	.section	.text._ZN3cub18CUB_300001_SM_10006detail10radix_sort30DeviceRadixSortHistogramKernelINS1_5radix10policy_hubImNS0_8NullTypeEyE10Policy1000ELNS0_9SortOrderE1EmyNS1_21identity_decomposer_tEEEvPT2_PKT1_SB_iiT3_,"ax",@progbits
	.align	128
        .global         _ZN3cub18CUB_300001_SM_10006detail10radix_sort30DeviceRadixSortHistogramKernelINS1_5radix10policy_hubImNS0_8NullTypeEyE10Policy1000ELNS0_9SortOrderE1EmyNS1_21identity_decomposer_tEEEvPT2_PKT1_SB_iiT3_
        .type           _ZN3cub18CUB_300001_SM_10006detail10radix_sort30DeviceRadixSortHistogramKernelINS1_5radix10policy_hubImNS0_8NullTypeEyE10Policy1000ELNS0_9SortOrderE1EmyNS1_21identity_decomposer_tEEEvPT2_PKT1_SB_iiT3_,@function
        .size           _ZN3cub18CUB_300001_SM_10006detail10radix_sort30DeviceRadixSortHistogramKernelINS1_5radix10policy_hubImNS0_8NullTypeEyE10Policy1000ELNS0_9SortOrderE1EmyNS1_21identity_decomposer_tEEEvPT2_PKT1_SB_iiT3_,(.L_x_4292 - _ZN3cub18CUB_300001_SM_10006detail10radix_sort30DeviceRadixSortHistogramKernelINS1_5radix10policy_hubImNS0_8NullTypeEyE10Policy1000ELNS0_9SortOrderE1EmyNS1_21identity_decomposer_tEEEvPT2_PKT1_SB_iiT3_)
        .other          _ZN3cub18CUB_300001_SM_10006detail10radix_sort30DeviceRadixSortHistogramKernelINS1_5radix10policy_hubImNS0_8NullTypeEyE10Policy1000ELNS0_9SortOrderE1EmyNS1_21identity_decomposer_tEEEvPT2_PKT1_SB_iiT3_,@"STO_CUDA_ENTRY STV_DEFAULT"
_ZN3cub18CUB_300001_SM_10006detail10radix_sort30DeviceRadixSortHistogramKernelINS1_5radix10policy_hubImNS0_8NullTypeEyE10Policy1000ELNS0_9SortOrderE1EmyNS1_21identity_decomposer_tEEEvPT2_PKT1_SB_iiT3_:
.text._ZN3cub18CUB_300001_SM_10006detail10radix_sort30DeviceRadixSortHistogramKernelINS1_5radix10policy_hubImNS0_8NullTypeEyE10Policy1000ELNS0_9SortOrderE1EmyNS1_21identity_decomposer_tEEEvPT2_PKT1_SB_iiT3_:
        /* <DEDUP_REMOVED lines=27> */
.L_x_2111:
        /* <DEDUP_REMOVED lines=15> */
.L_x_2031:
        /* <DEDUP_REMOVED lines=21> */
.L_x_2030:
        /* <DEDUP_REMOVED lines=20> */
.L_x_2033:
        /* <DEDUP_REMOVED lines=17> */
.L_x_2032:
[----:B------:R-:W-:-:S13]  /*0640*/  ISETP.GT.U32.AND P2, PT, R0, 0x7f, PT ;  /* 0x0000007f0000780c */ /* 0x000fda0003f44070 */
[----:B------:R-:W-:Y:S05]  /*0650*/  @P2 BRA `(.L_x_2029) ;  /* 0x0000000000dc2947 */ /* 0x000fea0003800000 */
[----:B--2---:R-:W-:Y:S01]  /*0660*/  IMAD.MOV.U32 R7, RZ, RZ, RZ ;  /* 0x000000ffff077224 */ /* 0x004fe200078e00ff */
[----:B------:R-:W-:Y:S06]  /*0670*/  @!P0 BRA `(.L_x_2034) ;  /* 0x0000000000588947 */ /* 0x000fec0003800000 */
[----:B------:R-:W-:-:S07]  /*0680*/  IMAD.MOV.U32 R7, RZ, RZ, RZ ;  /* 0x000000ffff077224 */ /* 0x000fce00078e00ff */
.L_x_2035:
        /* <DEDUP_REMOVED lines=21> */
.L_x_2034:
        /* <DEDUP_REMOVED lines=14> */
.L_x_2036:
        /* <DEDUP_REMOVED lines=17> */
.L_x_2029:
[----:B------:R-:W-:Y:S05]  /*09d0*/  BSYNC.RECONVERGENT B0 ;  /* 0x0000000000007941 */ /* 0x000fea0003800200 */
.L_x_2028:
        /* <DEDUP_REMOVED lines=16> */
.L_x_2042:
        /* <DEDUP_REMOVED lines=36> */
.L_x_2038:
        /* <DEDUP_REMOVED lines=63> */
.L_x_2039:
        /* <DEDUP_REMOVED lines=40> */
.L_x_2041:
        /* <DEDUP_REMOVED lines=73> */
.L_x_2040:
[----:B------:R-:W-:Y:S05]  /*1820*/  BRA.U !UP0, `(.L_x_2042) ;  /* 0xfffffff108ac7547 */ /* 0x000fea000b83ffff */
.L_x_2037:
        /* <DEDUP_REMOVED lines=16> */
.L_x_2062:
        /* <DEDUP_REMOVED lines=16> */
.L_x_2047:
[----:B------:R-:W-:Y:S05]  /*1a30*/  BSYNC.RECONVERGENT B1 ;  /* 0x0000000000017941 */ /* 0x000fea0003800200 */
.L_x_2046:
        /* <DEDUP_REMOVED lines=15> */
.L_x_2049:
[----:B------:R-:W-:Y:S05]  /*1b30*/  BSYNC.RECONVERGENT B1 ;  /* 0x0000000000017941 */ /* 0x000fea0003800200 */
.L_x_2048:
        /* <DEDUP_REMOVED lines=8> */
.L_x_2051:
[----:B------:R-:W-:Y:S05]  /*1bc0*/  BSYNC.RECONVERGENT B1 ;  /* 0x0000000000017941 */ /* 0x000fea0003800200 */
.L_x_2050:
        /* <DEDUP_REMOVED lines=8> */
.L_x_2053:
[----:B------:R-:W-:Y:S05]  /*1c50*/  BSYNC.RECONVERGENT B1 ;  /* 0x0000000000017941 */ /* 0x000fea0003800200 */
.L_x_2052:
[----:B------:R-:W-:Y:S04]  /*1c60*/  BSSY.RECONVERGENT B1, `(.L_x_2054) ;  /* 0x0000007000017945 */ /* 0x000fe80003800200 */
[----:B------:R-:W-:Y:S05]  /*1c70*/  @!P2 BRA `(.L_x_2055) ;  /* 0x000000000014a947 */ /* 0x000fea0003800000 */
[----:B0123--:R-:W-:Y:S02]  /*1c80*/  IMAD R19, R11, 0x100, R0 ;  /* 0x000001000b137824 */ /* 0x00ffe400078e0200 */
[----:B------:R-:W-:Y:S02]  /*1c90*/  IMAD.MOV.U32 R17, RZ, RZ, RZ ;  /* 0x000000ffff117224 */ /* 0x000fe400078e00ff */
[----:B------:R-:W-:-:S04]  /*1ca0*/  VIADD R19, R19, 0x400 ;  /* 0x0000040013137836 */ /* 0x000fc80000000000 */
[----:B------:R-:W-:-:S05]  /*1cb0*/  IMAD.WIDE.U32 R18, R19, 0x8, R8 ;  /* 0x0000000813127825 */ /* 0x000fca00078e0008 */
[----:B------:R4:W-:Y:S02]  /*1cc0*/  REDG.E.ADD.64.STRONG.GPU desc[UR16][R18.64], R16 ;  /* 0x000000101200798e */ /* 0x0009e4000c12e510 */
.L_x_2055:
[----:B------:R-:W-:Y:S05]  /*1cd0*/  BSYNC.RECONVERGENT B1 ;  /* 0x0000000000017941 */ /* 0x000fea0003800200 */
.L_x_2054:
[----:B------:R-:W-:Y:S04]  /*1ce0*/  BSSY.RECONVERGENT B1, `(.L_x_2056) ;  /* 0x0000007000017945 */ /* 0x000fe80003800200 */
[----:B------:R-:W-:Y:S05]  /*1cf0*/  @!P3 BRA `(.L_x_2057) ;  /* 0x000000000014b947 */ /* 0x000fea0003800000 */
[----:B----4-:R-:W-:Y:S02]  /*1d00*/  IMAD R17, R11, 0x100, R0 ;  /* 0x000001000b117824 */ /* 0x010fe400078e0200 */
[----:B------:R-:W-:Y:S02]  /*1d10*/  IMAD.MOV.U32 R15, RZ, RZ, RZ ;  /* 0x000000ffff0f7224 */ /* 0x000fe400078e00ff */
[----:B------:R-:W-:-:S04]  /*1d20*/  VIADD R17, R17, 0x500 ;  /* 0x0000050011117836 */ /* 0x000fc80000000000 */
[----:B------:R-:W-:-:S05]  /*1d30*/  IMAD.WIDE.U32 R16, R17, 0x8, R8 ;  /* 0x0000000811107825 */ /* 0x000fca00078e0008 */
[----:B------:R4:W-:Y:S02]  /*1d40*/  REDG.E.ADD.64.STRONG.GPU desc[UR16][R16.64], R14 ;  /* 0x0000000e1000798e */ /* 0x0009e4000c12e510 */
.L_x_2057:
[----:B------:R-:W-:Y:S05]  /*1d50*/  BSYNC.RECONVERGENT B1 ;  /* 0x0000000000017941 */ /* 0x000fea0003800200 */
.L_x_2056:
        /* <DEDUP_REMOVED lines=8> */
.L_x_2059:
[----:B------:R-:W-:Y:S05]  /*1de0*/  BSYNC.RECONVERGENT B1 ;  /* 0x0000000000017941 */ /* 0x000fea0003800200 */
.L_x_2058:
        /* <DEDUP_REMOVED lines=8> */
.L_x_2061:
[----:B------:R-:W-:Y:S05]  /*1e70*/  BSYNC.RECONVERGENT B1 ;  /* 0x0000000000017941 */ /* 0x000fea0003800200 */
.L_x_2060:
[----:B------:R-:W-:-:S05]  /*1e80*/  VIADD R11, R11, 0x8 ;  /* 0x000000080b0b7836 */ /* 0x000fca0000000000 */
[----:B------:R-:W-:-:S13]  /*1e90*/  ISETP.NE.AND P0, PT, R11, R6, PT ;  /* 0x000000060b00720c */ /* 0x000fda0003f05270 */
[----:B------:R-:W-:Y:S05]  /*1ea0*/  @P0 BRA `(.L_x_2062) ;  /* 0xfffffff800a00947 */ /* 0x000fea000383ffff */
[----:B------:R-:W-:-:S07]  /*1eb0*/  IMAD.MOV.U32 R9, RZ, RZ, R6 ;  /* 0x000000ffff097224 */ /* 0x000fce00078e0006 */
.L_x_2045:
        /* <DEDUP_REMOVED lines=25> */
.L_x_2066:
[----:B------:R-:W-:Y:S05]  /*2050*/  BSYNC.RECONVERGENT B1 ;  /* 0x0000000000017941 */ /* 0x000fea0003800200 */
.L_x_2065:
        /* <DEDUP_REMOVED lines=9> */
.L_x_2068:
[----:B------:R-:W-:Y:S05]  /*20f0*/  BSYNC.RECONVERGENT B1 ;  /* 0x0000000000017941 */ /* 0x000fea0003800200 */
.L_x_2067:
        /* <DEDUP_REMOVED lines=9> */
.L_x_2070:
[----:B------:R-:W-:Y:S05]  /*2190*/  BSYNC.RECONVERGENT B1 ;  /* 0x0000000000017941 */ /* 0x000fea0003800200 */
.L_x_2069:
        /* <DEDUP_REMOVED lines=9> */
.L_x_2072:
[----:B------:R-:W-:Y:S05]  /*2230*/  BSYNC.RECONVERGENT B1 ;  /* 0x0000000000017941 */ /* 0x000fea0003800200 */
.L_x_2071:
[----:B------:R-:W-:-:S07]  /*2240*/  VIADD R9, R9, 0x4 ;  /* 0x0000000409097836 */ /* 0x000fce0000000000 */
.L_x_2064:
        /* <DEDUP_REMOVED lines=18> */
.L_x_2076:
[----:B------:R-:W-:Y:S05]  /*2370*/  BSYNC.RECONVERGENT B2 ;  /* 0x0000000000027941 */ /* 0x000fea0003800200 */
.L_x_2075:
        /* <DEDUP_REMOVED lines=9> */
.L_x_2078:
[----:B------:R-:W-:Y:S05]  /*2410*/  BSYNC.RECONVERGENT B2 ;  /* 0x0000000000027941 */ /* 0x000fea0003800200 */
.L_x_2077:
[----:B------:R-:W-:-:S07]  /*2420*/  VIADD R9, R9, 0x2 ;  /* 0x0000000209097836 */ /* 0x000fce0000000000 */
.L_x_2074:
        /* <DEDUP_REMOVED lines=12> */
.L_x_2073:
[----:B------:R-:W-:Y:S05]  /*24f0*/  BSYNC.RECONVERGENT B1 ;  /* 0x0000000000017941 */ /* 0x000fea0003800200 */
.L_x_2063:
[----:B------:R-:W-:-:S13]  /*2500*/  ISETP.GT.U32.AND P0, PT, R0, 0x7f, PT ;  /* 0x0000007f0000780c */ /* 0x000fda0003f04070 */
[----:B------:R-:W-:Y:S05]  /*2510*/  @P0 BRA `(.L_x_2044) ;  /* 0x0000000800a00947 */ /* 0x000fea0003800000 */
[----:B------:R-:W-:Y:S01]  /*2520*/  ISETP.GE.U32.AND P0, PT, R13, 0x7, PT ;  /* 0x000000070d00780c */ /* 0x000fe20003f06070 */
[----:B----4-:R-:W-:-:S12]  /*2530*/  IMAD.MOV.U32 R9, RZ, RZ, RZ ;  /* 0x000000ffff097224 */ /* 0x010fd800078e00ff */
[----:B------:R-:W-:Y:S05]  /*2540*/  @!P0 BRA `(.L_x_2079) ;  /* 0x0000000400248947 */ /* 0x000fea0003800000 */
[----:B------:R-:W4:Y:S01]  /*2550*/  LDC.64 R8, c[0x0][0x380] ;  /* 0x0000e000ff087b82 */ /* 0x000f220000000a00 */
[----:B0123--:R-:W-:-:S07]  /*2560*/  IMAD.MOV.U32 R15, RZ, RZ, RZ ;  /* 0x000000ffff0f7224 */ /* 0x00ffce00078e00ff */
.L_x_2096:
        /* <DEDUP_REMOVED lines=19> */
.L_x_2081:
[----:B------:R-:W-:Y:S05]  /*26a0*/  BSYNC.RECONVERGENT B1 ;  /* 0x0000000000017941 */ /* 0x000fea0003800200 */
.L_x_2080:
[----:B------:R-:W-:Y:S04]  /*26b0*/  BSSY.RECONVERGENT B1, `(.L_x_2082) ;  /* 0x0000005000017945 */ /* 0x000fe80003800200 */
[----:B------:R-:W-:Y:S05]  /*26c0*/  @!P1 BRA `(.L_x_2083) ;  /* 0x00000000000c9947 */ /* 0x000fea0003800000 */
[----:B0-2---:R-:W-:Y:S02]  /*26d0*/  IMAD.MOV.U32 R12, RZ, RZ, R20 ;  /* 0x000000ffff0c7224 */ /* 0x005fe400078e0014 */
[----:B------:R-:W-:-:S05]  /*26e0*/  IMAD.MOV.U32 R13, RZ, RZ, RZ ;  /* 0x000000ffff0d7224 */ /* 0x000fca00078e00ff */
[----:B------:R1:W-:Y:S02]  /*26f0*/  REDG.E.ADD.64.STRONG.GPU desc[UR16][R10.64+0xc00], R12 ;  /* 0x000c000c0a00798e */ /* 0x0003e4000c12e510 */
.L_x_2083:
[----:B------:R-:W-:Y:S05]  /*2700*/  BSYNC.RECONVERGENT B1 ;  /* 0x0000000000017941 */ /* 0x000fea0003800200 */
.L_x_2082:
        /* <DEDUP_REMOVED lines=12> */
.L_x_2085:
[----:B------:R-:W-:Y:S05]  /*27d0*/  BSYNC.RECONVERGENT B1 ;  /* 0x0000000000017941 */ /* 0x000fea0003800200 */
.L_x_2084:
[----:B------:R-:W-:Y:S04]  /*27e0*/  BSSY.RECONVERGENT B1, `(.L_x_2086) ;  /* 0x0000005000017945 */ /* 0x000fe80003800200 */
[----:B------:R-:W-:Y:S05]  /*27f0*/  @!P1 BRA `(.L_x_2087) ;  /* 0x00000000000c9947 */ /* 0x000fea0003800000 */
[----:B012---:R-:W-:Y:S02]  /*2800*/  IMAD.MOV.U32 R12, RZ, RZ, R22 ;  /* 0x000000ffff0c7224 */ /* 0x007fe400078e0016 */
[----:B------:R-:W-:-:S05]  /*2810*/  IMAD.MOV.U32 R13, RZ, RZ, RZ ;  /* 0x000000ffff0d7224 */ /* 0x000fca00078e00ff */
[----:B------:R3:W-:Y:S02]  /*2820*/  REDG.E.ADD.64.STRONG.GPU desc[UR16][R10.64+0x1c00], R12 ;  /* 0x001c000c0a00798e */ /* 0x0007e4000c12e510 */
.L_x_2087:
[----:B------:R-:W-:Y:S05]  /*2830*/  BSYNC.RECONVERGENT B1 ;  /* 0x0000000000017941 */ /* 0x000fea0003800200 */
.L_x_2086:
[----:B------:R-:W-:Y:S04]  /*2840*/  BSSY.RECONVERGENT B1, `(.L_x_2088) ;  /* 0x0000005000017945 */ /* 0x000fe80003800200 */
[----:B------:R-:W-:Y:S05]  /*2850*/  @!P2 BRA `(.L_x_2089) ;  /* 0x00000000000ca947 */ /* 0x000fea0003800000 */
[----:B0123--:R-:W-:Y:S02]  /*2860*/  IMAD.MOV.U32 R12, RZ, RZ, R23 ;  /* 0x000000ffff0c7224 */ /* 0x00ffe400078e0017 */
[----:B------:R-:W-:-:S05]  /*2870*/  IMAD.MOV.U32 R13, RZ, RZ, RZ ;  /* 0x000000ffff0d7224 */ /* 0x000fca00078e00ff */
[----:B------:R4:W-:Y:S02]  /*2880*/  REDG.E.ADD.64.STRONG.GPU desc[UR16][R10.64+0x2400], R12 ;  /* 0x0024000c0a00798e */ /* 0x0009e4000c12e510 */
.L_x_2089:
[----:B------:R-:W-:Y:S05]  /*2890*/  BSYNC.RECONVERGENT B1 ;  /* 0x0000000000017941 */ /* 0x000fea0003800200 */
.L_x_2088:
[----:B------:R-:W-:Y:S04]  /*28a0*/  BSSY.RECONVERGENT B1, `(.L_x_2090) ;  /* 0x0000005000017945 */ /* 0x000fe80003800200 */
[----:B------:R-:W-:Y:S05]  /*28b0*/  @!P3 BRA `(.L_x_2091) ;  /* 0x00000000000cb947 */ /* 0x000fea0003800000 */
[----:B01234-:R-:W-:Y:S02]  /*28c0*/  IMAD.MOV.U32 R12, RZ, RZ, R24 ;  /* 0x000000ffff0c7224 */ /* 0x01ffe400078e0018 */
[----:B------:R-:W-:-:S05]  /*28d0*/  IMAD.MOV.U32 R13, RZ, RZ, RZ ;  /* 0x000000ffff0d7224 */ /* 0x000fca00078e00ff */
[----:B------:R0:W-:Y:S02]  /*28e0*/  REDG.E.ADD.64.STRONG.GPU desc[UR16][R10.64+0x2c00], R12 ;  /* 0x002c000c0a00798e */ /* 0x0001e4000c12e510 */
.L_x_2091:
[----:B------:R-:W-:Y:S05]  /*28f0*/  BSYNC.RECONVERGENT B1 ;  /* 0x0000000000017941 */ /* 0x000fea0003800200 */
.L_x_2090:
[----:B------:R-:W-:Y:S04]  /*2900*/  BSSY.RECONVERGENT B1, `(.L_x_2092) ;  /* 0x0000005000017945 */ /* 0x000fe80003800200 */
[----:B------:R-:W-:Y:S05]  /*2910*/  @!P4 BRA `(.L_x_2093) ;  /* 0x00000000000cc947 */ /* 0x000fea0003800000 */
[----:B01234-:R-:W-:Y:S02]  /*2920*/  IMAD.MOV.U32 R12, RZ, RZ, R25 ;  /* 0x000000ffff0c7224 */ /* 0x01ffe400078e0019 */
[----:B------:R-:W-:-:S05]  /*2930*/  IMAD.MOV.U32 R13, RZ, RZ, RZ ;  /* 0x000000ffff0d7224 */ /* 0x000fca00078e00ff */
[----:B------:R0:W-:Y:S02]  /*2940*/  REDG.E.ADD.64.STRONG.GPU desc[UR16][R10.64+0x3400], R12 ;  /* 0x0034000c0a00798e */ /* 0x0001e4000c12e510 */
.L_x_2093:
[----:B------:R-:W-:Y:S05]  /*2950*/  BSYNC.RECONVERGENT B1 ;  /* 0x0000000000017941 */ /* 0x000fea0003800200 */
.L_x_2092:
[----:B------:R-:W-:Y:S04]  /*2960*/  BSSY.RECONVERGENT B1, `(.L_x_2094) ;  /* 0x0000005000017945 */ /* 0x000fe80003800200 */
[----:B------:R-:W-:Y:S05]  /*2970*/  @!P5 BRA `(.L_x_2095) ;  /* 0x00000000000cd947 */ /* 0x000fea0003800000 */
[----:B01234-:R-:W-:Y:S02]  /*2980*/  IMAD.MOV.U32 R12, RZ, RZ, R26 ;  /* 0x000000ffff0c7224 */ /* 0x01ffe400078e001a */
[----:B------:R-:W-:-:S05]  /*2990*/  IMAD.MOV.U32 R13, RZ, RZ, RZ ;  /* 0x000000ffff0d7224 */ /* 0x000fca00078e00ff */
[----:B------:R0:W-:Y:S02]  /*29a0*/  REDG.E.ADD.64.STRONG.GPU desc[UR16][R10.64+0x3c00], R12 ;  /* 0x003c000c0a00798e */ /* 0x0001e4000c12e510 */
.L_x_2095:
[----:B------:R-:W-:Y:S05]  /*29b0*/  BSYNC.RECONVERGENT B1 ;  /* 0x0000000000017941 */ /* 0x000fea0003800200 */
.L_x_2094:
[----:B------:R-:W-:Y:S05]  /*29c0*/  @P0 BRA `(.L_x_2096) ;  /* 0xfffffff800e80947 */ /* 0x000fea000383ffff */
[----:B------:R-:W-:-:S07]  /*29d0*/  IMAD.MOV.U32 R9, RZ, RZ, R6 ;  /* 0x000000ffff097224 */ /* 0x000fce00078e0006 */
.L_x_2079:
        /* <DEDUP_REMOVED lines=20> */
.L_x_2099:
[----:B------:R-:W-:Y:S05]  /*2b20*/  BSYNC.RECONVERGENT B1 ;  /* 0x0000000000017941 */ /* 0x000fea0003800200 */
.L_x_2098:
        /* <DEDUP_REMOVED lines=9> */
.L_x_2101:
[----:B------:R-:W-:Y:S05]  /*2bc0*/  BSYNC.RECONVERGENT B1 ;  /* 0x0000000000017941 */ /* 0x000fea0003800200 */
.L_x_2100:
        /* <DEDUP_REMOVED lines=9> */
.L_x_2103:
[----:B------:R-:W-:Y:S05]  /*2c60*/  BSYNC.RECONVERGENT B1 ;  /* 0x0000000000017941 */ /* 0x000fea0003800200 */
.L_x_2102:
        /* <DEDUP_REMOVED lines=9> */
.L_x_2105:
[----:B------:R-:W-:Y:S05]  /*2d00*/  BSYNC.RECONVERGENT B1 ;  /* 0x0000000000017941 */ /* 0x000fea0003800200 */
.L_x_2104:
[----:B------:R-:W-:-:S07]  /*2d10*/  VIADD R9, R9, 0x4 ;  /* 0x0000000409097836 */ /* 0x000fce0000000000 */
.L_x_2097:
        /* <DEDUP_REMOVED lines=17> */
.L_x_2108:
[----:B------:R-:W-:Y:S05]  /*2e30*/  BSYNC.RECONVERGENT B1 ;  /* 0x0000000000017941 */ /* 0x000fea0003800200 */
.L_x_2107:
        /* <DEDUP_REMOVED lines=9> */
.L_x_2110:
[----:B------:R-:W-:Y:S05]  /*2ed0*/  BSYNC.RECONVERGENT B1 ;  /* 0x0000000000017941 */ /* 0x000fea0003800200 */
.L_x_2109:
[----:B------:R-:W-:-:S07]  /*2ee0*/  VIADD R9, R9, 0x2 ;  /* 0x0000000209097836 */ /* 0x000fce0000000000 */
.L_x_2106:
        /* <DEDUP_REMOVED lines=11> */
.L_x_2044:
[----:B------:R-:W-:Y:S05]  /*2fa0*/  BSYNC.RECONVERGENT B0 ;  /* 0x0000000000007941 */ /* 0x000fea0003800200 */
.L_x_2043:
        /* <DEDUP_REMOVED lines=17> */
.L_x_2112:
        /* <DEDUP_REMOVED lines=12> */
.L_x_4292:


//--------------------- .text._ZN3cub18CUB_300001_SM_10006detail10radix_sort31DeviceRadixSortSingleTileKernelINS1_5radix10policy_hubImNS0_8NullTypeEyE10Policy1000ELNS0_9SortOrderE1EmS6_yNS1_21identity_decomposer_tEEEvPKT1_PSB_PKT2_PSF_T3_iiT4_ --------------------------
	.section	.text._ZN3cub18CUB_300001_SM_10006detail10radix_sort31DeviceRadixSortSingleTileKernelINS1_5radix10policy_hubImNS0_8NullTypeEyE10Policy1000ELNS0_9SortOrderE1EmS6_yNS1_21identity_decomposer_tEEEvPKT1_PSB_PKT2_PSF_T3_iiT4_,"ax",@progbits
	.align	128
        .global         _ZN3cub18CUB_300001_SM_10006detail10radix_sort31DeviceRadixSortSingleTileKernelINS1_5radix10policy_hubImNS0_8NullTypeEyE10Policy1000ELNS0_9SortOrderE1EmS6_yNS1_21identity_decomposer_tEEEvPKT1_PSB_PKT2_PSF_T3_iiT4_
        .type           _ZN3cub18CUB_300001_SM_10006detail10radix_sort31DeviceRadixSortSingleTileKernelINS1_5radix10policy_hubImNS0_8NullTypeEyE10Policy1000ELNS0_9SortOrderE1EmS6_yNS1_21identity_decomposer_tEEEvPKT1_PSB_PKT2_PSF_T3_iiT4_,@function
        .size           _ZN3cub18CUB_300001_SM_10006detail10radix_sort31DeviceRadixSortSingleTileKernelINS1_5radix10policy_hubImNS0_8NullTypeEyE10Policy1000ELNS0_9SortOrderE1EmS6_yNS1_21identity_decomposer_tEEEvPKT1_PSB_PKT2_PSF_T3_iiT4_,(.L_x_4293 - _ZN3cub18CUB_300001_SM_10006detail10radix_sort31DeviceRadixSortSingleTileKernelINS1_5radix10policy_hubImNS0_8NullTypeEyE10Policy1000ELNS0_9SortOrderE1EmS6_yNS1_21identity_decomposer_tEEEvPKT1_PSB_PKT2_PSF_T3_iiT4_)
        .other          _ZN3cub18CUB_300001_SM_10006detail10radix_sort31DeviceRadixSortSingleTileKernelINS1_5radix10policy_hubImNS0_8NullTypeEyE10Policy1000ELNS0_9SortOrderE1EmS6_yNS1_21identity_decomposer_tEEEvPKT1_PSB_PKT2_PSF_T3_iiT4_,@"STO_CUDA_ENTRY STV_DEFAULT"
_ZN3cub18CUB_300001_SM_10006detail10radix_sort31DeviceRadixSortSingleTileKernelINS1_5radix10policy_hubImNS0_8NullTypeEyE10Policy1000ELNS0_9SortOrderE1EmS6_yNS1_21identity_decomposer_tEEEvPKT1_PSB_PKT2_PSF_T3_iiT4_:
.text._ZN3cub18CUB_300001_SM_10006detail10radix_sort31DeviceRadixSortSingleTileKernelINS1_5radix10policy_hubImNS0_8NullTypeEyE10Policy1000ELNS0_9SortOrderE1EmS6_yNS1_21identity_decomposer_tEEEvPKT1_PSB_PKT2_PSF_T3_iiT4_:
[----:B------:R-:W-:Y:S01]  /*0000*/  LDC R1, c[0x0][0x37c] ;  /* 0x0000df00ff017b82 */ /* 0x000fe20000000800 */
[----:B------:R-:W0:Y:S01]  /*0010*/  S2R R0, SR_TID.X ;  /* 0x0000000000007919 */ /* 0x000e220000002100 */
[----:B------:R-:W1:Y:S06]  /*0020*/  LDCU UR4, c[0x0][0x3a0] ;  /* 0x00007400ff0477ac */ /* 0x000e6c0008000800 */
[----:B------:R-:W2:Y:S01]  /*0030*/  LDC.64 R4, c[0x0][0x380] ;  /* 0x0000e000ff047b82 */ /* 0x000ea20000000a00 */
[----:B------:R-:W-:Y:S01]  /*0040*/  CS2R R12, SRZ ;  /* 0x00000000000c7805 */ /* 0x000fe2000001ff00 */
[----:B------:R-:W3:Y:S06]  /*0050*/  LDCU.64 UR10, c[0x0][0x358] ;  /* 0x00006b00ff0a77ac */ /* 0x000eec0008000a00 */
[----:B------:R-:W4:Y:S01]  /*0060*/  S2UR UR5, SR_CgaCtaId ;  /* 0x00000000000579c3 */ /* 0x000f220000008800 */
[----:B------:R-:W-:-:S02]  /*0070*/  CS2R R14, SRZ ;  /* 0x00000000000e7805 */ /* 0x000fc4000001ff00 */
[----:B------:R-:W-:Y:S02]  /*0080*/  CS2R R16, SRZ ;  /* 0x0000000000107805 */ /* 0x000fe4000001ff00 */
[----:B------:R-:W-:Y:S02]  /*0090*/  CS2R R18, SRZ ;  /* 0x0000000000127805 */ /* 0x000fe4000001ff00 */
[----:B------:R-:W-:Y:S02]  /*00a0*/  CS2R R20, SRZ ;  /* 0x0000000000147805 */ /* 0x000fe4000001ff00 */
[----:B------:R-:W-:Y:S02]  /*00b0*/  CS2R R22, SRZ ;  /* 0x0000000000167805 */ /* 0x000fe4000001ff00 */
[----:B------:R-:W-:Y:S02]  /*00c0*/  CS2R R24, SRZ ;  /* 0x0000000000187805 */ /* 0x000fe4000001ff00 */
[----:B------:R-:W-:Y:S01]  /*00d0*/  CS2R R26, SRZ ;  /* 0x00000000001a7805 */ /* 0x000fe2000001ff00 */
[----:B------:R-:W4:Y:S01]  /*00e0*/  S2R R28, SR_LANEID ;  /* 0x00000000001c7919 */ /* 0x000f220000000000 */
        /* <DEDUP_REMOVED lines=12> */
[----:B------:R-:W-:Y:S01]  /*01b0*/  VIADD R6, R7, 0x6 ;  /* 0x0000000607067836 */ /* 0x000fe20000000000 */
[----:B------:R-:W-:-:S02]  /*01c0*/  ISETP.GE.AND P1, PT, R2, UR4, PT ;  /* 0x0000000402007c0c */ /* 0x000fc4000bf26270 */
[----:B------:R-:W-:Y:S02]  /*01d0*/  CS2R R2, SRZ ;  /* 0x0000000000027805 */ /* 0x000fe4000001ff00 */
[----:B------:R-:W-:Y:S01]  /*01e0*/  ISETP.GE.AND P4, PT, R8, UR4, PT ;  /* 0x0000000408007c0c */ /* 0x000fe2000bf86270 */
[----:B--2---:R-:W-:Y:S01]  /*01f0*/  IMAD.WIDE.U32 R4, R7, 0x8, R4 ;  /* 0x0000000807047825 */ /* 0x004fe200078e0004 */
[----:B------:R-:W-:-:S03]  /*0200*/  ISETP.GE.AND P5, PT, R6, UR4, PT ;  /* 0x0000000406007c0c */ /* 0x000fc6000bfa6270 */
[C---:B------:R-:W-:Y:S01]  /*0210*/  VIADD R8, R7.reuse, 0x7 ;  /* 0x0000000707087836 */ /* 0x040fe20000000000 */
[----:B---3--:R0:W5:Y:S01]  /*0220*/  @!P6 LDG.E.64 R2, desc[UR10][R4.64] ;  /* 0x0000000a0402e981 */ /* 0x008162000c1e1b00 */
[----:B------:R-:W-:-:S03]  /*0230*/  VIADD R7, R7, 0x8 ;  /* 0x0000000807077836 */ /* 0x000fc60000000000 */
[----:B------:R0:W5:Y:S01]  /*0240*/  @!P0 LDG.E.64 R12, desc[UR10][R4.64+0x8] ;  /* 0x0000080a040c8981 */ /* 0x000162000c1e1b00 */
[----:B------:R-:W-:Y:S02]  /*0250*/  ISETP.GE.AND P6, PT, R8, UR4, PT ;  /* 0x0000000408007c0c */ /* 0x000fe4000bfc6270 */
        /* <DEDUP_REMOVED lines=8> */
[----:B------:R-:W-:-:S02]  /*02e0*/  UMOV UR4, 0x400 ;  /* 0x0000040000047882 */ /* 0x000fc40000000000 */
[----:B----4-:R-:W-:Y:S01]  /*02f0*/  ULEA UR4, UR5, UR4, 0x18 ;  /* 0x0000000405047291 */ /* 0x010fe2000f8ec0ff */
[----:B------:R-:W-:-:S05]  /*0300*/  SHF.R.U32.HI R86, RZ, 0x5, R0 ;  /* 0x00000005ff567819 */ /* 0x000fca0000011600 */
[----:B------:R-:W-:-:S05]  /*0310*/  LEA R29, R0, UR4, 0x2 ;  /* 0x00000004001d7c11 */ /* 0x000fca000f8e10ff */
[----:B------:R-:W-:Y:S01]  /*0320*/  IMAD R31, R0, 0x80, R29 ;  /* 0x00000080001f7824 */ /* 0x000fe200078e021d */
[----:B------:R-:W-:-:S03]  /*0330*/  LEA R30, R86, UR4, 0x2 ;  /* 0x00000004561e7c11 */ /* 0x000fc6000f8e10ff */
[----:B------:R-:W-:Y:S01]  /*0340*/  IMAD R33, R0, -0x3c, R31 ;  /* 0xffffffc400217824 */ /* 0x000fe200078e021f */
[----:B------:R-:W-:Y:S02]  /*0350*/  UIADD3 UR8, UPT, UPT, UR6, 0x6, URZ ;  /* 0x0000000606087890 */ /* 0x000fe4000fffe0ff */
[----:B------:R-:W-:Y:S01]  /*0360*/  UIADD3 UR5, UPT, UPT, -UR6, UR7, URZ ;  /* 0x0000000706057290 */ /* 0x000fe2000fffe1ff */
[----:B0-----:R-:W-:Y:S11]  /*0370*/  BAR.SYNC.DEFER_BLOCKING 0x0 ;  /* 0x0000000000007b1d */ /* 0x001ff60000010000 */
.L_x_2114:
[----:B------:R-:W-:Y:S01]  /*0380*/  UISETP.LT.AND UP0, UPT, UR5, 0x6, UPT ;  /* 0x000000060500788c */ /* 0x000fe2000bf01270 */
[----:B------:R-:W-:Y:S01]  /*0390*/  STS [R29], RZ ;  /* 0x000000ff1d007388 */ /* 0x000fe20000000800 */
[----:B------:R-:W-:Y:S01]  /*03a0*/  UMOV UR6, 0x1 ;  /* 0x0000000100067882 */ /* 0x000fe20000000000 */
[----:B------:R-:W-:Y:S01]  /*03b0*/  UIADD3 UR7, UPT, UPT, UR8, -0x6, URZ ;  /* 0xfffffffa08077890 */ /* 0x000fe2000fffe0ff */
[----:B------:R-:W-:Y:S01]  /*03c0*/  ISETP.NE.AND P1, PT, R28, 0x1f, PT ;  /* 0x0000001f1c00780c */ /* 0x000fe20003f25270 */
[----:B------:R-:W-:Y:S01]  /*03d0*/  USEL UR4, UR5, 0x6, UP0 ;  /* 0x0000000605047887 */ /* 0x000fe20008000000 */
[----:B------:R-:W-:Y:S01]  /*03e0*/  STS [R29+0x400], RZ ;  /* 0x000400ff1d007388 */ /* 0x000fe20000000800 */
[----:B------:R-:W-:Y:S01]  /*03f0*/  ISETP.NE.AND P2, PT, R86, 0x6, PT ;  /* 0x000000065600780c */ /* 0x000fe20003f45270 */
[----:B------:R-:W-:Y:S01]  /*0400*/  UISETP.GE.AND UP0, UPT, UR8, UR9, UPT ;  /* 0x000000090800728c */ /* 0x000fe2000bf06270 */
[----:B-1---5:R-:W-:Y:S01]  /*0410*/  SHF.R.U64 R4, R2, UR7, R3 ;  /* 0x0000000702047c19 */ /* 0x022fe20008001203 */
[----:B------:R-:W-:Y:S01]  /*0420*/  USHF.L.U32 UR4, UR6, UR4, URZ ;  /* 0x0000000406047299 */ /* 0x000fe200080006ff */
[----:B------:R-:W-:Y:S01]  /*0430*/  STS [R29+0x800], RZ ;  /* 0x000800ff1d007388 */ /* 0x000fe20000000800 */
[----:B0-----:R-:W0:Y:S01]  /*0440*/  S2UR UR6, SR_CgaCtaId ;  /* 0x00000000000679c3 */ /* 0x001e220000008800 */
[----:B------:R-:W-:Y:S01]  /*0450*/  ISETP.NE.AND P3, PT, R86, 0x7, PT ;  /* 0x000000075600780c */ /* 0x000fe20003f65270 */
[----:B------:R-:W-:Y:S01]  /*0460*/  UIADD3 UR4, UPT, UPT, UR4, -0x1, URZ ;  /* 0xffffffff04047890 */ /* 0x000fe2000fffe0ff */
[----:B------:R-:W-:Y:S04]  /*0470*/  STS [R29+0xc00], RZ ;  /* 0x000c00ff1d007388 */ /* 0x000fe80000000800 */
[----:B------:R-:W-:Y:S01]  /*0480*/  STS [R29+0x1000], RZ ;  /* 0x001000ff1d007388 */ /* 0x000fe20000000800 */
[----:B------:R-:W-:-:S03]  /*0490*/  LOP3.LUT R4, R4, UR4, RZ, 0xc0, !PT ;  /* 0x0000000404047c12 */ /* 0x000fc6000f8ec0ff */
[----:B------:R-:W-:Y:S01]  /*04a0*/  STS [R29+0x1400], RZ ;  /* 0x001400ff1d007388 */ /* 0x000fe20000000800 */
[----:B------:R-:W-:Y:S01]  /*04b0*/  SHF.R.U32.HI R6, RZ, 0x4, R4 ;  /* 0x00000004ff067819 */ /* 0x000fe20000011604 */
[----:B------:R-:W-:Y:S02]  /*04c0*/  IMAD.SHL.U32 R5, R4, 0x400, RZ ;  /* 0x0000040004057824 */ /* 0x000fe400078e00ff */
[----:B------:R-:W-:Y:S01]  /*04d0*/  STS [R29+0x1800], RZ ;  /* 0x001800ff1d007388 */ /* 0x000fe20000000800 */
[----:B------:R-:W-:Y:S02]  /*04e0*/  LOP3.LUT R6, R6, 0xffffffe, RZ, 0xc0, !PT ;  /* 0x0ffffffe06067812 */ /* 0x000fe400078ec0ff */
[----:B------:R-:W-:Y:S01]  /*04f0*/  LOP3.LUT R4, R5, 0x7c00, RZ, 0xc, !PT ;  /* 0x00007c0005047812 */ /* 0x000fe200078e0cff */
[----:B------:R-:W-:Y:S03]  /*0500*/  STS [R29+0x1c00], RZ ;  /* 0x001c00ff1d007388 */ /* 0x000fe60000000800 */
[----:B------:R-:W-:Y:S01]  /*0510*/  IADD3 R51, PT, PT, -R6, R29, R4 ;  /* 0x0000001d06337210 */ /* 0x000fe20007ffe104 */
[----:B------:R-:W-:Y:S01]  /*0520*/  STS [R29+0x2000], RZ ;  /* 0x002000ff1d007388 */ /* 0x000fe20000000800 */
[----:B--2---:R-:W-:-:S03]  /*0530*/  SHF.R.U64 R4, R12, UR7, R13 ;  /* 0x000000070c047c19 */ /* 0x004fc6000800120d */
        /* <DEDUP_REMOVED lines=8> */
[----:B------:R-:W-:Y:S02]  /*05c0*/  LOP3.LUT R41, R4, 0xffffffe, RZ, 0xc0, !PT ;  /* 0x0ffffffe04297812 */ /* 0x000fe400078ec0ff */
[----:B---3--:R-:W-:Y:S01]  /*05d0*/  SHF.R.U64 R5, R14, UR7, R15 ;  /* 0x000000070e057c19 */ /* 0x008fe2000800120f */
[----:B------:R-:W-:Y:S01]  /*05e0*/  STS [R29+0x3400], RZ ;  /* 0x003400ff1d007388 */ /* 0x000fe20000000800 */
[----:B------:R-:W-:-:S02]  /*05f0*/  IADD3 R41, PT, PT, -R41, R29, R6 ;  /* 0x0000001d29297210 */ /* 0x000fc40007ffe106 */
[----:B------:R-:W-:Y:S01]  /*0600*/  LOP3.LUT R5, R5, UR4, RZ, 0xc0, !PT ;  /* 0x0000000405057c12 */ /* 0x000fe2000f8ec0ff */
[----:B------:R-:W-:Y:S04]  /*0610*/  STS [R29+0x3800], RZ ;  /* 0x003800ff1d007388 */ /* 0x000fe80000000800 */
[----:B------:R-:W-:Y:S01]  /*0620*/  STS [R29+0x3c00], RZ ;  /* 0x003c00ff1d007388 */ /* 0x000fe20000000800 */
[----:B------:R-:W-:Y:S01]  /*0630*/  IMAD.SHL.U32 R6, R5, 0x400, RZ ;  /* 0x0000040005067824 */ /* 0x000fe200078e00ff */
[----:B------:R-:W-:Y:S02]  /*0640*/  SHF.R.U32.HI R5, RZ, 0x4, R5 ;  /* 0x00000004ff057819 */ /* 0x000fe40000011605 */
[----:B------:R-:W-:Y:S02]  /*0650*/  STS [R29+0x4000], RZ ;  /* 0x004000ff1d007388 */ /* 0x000fe40000000800 */
[----:B------:R-:W-:-:S02]  /*0660*/  LOP3.LUT R32, R6, 0x7c00, RZ, 0xc, !PT ;  /* 0x00007c0006207812 */ /* 0x000fc400078e0cff */
[----:B------:R-:W-:Y:S01]  /*0670*/  STS [R29+0x4400], RZ ;  /* 0x004400ff1d007388 */ /* 0x000fe20000000800 */
[----:B------:R-:W-:-:S03]  /*0680*/  LOP3.LUT R5, R5, 0xffffffe, RZ, 0xc0, !PT ;  /* 0x0ffffffe05057812 */ /* 0x000fc600078ec0ff */
[----:B------:R-:W-:Y:S01]  /*0690*/  STS [R29+0x4800], RZ ;  /* 0x004800ff1d007388 */ /* 0x000fe20000000800 */
[----:B------:R-:W-:-:S03]  /*06a0*/  IADD3 R32, PT, PT, -R5, R29, R32 ;  /* 0x0000001d05207210 */ /* 0x000fc60007ffe120 */
        /* <DEDUP_REMOVED lines=18> */
[----:B-1--4-:R-:W-:-:S04]  /*07d0*/  SHF.R.U64 R4, R16, UR7, R17 ;  /* 0x0000000710047c19 */ /* 0x012fc80008001211 */
[----:B------:R-:W-:-:S05]  /*07e0*/  LOP3.LUT R4, R4, UR4, RZ, 0xc0, !PT ;  /* 0x0000000404047c12 */ /* 0x000fca000f8ec0ff */
[----:B------:R-:W-:Y:S01]  /*07f0*/  IMAD.SHL.U32 R5, R4, 0x400, RZ ;  /* 0x0000040004057824 */ /* 0x000fe200078e00ff */
[----:B------:R-:W-:-:S04]  /*0800*/  SHF.R.U32.HI R4, RZ, 0x4, R4 ;  /* 0x00000004ff047819 */ /* 0x000fc80000011604 */
[----:B------:R-:W-:Y:S02]  /*0810*/  LOP3.LUT R34, R5, 0x7c00, RZ, 0xc, !PT ;  /* 0x00007c0005227812 */ /* 0x000fe400078e0cff */
[----:B------:R-:W-:-:S04]  /*0820*/  LOP3.LUT R4, R4, 0xffffffe, RZ, 0xc0, !PT ;  /* 0x0ffffffe04047812 */ /* 0x000fc800078ec0ff */
[----:B------:R-:W-:Y:S02]  /*0830*/  IADD3 R34, PT, PT, -R4, R29, R34 ;  /* 0x0000001d04227210 */ /* 0x000fe40007ffe122 */
[----:B------:R-:W-:-:S04]  /*0840*/  SHF.R.U64 R4, R18, UR7, R19 ;  /* 0x0000000712047c19 */ /* 0x000fc80008001213 */
        /* <DEDUP_REMOVED lines=10> */
[----:B------:R-:W-:-:S04]  /*08f0*/  LOP3.LUT R4, R4, UR4, RZ, 0xc0, !PT ;  /* 0x0000000404047c12 */ /* 0x000fc8000f8ec0ff */
[----:B------:R-:W-:-:S04]  /*0900*/  SHF.R.U32.HI R6, RZ, 0x4, R4 ;  /* 0x00000004ff067819 */ /* 0x000fc80000011604 */
[----:B------:R-:W-:Y:S01]  /*0910*/  LOP3.LUT R6, R6, 0xffffffe, RZ, 0xc0, !PT ;  /* 0x0ffffffe06067812 */ /* 0x000fe200078ec0ff */
[----:B--2---:R-:W-:-:S05]  /*0920*/  VIADD R5, R48, 0x1 ;  /* 0x0000000130057836 */ /* 0x004fca0000000000 */
[----:B------:R1:W-:Y:S04]  /*0930*/  STS.U16 [R32+0x2], R5 ;  /* 0x0000020520007388 */ /* 0x0003e80000000400 */
[----:B------:R-:W2:Y:S01]  /*0940*/  LDS.U16 R47, [R34+0x2] ;  /* 0x00000200222f7984 */ /* 0x000ea20000000400 */
[----:B-1----:R-:W-:-:S05]  /*0950*/  IMAD.SHL.U32 R5, R4, 0x400, RZ ;  /* 0x0000040004057824 */ /* 0x002fca00078e00ff */
        /* <DEDUP_REMOVED lines=272> */
.L_x_2113:
        /* <DEDUP_REMOVED lines=11> */
[----:B------:R-:W-:Y:S01]  /*1b10*/  STS.64 [R9], R14 ;  /* 0x0000000e09007388 */ /* 0x000fe20000000a00 */
[----:B------:R-:W-:Y:S02]  /*1b20*/  LEA R31, R8, UR4, 0x3 ;  /* 0x00000004081f7c11 */ /* 0x000fe4000f8e18ff */
[----:B------:R-:W-:Y:S01]  /*1b30*/  LEA R35, R42, UR4, 0x3 ;  /* 0x000000042a237c11 */ /* 0x000fe2000f8e18ff */
[----:B------:R1:W-:Y:S01]  /*1b40*/  STS.64 [R47], R16 ;  /* 0x000000102f007388 */ /* 0x0003e20000000a00 */
[----:B0-----:R-:W-:-:S03]  /*1b50*/  ISETP.GE.U32.AND P1, PT, R0, UR6, PT ;  /* 0x0000000600007c0c */ /* 0x001fc6000bf26070 */
[----:B------:R-:W-:Y:S01]  /*1b60*/  STS.64 [R11], R18 ;  /* 0x000000120b007388 */ /* 0x000fe20000000a00 */
[----:B------:R-:W-:-:S03]  /*1b70*/  ISETP.GE.U32.AND.EX P1, PT, RZ, UR7, PT, P1 ;  /* 0x00000007ff007c0c */ /* 0x000fc6000bf26110 */
[----:B------:R0:W-:Y:S04]  /*1b80*/  STS.64 [R29], R20 ;  /* 0x000000141d007388 */ /* 0x0001e80000000a00 */
[----:B------:R2:W-:Y:S01]  /*1b90*/  STS.64 [R41], R22 ;  /* 0x0000001629007388 */ /* 0x0005e20000000a00 */
[----:B-1----:R-:W1:Y:S03]  /*1ba0*/  LDC.64 R16, c[0x0][0x388] ;  /* 0x0000e200ff107b82 */ /* 0x002e660000000a00 */
[----:B------:R-:W-:Y:S04]  /*1bb0*/  STS.64 [R31], R24 ;  /* 0x000000181f007388 */ /* 0x000fe80000000a00 */
[----:B------:R-:W-:Y:S01]  /*1bc0*/  STS.64 [R35], R26 ;  /* 0x0000001a23007388 */ /* 0x000fe20000000a00 */
[----:B0-----:R-:W-:-:S02]  /*1bd0*/  VIADD R20, R0, 0x100 ;  /* 0x0000010000147836 */ /* 0x001fc40000000000 */
[C---:B------:R-:W-:Y:S01]  /*1be0*/  VIADD R21, R0.reuse, 0x300 ;  /* 0x0000030000157836 */ /* 0x040fe20000000000 */
[----:B------:R-:W-:Y:S01]  /*1bf0*/  BAR.SYNC.DEFER_BLOCKING 0x0 ;  /* 0x0000000000007b1d */ /* 0x000fe20000010000 */
[----:B--2---:R-:W-:Y:S02]  /*1c00*/  LOP3.LUT R22, R0, 0x400, RZ, 0xfc, !PT ;  /* 0x0000040000167812 */ /* 0x004fe400078efcff */
[----:B------:R-:W-:Y:S01]  /*1c10*/  ISETP.GE.U32.AND P3, PT, R20, UR6, PT ;  /* 0x0000000614007c0c */ /* 0x000fe2000bf66070 */
[C---:B------:R-:W-:Y:S01]  /*1c20*/  VIADD R20, R0.reuse, 0x200 ;  /* 0x0000020000147836 */ /* 0x040fe20000000000 */
[----:B------:R-:W-:Y:S01]  /*1c30*/  ISETP.GE.U32.AND P0, PT, R21, UR6, PT ;  /* 0x0000000615007c0c */ /* 0x000fe2000bf06070 */
[----:B------:R-:W-:Y:S01]  /*1c40*/  VIADD R21, R0, 0x600 ;  /* 0x0000060000157836 */ /* 0x000fe20000000000 */
[----:B------:R-:W-:Y:S02]  /*1c50*/  ISETP.GE.U32.AND.EX P3, PT, RZ, UR7, PT, P3 ;  /* 0x00000007ff007c0c */ /* 0x000fe4000bf66130 */
[----:B------:R-:W-:Y:S01]  /*1c60*/  ISETP.GE.U32.AND P2, PT, R20, UR6, PT ;  /* 0x0000000614007c0c */ /* 0x000fe2000bf46070 */
[----:B------:R-:W-:Y:S01]  /*1c70*/  VIADD R20, R0, 0x500 ;  /* 0x0000050000147836 */ /* 0x000fe20000000000 */
[----:B------:R-:W-:Y:S01]  /*1c80*/  ISETP.GE.U32.AND P4, PT, R22, UR6, PT ;  /* 0x0000000616007c0c */ /* 0x000fe2000bf86070 */
[C---:B------:R-:W-:Y:S01]  /*1c90*/  VIADD R22, R0.reuse, 0x700 ;  /* 0x0000070000167836 */ /* 0x040fe20000000000 */
[----:B------:R-:W-:Y:S01]  /*1ca0*/  ISETP.GE.U32.AND.EX P2, PT, RZ, UR7, PT, P2 ;  /* 0x00000007ff007c0c */ /* 0x000fe2000bf46120 */
[C---:B-1----:R-:W-:Y:S01]  /*1cb0*/  IMAD.WIDE.U32 R16, R0.reuse, 0x8, R16 ;  /* 0x0000000800107825 */ /* 0x042fe200078e0010 */
[----:B------:R-:W-:-:S02]  /*1cc0*/  LOP3.LUT R0, R0, 0x800, RZ, 0xfc, !PT ;  /* 0x0000080000007812 */ /* 0x000fc400078efcff */
[----:B------:R-:W-:Y:S02]  /*1cd0*/  ISETP.GE.U32.AND P6, PT, R20, UR6, PT ;  /* 0x0000000614007c0c */ /* 0x000fe4000bfc6070 */
[----:B------:R-:W-:Y:S02]  /*1ce0*/  ISETP.GE.U32.AND P5, PT, R21, UR6, PT ;  /* 0x0000000615007c0c */ /* 0x000fe4000bfa6070 */
[----:B------:R-:W-:Y:S02]  /*1cf0*/  ISETP.GE.U32.AND.EX P0, PT, RZ, UR7, PT, P0 ;  /* 0x00000007ff007c0c */ /* 0x000fe4000bf06100 */
[----:B------:R-:W-:Y:S01]  /*1d00*/  ISETP.GE.U32.AND.EX P4, PT, RZ, UR7, PT, P4 ;  /* 0x00000007ff007c0c */ /* 0x000fe2000bf86140 */
[----:B------:R-:W0:Y:S01]  /*1d10*/  LDS.64 R2, [R33+0x800] ;  /* 0x0008000021027984 */ /* 0x000e220000000a00 */
[----:B------:R-:W-:Y:S02]  /*1d20*/  ISETP.GE.U32.AND.EX P6, PT, RZ, UR7, PT, P6 ;  /* 0x00000007ff007c0c */ /* 0x000fe4000bfc6160 */
[----:B------:R-:W-:Y:S01]  /*1d30*/  ISETP.GE.U32.AND.EX P5, PT, RZ, UR7, PT, P5 ;  /* 0x00000007ff007c0c */ /* 0x000fe2000bfa6150 */
[----:B------:R-:W1:Y:S04]  /*1d40*/  LDS.64 R4, [R33+0x1000] ;  /* 0x0010000021047984 */ /* 0x000e680000000a00 */
[----:B------:R-:W2:Y:S04]  /*1d50*/  LDS.64 R6, [R33+0x1800] ;  /* 0x0018000021067984 */ /* 0x000ea80000000a00 */
[----:B------:R-:W3:Y:S04]  /*1d60*/  LDS.64 R8, [R33+0x2000] ;  /* 0x0020000021087984 */ /* 0x000ee80000000a00 */
[----:B------:R-:W4:Y:S04]  /*1d70*/  LDS.64 R10, [R33+0x2800] ;  /* 0x00280000210a7984 */ /* 0x000f280000000a00 */
[----:B------:R-:W5:Y:S04]  /*1d80*/  LDS.64 R12, [R33+0x3000] ;  /* 0x00300000210c7984 */ /* 0x000f680000000a00 */
[----:B------:R-:W5:Y:S04]  /*1d90*/  LDS.64 R14, [R33+0x3800] ;  /* 0x00380000210e7984 */ /* 0x000f680000000a00 */
[----:B------:R-:W5:Y:S04]  /*1da0*/  @!P1 LDS.64 R18, [R33] ;  /* 0x0000000021129984 */ /* 0x000f680000000a00 */
[----:B0-----:R0:W-:Y:S01]  /*1db0*/  @!P3 STG.E.64 desc[UR10][R16.64+0x800], R2 ;  /* 0x000800021000b986 */ /* 0x0011e2000c101b0a */
[----:B------:R-:W-:-:S03]  /*1dc0*/  ISETP.GE.U32.AND P3, PT, R22, UR6, PT ;  /* 0x0000000616007c0c */ /* 0x000fc6000bf66070 */
[----:B-1----:R0:W-:Y:S01]  /*1dd0*/  @!P2 STG.E.64 desc[UR10][R16.64+0x1000], R4 ;  /* 0x001000041000a986 */ /* 0x0021e2000c101b0a */
[----:B------:R-:W-:Y:S02]  /*1de0*/  ISETP.GE.U32.AND P2, PT, R0, UR6, PT ;  /* 0x0000000600007c0c */ /* 0x000fe4000bf46070 */
[----:B------:R-:W-:Y:S01]  /*1df0*/  ISETP.GE.U32.AND.EX P3, PT, RZ, UR7, PT, P3 ;  /* 0x00000007ff007c0c */ /* 0x000fe2000bf66130 */
[----:B--2---:R0:W-:Y:S01]  /*1e00*/  @!P0 STG.E.64 desc[UR10][R16.64+0x1800], R6 ;  /* 0x0018000610008986 */ /* 0x0041e2000c101b0a */
[----:B------:R-:W-:-:S03]  /*1e10*/  ISETP.GE.U32.AND.EX P2, PT, RZ, UR7, PT, P2 ;  /* 0x00000007ff007c0c */ /* 0x000fc6000bf46120 */
[----:B---3--:R0:W-:Y:S04]  /*1e20*/  @!P4 STG.E.64 desc[UR10][R16.64+0x2000], R8 ;  /* 0x002000081000c986 */ /* 0x0081e8000c101b0a */
[----:B----4-:R0:W-:Y:S04]  /*1e30*/  @!P6 STG.E.64 desc[UR10][R16.64+0x2800], R10 ;  /* 0x0028000a1000e986 */ /* 0x0101e8000c101b0a */
[----:B-----5:R0:W-:Y:S04]  /*1e40*/  @!P5 STG.E.64 desc[UR10][R16.64+0x3000], R12 ;  /* 0x0030000c1000d986 */ /* 0x0201e8000c101b0a */
[----:B------:R0:W-:Y:S04]  /*1e50*/  @!P3 STG.E.64 desc[UR10][R16.64+0x3800], R14 ;  /* 0x0038000e1000b986 */ /* 0x0001e8000c101b0a */
[----:B------:R0:W-:Y:S01]  /*1e60*/  @!P1 STG.E.64 desc[UR10][R16.64], R18 ;  /* 0x0000001210009986 */ /* 0x0001e2000c101b0a */
[----:B------:R-:W-:Y:S05]  /*1e70*/  @P2 EXIT ;  /* 0x000000000000294d */ /* 0x000fea0003800000 */
[----:B0-----:R-:W0:Y:S04]  /*1e80*/  LDS.64 R2, [R33+0x4000] ;  /* 0x0040000021027984 */ /* 0x001e280000000a00 */
[----:B0-----:R-:W-:Y:S01]  /*1e90*/  STG.E.64 desc[UR10][R16.64+0x4000], R2 ;  /* 0x0040000210007986 */ /* 0x001fe2000c101b0a */
[----:B------:R-:W-:Y:S05]  /*1ea0*/  EXIT ;  /* 0x000000000000794d */ /* 0x000fea0003800000 */
.L_x_2115:
        /* <DEDUP_REMOVED lines=13> */
.L_x_4293:


//--------------------- .text._ZN3cub18CUB_300001_SM_10006detail10radix_sort29DeviceRadixSortOnesweepKernelINS1_5radix10policy_hubImNS0_8NullTypeEyE10Policy1000ELNS0_9SortOrderE0EmS6_yiiNS1_21identity_decomposer_tEEEvPT5_SC_PT3_PKSD_PT1_PKSH_PT2_PKSL_T4_iiT6_ --------------------------
	.section	.text._ZN3cub18CUB_300001_SM_10006detail10radix_sort29DeviceRadixSortOnesweepKernelINS1_5radix10policy_hubImNS0_8NullTypeEyE10Policy1000ELNS0_9SortOrderE0EmS6_yiiNS1_21identity_decomposer_tEEEvPT5_SC_PT3_PKSD_PT1_PKSH_PT2_PKSL_T4_iiT6_,"ax",@progbits
	.align	128
        .global         _ZN3cub18CUB_300001_SM_10006detail10radix_sort29DeviceRadixSortOnesweepKernelINS1_5radix10policy_hubImNS0_8NullTypeEyE10Policy1000ELNS0_9SortOrderE0EmS6_yiiNS1_21identity_decomposer_tEEEvPT5_SC_PT3_PKSD_PT1_PKSH_PT2_PKSL_T4_iiT6_
        .type           _ZN3cub18CUB_300001_SM_10006detail10radix_sort29DeviceRadixSortOnesweepKernelINS1_5radix10policy_hubImNS0_8NullTypeEyE10Policy1000ELNS0_9SortOrderE0EmS6_yiiNS1_21identity_decomposer_tEEEvPT5_SC_PT3_PKSD_PT1_PKSH_PT2_PKSL_T4_iiT6_,@function
        .size           _ZN3cub18CUB_300001_SM_10006detail10radix_sort29DeviceRadixSortOnesweepKernelINS1_5radix10policy_hubImNS0_8NullTypeEyE10Policy1000ELNS0_9SortOrderE0EmS6_yiiNS1_21identity_decomposer_tEEEvPT5_SC_PT3_PKSD_PT1_PKSH_PT2_PKSL_T4_iiT6_,(.L_x_4294 - _ZN3cub18CUB_300001_SM_10006detail10radix_sort29DeviceRadixSortOnesweepKernelINS1_5radix10policy_hubImNS0_8NullTypeEyE10Policy1000ELNS0_9SortOrderE0EmS6_yiiNS1_21identity_decomposer_tEEEvPT5_SC_PT3_PKSD_PT1_PKSH_PT2_PKSL_T4_iiT6_)
        .other          _ZN3cub18CUB_300001_SM_10006detail10radix_sort29DeviceRadixSortOnesweepKernelINS1_5radix10policy_hubImNS0_8NullTypeEyE10Policy1000ELNS0_9SortOrderE0EmS6_yiiNS1_21identity_decomposer_tEEEvPT5_SC_PT3_PKSD_PT1_PKSH_PT2_PKSL_T4_iiT6_,@"STO_CUDA_ENTRY STV_DEFAULT"
_ZN3cub18CUB_300001_SM_10006detail10radix_sort29DeviceRadixSortOnesweepKernelINS1_5radix10policy_hubImNS0_8NullTypeEyE10Policy1000ELNS0_9SortOrderE0EmS6_yiiNS1_21identity_decomposer_tEEEvPT5_SC_PT3_PKSD_PT1_PKSH_PT2_PKSL_T4_iiT6_:
.text._ZN3cub18CUB_300001_SM_10006detail10radix_sort29DeviceRadixSortOnesweepKernelINS1_5radix10policy_hubImNS0_8NullTypeEyE10Policy1000ELNS0_9SortOrderE0EmS6_yiiNS1_21identity_decomposer_tEEEvPT5_SC_PT3_PKSD_PT1_PKSH_PT2_PKSL_T4_iiT6_:
        /* <DEDUP_REMOVED lines=16> */
.L_x_2117:
[----:B------:R-:W-:Y:S05]  /*0100*/  BSYNC.RECONVERGENT B0 ;  /* 0x0000000000007941 */ /* 0x000fea0003800200 */
.L_x_2116:
[----:B------:R-:W-:Y:S06]  /*0110*/  BAR.SYNC.DEFER_BLOCKING 0x0 ;  /* 0x0000000000007b1d */ /* 0x000fec0000010000 */
[----:B------:R-:W1:Y:S01]  /*0120*/  LDCU UR4, c[0x0][0x3c0] ;  /* 0x00007800ff0477ac */ /* 0x000e620008000800 */
[----:B------:R-:W2:Y:S01]  /*0130*/  S2R R0, SR_LANEID ;  /* 0x0000000000007919 */ /* 0x000ea20000000000 */
[----:B------:R-:W0:Y:S02]  /*0140*/  LDS R37, [R5+0xb400] ;  /* 0x00b4000005257984 */ /* 0x000e240000000800 */
[----:B0-----:R-:W-:-:S04]  /*0150*/  IMAD R6, R37, 0x1680, RZ ;  /* 0x0000168025067824 */ /* 0x001fc800078e02ff */
[----:B------:R-:W-:Y:S01]  /*0160*/  VIADD R4, R6, 0x1680 ;  /* 0x0000168006047836 */ /* 0x000fe20000000000 */
[----:B------:R-:W-:-:S04]  /*0170*/  SHF.R.S32.HI R9, RZ, 0x1f, R6 ;  /* 0x0000001fff097819 */ /* 0x000fc80000011406 */
[----:B-1----:R-:W-:Y:S02]  /*0180*/  ISETP.GT.AND P0, PT, R4, UR4, PT ;  /* 0x0000000404007c0c */ /* 0x002fe4000bf04270 */
[----:B------:R-:W-:-:S11]  /*0190*/  SHF.R.U32.HI R4, RZ, 0x5, R3 ;  /* 0x00000005ff047819 */ /* 0x000fd60000011603 */
        /* <DEDUP_REMOVED lines=25> */
.L_x_2118:
[C---:B------:R-:W-:Y:S01]  /*0330*/  LOP3.LUT R7, R3.reuse, 0x1f, RZ, 0xc0, !PT ;  /* 0x0000001f03077812 */ /* 0x040fe200078ec0ff */
[----:B------:R-:W0:Y:S01]  /*0340*/  LDCU.64 UR6, c[0x0][0x3a8] ;  /* 0x00007500ff0677ac */ /* 0x000e220008000a00 */
[----:B------:R-:W-:Y:S01]  /*0350*/  LOP3.LUT R8, R3, 0x3e0, RZ, 0xc0, !PT ;  /* 0x000003e003087812 */ /* 0x000fe200078ec0ff */
[----:B------:R-:W-:Y:S02]  /*0360*/  IMAD.MOV.U32 R22, RZ, RZ, -0x1 ;  /* 0xffffffffff167424 */ /* 0x000fe400078e00ff */
[----:B------:R-:W-:Y:S02]  /*0370*/  IMAD.MOV.U32 R23, RZ, RZ, -0x1 ;  /* 0xffffffffff177424 */ /* 0x000fe400078e00ff */
[----:B------:R-:W-:Y:S01]  /*0380*/  IMAD R11, R8, 0xf, R7 ;  /* 0x0000000f080b7824 */ /* 0x000fe200078e0207 */
[----:B------:R-:W-:Y:S01]  /*0390*/  IADD3 R7, PT, PT, -R6, UR4, RZ ;  /* 0x0000000406077c10 */ /* 0x000fe2000fffe1ff */
[----:B------:R-:W-:Y:S02]  /*03a0*/  IMAD.MOV.U32 R24, RZ, RZ, -0x1 ;  /* 0xffffffffff187424 */ /* 0x000fe400078e00ff */
[C---:B------:R-:W-:Y:S01]  /*03b0*/  VIADD R12, R11.reuse, 0x60 ;  /* 0x000000600b0c7836 */ /* 0x040fe20000000000 */
[C---:B------:R-:W-:Y:S01]  /*03c0*/  ISETP.GE.AND P3, PT, R11.reuse, R7, PT ;  /* 0x000000070b00720c */ /* 0x040fe20003f66270 */
[----:B------:R-:W-:-:S02]  /*03d0*/  VIADD R10, R11, 0x40 ;  /* 0x000000400b0a7836 */ /* 0x000fc40000000000 */
[C---:B------:R-:W-:Y:S01]  /*03e0*/  VIADD R8, R11.reuse, 0x20 ;  /* 0x000000200b087836 */ /* 0x040fe20000000000 */
[----:B------:R-:W-:Y:S01]  /*03f0*/  ISETP.GE.AND P6, PT, R12, R7, PT ;  /* 0x000000070c00720c */ /* 0x000fe20003fc6270 */
[----:B------:R-:W-:Y:S01]  /*0400*/  IMAD.MOV.U32 R25, RZ, RZ, -0x1 ;  /* 0xffffffffff197424 */ /* 0x000fe200078e00ff */
[----:B------:R-:W-:Y:S01]  /*0410*/  IADD3 R12, P0, PT, R6, R11, RZ ;  /* 0x0000000b060c7210 */ /* 0x000fe20007f1e0ff */
[C---:B------:R-:W-:Y:S01]  /*0420*/  VIADD R6, R11.reuse, 0x80 ;  /* 0x000000800b067836 */ /* 0x040fe20000000000 */
[-C--:B------:R-:W-:Y:S01]  /*0430*/  ISETP.GE.AND P5, PT, R10, R7.reuse, PT ;  /* 0x000000070a00720c */ /* 0x080fe20003fa6270 */
[----:B------:R-:W-:Y:S01]  /*0440*/  IMAD.MOV.U32 R26, RZ, RZ, -0x1 ;  /* 0xffffffffff1a7424 */ /* 0x000fe200078e00ff */
[----:B0-----:R-:W-:Y:S01]  /*0450*/  LEA R38, P2, R12, UR6, 0x3 ;  /* 0x000000060c267c11 */ /* 0x001fe2000f8418ff */
[----:B------:R-:W-:Y:S01]  /*0460*/  IMAD.X R9, RZ, RZ, R9, P0 ;  /* 0x000000ffff097224 */ /* 0x000fe200000e0609 */
[-C--:B------:R-:W-:Y:S01]  /*0470*/  ISETP.GE.AND P0, PT, R6, R7.reuse, PT ;  /* 0x000000070600720c */ /* 0x080fe20003f06270 */
[C---:B------:R-:W-:Y:S01]  /*0480*/  VIADD R6, R11.reuse, 0xe0 ;  /* 0x000000e00b067836 */ /* 0x040fe20000000000 */
[----:B------:R-:W-:Y:S01]  /*0490*/  ISETP.GE.AND P4, PT, R8, R7, PT ;  /* 0x000000070800720c */ /* 0x000fe20003f86270 */
[----:B------:R-:W-:Y:S01]  /*04a0*/  VIADD R8, R11, 0xa0 ;  /* 0x000000a00b087836 */ /* 0x000fe20000000000 */
[----:B------:R-:W-:Y:S01]  /*04b0*/  LEA.HI.X R39, R12, UR7, R9, 0x3, P2 ;  /* 0x000000070c277c11 */ /* 0x000fe200090f1c09 */
[----:B------:R-:W-:-:S02]  /*04c0*/  IMAD.MOV.U32 R27, RZ, RZ, -0x1 ;  /* 0xffffffffff1b7424 */ /* 0x000fc400078e00ff */
[C---:B------:R-:W-:Y:S01]  /*04d0*/  VIADD R10, R11.reuse, 0xc0 ;  /* 0x000000c00b0a7836 */ /* 0x040fe20000000000 */
[-C--:B------:R-:W-:Y:S01]  /*04e0*/  ISETP.GE.AND P1, PT, R8, R7.reuse, PT ;  /* 0x000000070800720c */ /* 0x080fe20003f26270 */
[----:B------:R1:W5:Y:S01]  /*04f0*/  @!P3 LDG.E.64 R22, desc[UR8][R38.64] ;  /* 0x000000082616b981 */ /* 0x000362000c1e1b00 */
[-C--:B------:R-:W-:Y:S01]  /*0500*/  ISETP.GE.AND P3, PT, R6, R7.reuse, PT ;  /* 0x000000070600720c */ /* 0x080fe20003f66270 */
[C---:B------:R-:W-:Y:S01]  /*0510*/  VIADD R6, R11.reuse, 0x120 ;  /* 0x000001200b067836 */ /* 0x040fe20000000000 */
[-C--:B------:R-:W-:Y:S01]  /*0520*/  ISETP.GE.AND P2, PT, R10, R7.reuse, PT ;  /* 0x000000070a00720c */ /* 0x080fe20003f46270 */
[----:B------:R-:W-:Y:S01]  /*0530*/  IMAD.MOV.U32 R30, RZ, RZ, -0x1 ;  /* 0xffffffffff1e7424 */ /* 0x000fe200078e00ff */
[----:B------:R1:W5:Y:S01]  /*0540*/  @!P5 LDG.E.64 R26, desc[UR8][R38.64+0x200] ;  /* 0x00020008261ad981 */ /* 0x000362000c1e1b00 */
        /* <DEDUP_REMOVED lines=49> */
.L_x_2119:
[----:B01----:R-:W-:Y:S01]  /*0860*/  VIMNMX R39, PT, PT, R0, 0xe0, !PT ;  /* 0x000000e000277848 */ /* 0x003fe20007fe0100 */
[----:B------:R-:W-:Y:S01]  /*0870*/  BSSY.RECONVERGENT B0, `(.L_x_2120) ;  /* 0x0000023000007945 */ /* 0x000fe20003800200 */
[----:B------:R-:W-:Y:S02]  /*0880*/  IMAD.SHL.U32 R4, R4, 0x400, RZ ;  /* 0x0000040004047824 */ /* 0x000fe400078e00ff */
[----:B------:R-:W-:-:S04]  /*0890*/  IADD3 R39, PT, PT, R39, 0x1f, -R0 ;  /* 0x0000001f27277810 */ /* 0x000fc80007ffe800 */
[C---:B------:R-:W-:Y:S02]  /*08a0*/  ISETP.GE.U32.AND P0, PT, R39.reuse, 0x1e0, PT ;  /* 0x000001e02700780c */ /* 0x040fe40003f06070 */
[----:B------:R-:W-:Y:S01]  /*08b0*/  LEA.HI R38, R39, 0x1, RZ, 0x1b ;  /* 0x0000000127267811 */ /* 0x000fe200078fd8ff */
[----:B------:R-:W-:-:S03]  /*08c0*/  IMAD.MOV.U32 R39, RZ, RZ, R0 ;  /* 0x000000ffff277224 */ /* 0x000fc600078e0000 */
[----:B------:R-:W-:-:S04]  /*08d0*/  LOP3.LUT R41, R38, 0xf, RZ, 0xc0, !PT ;  /* 0x0000000f26297812 */ /* 0x000fc800078ec0ff */
[----:B------:R-:W-:-:S03]  /*08e0*/  ISETP.NE.AND P1, PT, R41, RZ, PT ;  /* 0x000000ff2900720c */ /* 0x000fc60003f25270 */
[----:B------:R-:W-:Y:S10]  /*08f0*/  @!P0 BRA `(.L_x_2121) ;  /* 0x0000000000688947 */ /* 0x000ff40003800000 */
[----:B------:R-:W-:Y:S01]  /*0900*/  IMAD R40, R0, 0x4, R4 ;  /* 0x0000000400287824 */ /* 0x000fe200078e0204 */
[----:B------:R-:W-:Y:S01]  /*0910*/  LOP3.LUT R36, R38, 0xffffff0, RZ, 0xc0, !PT ;  /* 0x0ffffff026247812 */ /* 0x000fe200078ec0ff */
[----:B------:R-:W-:-:S03]  /*0920*/  IMAD.MOV.U32 R39, RZ, RZ, R0 ;  /* 0x000000ffff277224 */ /* 0x000fc600078e0000 */
[----:B------:R-:W-:Y:S01]  /*0930*/  IADD3 R40, PT, PT, R40, 0x400, R5 ;  /* 0x0000040028287810 */ /* 0x000fe20007ffe005 */
[----:B------:R-:W-:-:S07]  /*0940*/  IMAD.MOV R36, RZ, RZ, -R36 ;  /* 0x000000ffff247224 */ /* 0x000fce00078e0a24 */
.L_x_2122:
        /* <DEDUP_REMOVED lines=21> */
.L_x_2121:
[----:B------:R-:W-:Y:S05]  /*0aa0*/  BSYNC.RECONVERGENT B0 ;  /* 0x0000000000007941 */ /* 0x000fea0003800200 */
.L_x_2120:
        /* <DEDUP_REMOVED lines=18> */
.L_x_2126:
[----:B------:R-:W-:Y:S05]  /*0bd0*/  BSYNC.RECONVERGENT B1 ;  /* 0x0000000000017941 */ /* 0x000fea0003800200 */
.L_x_2125:
        /* <DEDUP_REMOVED lines=14> */
.L_x_2127:
[----:B------:R-:W-:Y:S01]  /*0cc0*/  VIADD R38, R38, 0x1 ;  /* 0x0000000126267836 */ /* 0x000fe20000000000 */
[----:B------:R2:W-:Y:S04]  /*0cd0*/  STS [R4], RZ ;  /* 0x000000ff04007388 */ /* 0x0005e80000000800 */
[----:B------:R-:W-:Y:S01]  /*0ce0*/  ISETP.NE.AND P0, PT, R38, RZ, PT ;  /* 0x000000ff2600720c */ /* 0x000fe20003f05270 */
[----:B--2---:R-:W-:-:S12]  /*0cf0*/  VIADD R4, R4, 0x80 ;  /* 0x0000008004047836 */ /* 0x004fd80000000000 */
[----:B------:R-:W-:Y:S05]  /*0d00*/  @P0 BRA `(.L_x_2127) ;  /* 0xfffffffc00ec0947 */ /* 0x000fea000383ffff */
.L_x_2124:
[----:B------:R-:W-:Y:S05]  /*0d10*/  BSYNC.RECONVERGENT B0 ;  /* 0x0000000000007941 */ /* 0x000fea0003800200 */
.L_x_2123:
[----:B------:R-:W2:Y:S01]  /*0d20*/  LDCU UR4, c[0x0][0x3c8] ;  /* 0x00007900ff0477ac */ /* 0x000ea20008000800 */
[C---:B------:R-:W-:Y:S01]  /*0d30*/  IMAD.SHL.U32 R4, R3.reuse, 0x20, RZ ;  /* 0x0000002003047824 */ /* 0x040fe200078e00ff */
[----:B------:R-:W3:Y:S01]  /*0d40*/  LDC.64 R68, c[0x0][0x380] ;  /* 0x0000e000ff447b82 */ /* 0x000ee20000000a00 */
[----:B------:R-:W-:Y:S01]  /*0d50*/  ISETP.GT.U32.AND P1, PT, R3, 0xff, PT ;  /* 0x000000ff0300780c */ /* 0x000fe20003f24070 */
[----:B------:R-:W4:Y:S01]  /*0d60*/  LDCU UR6, c[0x0][0x3c4] ;  /* 0x00007880ff0677ac */ /* 0x000f220008000800 */
[----:B------:R-:W-:Y:S01]  /*0d70*/  BSSY.RECONVERGENT B0, `(.L_x_2128) ;  /* 0x000006a000007945 */ /* 0x000fe20003800200 */
[----:B------:R-:W-:Y:S01]  /*0d80*/  LOP3.LUT R4, R4, 0x7c00, RZ, 0xc0, !PT ;  /* 0x00007c0004047812 */ /* 0x000fe200078ec0ff */
[----:B------:R-:W-:Y:S01]  /*0d90*/  UMOV UR5, 0xffffffff ;  /* 0xffffffff00057882 */ /* 0x000fe20000000000 */
[----:B------:R-:W-:-:S03]  /*0da0*/  P2R R85, PR, RZ, 0x2 ;  /* 0x00000002ff557803 */ /* 0x000fc60000000000 */
[----:B------:R-:W-:Y:S02]  /*0db0*/  IMAD.IADD R51, R5, 0x1, R4 ;  /* 0x0000000105337824 */ /* 0x000fe400078e0204 */
[----:B------:R-:W-:Y:S01]  /*0dc0*/  IMAD.MOV.U32 R4, RZ, RZ, RZ ;  /* 0x000000ffff047224 */ /* 0x000fe200078e00ff */
[----:B--2---:R-:W-:Y:S01]  /*0dd0*/  USHF.L.U32 UR4, UR5, UR4, URZ ;  /* 0x0000000405047299 */ /* 0x004fe200080006ff */
[----:B----45:R-:W-:Y:S02]  /*0de0*/  SHF.R.U64 R39, R22, UR6, R23 ;  /* 0x0000000616277c19 */ /* 0x030fe40008001217 */
[----:B------:R-:W-:Y:S02]  /*0df0*/  SHF.R.U64 R66, R24, UR6, R25 ;  /* 0x0000000618427c19 */ /* 0x000fe40008001219 */
[----:B------:R-:W-:Y:S02]  /*0e00*/  SHF.R.U64 R64, R26, UR6, R27 ;  /* 0x000000061a407c19 */ /* 0x000fe4000800121b */
[----:B------:R-:W-:-:S02]  /*0e10*/  SHF.R.U64 R60, R28, UR6, R29 ;  /* 0x000000061c3c7c19 */ /* 0x000fc4000800121d */
[----:B------:R-:W-:Y:S02]  /*0e20*/  LOP3.LUT R39, R39, UR4, RZ, 0x30, !PT ;  /* 0x0000000427277c12 */ /* 0x000fe4000f8e30ff */
[----:B------:R-:W-:Y:S02]  /*0e30*/  LOP3.LUT R66, R66, UR4, RZ, 0x30, !PT ;  /* 0x0000000442427c12 */ /* 0x000fe4000f8e30ff */
[----:B------:R-:W-:Y:S01]  /*0e40*/  LOP3.LUT R64, R64, UR4, RZ, 0x30, !PT ;  /* 0x0000000440407c12 */ /* 0x000fe2000f8e30ff */
[--C-:B------:R-:W-:Y:S01]  /*0e50*/  IMAD R59, R39, 0x4, R51.reuse ;  /* 0x00000004273b7824 */ /* 0x100fe200078e0233 */
[----:B------:R-:W-:Y:S01]  /*0e60*/  LOP3.LUT R60, R60, UR4, RZ, 0x30, !PT ;  /* 0x000000043c3c7c12 */ /* 0x000fe2000f8e30ff */
[----:B------:R-:W-:Y:S01]  /*0e70*/  IMAD R57, R66, 0x4, R51 ;  /* 0x0000000442397824 */ /* 0x000fe200078e0233 */
[----:B------:R-:W-:Y:S01]  /*0e80*/  SHF.R.U64 R56, R30, UR6, R31 ;  /* 0x000000061e387c19 */ /* 0x000fe2000800121f */
[----:B-1----:R-:W-:Y:S01]  /*0e90*/  IMAD R36, R64, 0x4, R51 ;  /* 0x0000000440247824 */ /* 0x002fe200078e0233 */
[----:B------:R-:W-:Y:S01]  /*0ea0*/  SHF.R.U64 R52, R32, UR6, R33 ;  /* 0x0000000620347c19 */ /* 0x000fe20008001221 */
[----:B------:R-:W-:Y:S01]  /*0eb0*/  IMAD R38, R60, 0x4, R51 ;  /* 0x000000043c267824 */ /* 0x000fe200078e0233 */
[----:B------:R-:W-:Y:S01]  /*0ec0*/  LOP3.LUT R56, R56, UR4, RZ, 0x30, !PT ;  /* 0x0000000438387c12 */ /* 0x000fe2000f8e30ff */
[----:B------:R-:W-:Y:S01]  /*0ed0*/  NOP ;  /* 0x0000000000007918 */ /* 0x000fe20000000000 */
[----:B------:R-:W-:Y:S01]  /*0ee0*/  LOP3.LUT R52, R52, UR4, RZ, 0x30, !PT ;  /* 0x0000000434347c12 */ /* 0x000fe2000f8e30ff */
[----:B------:R-:W-:Y:S01]  /*0ef0*/  ATOMS.POPC.INC.32 RZ, [R59+URZ] ;  /* 0x000000003bff7f8c */ /* 0x000fe2000d8000ff */
[----:B------:R-:W-:Y:S01]  /*0f00*/  SHF.R.U64 R62, R34, UR6, R35 ;  /* 0x00000006223e7c19 */ /* 0x000fe20008001223 */
[----:B0-----:R-:W-:Y:S01]  /*0f10*/  IMAD R40, R56, 0x4, R51 ;  /* 0x0000000438287824 */ /* 0x001fe200078e0233 */
[----:B------:R-:W-:Y:S01]  /*0f20*/  SHF.R.U64 R58, R20, UR6, R21 ;  /* 0x00000006143a7c19 */ /* 0x000fe20008001215 */
[----:B------:R-:W-:Y:S01]  /*0f30*/  ATOMS.POPC.INC.32 RZ, [R57+URZ] ;  /* 0x0000000039ff7f8c */ /* 0x000fe2000d8000ff */
[----:B------:R-:W-:Y:S01]  /*0f40*/  SHF.R.U64 R54, R18, UR6, R19 ;  /* 0x0000000612367c19 */ /* 0x000fe20008001213 */
[----:B------:R-:W-:Y:S01]  /*0f50*/  IMAD R41, R52, 0x4, R51 ;  /* 0x0000000434297824 */ /* 0x000fe200078e0233 */
[----:B------:R-:W-:Y:S01]  /*0f60*/  SHF.R.U64 R49, R16, UR6, R17 ;  /* 0x0000000610317c19 */ /* 0x000fe20008001211 */
[----:B------:R0:W-:Y:S01]  /*0f70*/  ATOMS.POPC.INC.32 RZ, [R36+URZ] ;  /* 0x0000000024ff7f8c */ /* 0x0001e2000d8000ff */
[----:B------:R-:W-:-:S02]  /*0f80*/  LOP3.LUT R62, R62, UR4, RZ, 0x30, !PT ;  /* 0x000000043e3e7c12 */ /* 0x000fc4000f8e30ff */
[----:B------:R-:W-:Y:S01]  /*0f90*/  LOP3.LUT R58, R58, UR4, RZ, 0x30, !PT ;  /* 0x000000043a3a7c12 */ /* 0x000fe2000f8e30ff */
[----:B------:R1:W-:Y:S01]  /*0fa0*/  ATOMS.POPC.INC.32 RZ, [R38+URZ] ;  /* 0x0000000026ff7f8c */ /* 0x0003e2000d8000ff */
[----:B------:R-:W-:Y:S01]  /*0fb0*/  SHF.R.U64 R44, R8, UR6, R9 ;  /* 0x00000006082c7c19 */ /* 0x000fe20008001209 */
[----:B------:R-:W-:Y:S01]  /*0fc0*/  IMAD R55, R62, 0x4, R51 ;  /* 0x000000043e377824 */ /* 0x000fe200078e0233 */
[----:B------:R-:W-:Y:S01]  /*0fd0*/  LOP3.LUT R54, R54, UR4, RZ, 0x30, !PT ;  /* 0x0000000436367c12 */ /* 0x000fe2000f8e30ff */
[----:B------:R2:W-:Y:S01]  /*0fe0*/  ATOMS.POPC.INC.32 RZ, [R40+URZ] ;  /* 0x0000000028ff7f8c */ /* 0x0005e2000d8000ff */
[----:B0-----:R-:W-:Y:S01]  /*0ff0*/  SHF.R.U64 R36, R14, UR6, R15 ;  /* 0x000000060e247c19 */ /* 0x001fe2000800120f */
[----:B------:R-:W-:Y:S01]  /*1000*/  IMAD R53, R58, 0x4, R51 ;  /* 0x000000043a357824 */ /* 0x000fe200078e0233 */
[----:B------:R-:W-:Y:S01]  /*1010*/  SHF.R.U64 R43, R6, UR6, R7 ;  /* 0x00000006062b7c19 */ /* 0x000fe20008001207 */
[----:B------:R0:W-:Y:S01]  /*1020*/  ATOMS.POPC.INC.32 RZ, [R41+URZ] ;  /* 0x0000000029ff7f8c */ /* 0x0001e2000d8000ff */
[----:B-1----:R-:W-:Y:S01]  /*1030*/  SHF.R.U64 R38, R12, UR6, R13 ;  /* 0x000000060c267c19 */ /* 0x002fe2000800120d */
[----:B------:R-:W-:Y:S01]  /*1040*/  IMAD R50, R54, 0x4, R51 ;  /* 0x0000000436327824 */ /* 0x000fe200078e0233 */
[----:B------:R-:W-:Y:S01]  /*1050*/  LOP3.LUT R49, R49, UR4, RZ, 0x30, !PT ;  /* 0x0000000431317c12 */ /* 0x000fe2000f8e30ff */
[----:B------:R1:W-:Y:S01]  /*1060*/  ATOMS.POPC.INC.32 RZ, [R55+URZ] ;  /* 0x0000000037ff7f8c */ /* 0x0003e2000d8000ff */
[----:B------:R-:W-:-:S02]  /*1070*/  SHF.R.U64 R42, R10, UR6, R11 ;  /* 0x000000060a2a7c19 */ /* 0x000fc4000800120b */
[----:B------:R-:W-:Y:S01]  /*1080*/  LOP3.LUT R36, R36, UR4, RZ, 0x30, !PT ;  /* 0x0000000424247c12 */ /* 0x000fe2000f8e30ff */
[----:B------:R1:W-:Y:S01]  /*1090*/  ATOMS.POPC.INC.32 RZ, [R53+URZ] ;  /* 0x0000000035ff7f8c */ /* 0x0003e2000d8000ff */
[----:B------:R-:W-:Y:S02]  /*10a0*/  LOP3.LUT R38, R38, UR4, RZ, 0x30, !PT ;  /* 0x0000000426267c12 */ /* 0x000fe4000f8e30ff */
[----:B--2---:R-:W-:Y:S01]  /*10b0*/  LOP3.LUT R40, R44, UR4, RZ, 0x30, !PT ;  /* 0x000000042c287c12 */ /* 0x004fe2000f8e30ff */
[--C-:B------:R-:W-:Y:S01]  /*10c0*/  IMAD R44, R36, 0x4, R51.reuse ;  /* 0x00000004242c7824 */ /* 0x100fe200078e0233 */
[----:B0-----:R-:W-:Y:S01]  /*10d0*/  LOP3.LUT R41, R43, UR4, RZ, 0x30, !PT ;  /* 0x000000042b297c12 */ /* 0x001fe2000f8e30ff */
[--C-:B------:R-:W-:Y:S01]  /*10e0*/  IMAD R43, R49, 0x4, R51.reuse ;  /* 0x00000004312b7824 */ /* 0x100fe200078e0233 */
[----:B------:R-:W-:Y:S01]  /*10f0*/  LOP3.LUT R42, R42, UR4, RZ, 0x30, !PT ;  /* 0x000000042a2a7c12 */ /* 0x000fe2000f8e30ff */
[--C-:B------:R-:W-:Y:S01]  /*1100*/  IMAD R45, R38, 0x4, R51.reuse ;  /* 0x00000004262d7824 */ /* 0x100fe200078e0233 */
[----:B------:R1:W-:Y:S01]  /*1110*/  ATOMS.POPC.INC.32 RZ, [R50+URZ] ;  /* 0x0000000032ff7f8c */ /* 0x0003e2000d8000ff */
[----:B------:R-:W-:-:S02]  /*1120*/  IMAD R46, R40, 0x4, R51 ;  /* 0x00000004282e7824 */ /* 0x000fc400078e0233 */
[--C-:B------:R-:W-:Y:S01]  /*1130*/  IMAD R47, R41, 0x4, R51.reuse ;  /* 0x00000004292f7824 */ /* 0x100fe200078e0233 */
[----:B------:R1:W-:Y:S01]  /*1140*/  ATOMS.POPC.INC.32 RZ, [R43+URZ] ;  /* 0x000000002bff7f8c */ /* 0x0003e2000d8000ff */
[----:B------:R-:W-:-:S03]  /*1150*/  IMAD R48, R42, 0x4, R51 ;  /* 0x000000042a307824 */ /* 0x000fc600078e0233 */
[----:B------:R1:W-:Y:S04]  /*1160*/  ATOMS.POPC.INC.32 RZ, [R44+URZ] ;  /* 0x000000002cff7f8c */ /* 0x0003e8000d8000ff */
[----:B------:R1:W-:Y:S04]  /*1170*/  ATOMS.POPC.INC.32 RZ, [R45+URZ] ;  /* 0x000000002dff7f8c */ /* 0x0003e8000d8000ff */
[----:B------:R1:W-:Y:S04]  /*1180*/  ATOMS.POPC.INC.32 RZ, [R46+URZ] ;  /* 0x000000002eff7f8c */ /* 0x0003e8000d8000ff */
[----:B------:R1:W-:Y:S04]  /*1190*/  ATOMS.POPC.INC.32 RZ, [R47+URZ] ;  /* 0x000000002fff7f8c */ /* 0x0003e8000d8000ff */
[----:B------:R1:W-:Y:S01]  /*11a0*/  ATOMS.POPC.INC.32 RZ, [R48+URZ] ;  /* 0x0000000030ff7f8c */ /* 0x0003e2000d8000ff */
[----:B------:R-:W-:Y:S06]  /*11b0*/  BAR.SYNC.DEFER_BLOCKING 0x0 ;  /* 0x0000000000007b1d */ /* 0x000fec0000010000 */
[----:B---3--:R-:W-:Y:S05]  /*11c0*/  @P1 BRA `(.L_x_2129) ;  /* 0x0000000000901947 */ /* 0x008fea0003800000 */
[----:B------:R-:W-:-:S05]  /*11d0*/  IMAD R61, R3, 0x4, R5 ;  /* 0x00000004033d7824 */ /* 0x000fca00078e0205 */
[----:B------:R-:W-:Y:S04]  /*11e0*/  LDS R4, [R61] ;  /* 0x000000003d047984 */ /* 0x000fe80000000800 */
        /* <DEDUP_REMOVED lines=11> */
[----:B------:R-:W-:Y:S01]  /*12a0*/  STS [R61], RZ ;  /* 0x000000ff3d007388 */ /* 0x000fe20000000800 */
        /* <DEDUP_REMOVED lines=18> */
[----:B------:R-:W-:Y:S04]  /*13d0*/  STS [R61+0x2800], R86 ;  /* 0x002800563d007388 */ /* 0x000fe80000000800 */
[----:B------:R-:W-:Y:S04]  /*13e0*/  STS [R61+0x2c00], R88 ;  /* 0x002c00583d007388 */ /* 0x000fe80000000800 */
[----:B------:R0:W-:Y:S02]  /*13f0*/  STS [R61+0x400], R4 ;  /* 0x000400043d007388 */ /* 0x0001e40000000800 */
[----:B0-----:R-:W-:-:S07]  /*1400*/  IMAD.IADD R4, R88, 0x1, R63 ;  /* 0x0000000158047824 */ /* 0x001fce00078e023f */
.L_x_2129:
[----:B------:R-:W-:Y:S05]  /*1410*/  BSYNC.RECONVERGENT B0 ;  /* 0x0000000000007941 */ /* 0x000fea0003800200 */
.L_x_2128:
[----:B------:R-:W-:Y:S01]  /*1420*/  ISETP.NE.AND P0, PT, R4, 0x1680, PT ;  /* 0x000016800400780c */ /* 0x000fe20003f05270 */
[----:B------:R-:W-:-:S03]  /*1430*/  IMAD R61, R37, 0x100, R3 ;  /* 0x00000100253d7824 */ /* 0x000fc600078e0203 */
[----:B------:R-:W-:Y:S01]  /*1440*/  ISETP.LT.U32.AND P0, PT, R3, 0x100, !P0 ;  /* 0x000001000300780c */ /* 0x000fe20004701070 */
[----:B------:R-:W-:Y:S01]  /*1450*/  IMAD.WIDE R68, R61, 0x4, R68 ;  /* 0x000000043d447825 */ /* 0x000fe200078e0244 */
[----:B------:R-:W-:-:S05]  /*1460*/  @!P1 LOP3.LUT R61, R4, 0x40000000, RZ, 0xfc, !PT ;  /* 0x40000000043d9812 */ /* 0x000fca00078efcff */
[----:B------:R0:W-:Y:S06]  /*1470*/  @!P1 STG.E.STRONG.SYS desc[UR8][R68.64], R61 ;  /* 0x0000003d44009986 */ /* 0x0001ec000c115908 */
[----:B------:R-:W-:Y:S06]  /*1480*/  BAR.RED.OR.DEFER_BLOCKING 0x0, P0 ;  /* 0x0000000000007b1d */ /* 0x000fec0000014800 */
[----:B------:R-:W2:Y:S02]  /*1490*/  B2R.RESULT RZ, P0 ;  /* 0x0000000000ff731c */ /* 0x000ea40000004000 */
[----:B0-2---:R-:W-:Y:S05]  /*14a0*/  @!P0 BRA `(.L_x_2130) ;  /* 0x00000008006c8947 */ /* 0x005fea0003800000 */
[----:B------:R-:W-:Y:S01]  /*14b0*/  BSSY B1, `(.L_x_2131) ;  /* 0x0000030000017945 */ /* 0x000fe20003800000 */
[----:B-1----:R-:W-:-:S03]  /*14c0*/  IMAD R45, R3, 0x8, R5 ;  /* 0x00000008032d7824 */ /* 0x002fc600078e0205 */
[----:B------:R-:W-:Y:S05]  /*14d0*/  @P1 BRA `(.L_x_2132) ;  /* 0x0000000000b41947 */ /* 0x000fea0003800000 */
[----:B------:R-:W0:Y:S02]  /*14e0*/  LDCU.64 UR6, c[0x0][0x398] ;  /* 0x00007300ff0677ac */ /* 0x000e240008000a00 */
[----:B0-----:R-:W-:-:S04]  /*14f0*/  LEA R42, P0, R3, UR6, 0x3 ;  /* 0x00000006032a7c11 */ /* 0x001fc8000f8018ff */
[----:B------:R-:W-:-:S05]  /*1500*/  LEA.HI.X R43, R3, UR7, RZ, 0x3, P0 ;  /* 0x00000007032b7c11 */ /* 0x000fca00080f1cff */
[----:B------:R-:W2:Y:S01]  /*1510*/  LDG.E.64 R40, desc[UR8][R42.64] ;  /* 0x000000082a287981 */ /* 0x000ea2000c1e1b00 */
[----:B------:R-:W-:-:S04]  /*1520*/  ISETP.GT.U32.AND P0, PT, R3, R39, PT ;  /* 0x000000270300720c */ /* 0x000fc80003f04070 */
[----:B------:R-:W-:-:S04]  /*1530*/  SEL R5, RZ, 0x1680, !P0 ;  /* 0x00001680ff057807 */ /* 0x000fc80004000000 */
[----:B--2---:R-:W-:Y:S01]  /*1540*/  IADD3 R40, P0, PT, R40, -R5, RZ ;  /* 0x8000000528287210 */ /* 0x004fe20007f1e0ff */
[----:B------:R-:W-:-:S03]  /*1550*/  IMAD.MOV.U32 R5, RZ, RZ, R4 ;  /* 0x000000ffff057224 */ /* 0x000fc600078e0004 */
        /* <DEDUP_REMOVED lines=8> */
.L_x_2138:
[----:B0-----:R-:W0:Y:S01]  /*15e0*/  LDC.64 R40, c[0x0][0x380] ;  /* 0x0000e000ff287b82 */ /* 0x001e220000000a00 */
[----:B------:R-:W-:Y:S01]  /*15f0*/  VIADD R47, R36, 0xffffffff ;  /* 0xffffffff242f7836 */ /* 0x000fe20000000000 */
[----:B------:R-:W-:Y:S03]  /*1600*/  BSSY B2, `(.L_x_2135) ;  /* 0x0000008000027945 */ /* 0x000fe60003800000 */
[----:B------:R-:W-:-:S04]  /*1610*/  IMAD R43, R47, 0x100, R3 ;  /* 0x000001002f2b7824 */ /* 0x000fc800078e0203 */
[----:B0-----:R-:W-:-:S07]  /*1620*/  IMAD.WIDE R40, R43, 0x4, R40 ;  /* 0x000000042b287825 */ /* 0x001fce00078e0228 */
.L_x_2136:
[----:B------:R-:W-:Y:S05]  /*1630*/  YIELD ;  /* 0x0000000000007946 */ /* 0x000fea0003800000 */
[----:B------:R0:W-:Y:S06]  /*1640*/  MEMBAR.SC.CTA ;  /* 0x0000000000007992 */ /* 0x0001ec0000000000 */
[----:B0-----:R-:W2:Y:S02]  /*1650*/  LDG.E.STRONG.SYS R38, desc[UR8][R40.64] ;  /* 0x0000000828267981 */ /* 0x001ea4000c1f5900 */
[----:B--2---:R-:W-:-:S13]  /*1660*/  ISETP.NE.AND P0, PT, R38, RZ, PT ;  /* 0x000000ff2600720c */ /* 0x004fda0003f05270 */
[----:B------:R-:W-:Y:S05]  /*1670*/  @!P0 BRA `(.L_x_2136) ;  /* 0xfffffffc00ec8947 */ /* 0x000fea000383ffff */
[----:B------:R-:W-:Y:S05]  /*1680*/  BSYNC B2 ;  /* 0x0000000000027941 */ /* 0x000fea0003800000 */
.L_x_2135:
[----:B------:R-:W-:Y:S01]  /*1690*/  BSSY.RECONVERGENT B2, `(.L_x_2137) ;  /* 0x0000006000027945 */ /* 0x000fe20003800200 */
[C---:B------:R-:W-:Y:S02]  /*16a0*/  ISETP.GT.AND P0, PT, R38.reuse, -0x1, PT ;  /* 0xffffffff2600780c */ /* 0x040fe40003f04270 */
[----:B------:R-:W-:Y:S01]  /*16b0*/  LOP3.LUT R38, R38, 0x3fffffff, RZ, 0xc0, !PT ;  /* 0x3fffffff26267812 */ /* 0x000fe200078ec0ff */
[----:B------:R-:W-:Y:S05]  /*16c0*/  WARPSYNC.EXCLUSIVE R0 ;  /* 0x0000000000007348 */ /* 0x000fea0003a00000 */
[----:B------:R-:W-:-:S05]  /*16d0*/  IMAD.IADD R5, R38, 0x1, R5 ;  /* 0x0000000126057824 */ /* 0x000fca00078e0205 */
[----:B------:R-:W-:-:S07]  /*16e0*/  VOTE.ANY R0, PT, P0 ;  /* 0x0000000000007806 */ /* 0x000fce00000e0100 */
[----:B------:R-:W-:Y:S05]  /*16f0*/  BSYNC.RECONVERGENT B2 ;  /* 0x0000000000027941 */ /* 0x000fea0003800200 */
.L_x_2137:
[----:B------:R-:W-:Y:S01]  /*1700*/  ISETP.GT.U32.AND P1, PT, R36, 0x1, PT ;  /* 0x000000012400780c */ /* 0x000fe20003f24070 */
[----:B------:R-:W-:-:S12]  /*1710*/  IMAD.MOV.U32 R36, RZ, RZ, R47 ;  /* 0x000000ffff247224 */ /* 0x000fd800078e002f */
[----:B------:R-:W-:Y:S05]  /*1720*/  @P0 BRA P1, `(.L_x_2138) ;  /* 0xfffffffc00ac0947 */ /* 0x000fea000083ffff */
[----:B------:R-:W-:Y:S05]  /*1730*/  BSYNC B0 ;  /* 0x0000000000007941 */ /* 0x000fea0003800000 */
.L_x_2134:
[----:B------:R1:W2:Y:S02]  /*1740*/  LDS.64 R40, [R45+0xb400] ;  /* 0x00b400002d287984 */ /* 0x0002a40000000a00 */
.L_x_2133:
[C---:B------:R-:W-:Y:S01]  /*1750*/  IMAD.IADD R43, R5.reuse, 0x1, -R4 ;  /* 0x00000001052b7824 */ /* 0x040fe200078e0a04 */
[----:B------:R-:W-:-:S04]  /*1760*/  LOP3.LUT R5, R5, 0x80000000, RZ, 0xfc, !PT ;  /* 0x8000000005057812 */ /* 0x000fc800078efcff */
[C---:B0-2---:R-:W-:Y:S01]  /*1770*/  IADD3 R40, P0, PT, R43.reuse, R40, RZ ;  /* 0x000000282b287210 */ /* 0x045fe20007f1e0ff */
[----:B------:R0:W-:Y:S03]  /*1780*/  STG.E.STRONG.SYS desc[UR8][R68.64], R5 ;  /* 0x0000000544007986 */ /* 0x0001e6000c115908 */
[----:B------:R-:W-:-:S05]  /*1790*/  LEA.HI.X.SX32 R41, R43, R41, 0x1, P0 ;  /* 0x000000292b297211 */ /* 0x000fca00000f0eff */
[----:B------:R0:W-:Y:S04]  /*17a0*/  STS.64 [R45+0xb400], R40 ;  /* 0x00b400282d007388 */ /* 0x0001e80000000a00 */
.L_x_2132:
[----:B------:R-:W-:Y:S05]  /*17b0*/  BSYNC B1 ;  /* 0x0000000000017941 */ /* 0x000fea0003800000 */
.L_x_2131:
[----:B0-----:R-:W0:Y:S01]  /*17c0*/  LDC.64 R40, c[0x0][0x390] ;  /* 0x0000e400ff287b82 */ /* 0x001e220000000a00 */
[----:B------:R-:W-:-:S04]  /*17d0*/  IMAD.MOV.U32 R0, RZ, RZ, 0x1680 ;  /* 0x00001680ff007424 */ /* 0x000fc800078e00ff */
[----:B------:R-:W-:-:S03]  /*17e0*/  IMAD R0, R37, R0, 0x1680 ;  /* 0x0000168025007424 */ /* 0x000fc600078e0200 */
[----:B------:R-:W2:Y:S01]  /*17f0*/  LDC R47, c[0x0][0x3c0] ;  /* 0x0000f000ff2f7b82 */ /* 0x000ea20000000800 */
[----:B0-----:R-:W-:Y:S02]  /*1800*/  ISETP.EQ.U32.AND P1, PT, R40, RZ, PT ;  /* 0x000000ff2800720c */ /* 0x001fe40003f22070 */
[----:B--2---:R-:W-:-:S04]  /*1810*/  ISETP.GE.AND P0, PT, R0, R47, PT ;  /* 0x0000002f0000720c */ /* 0x004fc80003f06270 */
[----:B------:R-:W-:-:S04]  /*1820*/  ISETP.EQ.OR.EX P0, PT, R41, RZ, !P0, P1 ;  /* 0x000000ff2900720c */ /* 0x000fc80004702710 */
[----:B------:R-:W-:-:S13]  /*1830*/  ISETP.GT.U32.OR P0, PT, R3, 0xff, P0 ;  /* 0x000000ff0300780c */ /* 0x000fda0000704470 */
[----:B------:R-:W-:Y:S05]  /*1840*/  @P0 BRA `(.L_x_2139) ;  /* 0x0000000000240947 */ /* 0x000fea0003800000 */
[----:B------:R-:W0:Y:S01]  /*1850*/  LDS.64 R42, [R45+0xb400] ;  /* 0x00b400002d2a7984 */ /* 0x000e220000000a00 */
[C---:B------:R-:W-:Y:S02]  /*1860*/  ISETP.GT.U32.AND P0, PT, R3.reuse, R39, PT ;  /* 0x000000270300720c */ /* 0x040fe40003f04070 */
[----:B------:R-:W-:Y:S02]  /*1870*/  SHF.R.S32.HI R5, RZ, 0x1f, R4 ;  /* 0x0000001fff057819 */ /* 0x000fe40000011404 */
[----:B------:R-:W-:Y:S02]  /*1880*/  SEL R49, RZ, 0x1680, !P0 ;  /* 0x00001680ff317807 */ /* 0x000fe40004000000 */
[----:B------:R-:W-:-:S04]  /*1890*/  LEA R40, P2, R3, R40, 0x3 ;  /* 0x0000002803287211 */ /* 0x000fc800078418ff */
[----:B------:R-:W-:Y:S02]  /*18a0*/  LEA.HI.X R41, R3, R41, RZ, 0x3, P2 ;  /* 0x0000002903297211 */ /* 0x000fe400010f1cff */
[----:B0-----:R-:W-:-:S04]  /*18b0*/  IADD3 R4, P0, P1, R42, R49, R4 ;  /* 0x000000312a047210 */ /* 0x001fc8000791e004 */
[----:B------:R-:W-:-:S05]  /*18c0*/  IADD3.X R5, PT, PT, R43, RZ, R5, P0, P1 ;  /* 0x000000ff2b057210 */ /* 0x000fca00007e2405 */
[----:B------:R0:W-:Y:S04]  /*18d0*/  STG.E.64 desc[UR8][R40.64], R4 ;  /* 0x0000000428007986 */ /* 0x0001e8000c101b08 */
.L_x_2139:
[----:B------:R-:W-:Y:S05]  /*18e0*/  WARPSYNC.ALL ;  /* 0x0000000000007948 */ /* 0x000fea0003800000 */
[----:B------:R-:W2:Y:S08]  /*18f0*/  S2UR UR6, SR_CgaCtaId ;  /* 0x00000000000679c3 */ /* 0x000eb00000008800 */
[----:B------:R-:W-:Y:S01]  /*1900*/  BAR.SYNC.DEFER_BLOCKING 0x0 ;  /* 0x0000000000007b1d */ /* 0x000fe20000010000 */
[----:B------:R-:W-:-:S05]  /*1910*/  ISETP.GT.AND P0, PT, R0, R47, PT ;  /* 0x0000002f0000720c */ /* 0x000fca0003f04270 */
[----:B------:R-:W-:Y:S02]  /*1920*/  UMOV UR5, 0x400 ;  /* 0x0000040000057882 */ /* 0x000fe40000000000 */
[----:B--2---:R-:W-:-:S06]  /*1930*/  ULEA UR5, UR6, UR5, 0x18 ;  /* 0x0000000506057291 */ /* 0x004fcc000f8ec0ff */
[----:B0-----:R-:W-:-:S06]  /*1940*/  LEA R4, R39, UR5, 0x3 ;  /* 0x0000000527047c11 */ /* 0x001fcc000f8e18ff */
[----:B------:R-:W0:Y:S01]  /*1950*/  LDS.64 R4, [R4+0xb400] ;  /* 0x00b4000004047984 */ /* 0x000e220000000a00 */
[----:B------:R-:W-:Y:S05]  /*1960*/  @P0 BRA `(.L_x_2140) ;  /* 0x0000000000600947 */ /* 0x000fea0003800000 */
[----:B------:R-:W2:Y:S01]  /*1970*/  LDCU.64 UR6, c[0x0][0x3a0] ;  /* 0x00007400ff0677ac */ /* 0x000ea20008000a00 */
[C---:B------:R-:W-:Y:S02]  /*1980*/  LOP3.LUT R37, R3.reuse, 0x3e0, RZ, 0xc0, !PT ;  /* 0x000003e003257812 */ /* 0x040fe400078ec0ff */
[----:B------:R-:W-:-:S05]  /*1990*/  LOP3.LUT R2, R3, 0x1f, RZ, 0xc0, !PT ;  /* 0x0000001f03027812 */ /* 0x000fca00078ec0ff */
[----:B------:R-:W-:-:S05]  /*19a0*/  IMAD R37, R37, 0xf, R2 ;  /* 0x0000000f25257824 */ /* 0x000fca00078e0202 */
[----:B0-----:R-:W-:-:S05]  /*19b0*/  IADD3 R0, P0, PT, R37, R4, RZ ;  /* 0x0000000425007210 */ /* 0x001fca0007f1e0ff */
[----:B------:R-:W-:Y:S01]  /*19c0*/  IMAD.X R5, RZ, RZ, R5, P0 ;  /* 0x000000ffff057224 */ /* 0x000fe200000e0605 */
[----:B--2---:R-:W-:-:S04]  /*19d0*/  LEA R2, P0, R0, UR6, 0x3 ;  /* 0x0000000600027c11 */ /* 0x004fc8000f8018ff */
        /* <DEDUP_REMOVED lines=17> */
.L_x_2140:
[----:B------:R-:W2:Y:S01]  /*1af0*/  LDCU.64 UR6, c[0x0][0x3a0] ;  /* 0x00007400ff0677ac */ /* 0x000ea20008000a00 */
[----:B------:R-:W-:Y:S01]  /*1b00*/  LOP3.LUT R39, R3, 0x3e0, RZ, 0xc0, !PT ;  /* 0x000003e003277812 */ /* 0x000fe200078ec0ff */
[----:B------:R-:W-:Y:S01]  /*1b10*/  IMAD R37, R37, -0x1680, R47 ;  /* 0xffffe98025257824 */ /* 0x000fe200078e022f */
[----:B------:R-:W-:-:S05]  /*1b20*/  LOP3.LUT R2, R3, 0x1f, RZ, 0xc0, !PT ;  /* 0x0000001f03027812 */ /* 0x000fca00078ec0ff */
[----:B------:R-:W-:-:S04]  /*1b30*/  IMAD R39, R39, 0xf, R2 ;  /* 0x0000000f27277824 */ /* 0x000fc800078e0202 */
[C---:B------:R-:W-:Y:S01]  /*1b40*/  VIADD R2, R39.reuse, 0x20 ;  /* 0x0000002027027836 */ /* 0x040fe20000000000 */
[C---:B0-----:R-:W-:Y:S01]  /*1b50*/  IADD3 R0, P0, PT, R39.reuse, R4, RZ ;  /* 0x0000000427007210 */ /* 0x041fe20007f1e0ff */
[C---:B------:R-:W-:Y:S01]  /*1b60*/  VIADD R4, R39.reuse, 0x40 ;  /* 0x0000004027047836 */ /* 0x040fe20000000000 */
[CC--:B------:R-:W-:Y:S01]  /*1b70*/  ISETP.GE.AND P3, PT, R39.reuse, R37.reuse, PT ;  /* 0x000000252700720c */ /* 0x0c0fe20003f66270 */
[C---:B------:R-:W-:Y:S01]  /*1b80*/  VIADD R36, R39.reuse, 0x60 ;  /* 0x0000006027247836 */ /* 0x040fe20000000000 */
[-C--:B------:R-:W-:Y:S01]  /*1b90*/  ISETP.GE.AND P4, PT, R2, R37.reuse, PT ;  /* 0x000000250200720c */ /* 0x080fe20003f86270 */
[----:B------:R-:W-:Y:S01]  /*1ba0*/  IMAD.X R5, RZ, RZ, R5, P0 ;  /* 0x000000ffff057224 */ /* 0x000fe200000e0605 */
[-C--:B------:R-:W-:Y:S01]  /*1bb0*/  ISETP.GE.AND P5, PT, R4, R37.reuse, PT ;  /* 0x000000250400720c */ /* 0x080fe20003fa6270 */
[C---:B------:R-:W-:Y:S01]  /*1bc0*/  VIADD R4, R39.reuse, 0x80 ;  /* 0x0000008027047836 */ /* 0x040fe20000000000 */
[----:B--2---:R-:W-:Y:S01]  /*1bd0*/  LEA R2, P0, R0, UR6, 0x3 ;  /* 0x0000000600027c11 */ /* 0x004fe2000f8018ff */
        /* <DEDUP_REMOVED lines=13> */
[----:B------:R-:W-:Y:S01]  /*1cb0*/  ISETP.GE.AND P4, PT, R4, R37, PT ;  /* 0x000000250400720c */ /* 0x000fe20003f86270 */
[----:B------:R-:W-:-:S02]  /*1cc0*/  VIADD R4, R39, 0x140 ;  /* 0x0000014027047836 */ /* 0x000fc40000000000 */
        /* <DEDUP_REMOVED lines=25> */
.L_x_2130:
        /* <DEDUP_REMOVED lines=21> */
[----:B------:R-:W1:Y:S01]  /*1fb0*/  LDS R77, [R63+0x343c] ;  /* 0x00343c003f4d7984 */ /* 0x000e620000000800 */
[----:B--2---:R-:W-:-:S04]  /*1fc0*/  IADD3 R78, PT, PT, R67, R68, R65 ;  /* 0x00000044434e7210 */ /* 0x004fc80007ffe041 */
[----:B---3--:R-:W-:-:S04]  /*1fd0*/  IADD3 R78, PT, PT, R70, R78, R69 ;  /* 0x0000004e464e7210 */ /* 0x008fc80007ffe045 */
[----:B----4-:R-:W-:-:S04]  /*1fe0*/  IADD3 R78, PT, PT, R72, R78, R71 ;  /* 0x0000004e484e7210 */ /* 0x010fc80007ffe047 */
[----:B-----5:R-:W-:-:S04]  /*1ff0*/  IADD3 R78, PT, PT, R74, R78, R73 ;  /* 0x0000004e4a4e7210 */ /* 0x020fc80007ffe049 */
[----:B0-----:R-:W-:-:S05]  /*2000*/  IADD3 R78, PT, PT, R76, R78, R75 ;  /* 0x0000004e4c4e7210 */ /* 0x001fca0007ffe04b */
[----:B-1----:R-:W-:Y:S01]  /*2010*/  IMAD.IADD R77, R77, 0x1, R78 ;  /* 0x000000014d4d7824 */ /* 0x002fe200078e024e */
        /* <DEDUP_REMOVED lines=10> */
.L_x_2218:
        /* <DEDUP_REMOVED lines=25> */
.L_x_2141:
[----:B------:R-:W-:Y:S05]  /*2250*/  WARPSYNC.ALL ;  /* 0x0000000000007948 */ /* 0x000fea0003800000 */
[----:B------:R-:W-:Y:S01]  /*2260*/  BAR.SYNC.DEFER_BLOCKING 0x0 ;  /* 0x0000000000007b1d */ /* 0x000fe20000010000 */
[----:B------:R-:W-:-:S05]  /*2270*/  ISETP.NE.AND P0, PT, R85, RZ, PT ;  /* 0x000000ff5500720c */ /* 0x000fca0003f05270 */
[----:B------:R-:W-:Y:S01]  /*2280*/  BSSY.RECONVERGENT B0, `(.L_x_2143) ;  /* 0x0000028000007945 */ /* 0x000fe20003800200 */
[----:B0-----:R-:W0:Y:S07]  /*2290*/  LDS R61, [R61+0x3410] ;  /* 0x003410003d3d7984 */ /* 0x001e2e0000000800 */
[----:B------:R-:W-:Y:S05]  /*22a0*/  @P0 BRA `(.L_x_2144) ;  /* 0x0000000000940947 */ /* 0x000fea0003800000 */
[----:B--2---:R-:W-:-:S05]  /*22b0*/  IMAD R63, R3, 0x4, R5 ;  /* 0x00000004033f7824 */ /* 0x004fca00078e0205 */
[----:B------:R-:W0:Y:S04]  /*22c0*/  LDS R68, [R63] ;  /* 0x000000003f447984 */ /* 0x000e280000000800 */
        /* <DEDUP_REMOVED lines=8> */
[----:B------:R-:W1:Y:S04]  /*2350*/  LDS R86, [R63+0x2400] ;  /* 0x002400003f567984 */ /* 0x000e680000000800 */
[----:B------:R-:W1:Y:S01]  /*2360*/  LDS R88, [R63+0x2800] ;  /* 0x002800003f587984 */ /* 0x000e620000000800 */
[----:B0-----:R-:W-:-:S03]  /*2370*/  IMAD.IADD R68, R61, 0x1, R68 ;  /* 0x000000013d447824 */ /* 0x001fc600078e0244 */
[----:B------:R-:W0:Y:S01]  /*2380*/  LDS R90, [R63+0x2c00] ;  /* 0x002c00003f5a7984 */ /* 0x000e220000000800 */
[C---:B--2---:R-:W-:Y:S02]  /*2390*/  IMAD.IADD R70, R61.reuse, 0x1, R70 ;  /* 0x000000013d467824 */ /* 0x044fe400078e0246 */
[C---:B---3--:R-:W-:Y:S01]  /*23a0*/  IMAD.IADD R72, R61.reuse, 0x1, R72 ;  /* 0x000000013d487824 */ /* 0x048fe200078e0248 */
[----:B------:R3:W-:Y:S01]  /*23b0*/  STS [R63], R68 ;  /* 0x000000443f007388 */ /* 0x0007e20000000800 */
[----:B----4-:R-:W-:-:S03]  /*23c0*/  IMAD.IADD R74, R61, 0x1, R74 ;  /* 0x000000013d4a7824 */ /* 0x010fc600078e024a */
[----:B------:R3:W-:Y:S01]  /*23d0*/  STS [R63+0x400], R70 ;  /* 0x000400463f007388 */ /* 0x0007e20000000800 */
[----:B-----5:R-:W-:-:S03]  /*23e0*/  IMAD.IADD R76, R61, 0x1, R76 ;  /* 0x000000013d4c7824 */ /* 0x020fc600078e024c */
[----:B------:R3:W-:Y:S01]  /*23f0*/  STS [R63+0x800], R72 ;  /* 0x000800483f007388 */ /* 0x0007e20000000800 */
[----:B-1----:R-:W-:-:S03]  /*2400*/  IMAD.IADD R78, R61, 0x1, R78 ;  /* 0x000000013d4e7824 */ /* 0x002fc600078e024e */
        /* <DEDUP_REMOVED lines=15> */
.L_x_2144:
[----:B------:R-:W-:Y:S05]  /*2500*/  BSYNC.RECONVERGENT B0 ;  /* 0x0000000000007941 */ /* 0x000fea0003800200 */
.L_x_2143:
[----:B------:R-:W-:Y:S01]  /*2510*/  BAR.SYNC.DEFER_BLOCKING 0x0 ;  /* 0x0000000000007b1d */ /* 0x000fe20000010000 */
[----:B------:R-:W-:-:S05]  /*2520*/  R2P PR, R39, 0x7f ;  /* 0x0000007f27007804 */ /* 0x000fca0000000000 */
[----:B------:R-:W-:Y:S08]  /*2530*/  BSSY.RECONVERGENT B0, `(.L_x_2145) ;  /* 0x0000021000007945 */ /* 0x000ff00003800200 */
[----:B--23--:R-:W-:Y:S02]  /*2540*/  VOTE.ANY R63, PT, P0 ;  /* 0x00000000003f7806 */ /* 0x00cfe400000e0100 */
        /* <DEDUP_REMOVED lines=11> */
[----:B------:R-:W-:Y:S01]  /*2600*/  LOP3.LUT R63, R72, R63, RZ, 0xc0, !PT ;  /* 0x0000003f483f7212 */ /* 0x000fe200078ec0ff */
[----:B------:R-:W2:Y:S01]  /*2610*/  S2R R39, SR_LEMASK ;  /* 0x0000000000277919 */ /* 0x000ea20000003a00 */
        /* <DEDUP_REMOVED lines=9> */
[----:B------:R-:W-:-:S04]  /*26b0*/  LOP3.LUT R63, R68, R63, RZ, 0xc0, !PT ;  /* 0x0000003f443f7212 */ /* 0x000fc800078ec0ff */
[----:B------:R-:W-:Y:S01]  /*26c0*/  LOP3.LUT R70, R70, R63, RZ, 0xc0, !PT ;  /* 0x0000003f46467212 */ /* 0x000fe200078ec0ff */
[----:B------:R-:W-:-:S03]  /*26d0*/  IMAD.MOV.U32 R63, RZ, RZ, RZ ;  /* 0x000000ffff3f7224 */ /* 0x000fc600078e00ff */
[----:B------:R-:W3:Y:S01]  /*26e0*/  FLO.U32 R67, R70 ;  /* 0x0000004600437300 */ /* 0x000ee200000e0000 */
[----:B--2---:R-:W-:-:S07]  /*26f0*/  LOP3.LUT R68, R39, R70, RZ, 0xc0, !PT ;  /* 0x0000004627447212 */ /* 0x004fce00078ec0ff */
[----:B------:R-:W2:Y:S01]  /*2700*/  POPC R68, R68 ;  /* 0x0000004400447309 */ /* 0x000ea20000000000 */
[----:B---3--:R-:W-:-:S13]  /*2710*/  ISETP.NE.AND P0, PT, R0, R67, PT ;  /* 0x000000430000720c */ /* 0x008fda0003f05270 */
[----:B--2---:R-:W-:Y:S05]  /*2720*/  @P0 BRA `(.L_x_2146) ;  /* 0x0000000000040947 */ /* 0x004fea0003800000 */
[----:B------:R2:W3:Y:S02]  /*2730*/  ATOMS.ADD R63, [R59], R68 ;  /* 0x000000443b3f738c */ /* 0x0004e40000000000 */
.L_x_2146:
[----:B------:R-:W-:Y:S05]  /*2740*/  BSYNC.RECONVERGENT B0 ;  /* 0x0000000000007941 */ /* 0x000fea0003800200 */
.L_x_2145:
[----:B------:R-:W-:Y:S01]  /*2750*/  R2P PR, R66, 0x7f ;  /* 0x0000007f42007804 */ /* 0x000fe20000000000 */
[----:B------:R-:W-:Y:S01]  /*2760*/  BSSY.RECONVERGENT B0, `(.L_x_2147) ;  /* 0x0000021000007945 */ /* 0x000fe20003800200 */
[----:B------:R-:W-:-:S11]  /*2770*/  IMAD.MOV.U32 R65, RZ, RZ, RZ ;  /* 0x000000ffff417224 */ /* 0x000fd600078e00ff */
[----:B--2---:R-:W-:Y:S02]  /*2780*/  VOTE.ANY R59, PT, P0 ;  /* 0x00000000003b7806 */ /* 0x004fe400000e0100 */
[----:B------:R-:W-:Y:S02]  /*2790*/  VOTE.ANY R70, PT, P1 ;  /* 0x0000000000467806 */ /* 0x000fe400008e0100 */
[----:B------:R-:W-:Y:S02]  /*27a0*/  @!P0 LOP3.LUT R59, RZ, R59, RZ, 0x33, !PT ;  /* 0x0000003bff3b8212 */ /* 0x000fe400078e33ff */
[----:B------:R-:W-:Y:S02]  /*27b0*/  @!P1 LOP3.LUT R70, RZ, R70, RZ, 0x33, !PT ;  /* 0x00000046ff469212 */ /* 0x000fe400078e33ff */
[----:B------:R-:W-:Y:S02]  /*27c0*/  VOTE.ANY R72, PT, P2 ;  /* 0x0000000000487806 */ /* 0x000fe400010e0100 */
[----:B------:R-:W-:-:S02]  /*27d0*/  LOP3.LUT R59, R70, R59, RZ, 0xc0, !PT ;  /* 0x0000003b463b7212 */ /* 0x000fc400078ec0ff */
[----:B------:R-:W-:Y:S02]  /*27e0*/  @!P2 LOP3.LUT R72, RZ, R72, RZ, 0x33, !PT ;  /* 0x00000048ff48a212 */ /* 0x000fe400078e33ff */
[----:B------:R-:W-:Y:S02]  /*27f0*/  VOTE.ANY R70, PT, P3 ;  /* 0x0000000000467806 */ /* 0x000fe400018e0100 */
[----:B------:R-:W-:Y:S02]  /*2800*/  LOP3.LUT P0, RZ, R66, 0x80, RZ, 0xc0, !PT ;  /* 0x0000008042ff7812 */ /* 0x000fe4000780c0ff */
[----:B------:R-:W-:Y:S02]  /*2810*/  LOP3.LUT R59, R72, R59, RZ, 0xc0, !PT ;  /* 0x0000003b483b7212 */ /* 0x000fe400078ec0ff */
        /* <DEDUP_REMOVED lines=14> */
[----:B---3--:R2:W3:Y:S02]  /*2900*/  SHFL.IDX PT, R59, R63, R67, 0x1f ;  /* 0x00001f433f3b7589 */ /* 0x0084e400000e0000 */
[----:B------:R-:W4:Y:S01]  /*2910*/  FLO.U32 R69, R72 ;  /* 0x0000004800457300 */ /* 0x000f2200000e0000 */
[----:B------:R-:W-:-:S07]  /*2920*/  LOP3.LUT R66, R39, R72, RZ, 0xc0, !PT ;  /* 0x0000004827427212 */ /* 0x000fce00078ec0ff */
[----:B------:R-:W0:Y:S01]  /*2930*/  POPC R66, R66 ;  /* 0x0000004200427309 */ /* 0x000e220000000000 */
[----:B----4-:R-:W-:-:S13]  /*2940*/  ISETP.NE.AND P0, PT, R0, R69, PT ;  /* 0x000000450000720c */ /* 0x010fda0003f05270 */
[----:B0-23--:R-:W-:Y:S05]  /*2950*/  @P0 BRA `(.L_x_2148) ;  /* 0x0000000000040947 */ /* 0x00dfea0003800000 */
[----:B------:R0:W2:Y:S02]  /*2960*/  ATOMS.ADD R65, [R57], R66 ;  /* 0x000000423941738c */ /* 0x0000a40000000000 */
.L_x_2148:
[----:B------:R-:W-:Y:S05]  /*2970*/  BSYNC.RECONVERGENT B0 ;  /* 0x0000000000007941 */ /* 0x000fea0003800200 */
.L_x_2147:
[----:B------:R-:W-:Y:S01]  /*2980*/  R2P PR, R64, 0x7f ;  /* 0x0000007f40007804 */ /* 0x000fe20000000000 */
[----:B------:R-:W-:Y:S01]  /*2990*/  BSSY.RECONVERGENT B0, `(.L_x_2149) ;  /* 0x0000022000007945 */ /* 0x000fe20003800200 */
[----:B------:R-:W-:-:S11]  /*29a0*/  IMAD.MOV.U32 R67, RZ, RZ, RZ ;  /* 0x000000ffff437224 */ /* 0x000fd600078e00ff */
        /* <DEDUP_REMOVED lines=24> */
[----:B--2---:R0:W2:Y:S02]  /*2b30*/  SHFL.IDX PT, R57, R65, R69, 0x1f ;  /* 0x00001f4541397589 */ /* 0x0040a400000e0000 */
[----:B------:R-:W3:Y:S01]  /*2b40*/  FLO.U32 R72, R74 ;  /* 0x0000004a00487300 */ /* 0x000ee200000e0000 */
[----:B------:R-:W-:-:S07]  /*2b50*/  LOP3.LUT R63, R39, R74, RZ, 0xc0, !PT ;  /* 0x0000004a273f7212 */ /* 0x000fce00078ec0ff */
[----:B------:R-:W4:Y:S01]  /*2b60*/  POPC R63, R63 ;  /* 0x0000003f003f7309 */ /* 0x000f220000000000 */
[----:B---3--:R-:W-:-:S13]  /*2b70*/  ISETP.NE.AND P0, PT, R0, R72, PT ;  /* 0x000000480000720c */ /* 0x008fda0003f05270 */
[----:B0-2-4-:R-:W-:Y:S05]  /*2b80*/  @P0 BRA `(.L_x_2150) ;  /* 0x0000000000080947 */ /* 0x015fea0003800000 */
[----:B------:R-:W-:-:S05]  /*2b90*/  IMAD R64, R64, 0x4, R51 ;  /* 0x0000000440407824 */ /* 0x000fca00078e0233 */
[----:B------:R0:W2:Y:S02]  /*2ba0*/  ATOMS.ADD R67, [R64], R63 ;  /* 0x0000003f4043738c */ /* 0x0000a40000000000 */
.L_x_2150:
[----:B------:R-:W-:Y:S05]  /*2bb0*/  BSYNC.RECONVERGENT B0 ;  /* 0x0000000000007941 */ /* 0x000fea0003800200 */
.L_x_2149:
        /* <DEDUP_REMOVED lines=35> */
.L_x_2152:
[----:B------:R-:W-:Y:S05]  /*2df0*/  BSYNC.RECONVERGENT B0 ;  /* 0x0000000000007941 */ /* 0x000fea0003800200 */
.L_x_2151:
        /* <DEDUP_REMOVED lines=35> */
.L_x_2154:
[----:B------:R-:W-:Y:S05]  /*3030*/  BSYNC.RECONVERGENT B0 ;  /* 0x0000000000007941 */ /* 0x000fea0003800200 */
.L_x_2153:
        /* <DEDUP_REMOVED lines=35> */
.L_x_2156:
[----:B------:R-:W-:Y:S05]  /*3270*/  BSYNC.RECONVERGENT B0 ;  /* 0x0000000000007941 */ /* 0x000fea0003800200 */
.L_x_2155:
[----:B------:R-:W-:Y:S01]  /*3280*/  R2P PR, R62, 0x7f ;  /* 0x0000007f3e007804 */ /* 0x000fe20000000000 */
[----:B------:R-:W-:-:S12]  /*3290*/  BSSY.RECONVERGENT B0, `(.L_x_2157) ;  /* 0x0000021000007945 */ /* 0x000fd80003800200 */
[----:B------:R-:W-:Y:S02]  /*32a0*/  VOTE.ANY R51, PT, P0 ;  /* 0x0000000000337806 */ /* 0x000fe400000e0100 */
[----:B0-----:R-:W-:Y:S02]  /*32b0*/  VOTE.ANY R52, PT, P1 ;  /* 0x0000000000347806 */ /* 0x001fe400008e0100 */
        /* <DEDUP_REMOVED lines=20> */
[----:B--2---:R0:W2:Y:S01]  /*3400*/  SHFL.IDX PT, R52, R72, R73, 0x1f ;  /* 0x00001f4948347589 */ /* 0x0040a200000e0000 */
[----:B------:R-:W-:-:S04]  /*3410*/  LOP3.LUT R51, R62, R51, RZ, 0xc0, !PT ;  /* 0x000000333e337212 */ /* 0x000fc800078ec0ff */
[----:B------:R-:W-:Y:S01]  /*3420*/  LOP3.LUT R70, R70, R51, RZ, 0xc0, !PT ;  /* 0x0000003346467212 */ /* 0x000fe200078ec0ff */
[----:B------:R-:W-:-:S03]  /*3430*/  IMAD.MOV.U32 R51, RZ, RZ, RZ ;  /* 0x000000ffff337224 */ /* 0x000fc600078e00ff */
[----:B------:R-:W3:Y:S01]  /*3440*/  FLO.U32 R71, R70 ;  /* 0x0000004600477300 */ /* 0x000ee200000e0000 */
[----:B------:R-:W-:-:S07]  /*3450*/  LOP3.LUT R62, R39, R70, RZ, 0xc0, !PT ;  /* 0x00000046273e7212 */ /* 0x000fce00078ec0ff */
[----:B------:R-:W4:Y:S01]  /*3460*/  POPC R62, R62 ;  /* 0x0000003e003e7309 */ /* 0x000f220000000000 */
[----:B---3--:R-:W-:-:S13]  /*3470*/  ISETP.NE.AND P0, PT, R0, R71, PT ;  /* 0x000000470000720c */ /* 0x008fda0003f05270 */
[----:B0-2-4-:R-:W-:Y:S05]  /*3480*/  @P0 BRA `(.L_x_2158) ;  /* 0x0000000000040947 */ /* 0x015fea0003800000 */
[----:B------:R0:W2:Y:S02]  /*3490*/  ATOMS.ADD R51, [R55], R62 ;  /* 0x0000003e3733738c */ /* 0x0000a40000000000 */
.L_x_2158:
[----:B------:R-:W-:Y:S05]  /*34a0*/  BSYNC.RECONVERGENT B0 ;  /* 0x0000000000007941 */ /* 0x000fea0003800200 */
.L_x_2157:
[----:B------:R-:W-:Y:S01]  /*34b0*/  R2P PR, R58, 0x7f ;  /* 0x0000007f3a007804 */ /* 0x000fe20000000000 */
[----:B--2---:R2:W3:Y:S01]  /*34c0*/  SHFL.IDX PT, R51, R51, R71, 0x1f ;  /* 0x00001f4733337589 */ /* 0x0044e200000e0000 */
[----:B------:R-:W-:Y:S11]  /*34d0*/  BSSY.RECONVERGENT B0, `(.L_x_2159) ;  /* 0x0000020000007945 */ /* 0x000ff60003800200 */
[----:B01----:R-:W-:-:S02]  /*34e0*/  VOTE.ANY R55, PT, P0 ;  /* 0x0000000000377806 */ /* 0x003fc400000e0100 */
[----:B------:R-:W-:Y:S02]  /*34f0*/  VOTE.ANY R70, PT, P1 ;  /* 0x0000000000467806 */ /* 0x000fe400008e0100 */
[----:B------:R-:W-:Y:S02]  /*3500*/  @!P0 LOP3.LUT R55, RZ, R55, RZ, 0x33, !PT ;  /* 0x00000037ff378212 */ /* 0x000fe400078e33ff */
[----:B------:R-:W-:Y:S02]  /*3510*/  @!P1 LOP3.LUT R70, RZ, R70, RZ, 0x33, !PT ;  /* 0x00000046ff469212 */ /* 0x000fe400078e33ff */
[----:B------:R-:W-:Y:S02]  /*3520*/  VOTE.ANY R72, PT, P2 ;  /* 0x0000000000487806 */ /* 0x000fe400010e0100 */
[----:B------:R-:W-:Y:S02]  /*3530*/  LOP3.LUT R55, R70, R55, RZ, 0xc0, !PT ;  /* 0x0000003746377212 */ /* 0x000fe400078ec0ff */
[----:B------:R-:W-:-:S02]  /*3540*/  @!P2 LOP3.LUT R72, RZ, R72, RZ, 0x33, !PT ;  /* 0x00000048ff48a212 */ /* 0x000fc400078e33ff */
        /* <DEDUP_REMOVED lines=22> */
[----:B-123--:R-:W-:Y:S05]  /*36b0*/  @P0 BRA `(.L_x_2160) ;  /* 0x0000000000040947 */ /* 0x00efea0003800000 */
[----:B------:R0:W1:Y:S02]  /*36c0*/  ATOMS.ADD R70, [R53], R58 ;  /* 0x0000003a3546738c */ /* 0x0000640000000000 */
.L_x_2160:
[----:B------:R-:W-:Y:S05]  /*36d0*/  BSYNC.RECONVERGENT B0 ;  /* 0x0000000000007941 */ /* 0x000fea0003800200 */
.L_x_2159:
[----:B------:R-:W-:Y:S01]  /*36e0*/  R2P PR, R54, 0x7f ;  /* 0x0000007f36007804 */ /* 0x000fe20000000000 */
[----:B------:R-:W-:Y:S01]  /*36f0*/  BSSY.RECONVERGENT B0, `(.L_x_2161) ;  /* 0x0000021000007945 */ /* 0x000fe20003800200 */
[----:B------:R-:W-:-:S11]  /*3700*/  IMAD.MOV.U32 R71, RZ, RZ, RZ ;  /* 0x000000ffff477224 */ /* 0x000fd600078e00ff */
        /* <DEDUP_REMOVED lines=24> */
[----:B-1----:R0:W1:Y:S02]  /*3890*/  SHFL.IDX PT, R53, R70, R73, 0x1f ;  /* 0x00001f4946357589 */ /* 0x00206400000e0000 */
[----:B------:R-:W2:Y:S01]  /*38a0*/  FLO.U32 R72, R74 ;  /* 0x0000004a00487300 */ /* 0x000ea200000e0000 */
[----:B------:R-:W-:-:S07]  /*38b0*/  LOP3.LUT R55, R39, R74, RZ, 0xc0, !PT ;  /* 0x0000004a27377212 */ /* 0x000fce00078ec0ff */
[----:B------:R-:W3:Y:S01]  /*38c0*/  POPC R55, R55 ;  /* 0x0000003700377309 */ /* 0x000ee20000000000 */
[----:B--2---:R-:W-:-:S13]  /*38d0*/  ISETP.NE.AND P0, PT, R0, R72, PT ;  /* 0x000000480000720c */ /* 0x004fda0003f05270 */
[----:B01-3--:R-:W-:Y:S05]  /*38e0*/  @P0 BRA `(.L_x_2162) ;  /* 0x0000000000040947 */ /* 0x00bfea0003800000 */
[----:B------:R0:W1:Y:S02]  /*38f0*/  ATOMS.ADD R71, [R50], R55 ;  /* 0x000000373247738c */ /* 0x0000640000000000 */
.L_x_2162:
[----:B------:R-:W-:Y:S05]  /*3900*/  BSYNC.RECONVERGENT B0 ;  /* 0x0000000000007941 */ /* 0x000fea0003800200 */
.L_x_2161:
        /* <DEDUP_REMOVED lines=34> */
.L_x_2164:
[----:B------:R-:W-:Y:S05]  /*3b30*/  BSYNC.RECONVERGENT B0 ;  /* 0x0000000000007941 */ /* 0x000fea0003800200 */
.L_x_2163:
[----:B------:R-:W-:Y:S01]  /*3b40*/  R2P PR, R36, 0x7f ;  /* 0x0000007f24007804 */ /* 0x000fe20000000000 */
[----:B-1----:R1:W2:Y:S01]  /*3b50*/  SHFL.IDX PT, R49, R49, R73, 0x1f ;  /* 0x00001f4931317589 */ /* 0x0022a200000e0000 */
[----:B------:R-:W-:Y:S11]  /*3b60*/  BSSY.RECONVERGENT B0, `(.L_x_2165) ;  /* 0x0000020000007945 */ /* 0x000ff60003800200 */
[----:B0-----:R-:W-:-:S02]  /*3b70*/  VOTE.ANY R43, PT, P0 ;  /* 0x00000000002b7806 */ /* 0x001fc400000e0100 */
        /* <DEDUP_REMOVED lines=22> */
[----:B------:R-:W-:Y:S01]  /*3ce0*/  LOP3.LUT R72, R72, R43, RZ, 0xc0, !PT ;  /* 0x0000002b48487212 */ /* 0x000fe200078ec0ff */
[----:B------:R-:W-:-:S03]  /*3cf0*/  IMAD.MOV.U32 R43, RZ, RZ, RZ ;  /* 0x000000ffff2b7224 */ /* 0x000fc600078e00ff */
[----:B------:R-:W0:Y:S01]  /*3d00*/  FLO.U32 R70, R72 ;  /* 0x0000004800467300 */ /* 0x000e2200000e0000 */
[----:B------:R-:W-:-:S07]  /*3d10*/  LOP3.LUT R36, R39, R72, RZ, 0xc0, !PT ;  /* 0x0000004827247212 */ /* 0x000fce00078ec0ff */
[----:B------:R1:W3:Y:S01]  /*3d20*/  POPC R74, R36 ;  /* 0x00000024004a7309 */ /* 0x0002e20000000000 */
[----:B0-----:R-:W-:-:S13]  /*3d30*/  ISETP.NE.AND P0, PT, R0, R70, PT ;  /* 0x000000460000720c */ /* 0x001fda0003f05270 */
[----:B-123--:R-:W-:Y:S05]  /*3d40*/  @P0 BRA `(.L_x_2166) ;  /* 0x0000000000040947 */ /* 0x00efea0003800000 */
[----:B------:R0:W1:Y:S02]  /*3d50*/  ATOMS.ADD R43, [R44], R74 ;  /* 0x0000004a2c2b738c */ /* 0x0000640000000000 */
.L_x_2166:
[----:B------:R-:W-:Y:S05]  /*3d60*/  BSYNC.RECONVERGENT B0 ;  /* 0x0000000000007941 */ /* 0x000fea0003800200 */
.L_x_2165:
[----:B------:R-:W-:Y:S01]  /*3d70*/  R2P PR, R38, 0x7f ;  /* 0x0000007f26007804 */ /* 0x000fe20000000000 */
[----:B-1----:R1:W2:Y:S01]  /*3d80*/  SHFL.IDX PT, R43, R43, R70, 0x1f ;  /* 0x00001f462b2b7589 */ /* 0x0022a200000e0000 */
[----:B------:R-:W-:Y:S01]  /*3d90*/  BSSY.RECONVERGENT B0, `(.L_x_2167) ;  /* 0x0000020000007945 */ /* 0x000fe20003800200 */
[----:B0-----:R-:W-:-:S10]  /*3da0*/  IMAD.MOV.U32 R44, RZ, RZ, RZ ;  /* 0x000000ffff2c7224 */ /* 0x001fd400078e00ff */
        /* <DEDUP_REMOVED lines=24> */
[----:B------:R-:W0:Y:S01]  /*3f30*/  FLO.U32 R75, R36 ;  /* 0x00000024004b7300 */ /* 0x000e2200000e0000 */
[----:B------:R-:W-:-:S07]  /*3f40*/  LOP3.LUT R38, R39, R36, RZ, 0xc0, !PT ;  /* 0x0000002427267212 */ /* 0x000fce00078ec0ff */
[----:B------:R1:W3:Y:S01]  /*3f50*/  POPC R72, R38 ;  /* 0x0000002600487309 */ /* 0x0002e20000000000 */
[----:B0-----:R-:W-:-:S13]  /*3f60*/  ISETP.NE.AND P0, PT, R0, R75, PT ;  /* 0x0000004b0000720c */ /* 0x001fda0003f05270 */
[----:B-123--:R-:W-:Y:S05]  /*3f70*/  @P0 BRA `(.L_x_2168) ;  /* 0x0000000000040947 */ /* 0x00efea0003800000 */
[----:B------:R0:W1:Y:S02]  /*3f80*/  ATOMS.ADD R44, [R45], R72 ;  /* 0x000000482d2c738c */ /* 0x0000640000000000 */
.L_x_2168:
[----:B------:R-:W-:Y:S05]  /*3f90*/  BSYNC.RECONVERGENT B0 ;  /* 0x0000000000007941 */ /* 0x000fea0003800200 */
.L_x_2167:
[----:B------:R-:W-:Y:S01]  /*3fa0*/  R2P PR, R40, 0x7f ;  /* 0x0000007f28007804 */ /* 0x000fe20000000000 */
[----:B-1----:R1:W2:Y:S01]  /*3fb0*/  SHFL.IDX PT, R44, R44, R75, 0x1f ;  /* 0x00001f4b2c2c7589 */ /* 0x0022a200000e0000 */
        /* <DEDUP_REMOVED lines=10> */
[----:B------:R-:W-:Y:S01]  /*4060*/  LOP3.LUT P0, RZ, R40, 0x80, RZ, 0xc0, !PT ;  /* 0x0000008028ff7812 */ /* 0x000fe2000780c0ff */
[----:B------:R-:W-:Y:S01]  /*4070*/  IMAD.MOV.U32 R40, RZ, RZ, RZ ;  /* 0x000000ffff287224 */ /* 0x000fe200078e00ff */
        /* <DEDUP_REMOVED lines=20> */
.L_x_2170:
[----:B------:R-:W-:Y:S05]  /*41c0*/  BSYNC.RECONVERGENT B0 ;  /* 0x0000000000007941 */ /* 0x000fea0003800200 */
.L_x_2169:
[----:B------:R-:W-:Y:S01]  /*41d0*/  R2P PR, R41, 0x7f ;  /* 0x0000007f29007804 */ /* 0x000fe20000000000 */
[----:B-1----:R1:W2:Y:S01]  /*41e0*/  SHFL.IDX PT, R40, R40, R73, 0x1f ;  /* 0x00001f4928287589 */ /* 0x0022a200000e0000 */
[----:B------:R-:W-:Y:S11]  /*41f0*/  BSSY.RECONVERGENT B0, `(.L_x_2171) ;  /* 0x0000020000007945 */ /* 0x000ff60003800200 */
[----:B------:R-:W-:-:S02]  /*4200*/  VOTE.ANY R36, PT, P0 ;  /* 0x0000000000247806 */ /* 0x000fc400000e0100 */
        /* <DEDUP_REMOVED lines=24> */
[----:B0-----:R-:W0:Y:S01]  /*4390*/  FLO.U32 R46, R36 ;  /* 0x00000024002e7300 */ /* 0x001e2200000e0000 */
[----:B------:R-:W-:-:S07]  /*43a0*/  LOP3.LUT R38, R39, R36, RZ, 0xc0, !PT ;  /* 0x0000002427267212 */ /* 0x000fce00078ec0ff */
[----:B------:R-:W3:Y:S01]  /*43b0*/  POPC R38, R38 ;  /* 0x0000002600267309 */ /* 0x000ee20000000000 */
[----:B0-----:R-:W-:-:S13]  /*43c0*/  ISETP.NE.AND P0, PT, R0, R46, PT ;  /* 0x0000002e0000720c */ /* 0x001fda0003f05270 */
[----:B-123--:R-:W-:Y:S05]  /*43d0*/  @P0 BRA `(.L_x_2172) ;  /* 0x0000000000040947 */ /* 0x00efea0003800000 */
[----:B------:R0:W1:Y:S02]  /*43e0*/  ATOMS.ADD R41, [R47], R38 ;  /* 0x000000262f29738c */ /* 0x0000640000000000 */
.L_x_2172:
[----:B------:R-:W-:Y:S05]  /*43f0*/  BSYNC.RECONVERGENT B0 ;  /* 0x0000000000007941 */ /* 0x000fea0003800200 */
.L_x_2171:
[----:B------:R-:W-:Y:S01]  /*4400*/  R2P PR, R42, 0x7f ;  /* 0x0000007f2a007804 */ /* 0x000fe20000000000 */
[----:B-1----:R1:W2:Y:S01]  /*4410*/  SHFL.IDX PT, R41, R41, R46, 0x1f ;  /* 0x00001f2e29297589 */ /* 0x0022a200000e0000 */
[----:B------:R-:W-:Y:S11]  /*4420*/  BSSY.RECONVERGENT B0, `(.L_x_2173) ;  /* 0x0000020000007945 */ /* 0x000ff60003800200 */
[----:B------:R-:W-:-:S02]  /*4430*/  VOTE.ANY R36, PT, P0 ;  /* 0x0000000000247806 */ /* 0x000fc400000e0100 */
[----:B------:R-:W-:Y:S02]  /*4440*/  VOTE.ANY R45, PT, P1 ;  /* 0x00000000002d7806 */ /* 0x000fe400008e0100 */
[----:B------:R-:W-:Y:S02]  /*4450*/  @!P0 LOP3.LUT R36, RZ, R36, RZ, 0x33, !PT ;  /* 0x00000024ff248212 */ /* 0x000fe400078e33ff */
[----:B0-----:R-:W-:Y:S02]  /*4460*/  VOTE.ANY R47, PT, P2 ;  /* 0x00000000002f7806 */ /* 0x001fe400010e0100 */
        /* <DEDUP_REMOVED lines=23> */
[----:B0-----:R-:W-:Y:S01]  /*45e0*/  ISETP.NE.AND P0, PT, R0, R45, PT ;  /* 0x0000002d0000720c */ /* 0x001fe20003f05270 */
[----:B------:R-:W-:-:S12]  /*45f0*/  IMAD.MOV.U32 R0, RZ, RZ, RZ ;  /* 0x000000ffff007224 */ /* 0x000fd800078e00ff */
[----:B-123--:R-:W-:Y:S05]  /*4600*/  @P0 BRA `(.L_x_2174) ;  /* 0x0000000000040947 */ /* 0x00efea0003800000 */
[----:B------:R0:W1:Y:S02]  /*4610*/  ATOMS.ADD R0, [R48], R47 ;  /* 0x0000002f3000738c */ /* 0x0000640000000000 */
.L_x_2174:
[----:B------:R-:W-:Y:S05]  /*4620*/  BSYNC.RECONVERGENT B0 ;  /* 0x0000000000007941 */ /* 0x000fea0003800200 */
.L_x_2173:
[----:B-1----:R-:W1:Y:S01]  /*4630*/  SHFL.IDX PT, R0, R0, R45, 0x1f ;  /* 0x00001f2d00007589 */ /* 0x002e6200000e0000 */
[----:B------:R-:W-:Y:S01]  /*4640*/  IMAD.IADD R68, R68, 0x1, R59 ;  /* 0x0000000144447824 */ /* 0x000fe200078e023b */
[----:B------:R-:W-:Y:S01]  /*4650*/  ISETP.NE.AND P0, PT, R85, RZ, PT ;  /* 0x000000ff5500720c */ /* 0x000fe20003f05270 */
[----:B------:R-:W-:Y:S01]  /*4660*/  IMAD.IADD R66, R66, 0x1, R57 ;  /* 0x0000000142427824 */ /* 0x000fe200078e0239 */
[----:B------:R-:W-:Y:S01]  /*4670*/  BAR.SYNC.DEFER_BLOCKING 0x0 ;  /* 0x0000000000007b1d */ /* 0x000fe20000010000 */
[----:B------:R-:W-:Y:S02]  /*4680*/  IMAD.IADD R64, R63, 0x1, R64 ;  /* 0x000000013f407824 */ /* 0x000fe400078e0240 */
[----:B------:R-:W-:Y:S02]  /*4690*/  IMAD.IADD R60, R65, 0x1, R60 ;  /* 0x00000001413c7824 */ /* 0x000fe400078e023c */
[----:B------:R-:W-:Y:S01]  /*46a0*/  IMAD.IADD R56, R67, 0x1, R56 ;  /* 0x0000000143387824 */ /* 0x000fe200078e0238 */
[----:B------:R-:W-:Y:S01]  /*46b0*/  BSSY B1, `(.L_x_2175) ;  /* 0x000005a000017945 */ /* 0x000fe20003800000 */
[----:B------:R-:W-:-:S02]  /*46c0*/  IMAD R39, R68, 0x8, R5 ;  /* 0x0000000844277824 */ /* 0x000fc400078e0205 */
[----:B------:R-:W-:Y:S02]  /*46d0*/  IMAD.IADD R38, R38, 0x1, R41 ;  /* 0x0000000126267824 */ /* 0x000fe400078e0229 */
[----:B------:R-:W-:Y:S02]  /*46e0*/  IMAD.IADD R52, R69, 0x1, R52 ;  /* 0x0000000145347824 */ /* 0x000fe400078e0234 */
[----:B------:R-:W-:Y:S02]  /*46f0*/  IMAD.IADD R74, R74, 0x1, R43 ;  /* 0x000000014a4a7824 */ /* 0x000fe400078e022b */
[----:B------:R-:W-:Y:S02]  /*4700*/  IMAD R41, R66, 0x8, R5 ;  /* 0x0000000842297824 */ /* 0x000fe400078e0205 */
[----:B------:R-:W-:Y:S02]  /*4710*/  IMAD.IADD R62, R62, 0x1, R51 ;  /* 0x000000013e3e7824 */ /* 0x000fe400078e0233 */
[----:B------:R-:W-:-:S02]  /*4720*/  IMAD R43, R64, 0x8, R5 ;  /* 0x00000008402b7824 */ /* 0x000fc400078e0205 */
[----:B------:R-:W-:Y:S02]  /*4730*/  IMAD.IADD R58, R58, 0x1, R53 ;  /* 0x000000013a3a7824 */ /* 0x000fe400078e0235 */
[----:B-1----:R-:W-:Y:S01]  /*4740*/  IMAD.IADD R0, R47, 0x1, R0 ;  /* 0x000000012f007824 */ /* 0x002fe200078e0200 */
[----:B------:R1:W-:Y:S01]  /*4750*/  STS.64 [R39+-0x8], R22 ;  /* 0xfffff81627007388 */ /* 0x0003e20000000a00 */
[----:B------:R-:W-:Y:S02]  /*4760*/  IMAD R45, R60, 0x8, R5 ;  /* 0x000000083c2d7824 */ /* 0x000fe400078e0205 */
[----:B------:R-:W-:Y:S01]  /*4770*/  IMAD.IADD R50, R55, 0x1, R50 ;  /* 0x0000000137327824 */ /* 0x000fe200078e0232 */
[----:B------:R2:W-:Y:S01]  /*4780*/  STS.64 [R41+-0x8], R24 ;  /* 0xfffff81829007388 */ /* 0x0005e20000000a00 */
[----:B------:R-:W-:Y:S02]  /*4790*/  IMAD.IADD R54, R54, 0x1, R49 ;  /* 0x0000000136367824 */ /* 0x000fe400078e0231 */
[--C-:B0-----:R-:W-:Y:S01]  /*47a0*/  IMAD R47, R56, 0x8, R5.reuse ;  /* 0x00000008382f7824 */ /* 0x101fe200078e0205 */
[----:B------:R0:W-:Y:S01]  /*47b0*/  STS.64 [R43+-0x8], R26 ;  /* 0xfffff81a2b007388 */ /* 0x0001e20000000a00 */
[----:B------:R-:W-:-:S02]  /*47c0*/  IMAD R49, R52, 0x8, R5 ;  /* 0x0000000834317824 */ /* 0x000fc400078e0205 */
[--C-:B------:R-:W-:Y:S01]  /*47d0*/  IMAD R51, R62, 0x8, R5.reuse ;  /* 0x000000083e337824 */ /* 0x100fe200078e0205 */
[----:B------:R3:W-:Y:S01]  /*47e0*/  STS.64 [R45+-0x8], R28 ;  /* 0xfffff81c2d007388 */ /* 0x0007e20000000a00 */
[--C-:B-1----:R-:W-:Y:S02]  /*47f0*/  IMAD R23, R58, 0x8, R5.reuse ;  /* 0x000000083a177824 */ /* 0x102fe400078e0205 */
[----:B------:R-:W-:Y:S01]  /*4800*/  IMAD.IADD R44, R72, 0x1, R44 ;  /* 0x00000001482c7824 */ /* 0x000fe200078e022c */
[----:B------:R1:W-:Y:S01]  /*4810*/  STS.64 [R47+-0x8], R30 ;  /* 0xfffff81e2f007388 */ /* 0x0003e20000000a00 */
[--C-:B--2---:R-:W-:Y:S02]  /*4820*/  IMAD R25, R50, 0x8, R5.reuse ;  /* 0x0000000832197824 */ /* 0x104fe400078e0205 */
[----:B------:R-:W-:Y:S01]  /*4830*/  IMAD.IADD R40, R77, 0x1, R40 ;  /* 0x000000014d287824 */ /* 0x000fe200078e0228 */
[----:B------:R-:W-:Y:S01]  /*4840*/  STS.64 [R49+-0x8], R32 ;  /* 0xfffff82031007388 */ /* 0x000fe20000000a00 */
[----:B0-----:R-:W-:-:S03]  /*4850*/  IMAD R27, R54, 0x8, R5 ;  /* 0x00000008361b7824 */ /* 0x001fc600078e0205 */
[----:B------:R-:W-:Y:S01]  /*4860*/  STS.64 [R51+-0x8], R34 ;  /* 0xfffff82233007388 */ /* 0x000fe20000000a00 */
[----:B---3--:R-:W-:-:S03]  /*4870*/  IMAD R29, R74, 0x8, R5 ;  /* 0x000000084a1d7824 */ /* 0x008fc600078e0205 */
[----:B------:R0:W-:Y:S01]  /*4880*/  STS.64 [R23+-0x8], R20 ;  /* 0xfffff81417007388 */ /* 0x0001e20000000a00 */
[----:B-1----:R-:W-:-:S03]  /*4890*/  IMAD R31, R44, 0x8, R5 ;  /* 0x000000082c1f7824 */ /* 0x002fc600078e0205 */
[----:B------:R1:W-:Y:S04]  /*48a0*/  STS.64 [R25+-0x8], R18 ;  /* 0xfffff81219007388 */ /* 0x0003e80000000a00 */
[----:B------:R2:W-:Y:S01]  /*48b0*/  STS.64 [R27+-0x8], R16 ;  /* 0xfffff8101b007388 */ /* 0x0005e20000000a00 */
[----:B0-----:R-:W-:-:S03]  /*48c0*/  IMAD R21, R40, 0x8, R5 ;  /* 0x0000000828157824 */ /* 0x001fc600078e0205 */
[----:B------:R2:W-:Y:S01]  /*48d0*/  STS.64 [R29+-0x8], R14 ;  /* 0xfffff80e1d007388 */ /* 0x0005e20000000a00 */
[--C-:B------:R-:W-:Y:S02]  /*48e0*/  IMAD R23, R0, 0x8, R5.reuse ;  /* 0x0000000800177824 */ /* 0x100fe400078e0205 */
[--C-:B-1----:R-:W-:Y:S01]  /*48f0*/  IMAD R19, R38, 0x8, R5.reuse ;  /* 0x0000000826137824 */ /* 0x102fe200078e0205 */
[----:B------:R2:W-:Y:S01]  /*4900*/  STS.64 [R31+-0x8], R12 ;  /* 0xfffff80c1f007388 */ /* 0x0005e20000000a00 */
[----:B------:R-:W-:-:S03]  /*4910*/  IMAD R0, R3, 0x8, R5 ;  /* 0x0000000803007824 */ /* 0x000fc600078e0205 */
[----:B------:R2:W-:Y:S04]  /*4920*/  STS.64 [R21+-0x8], R8 ;  /* 0xfffff80815007388 */ /* 0x0005e80000000a00 */
[----:B------:R2:W-:Y:S04]  /*4930*/  STS.64 [R19+-0x8], R6 ;  /* 0xfffff80613007388 */ /* 0x0005e80000000a00 */
[----:B------:R2:W-:Y:S01]  /*4940*/  STS.64 [R23+-0x8], R10 ;  /* 0xfffff80a17007388 */ /* 0x0005e20000000a00 */
[----:B------:R-:W-:Y:S05]  /*4950*/  @P0 BRA `(.L_x_2176) ;  /* 0x0000000000bc0947 */ /* 0x000fea0003800000 */
[----:B------:R-:W2:Y:S02]  /*4960*/  LDCU.64 UR6, c[0x0][0x398] ;  /* 0x00007300ff0677ac */ /* 0x000ea40008000a00 */
[----:B--2---:R-:W-:-:S04]  /*4970*/  LEA R8, P0, R3, UR6, 0x3 ;  /* 0x0000000603087c11 */ /* 0x004fc8000f8018ff */
        /* <DEDUP_REMOVED lines=13> */
.L_x_2182:
[----:B0-----:R-:W0:Y:S01]  /*4a50*/  LDC.64 R6, c[0x0][0x380] ;  /* 0x0000e000ff067b82 */ /* 0x001e220000000a00 */
[----:B------:R-:W-:Y:S01]  /*4a60*/  VIADD R15, R9, 0xffffffff ;  /* 0xffffffff090f7836 */ /* 0x000fe20000000000 */
[----:B------:R-:W-:Y:S03]  /*4a70*/  BSSY B2, `(.L_x_2179) ;  /* 0x0000008000027945 */ /* 0x000fe60003800000 */
[----:B------:R-:W-:-:S04]  /*4a80*/  IMAD R13, R15, 0x100, R3 ;  /* 0x000001000f0d7824 */ /* 0x000fc800078e0203 */
[----:B0-----:R-:W-:-:S07]  /*4a90*/  IMAD.WIDE R6, R13, 0x4, R6 ;  /* 0x000000040d067825 */ /* 0x001fce00078e0206 */
.L_x_2180:
[----:B------:R-:W-:Y:S05]  /*4aa0*/  YIELD ;  /* 0x0000000000007946 */ /* 0x000fea0003800000 */
[----:B------:R0:W-:Y:S06]  /*4ab0*/  MEMBAR.SC.CTA ;  /* 0x0000000000007992 */ /* 0x0001ec0000000000 */
[----:B0-----:R-:W2:Y:S02]  /*4ac0*/  LDG.E.STRONG.SYS R10, desc[UR8][R6.64] ;  /* 0x00000008060a7981 */ /* 0x001ea4000c1f5900 */
[----:B--2---:R-:W-:-:S13]  /*4ad0*/  ISETP.NE.AND P0, PT, R10, RZ, PT ;  /* 0x000000ff0a00720c */ /* 0x004fda0003f05270 */
[----:B------:R-:W-:Y:S05]  /*4ae0*/  @!P0 BRA `(.L_x_2180) ;  /* 0xfffffffc00ec8947 */ /* 0x000fea000383ffff */
[----:B------:R-:W-:Y:S05]  /*4af0*/  BSYNC B2 ;  /* 0x0000000000027941 */ /* 0x000fea0003800000 */
.L_x_2179:
[----:B------:R-:W-:Y:S01]  /*4b00*/  BSSY.RECONVERGENT B2, `(.L_x_2181) ;  /* 0x0000006000027945 */ /* 0x000fe20003800200 */
[C---:B------:R-:W-:Y:S02]  /*4b10*/  ISETP.GT.AND P0, PT, R10.reuse, -0x1, PT ;  /* 0xffffffff0a00780c */ /* 0x040fe40003f04270 */
[----:B------:R-:W-:Y:S01]  /*4b20*/  LOP3.LUT R10, R10, 0x3fffffff, RZ, 0xc0, !PT ;  /* 0x3fffffff0a0a7812 */ /* 0x000fe200078ec0ff */
[----:B------:R-:W-:Y:S05]  /*4b30*/  WARPSYNC.EXCLUSIVE R8 ;  /* 0x0000000008007348 */ /* 0x000fea0003a00000 */
[----:B------:R-:W-:-:S05]  /*4b40*/  IMAD.IADD R11, R10, 0x1, R11 ;  /* 0x000000010a0b7824 */ /* 0x000fca00078e020b */
[----:B------:R-:W-:-:S07]  /*4b50*/  VOTE.ANY R8, PT, P0 ;  /* 0x0000000000087806 */ /* 0x000fce00000e0100 */
[----:B------:R-:W-:Y:S05]  /*4b60*/  BSYNC.RECONVERGENT B2 ;  /* 0x0000000000027941 */ /* 0x000fea0003800200 */
.L_x_2181:
[----:B------:R-:W-:Y:S01]  /*4b70*/  ISETP.GT.U32.AND P1, PT, R9, 0x1, PT ;  /* 0x000000010900780c */ /* 0x000fe20003f24070 */
[----:B------:R-:W-:-:S12]  /*4b80*/  IMAD.MOV.U32 R9, RZ, RZ, R15 ;  /* 0x000000ffff097224 */ /* 0x000fd800078e000f */
[----:B------:R-:W-:Y:S05]  /*4b90*/  @P0 BRA P1, `(.L_x_2182) ;  /* 0xfffffffc00ac0947 */ /* 0x000fea000083ffff */
[----:B------:R-:W-:Y:S05]  /*4ba0*/  BSYNC B0 ;  /* 0x0000000000007941 */ /* 0x000fea0003800000 */
.L_x_2178:
[----:B------:R1:W2:Y:S02]  /*4bb0*/  LDS.64 R6, [R0+0xb400] ;  /* 0x00b4000000067984 */ /* 0x0002a40000000a00 */
.L_x_2177:
        /* <DEDUP_REMOVED lines=9> */
.L_x_2176:
[----:B------:R-:W-:Y:S05]  /*4c50*/  BSYNC B1 ;  /* 0x0000000000017941 */ /* 0x000fea0003800000 */
.L_x_2175:
[----:B0-2---:R-:W0:Y:S01]  /*4c60*/  LDC.64 R8, c[0x0][0x390] ;  /* 0x0000e400ff087b82 */ /* 0x005e220000000a00 */
[----:B------:R-:W-:-:S04]  /*4c70*/  IMAD.MOV.U32 R6, RZ, RZ, 0x1680 ;  /* 0x00001680ff067424 */ /* 0x000fc800078e00ff */
[----:B------:R-:W-:-:S03]  /*4c80*/  IMAD R6, R37, R6, 0x1680 ;  /* 0x0000168025067424 */ /* 0x000fc600078e0206 */
[----:B------:R-:W2:Y:S01]  /*4c90*/  LDC R11, c[0x0][0x3c0] ;  /* 0x0000f000ff0b7b82 */ /* 0x000ea20000000800 */
[----:B0-----:R-:W-:Y:S02]  /*4ca0*/  ISETP.EQ.U32.AND P1, PT, R8, RZ, PT ;  /* 0x000000ff0800720c */ /* 0x001fe40003f22070 */
[CC--:B--2---:R-:W-:Y:S02]  /*4cb0*/  ISETP.GE.AND P0, PT, R6.reuse, R11.reuse, PT ;  /* 0x0000000b0600720c */ /* 0x0c4fe40003f06270 */
[----:B------:R-:W-:Y:S02]  /*4cc0*/  ISETP.GT.AND P3, PT, R6, R11, PT ;  /* 0x0000000b0600720c */ /* 0x000fe40003f64270 */
        /* <DEDUP_REMOVED lines=11> */
.L_x_2183:
[----:B------:R-:W-:Y:S05]  /*4d80*/  WARPSYNC.ALL ;  /* 0x0000000000007948 */ /* 0x000fea0003800000 */
[----:B------:R-:W-:Y:S06]  /*4d90*/  BAR.SYNC.DEFER_BLOCKING 0x0 ;  /* 0x0000000000007b1d */ /* 0x000fec0000010000 */
[----:B------:R-:W-:Y:S05]  /*4da0*/  @P3 BRA `(.L_x_2184) ;  /* 0x0000000800a03947 */ /* 0x000fea0003800000 */
[----:B0-----:R-:W0:Y:S01]  /*4db0*/  LDS.64 R6, [R0] ;  /* 0x0000000000067984 */ /* 0x001e220000000a00 */
[----:B------:R-:W0:Y:S01]  /*4dc0*/  LDCU UR5, c[0x0][0x3c4] ;  /* 0x00007880ff0577ac */ /* 0x000e220008000800 */
[----:B------:R-:W2:Y:S01]  /*4dd0*/  LDCU.64 UR6, c[0x0][0x3a0] ;  /* 0x00007400ff0677ac */ /* 0x000ea20008000a00 */
[----:B0-----:R-:W-:-:S04]  /*4de0*/  SHF.R.U64 R2, R6, UR5, R7 ;  /* 0x0000000506027c19 */ /* 0x001fc80008001207 */
[----:B------:R-:W-:-:S05]  /*4df0*/  LOP3.LUT R2, R2, UR4, RZ, 0x30, !PT ;  /* 0x0000000402027c12 */ /* 0x000fca000f8e30ff */
        /* <DEDUP_REMOVED lines=9> */
[----:B0-----:R-:W-:-:S04]  /*4e90*/  SHF.R.U64 R2, R8, UR5, R9 ;  /* 0x0000000508027c19 */ /* 0x001fc80008001209 */
[----:B------:R-:W-:-:S05]  /*4ea0*/  LOP3.LUT R2, R2, UR4, RZ, 0x30, !PT ;  /* 0x0000000402027c12 */ /* 0x000fca000f8e30ff */
        /* <DEDUP_REMOVED lines=150> */
[----:B------:R-:W-:Y:S01]  /*5810*/  NOP ;  /* 0x0000000000007918 */ /* 0x000fe20000000000 */
[----:B------:R-:W-:Y:S05]  /*5820*/  EXIT ;  /* 0x000000000000794d */ /* 0x000fea0003800000 */
.L_x_2184:
        /* <DEDUP_REMOVED lines=28> */
[----:B------:R0:W-:Y:S04]  /*59f0*/  STG.E.64 desc[UR8][R8.64], R6 ;  /* 0x0000000608007986 */ /* 0x0001e8000c101b08 */
.L_x_2186:
[----:B------:R-:W-:Y:S05]  /*5a00*/  BSYNC.RECONVERGENT B0 ;  /* 0x0000000000007941 */ /* 0x000fea0003800200 */
.L_x_2185:
[----:B------:R-:W-:Y:S01]  /*5a10*/  NOP ;  /* 0x0000000000007918 */ /* 0x000fe20000000000 */
[----:B------:R-:W-:Y:S01]  /*5a20*/  BSSY.RECONVERGENT B0, `(.L_x_2187) ;  /* 0x0000010000007945 */ /* 0x000fe20003800200 */
[----:B------:R-:W-:Y:S02]  /*5a30*/  ISETP.GE.AND P3, PT, R10, R37, PT ;  /* 0x000000250a00720c */ /* 0x000fe40003f66270 */
[----:B------:R-:W-:Y:S01]  /*5a40*/  LOP3.LUT R10, R3, 0xc00, RZ, 0xfc, !PT ;  /* 0x00000c00030a7812 */ /* 0x000fe200078efcff */
[----:B------:R-:W-:Y:S10]  /*5a50*/  @P4 BRA `(.L_x_2188) ;  /* 0x0000000000304947 */ /* 0x000ff40003800000 */
[----:B0-----:R-:W0:Y:S01]  /*5a60*/  LDS.64 R6, [R0+0xc00] ;  /* 0x000c000000067984 */ /* 0x001e220000000a00 */
        /* <DEDUP_REMOVED lines=11> */
.L_x_2188:
[----:B------:R-:W-:Y:S05]  /*5b20*/  BSYNC.RECONVERGENT B0 ;  /* 0x0000000000007941 */ /* 0x000fea0003800200 */
.L_x_2187:
[----:B------:R-:W-:Y:S01]  /*5b30*/  NOP ;  /* 0x0000000000007918 */ /* 0x000fe20000000000 */
[----:B------:R-:W-:Y:S01]  /*5b40*/  BSSY.RECONVERGENT B0, `(.L_x_2189) ;  /* 0x0000010000007945 */ /* 0x000fe20003800200 */
[----:B------:R-:W-:Y:S01]  /*5b50*/  ISETP.GE.AND P4, PT, R10, R37, PT ;  /* 0x000000250a00720c */ /* 0x000fe20003f86270 */
[----:B------:R-:W-:Y:S02]  /*5b60*/  VIADD R10, R3, 0xd80 ;  /* 0x00000d80030a7836 */ /* 0x000fe40000000000 */
[----:B------:R-:W-:Y:S10]  /*5b70*/  @P5 BRA `(.L_x_2190) ;  /* 0x0000000000305947 */ /* 0x000ff40003800000 */
[----:B0-2---:R-:W0:Y:S01]  /*5b80*/  LDS.64 R6, [R0+0x1800] ;  /* 0x0018000000067984 */ /* 0x005e220000000a00 */
        /* <DEDUP_REMOVED lines=11> */
.L_x_2190:
[----:B------:R-:W-:Y:S05]  /*5c40*/  BSYNC.RECONVERGENT B0 ;  /* 0x0000000000007941 */ /* 0x000fea0003800200 */
.L_x_2189:
[----:B------:R-:W-:Y:S01]  /*5c50*/  NOP ;  /* 0x0000000000007918 */ /* 0x000fe20000000000 */
[----:B------:R-:W-:Y:S01]  /*5c60*/  BSSY.RECONVERGENT B0, `(.L_x_2191) ;  /* 0x0000010000007945 */ /* 0x000fe20003800200 */
[----:B------:R-:W-:Y:S01]  /*5c70*/  ISETP.GE.AND P5, PT, R10, R37, PT ;  /* 0x000000250a00720c */ /* 0x000fe20003fa6270 */
[----:B------:R-:W-:Y:S02]  /*5c80*/  VIADD R10, R3, 0xf00 ;  /* 0x00000f00030a7836 */ /* 0x000fe40000000000 */
[----:B------:R-:W-:Y:S10]  /*5c90*/  @P6 BRA `(.L_x_2192) ;  /* 0x0000000000306947 */ /* 0x000ff40003800000 */
[----:B0-23--:R-:W0:Y:S01]  /*5ca0*/  LDS.64 R6, [R0+0x2400] ;  /* 0x0024000000067984 */ /* 0x00de220000000a00 */
        /* <DEDUP_REMOVED lines=11> */
.L_x_2192:
[----:B------:R-:W-:Y:S05]  /*5d60*/  BSYNC.RECONVERGENT B0 ;  /* 0x0000000000007941 */ /* 0x000fea0003800200 */
.L_x_2191:
[----:B------:R-:W-:Y:S01]  /*5d70*/  NOP ;  /* 0x0000000000007918 */ /* 0x000fe20000000000 */
[----:B------:R-:W-:Y:S01]  /*5d80*/  BSSY.RECONVERGENT B0, `(.L_x_2193) ;  /* 0x0000010000007945 */ /* 0x000fe20003800200 */
[----:B------:R-:W-:Y:S01]  /*5d90*/  ISETP.GE.AND P6, PT, R10, R37, PT ;  /* 0x000000250a00720c */ /* 0x000fe20003fc6270 */
[----:B------:R-:W-:Y:S02]  /*5da0*/  VIADD R10, R3, 0x1080 ;  /* 0x00001080030a7836 */ /* 0x000fe40000000000 */
[----:B------:R-:W-:Y:S10]  /*5db0*/  @P0 BRA `(.L_x_2194) ;  /* 0x0000000000300947 */ /* 0x000ff40003800000 */
[----:B0-234-:R-:W0:Y:S01]  /*5dc0*/  LDS.64 R6, [R0+0x3000] ;  /* 0x0030000000067984 */ /* 0x01de220000000a00 */
        /* <DEDUP_REMOVED lines=11> */
.L_x_2194:
[----:B------:R-:W-:Y:S05]  /*5e80*/  BSYNC.RECONVERGENT B0 ;  /* 0x0000000000007941 */ /* 0x000fea0003800200 */
.L_x_2193:
        /* <DEDUP_REMOVED lines=17> */
.L_x_2196:
[----:B------:R-:W-:Y:S05]  /*5fa0*/  BSYNC.RECONVERGENT B0 ;  /* 0x0000000000007941 */ /* 0x000fea0003800200 */
.L_x_2195:
        /* <DEDUP_REMOVED lines=17> */
.L_x_2198:
[----:B------:R-:W-:Y:S05]  /*60c0*/  BSYNC.RECONVERGENT B0 ;  /* 0x0000000000007941 */ /* 0x000fea0003800200 */
.L_x_2197:
[----:B------:R-:W-:Y:S01]  /*60d0*/  NOP ;  /* 0x0000000000007918 */ /* 0x000fe20000000000 */
[----:B------:R-:W-:Y:S01]  /*60e0*/  BSSY.RECONVERGENT B0, `(.L_x_2199) ;  /* 0x000000f000007945 */ /* 0x000fe20003800200 */
[----:B------:R-:W-:-:S03]  /*60f0*/  ISETP.GE.AND P2, PT, R10, R37, PT ;  /* 0x000000250a00720c */ /* 0x000fc60003f46270 */
        /* <DEDUP_REMOVED lines=13> */
.L_x_2200:
[----:B------:R-:W-:Y:S05]  /*61d0*/  BSYNC.RECONVERGENT B0 ;  /* 0x0000000000007941 */ /* 0x000fea0003800200 */
.L_x_2199:
[----:B------:R-:W-:Y:S01]  /*61e0*/  NOP ;  /* 0x0000000000007918 */ /* 0x000fe20000000000 */
[----:B------:R-:W-:Y:S04]  /*61f0*/  BSSY.RECONVERGENT B0, `(.L_x_2201) ;  /* 0x000000e000007945 */ /* 0x000fe80003800200 */
[----:B------:R-:W-:Y:S05]  /*6200*/  @P4 BRA `(.L_x_2202) ;  /* 0x0000000000304947 */ /* 0x000fea0003800000 */
        /* <DEDUP_REMOVED lines=12> */
.L_x_2202:
[----:B------:R-:W-:Y:S05]  /*62d0*/  BSYNC.RECONVERGENT B0 ;  /* 0x0000000000007941 */ /* 0x000fea0003800200 */
.L_x_2201:
        /* <DEDUP_REMOVED lines=15> */
.L_x_2204:
[----:B------:R-:W-:Y:S05]  /*63d0*/  BSYNC.RECONVERGENT B0 ;  /* 0x0000000000007941 */ /* 0x000fea0003800200 */
.L_x_2203:
        /* <DEDUP_REMOVED lines=15> */
.L_x_2206:
[----:B------:R-:W-:Y:S05]  /*64d0*/  BSYNC.RECONVERGENT B0 ;  /* 0x0000000000007941 */ /* 0x000fea0003800200 */
.L_x_2205:
        /* <DEDUP_REMOVED lines=15> */
.L_x_2208:
[----:B------:R-:W-:Y:S05]  /*65d0*/  BSYNC.RECONVERGENT B0 ;  /* 0x0000000000007941 */ /* 0x000fea0003800200 */
.L_x_2207:
        /* <DEDUP_REMOVED lines=15> */
.L_x_2210:
[----:B------:R-:W-:Y:S05]  /*66d0*/  BSYNC.RECONVERGENT B0 ;  /* 0x0000000000007941 */ /* 0x000fea0003800200 */
.L_x_2209:
        /* <DEDUP_REMOVED lines=15> */
.L_x_2212:
[----:B------:R-:W-:Y:S05]  /*67d0*/  BSYNC.RECONVERGENT B0 ;  /* 0x0000000000007941 */ /* 0x000fea0003800200 */
.L_x_2211:
[----:B------:R-:W-:Y:S01]  /*67e0*/  NOP ;  /* 0x0000000000007918 */ /* 0x000fe20000000000 */
[----:B0-234-:R-:W0:Y:S01]  /*67f0*/  LDS.64 R6, [R0+0xa800] ;  /* 0x00a8000000067984 */ /* 0x01de220000000a00 */
[----:B------:R-:W0:Y:S02]  /*6800*/  LDCU UR5, c[0x0][0x3c4] ;  /* 0x00007880ff0577ac */ /* 0x000e240008000800 */
[----:B0-----:R-:W-:-:S04]  /*6810*/  SHF.R.U64 R2, R6, UR5, R7 ;  /* 0x0000000506027c19 */ /* 0x001fc80008001207 */
[----:B------:R-:W-:-:S05]  /*6820*/  LOP3.LUT R2, R2, UR4, RZ, 0x30, !PT ;  /* 0x0000000402027c12 */ /* 0x000fca000f8e30ff */
[----:B------:R-:W-:Y:S02]  /*6830*/  IMAD R5, R2, 0x8, R5 ;  /* 0x0000000802057824 */ /* 0x000fe400078e0205 */
[----:B------:R-:W-:-:S04]  /*6840*/  VIADD R2, R3, 0x1500 ;  /* 0x0000150003027836 */ /* 0x000fc80000000000 */
[----:B------:R-:W0:Y:S01]  /*6850*/  LDS.64 R4, [R5+0xb400] ;  /* 0x00b4000005047984 */ /* 0x000e220000000a00 */
[----:B------:R-:W-:-:S13]  /*6860*/  ISETP.GE.AND P0, PT, R2, R37, PT ;  /* 0x000000250200720c */ /* 0x000fda0003f06270 */
[----:B------:R-:W2:Y:S01]  /*6870*/  @!P0 LDC.64 R8, c[0x0][0x3a0] ;  /* 0x0000e800ff088b82 */ /* 0x000ea20000000a00 */
[----:B0-----:R-:W-:-:S05]  /*6880*/  IADD3 R3, P1, PT, R4, R3, RZ ;  /* 0x0000000304037210 */ /* 0x001fca0007f3e0ff */
[----:B------:R-:W-:Y:S01]  /*6890*/  IMAD.X R4, RZ, RZ, R5, P1 ;  /* 0x000000ffff047224 */ /* 0x000fe200008e0605 */
[----:B--2---:R-:W-:-:S04]  /*68a0*/  @!P0 LEA R2, P1, R3, R8, 0x3 ;  /* 0x0000000803028211 */ /* 0x004fc800078218ff */
[----:B------:R-:W-:-:S05]  /*68b0*/  @!P0 LEA.HI.X R3, R3, R9, R4, 0x3, P1 ;  /* 0x0000000903038211 */ /* 0x000fca00008f1c04 */
[----:B------:R-:W-:Y:S01]  /*68c0*/  @!P0 STG.E.64 desc[UR8][R2.64+0xa800], R6 ;  /* 0x00a8000602008986 */ /* 0x000fe2000c101b08 */
[----:B------:R-:W-:Y:S01]  /*68d0*/  NOP ;  /* 0x0000000000007918 */ /* 0x000fe20000000000 */
[----:B------:R-:W-:Y:S05]  /*68e0*/  EXIT ;  /* 0x000000000000794d */ /* 0x000fea0003800000 */
.L_x_2142:
[----:B------:R-:W-:Y:S02]  /*68f0*/  IMAD.MOV.U32 R84, RZ, RZ, R77 ;  /* 0x000000ffff547224 */ /* 0x000fe400078e004d */
[----:B------:R-:W-:Y:S02]  /*6900*/  IMAD.MOV.U32 R86, RZ, RZ, 0x1 ;  /* 0x00000001ff567424 */ /* 0x000fe400078e00ff */
[----:B------:R-:W-:Y:S02]  /*6910*/  IMAD.MOV.U32 R87, RZ, RZ, RZ ;  /* 0x000000ffff577224 */ /* 0x000fe400078e00ff */
[----:B------:R-:W-:-:S07]  /*6920*/  IMAD.MOV.U32 R83, RZ, RZ, -0x1 ;  /* 0xffffffffff537424 */ /* 0x000fce00078e00ff */
[----:B------:R-:W-:Y:S05]  /*6930*/  WARPSYNC.COLLECTIVE R83, `(.L_x_2213) ;  /* 0x0000000053087348 */ /* 0x000fea0003c00000 */
[----:B------:R0:W1:Y:S02]  /*6940*/  SHFL.UP P0, R82, R84, R86, R87 ;  /* 0x0400005654527389 */ /* 0x0000640000000057 */
[----:B01----:R-:W-:Y:S05]  /*6950*/  ENDCOLLECTIVE ;  /* 0x000000000000791b */ /* 0x003fea0003800000 */
.L_x_2213:
[----:B------:R-:W-:Y:S02]  /*6960*/  IMAD.MOV.U32 R86, RZ, RZ, 0x2 ;  /* 0x00000002ff567424 */ /* 0x000fe400078e00ff */
[----:B------:R-:W-:-:S04]  /*6970*/  IMAD.MOV.U32 R78, RZ, RZ, R82 ;  /* 0x000000ffff4e7224 */ /* 0x000fc800078e0052 */
[----:B------:R-:W-:-:S04]  /*6980*/  @P0 IMAD.IADD R78, R77, 0x1, R78 ;  /* 0x000000014d4e0824 */ /* 0x000fc800078e024e */
[----:B------:R-:W-:-:S07]  /*6990*/  IMAD.MOV.U32 R84, RZ, RZ, R78 ;  /* 0x000000ffff547224 */ /* 0x000fce00078e004e */
[----:B------:R-:W-:Y:S05]  /*69a0*/  WARPSYNC.COLLECTIVE R83, `(.L_x_2214) ;  /* 0x0000000053087348 */ /* 0x000fea0003c00000 */
[----:B------:R0:W1:Y:S02]  /*69b0*/  SHFL.UP P0, R82, R84, R86, R87 ;  /* 0x0400005654527389 */ /* 0x0000640000000057 */
[----:B01----:R-:W-:Y:S05]  /*69c0*/  ENDCOLLECTIVE ;  /* 0x000000000000791b */ /* 0x003fea0003800000 */
.L_x_2214:
[----:B------:R-:W-:Y:S02]  /*69d0*/  IMAD.MOV.U32 R86, RZ, RZ, 0x4 ;  /* 0x00000004ff567424 */ /* 0x000fe400078e00ff */
[----:B------:R-:W-:-:S04]  /*69e0*/  IMAD.MOV.U32 R79, RZ, RZ, R82 ;  /* 0x000000ffff4f7224 */ /* 0x000fc800078e0052 */
[----:B------:R-:W-:-:S04]  /*69f0*/  @P0 IMAD.IADD R79, R78, 0x1, R79 ;  /* 0x000000014e4f0824 */ /* 0x000fc800078e024f */
[----:B------:R-:W-:-:S07]  /*6a00*/  IMAD.MOV.U32 R84, RZ, RZ, R79 ;  /* 0x000000ffff547224 */ /* 0x000fce00078e004f */
[----:B------:R-:W-:Y:S05]  /*6a10*/  WARPSYNC.COLLECTIVE R83, `(.L_x_2215) ;  /* 0x0000000053087348 */ /* 0x000fea0003c00000 */
[----:B------:R0:W1:Y:S02]  /*6a20*/  SHFL.UP P0, R82, R84, R86, R87 ;  /* 0x0400005654527389 */ /* 0x0000640000000057 */
[----:B01----:R-:W-:Y:S05]  /*6a30*/  ENDCOLLECTIVE ;  /* 0x000000000000791b */ /* 0x003fea0003800000 */
.L_x_2215:
[----:B------:R-:W-:Y:S02]  /*6a40*/  IMAD.MOV.U32 R86, RZ, RZ, 0x8 ;  /* 0x00000008ff567424 */ /* 0x000fe400078e00ff */
[----:B------:R-:W-:-:S04]  /*6a50*/  IMAD.MOV.U32 R80, RZ, RZ, R82 ;  /* 0x000000ffff507224 */ /* 0x000fc800078e0052 */
[----:B------:R-:W-:-:S04]  /*6a60*/  @P0 IMAD.IADD R80, R79, 0x1, R80 ;  /* 0x000000014f500824 */ /* 0x000fc800078e0250 */
[----:B------:R-:W-:-:S07]  /*6a70*/  IMAD.MOV.U32 R84, RZ, RZ, R80 ;  /* 0x000000ffff547224 */ /* 0x000fce00078e0050 */
[----:B------:R-:W-:Y:S05]  /*6a80*/  WARPSYNC.COLLECTIVE R83, `(.L_x_2216) ;  /* 0x0000000053087348 */ /* 0x000fea0003c00000 */
[----:B------:R0:W1:Y:S02]  /*6a90*/  SHFL.UP P0, R82, R84, R86, R87 ;  /* 0x0400005654527389 */ /* 0x0000640000000057 */
[----:B01----:R-:W-:Y:S05]  /*6aa0*/  ENDCOLLECTIVE ;  /* 0x000000000000791b */ /* 0x003fea0003800000 */
.L_x_2216:
[----:B------:R-:W-:Y:S02]  /*6ab0*/  IMAD.MOV.U32 R86, RZ, RZ, 0x10 ;  /* 0x00000010ff567424 */ /* 0x000fe400078e00ff */
[----:B------:R-:W-:-:S04]  /*6ac0*/  IMAD.MOV.U32 R81, RZ, RZ, R82 ;  /* 0x000000ffff517224 */ /* 0x000fc800078e0052 */
[----:B------:R-:W-:-:S04]  /*6ad0*/  @P0 IMAD.IADD R81, R80, 0x1, R81 ;  /* 0x0000000150510824 */ /* 0x000fc800078e0251 */
[----:B------:R-:W-:-:S07]  /*6ae0*/  IMAD.MOV.U32 R84, RZ, RZ, R81 ;  /* 0x000000ffff547224 */ /* 0x000fce00078e0051 */
[----:B------:R-:W-:Y:S05]  /*6af0*/  WARPSYNC.COLLECTIVE R83, `(.L_x_2217) ;  /* 0x0000000053087348 */ /* 0x000fea0003c00000 */
[----:B------:R0:W1:Y:S02]  /*6b00*/  SHFL.UP P0, R82, R84, R86, R87 ;  /* 0x0400005654527389 */ /* 0x0000640000000057 */
[----:B01----:R-:W-:Y:S05]  /*6b10*/  ENDCOLLECTIVE ;  /* 0x000000000000791b */ /* 0x003fea0003800000 */
.L_x_2217:
[----:B------:R-:W-:Y:S05]  /*6b20*/  BRA `(.L_x_2218) ;  /* 0xffffffb400647947 */ /* 0x000fea000383ffff */
.L_x_2219:
        /* <DEDUP_REMOVED lines=13> */
.L_x_4294:


//--------------------- .text._ZN3cub18CUB_300001_SM_10006detail10radix_sort33DeviceRadixSortExclusiveSumKernelINS1_5radix10policy_hubImNS0_8NullTypeEyE10Policy1000EyEEvPT0_ --------------------------
	.section	.text._ZN3cub18CUB_300001_SM_10006detail10radix_sort33DeviceRadixSortExclusiveSumKernelINS1_5radix10policy_hubImNS0_8NullTypeEyE10Policy1000EyEEvPT0_,"ax",@progbits
	.align	128
        .global         _ZN3cub18CUB_300001_SM_10006detail10radix_sort33DeviceRadixSortExclusiveSumKernelINS1_5radix10policy_hubImNS0_8NullTypeEyE10Policy1000EyEEvPT0_
        .type           _ZN3cub18CUB_300001_SM_10006detail10radix_sort33DeviceRadixSortExclusiveSumKernelINS1_5radix10policy_hubImNS0_8NullTypeEyE10Policy1000EyEEvPT0_,@function
        .size           _ZN3cub18CUB_300001_SM_10006detail10radix_sort33DeviceRadixSortExclusiveSumKernelINS1_5radix10policy_hubImNS0_8NullTypeEyE10Policy1000EyEEvPT0_,(.L_x_4295 - _ZN3cub18CUB_300001_SM_10006detail10radix_sort33DeviceRadixSortExclusiveSumKernelINS1_5radix10policy_hubImNS0_8NullTypeEyE10Policy1000EyEEvPT0_)
        .other          _ZN3cub18CUB_300001_SM_10006detail10radix_sort33DeviceRadixSortExclusiveSumKernelINS1_5radix10policy_hubImNS0_8NullTypeEyE10Policy1000EyEEvPT0_,@"STO_CUDA_ENTRY STV_DEFAULT"
_ZN3cub18CUB_300001_SM_10006detail10radix_sort33DeviceRadixSortExclusiveSumKernelINS1_5radix10policy_hubImNS0_8NullTypeEyE10Policy1000EyEEvPT0_:
.text._ZN3cub18CUB_300001_SM_10006detail10radix_sort33DeviceRadixSortExclusiveSumKernelINS1_5radix10policy_hubImNS0_8NullTypeEyE10Policy1000EyEEvPT0_:
        /* <DEDUP_REMOVED lines=63> */
.L_x_2232:
        /* <DEDUP_REMOVED lines=28> */
.L_x_2220:
[----:B------:R-:W-:Y:S05]  /*05b0*/  WARPSYNC.ALL ;  /* 0x0000000000007948 */ /* 0x000fea0003800000 */
[----:B------:R-:W-:Y:S06]  /*05c0*/  BAR.SYNC.DEFER_BLOCKING 0x0 ;  /* 0x0000000000007b1d */ /* 0x000fec0000010000 */
[----:B------:R-:W-:Y:S05]  /*05d0*/  @P1 EXIT ;  /* 0x000000000000194d */ /* 0x000fea0003800000 */
[----:B01----:R-:W0:Y:S04]  /*05e0*/  LDS.64 R2, [R0+0x10] ;  /* 0x0000100000027984 */ /* 0x003e280000000a00 */
[----:B0-----:R-:W-:Y:S01]  /*05f0*/  STG.E.64 desc[UR4][R16.64], R2 ;  /* 0x0000000210007986 */ /* 0x001fe2000c101b04 */
[----:B------:R-:W-:Y:S05]  /*0600*/  EXIT ;  /* 0x000000000000794d */ /* 0x000fea0003800000 */
.L_x_2221:
[----:B------:R-:W-:Y:S02]  /*0610*/  IMAD.MOV.U32 R24, RZ, RZ, R20 ;  /* 0x000000ffff187224 */ /* 0x000fe400078e0014 */
[----:B------:R-:W-:Y:S02]  /*0620*/  IMAD.MOV.U32 R23, RZ, RZ, 0x1 ;  /* 0x00000001ff177424 */ /* 0x000fe400078e00ff */
[----:B------:R-:W-:Y:S02]  /*0630*/  IMAD.MOV.U32 R22, RZ, RZ, RZ ;  /* 0x000000ffff167224 */ /* 0x000fe400078e00ff */
[----:B------:R-:W-:-:S07]  /*0640*/  IMAD.MOV.U32 R21, RZ, RZ, -0x1 ;  /* 0xffffffffff157424 */ /* 0x000fce00078e00ff */
[----:B------:R-:W-:Y:S05]  /*0650*/  WARPSYNC.COLLECTIVE R21, `(.L_x_2222) ;  /* 0x0000000015087348 */ /* 0x000fea0003c00000 */
[----:B------:R0:W1:Y:S02]  /*0660*/  SHFL.UP P0, R25, R24, R23, R22 ;  /* 0x0400001718197389 */ /* 0x0000640000000016 */
[----:B01----:R-:W-:Y:S05]  /*0670*/  ENDCOLLECTIVE ;  /* 0x000000000000791b */ /* 0x003fea0003800000 */
.L_x_2222:
[----:B------:R-:W-:Y:S02]  /*0680*/  IMAD.MOV.U32 R24, RZ, RZ, R19 ;  /* 0x000000ffff187224 */ /* 0x000fe400078e0013 */
[----:B------:R-:W-:-:S07]  /*0690*/  IMAD.MOV.U32 R27, RZ, RZ, R25 ;  /* 0x000000ffff1b7224 */ /* 0x000fce00078e0019 */
[----:B------:R-:W-:Y:S05]  /*06a0*/  WARPSYNC.COLLECTIVE R21, `(.L_x_2223) ;  /* 0x0000000015087348 */ /* 0x000fea0003c00000 */
[----:B------:R0:W1:Y:S02]  /*06b0*/  SHFL.UP P0, R25, R24, R23, R22 ;  /* 0x0400001718197389 */ /* 0x0000640000000016 */
[----:B01----:R-:W-:Y:S05]  /*06c0*/  ENDCOLLECTIVE ;  /* 0x000000000000791b */ /* 0x003fea0003800000 */
.L_x_2223:
        /* <DEDUP_REMOVED lines=9> */
.L_x_2224:
[----:B------:R-:W-:Y:S02]  /*0760*/  IMAD.MOV.U32 R24, RZ, RZ, R26 ;  /* 0x000000ffff187224 */ /* 0x000fe400078e001a */
[----:B------:R-:W-:-:S07]  /*0770*/  IMAD.MOV.U32 R28, RZ, RZ, R25 ;  /* 0x000000ffff1c7224 */ /* 0x000fce00078e0019 */
[----:B------:R-:W-:Y:S05]  /*0780*/  WARPSYNC.COLLECTIVE R21, `(.L_x_2225) ;  /* 0x0000000015087348 */ /* 0x000fea0003c00000 */
[----:B------:R0:W1:Y:S02]  /*0790*/  SHFL.UP P0, R25, R24, R23, R22 ;  /* 0x0400001718197389 */ /* 0x0000640000000016 */
[----:B01----:R-:W-:Y:S05]  /*07a0*/  ENDCOLLECTIVE ;  /* 0x000000000000791b */ /* 0x003fea0003800000 */
.L_x_2225:
        /* <DEDUP_REMOVED lines=9> */
.L_x_2226:
[----:B------:R-:W-:Y:S02]  /*0840*/  IMAD.MOV.U32 R24, RZ, RZ, R29 ;  /* 0x000000ffff187224 */ /* 0x000fe400078e001d */
[----:B------:R-:W-:-:S07]  /*0850*/  IMAD.MOV.U32 R27, RZ, RZ, R25 ;  /* 0x000000ffff1b7224 */ /* 0x000fce00078e0019 */
[----:B------:R-:W-:Y:S05]  /*0860*/  WARPSYNC.COLLECTIVE R21, `(.L_x_2227) ;  /* 0x0000000015087348 */ /* 0x000fea0003c00000 */
[----:B------:R0:W1:Y:S02]  /*0870*/  SHFL.UP P0, R25, R24, R23, R22 ;  /* 0x0400001718197389 */ /* 0x0000640000000016 */
[----:B01----:R-:W-:Y:S05]  /*0880*/  ENDCOLLECTIVE ;  /* 0x000000000000791b */ /* 0x003fea0003800000 */
.L_x_2227:
        /* <DEDUP_REMOVED lines=9> */
.L_x_2228:
[----:B------:R-:W-:Y:S02]  /*0920*/  IMAD.MOV.U32 R24, RZ, RZ, R29 ;  /* 0x000000ffff187224 */ /* 0x000fe400078e001d */
[----:B------:R-:W-:-:S07]  /*0930*/  IMAD.MOV.U32 R27, RZ, RZ, R25 ;  /* 0x000000ffff1b7224 */ /* 0x000fce00078e0019 */
[----:B------:R-:W-:Y:S05]  /*0940*/  WARPSYNC.COLLECTIVE R21, `(.L_x_2229) ;  /* 0x0000000015087348 */ /* 0x000fea0003c00000 */
[----:B------:R0:W1:Y:S02]  /*0950*/  SHFL.UP P0, R25, R24, R23, R22 ;  /* 0x0400001718197389 */ /* 0x0000640000000016 */
[----:B01----:R-:W-:Y:S05]  /*0960*/  ENDCOLLECTIVE ;  /* 0x000000000000791b */ /* 0x003fea0003800000 */
.L_x_2229:
        /* <DEDUP_REMOVED lines=9> */
.L_x_2230:
[----:B------:R-:W-:Y:S02]  /*0a00*/  IMAD.MOV.U32 R24, RZ, RZ, R26 ;  /* 0x000000ffff187224 */ /* 0x000fe400078e001a */
[----:B------:R-:W-:-:S07]  /*0a10*/  IMAD.MOV.U32 R28, RZ, RZ, R25 ;  /* 0x000000ffff1c7224 */ /* 0x000fce00078e0019 */
[----:B------:R-:W-:Y:S05]  /*0a20*/  WARPSYNC.COLLECTIVE R21, `(.L_x_2231) ;  /* 0x0000000015087348 */ /* 0x000fea0003c00000 */
[----:B------:R0:W1:Y:S02]  /*0a30*/  SHFL.UP P0, R25, R24, R23, R22 ;  /* 0x0400001718197389 */ /* 0x0000640000000016 */
[----:B01----:R-:W-:Y:S05]  /*0a40*/  ENDCOLLECTIVE ;  /* 0x000000000000791b */ /* 0x003fea0003800000 */
.L_x_2231:
[----:B------:R-:W-:Y:S05]  /*0a50*/  BRA `(.L_x_2232) ;  /* 0xfffffff800647947 */ /* 0x000fea000383ffff */
.L_x_2233:
        /* <DEDUP_REMOVED lines=10> */
.L_x_4295:


//--------------------- .text._ZN3cub18CUB_300001_SM_10006detail10radix_sort30DeviceRadixSortHistogramKernelINS1_5radix10policy_hubImNS0_8NullTypeEyE10Policy1000ELNS0_9SortOrderE0EmyNS1_21identity_decomposer_tEEEvPT2_PKT1_SB_iiT3_ --------------------------
	.section	.text._ZN3cub18CUB_300001_SM_10006detail10radix_sort30DeviceRadixSortHistogramKernelINS1_5radix10policy_hubImNS0_8NullTypeEyE10Policy1000ELNS0_9SortOrderE0EmyNS1_21identity_decomposer_tEEEvPT2_PKT1_SB_iiT3_,"ax",@progbits
	.align	128
        .global         _ZN3cub18CUB_300001_SM_10006detail10radix_sort30DeviceRadixSortHistogramKernelINS1_5radix10policy_hubImNS0_8NullTypeEyE10Policy1000ELNS0_9SortOrderE0EmyNS1_21identity_decomposer_tEEEvPT2_PKT1_SB_iiT3_
        .type           _ZN3cub18CUB_300001_SM_10006detail10radix_sort30DeviceRadixSortHistogramKernelINS1_5radix10policy_hubImNS0_8NullTypeEyE10Policy1000ELNS0_9SortOrderE0EmyNS1_21identity_decomposer_tEEEvPT2_PKT1_SB_iiT3_,@function
        .size           _ZN3cub18CUB_300001_SM_10006detail10radix_sort30DeviceRadixSortHistogramKernelINS1_5radix10policy_hubImNS0_8NullTypeEyE10Policy1000ELNS0_9SortOrderE0EmyNS1_21identity_decomposer_tEEEvPT2_PKT1_SB_iiT3_,(.L_x_4296 - _ZN3cub18CUB_300001_SM_10006detail10radix_sort30DeviceRadixSortHistogramKernelINS1_5radix10policy_hubImNS0_8NullTypeEyE10Policy1000ELNS0_9SortOrderE0EmyNS1_21identity_decomposer_tEEEvPT2_PKT1_SB_iiT3_)
        .other          _ZN3cub18CUB_300001_SM_10006detail10radix_sort30DeviceRadixSortHistogramKernelINS1_5radix10policy_hubImNS0_8NullTypeEyE10Policy1000ELNS0_9SortOrderE0EmyNS1_21identity_decomposer_tEEEvPT2_PKT1_SB_iiT3_,@"STO_CUDA_ENTRY STV_DEFAULT"
_ZN3cub18CUB_300001_SM_10006detail10radix_sort30DeviceRadixSortHistogramKernelINS1_5radix10policy_hubImNS0_8NullTypeEyE10Policy1000ELNS0_9SortOrderE0EmyNS1_21identity_decomposer_tEEEvPT2_PKT1_SB_iiT3_:
.text._ZN3cub18CUB_300001_SM_10006detail10radix_sort30DeviceRadixSortHistogramKernelINS1_5radix10policy_hubImNS0_8NullTypeEyE10Policy1000ELNS0_9SortOrderE0EmyNS1_21identity_decomposer_tEEEvPT2_PKT1_SB_iiT3_:
        /* <DEDUP_REMOVED lines=27> */
.L_x_2317:
        /* <DEDUP_REMOVED lines=15> */
.L_x_2237:
        /* <DEDUP_REMOVED lines=21> */
.L_x_2236:
        /* <DEDUP_REMOVED lines=20> */
.L_x_2239:
        /* <DEDUP_REMOVED lines=17> */
.L_x_2238:
[----:B------:R-:W-:-:S13]  /*0640*/  ISETP.GT.U32.AND P2, PT, R0, 0x7f, PT ;  /* 0x0000007f0000780c */ /* 0x000fda0003f44070 */
[----:B------:R-:W-:Y:S05]  /*0650*/  @P2 BRA `(.L_x_2235) ;  /* 0x0000000000dc2947 */ /* 0x000fea0003800000 */
[----:B--2---:R-:W-:Y:S01]  /*0660*/  IMAD.MOV.U32 R7, RZ, RZ, RZ ;  /* 0x000000ffff077224 */ /* 0x004fe200078e00ff */
[----:B------:R-:W-:Y:S06]  /*0670*/  @!P0 BRA `(.L_x_2240) ;  /* 0x0000000000588947 */ /* 0x000fec0003800000 */
[----:B------:R-:W-:-:S07]  /*0680*/  IMAD.MOV.U32 R7, RZ, RZ, RZ ;  /* 0x000000ffff077224 */ /* 0x000fce00078e00ff */
.L_x_2241:
        /* <DEDUP_REMOVED lines=21> */
.L_x_2240:
        /* <DEDUP_REMOVED lines=14> */
.L_x_2242:
        /* <DEDUP_REMOVED lines=17> */
.L_x_2235:
[----:B------:R-:W-:Y:S05]  /*09d0*/  BSYNC.RECONVERGENT B0 ;  /* 0x0000000000007941 */ /* 0x000fea0003800200 */
.L_x_2234:
        /* <DEDUP_REMOVED lines=16> */
.L_x_2248:
        /* <DEDUP_REMOVED lines=36> */
.L_x_2244:
        /* <DEDUP_REMOVED lines=79> */
.L_x_2245:
        /* <DEDUP_REMOVED lines=8> */
.L_x_2247:
        /* <DEDUP_REMOVED lines=73> */
.L_x_2246:
[----:B------:R-:W-:Y:S05]  /*1720*/  BRA.U !UP0, `(.L_x_2248) ;  /* 0xfffffff108ec7547 */ /* 0x000fea000b83ffff */
.L_x_2243:
        /* <DEDUP_REMOVED lines=16> */
.L_x_2268:
        /* <DEDUP_REMOVED lines=16> */
.L_x_2253:
[----:B------:R-:W-:Y:S05]  /*1930*/  BSYNC.RECONVERGENT B1 ;  /* 0x0000000000017941 */ /* 0x000fea0003800200 */
.L_x_2252:
        /* <DEDUP_REMOVED lines=15> */
.L_x_2255:
[----:B------:R-:W-:Y:S05]  /*1a30*/  BSYNC.RECONVERGENT B1 ;  /* 0x0000000000017941 */ /* 0x000fea0003800200 */
.L_x_2254:
        /* <DEDUP_REMOVED lines=8> */
.L_x_2257:
[----:B------:R-:W-:Y:S05]  /*1ac0*/  BSYNC.RECONVERGENT B1 ;  /* 0x0000000000017941 */ /* 0x000fea0003800200 */
.L_x_2256:
        /* <DEDUP_REMOVED lines=8> */
.L_x_2259:
[----:B------:R-:W-:Y:S05]  /*1b50*/  BSYNC.RECONVERGENT B1 ;  /* 0x0000000000017941 */ /* 0x000fea0003800200 */
.L_x_2258:
[----:B------:R-:W-:Y:S04]  /*1b60*/  BSSY.RECONVERGENT B1, `(.L_x_2260) ;  /* 0x0000007000017945 */ /* 0x000fe80003800200 */
[----:B------:R-:W-:Y:S05]  /*1b70*/  @!P2 BRA `(.L_x_2261) ;  /* 0x000000000014a947 */ /* 0x000fea0003800000 */
[----:B0123--:R-:W-:Y:S01]  /*1b80*/  LEA R19, R11, R0, 0x8 ;  /* 0x000000000b137211 */ /* 0x00ffe200078e40ff */
[----:B------:R-:W-:-:S04]  /*1b90*/  IMAD.MOV.U32 R17, RZ, RZ, RZ ;  /* 0x000000ffff117224 */ /* 0x000fc800078e00ff */
[----:B------:R-:W-:-:S04]  /*1ba0*/  VIADD R19, R19, 0x400 ;  /* 0x0000040013137836 */ /* 0x000fc80000000000 */
[----:B------:R-:W-:-:S05]  /*1bb0*/  IMAD.WIDE.U32 R18, R19, 0x8, R8 ;  /* 0x0000000813127825 */ /* 0x000fca00078e0008 */
[----:B------:R4:W-:Y:S02]  /*1bc0*/  REDG.E.ADD.64.STRONG.GPU desc[UR16][R18.64], R16 ;  /* 0x000000101200798e */ /* 0x0009e4000c12e510 */
.L_x_2261:
[----:B------:R-:W-:Y:S05]  /*1bd0*/  BSYNC.RECONVERGENT B1 ;  /* 0x0000000000017941 */ /* 0x000fea0003800200 */
.L_x_2260:
[----:B------:R-:W-:Y:S04]  /*1be0*/  BSSY.RECONVERGENT B1, `(.L_x_2262) ;  /* 0x0000007000017945 */ /* 0x000fe80003800200 */
[----:B------:R-:W-:Y:S05]  /*1bf0*/  @!P3 BRA `(.L_x_2263) ;  /* 0x000000000014b947 */ /* 0x000fea0003800000 */
[----:B----4-:R-:W-:Y:S02]  /*1c00*/  IMAD R17, R11, 0x100, R0 ;  /* 0x000001000b117824 */ /* 0x010fe400078e0200 */
[----:B------:R-:W-:Y:S02]  /*1c10*/  IMAD.MOV.U32 R15, RZ, RZ, RZ ;  /* 0x000000ffff0f7224 */ /* 0x000fe400078e00ff */
[----:B------:R-:W-:-:S04]  /*1c20*/  VIADD R17, R17, 0x500 ;  /* 0x0000050011117836 */ /* 0x000fc80000000000 */
[----:B------:R-:W-:-:S05]  /*1c30*/  IMAD.WIDE.U32 R16, R17, 0x8, R8 ;  /* 0x0000000811107825 */ /* 0x000fca00078e0008 */
[----:B------:R4:W-:Y:S02]  /*1c40*/  REDG.E.ADD.64.STRONG.GPU desc[UR16][R16.64], R14 ;  /* 0x0000000e1000798e */ /* 0x0009e4000c12e510 */
.L_x_2263:
[----:B------:R-:W-:Y:S05]  /*1c50*/  BSYNC.RECONVERGENT B1 ;  /* 0x0000000000017941 */ /* 0x000fea0003800200 */
.L_x_2262:
        /* <DEDUP_REMOVED lines=8> */
.L_x_2265:
[----:B------:R-:W-:Y:S05]  /*1ce0*/  BSYNC.RECONVERGENT B1 ;  /* 0x0000000000017941 */ /* 0x000fea0003800200 */
.L_x_2264:
        /* <DEDUP_REMOVED lines=8> */
.L_x_2267:
[----:B------:R-:W-:Y:S05]  /*1d70*/  BSYNC.RECONVERGENT B1 ;  /* 0x0000000000017941 */ /* 0x000fea0003800200 */
.L_x_2266:
[----:B------:R-:W-:-:S04]  /*1d80*/  IADD3 R11, PT, PT, R11, 0x8, RZ ;  /* 0x000000080b0b7810 */ /* 0x000fc80007ffe0ff */
[----:B------:R-:W-:-:S13]  /*1d90*/  ISETP.NE.AND P0, PT, R11, R6, PT ;  /* 0x000000060b00720c */ /* 0x000fda0003f05270 */
[----:B------:R-:W-:Y:S05]  /*1da0*/  @P0 BRA `(.L_x_2268) ;  /* 0xfffffff800a00947 */ /* 0x000fea000383ffff */
[----:B------:R-:W-:-:S07]  /*1db0*/  IMAD.MOV.U32 R9, RZ, RZ, R6 ;  /* 0x000000ffff097224 */ /* 0x000fce00078e0006 */
.L_x_2251:
        /* <DEDUP_REMOVED lines=25> */
.L_x_2272:
[----:B------:R-:W-:Y:S05]  /*1f50*/  BSYNC.RECONVERGENT B1 ;  /* 0x0000000000017941 */ /* 0x000fea0003800200 */
.L_x_2271:
        /* <DEDUP_REMOVED lines=9> */
.L_x_2274:
[----:B------:R-:W-:Y:S05]  /*1ff0*/  BSYNC.RECONVERGENT B1 ;  /* 0x0000000000017941 */ /* 0x000fea0003800200 */
.L_x_2273:
        /* <DEDUP_REMOVED lines=9> */
.L_x_2276:
[----:B------:R-:W-:Y:S05]  /*2090*/  BSYNC.RECONVERGENT B1 ;  /* 0x0000000000017941 */ /* 0x000fea0003800200 */
.L_x_2275:
        /* <DEDUP_REMOVED lines=9> */
.L_x_2278:
[----:B------:R-:W-:Y:S05]  /*2130*/  BSYNC.RECONVERGENT B1 ;  /* 0x0000000000017941 */ /* 0x000fea0003800200 */
.L_x_2277:
[----:B------:R-:W-:-:S07]  /*2140*/  VIADD R9, R9, 0x4 ;  /* 0x0000000409097836 */ /* 0x000fce0000000000 */
.L_x_2270:
        /* <DEDUP_REMOVED lines=18> */
.L_x_2282:
[----:B------:R-:W-:Y:S05]  /*2270*/  BSYNC.RECONVERGENT B2 ;  /* 0x0000000000027941 */ /* 0x000fea0003800200 */
.L_x_2281:
        /* <DEDUP_REMOVED lines=9> */
.L_x_2284:
[----:B------:R-:W-:Y:S05]  /*2310*/  BSYNC.RECONVERGENT B2 ;  /* 0x0000000000027941 */ /* 0x000fea0003800200 */
.L_x_2283:
[----:B------:R-:W-:-:S07]  /*2320*/  IADD3 R9, PT, PT, R9, 0x2, RZ ;  /* 0x0000000209097810 */ /* 0x000fce0007ffe0ff */
.L_x_2280:
        /* <DEDUP_REMOVED lines=12> */
.L_x_2279:
[----:B------:R-:W-:Y:S05]  /*23f0*/  BSYNC.RECONVERGENT B1 ;  /* 0x0000000000017941 */ /* 0x000fea0003800200 */
.L_x_2269:
[----:B------:R-:W-:-:S13]  /*2400*/  ISETP.GT.U32.AND P0, PT, R0, 0x7f, PT ;  /* 0x0000007f0000780c */ /* 0x000fda0003f04070 */
[----:B------:R-:W-:Y:S05]  /*2410*/  @P0 BRA `(.L_x_2250) ;  /* 0x0000000800a00947 */ /* 0x000fea0003800000 */
[----:B------:R-:W-:Y:S01]  /*2420*/  ISETP.GE.U32.AND P0, PT, R13, 0x7, PT ;  /* 0x000000070d00780c */ /* 0x000fe20003f06070 */
[----:B----4-:R-:W-:-:S12]  /*2430*/  IMAD.MOV.U32 R9, RZ, RZ, RZ ;  /* 0x000000ffff097224 */ /* 0x010fd800078e00ff */
[----:B------:R-:W-:Y:S05]  /*2440*/  @!P0 BRA `(.L_x_2285) ;  /* 0x0000000400248947 */ /* 0x000fea0003800000 */
[----:B------:R-:W4:Y:S01]  /*2450*/  LDC.64 R8, c[0x0][0x380] ;  /* 0x0000e000ff087b82 */ /* 0x000f220000000a00 */
[----:B0123--:R-:W-:-:S07]  /*2460*/  IMAD.MOV.U32 R15, RZ, RZ, RZ ;  /* 0x000000ffff0f7224 */ /* 0x00ffce00078e00ff */
.L_x_2302:
        /* <DEDUP_REMOVED lines=19> */
.L_x_2287:
[----:B------:R-:W-:Y:S05]  /*25a0*/  BSYNC.RECONVERGENT B1 ;  /* 0x0000000000017941 */ /* 0x000fea0003800200 */
.L_x_2286:
[----:B------:R-:W-:Y:S04]  /*25b0*/  BSSY.RECONVERGENT B1, `(.L_x_2288) ;  /* 0x0000005000017945 */ /* 0x000fe80003800200 */
[----:B------:R-:W-:Y:S05]  /*25c0*/  @!P1 BRA `(.L_x_2289) ;  /* 0x00000000000c9947 */ /* 0x000fea0003800000 */
[----:B0-2---:R-:W-:Y:S02]  /*25d0*/  IMAD.MOV.U32 R12, RZ, RZ, R20 ;  /* 0x000000ffff0c7224 */ /* 0x005fe400078e0014 */
[----:B------:R-:W-:-:S05]  /*25e0*/  IMAD.MOV.U32 R13, RZ, RZ, RZ ;  /* 0x000000ffff0d7224 */ /* 0x000fca00078e00ff */
[----:B------:R1:W-:Y:S02]  /*25f0*/  REDG.E.ADD.64.STRONG.GPU desc[UR16][R10.64+0xc00], R12 ;  /* 0x000c000c0a00798e */ /* 0x0003e4000c12e510 */
.L_x_2289:
[----:B------:R-:W-:Y:S05]  /*2600*/  BSYNC.RECONVERGENT B1 ;  /* 0x0000000000017941 */ /* 0x000fea0003800200 */
.L_x_2288:
        /* <DEDUP_REMOVED lines=12> */
.L_x_2291:
[----:B------:R-:W-:Y:S05]  /*26d0*/  BSYNC.RECONVERGENT B1 ;  /* 0x0000000000017941 */ /* 0x000fea0003800200 */
.L_x_2290:
[----:B------:R-:W-:Y:S04]  /*26e0*/  BSSY.RECONVERGENT B1, `(.L_x_2292) ;  /* 0x0000005000017945 */ /* 0x000fe80003800200 */
[----:B------:R-:W-:Y:S05]  /*26f0*/  @!P1 BRA `(.L_x_2293) ;  /* 0x00000000000c9947 */ /* 0x000fea0003800000 */
[----:B012---:R-:W-:Y:S02]  /*2700*/  IMAD.MOV.U32 R12, RZ, RZ, R22 ;  /* 0x000000ffff0c7224 */ /* 0x007fe400078e0016 */
[----:B------:R-:W-:-:S05]  /*2710*/  IMAD.MOV.U32 R13, RZ, RZ, RZ ;  /* 0x000000ffff0d7224 */ /* 0x000fca00078e00ff */
[----:B------:R3:W-:Y:S02]  /*2720*/  REDG.E.ADD.64.STRONG.GPU desc[UR16][R10.64+0x1c00], R12 ;  /* 0x001c000c0a00798e */ /* 0x0007e4000c12e510 */
.L_x_2293:
[----:B------:R-:W-:Y:S05]  /*2730*/  BSYNC.RECONVERGENT B1 ;  /* 0x0000000000017941 */ /* 0x000fea0003800200 */
.L_x_2292:
[----:B------:R-:W-:Y:S04]  /*2740*/  BSSY.RECONVERGENT B1, `(.L_x_2294) ;  /* 0x0000005000017945 */ /* 0x000fe80003800200 */
[----:B------:R-:W-:Y:S05]  /*2750*/  @!P2 BRA `(.L_x_2295) ;  /* 0x00000000000ca947 */ /* 0x000fea0003800000 */
[----:B0123--:R-:W-:Y:S02]  /*2760*/  IMAD.MOV.U32 R12, RZ, RZ, R23 ;  /* 0x000000ffff0c7224 */ /* 0x00ffe400078e0017 */
[----:B------:R-:W-:-:S05]  /*2770*/  IMAD.MOV.U32 R13, RZ, RZ, RZ ;  /* 0x000000ffff0d7224 */ /* 0x000fca00078e00ff */
[----:B------:R4:W-:Y:S02]  /*2780*/  REDG.E.ADD.64.STRONG.GPU desc[UR16][R10.64+0x2400], R12 ;  /* 0x0024000c0a00798e */ /* 0x0009e4000c12e510 */
.L_x_2295:
[----:B------:R-:W-:Y:S05]  /*2790*/  BSYNC.RECONVERGENT B1 ;  /* 0x0000000000017941 */ /* 0x000fea0003800200 */
.L_x_2294:
[----:B------:R-:W-:Y:S04]  /*27a0*/  BSSY.RECONVERGENT B1, `(.L_x_2296) ;  /* 0x0000005000017945 */ /* 0x000fe80003800200 */
[----:B------:R-:W-:Y:S05]  /*27b0*/  @!P3 BRA `(.L_x_2297) ;  /* 0x00000000000cb947 */ /* 0x000fea0003800000 */
[----:B01234-:R-:W-:Y:S02]  /*27c0*/  HFMA2 R13, -RZ, RZ, 0, 0 ;  /* 0x00000000ff0d7431 */ /* 0x01ffe400000001ff */
[----:B------:R-:W-:-:S05]  /*27d0*/  IMAD.MOV.U32 R12, RZ, RZ, R24 ;  /* 0x000000ffff0c7224 */ /* 0x000fca00078e0018 */
[----:B------:R0:W-:Y:S02]  /*27e0*/  REDG.E.ADD.64.STRONG.GPU desc[UR16][R10.64+0x2c00], R12 ;  /* 0x002c000c0a00798e */ /* 0x0001e4000c12e510 */
.L_x_2297:
[----:B------:R-:W-:Y:S05]  /*27f0*/  BSYNC.RECONVERGENT B1 ;  /* 0x0000000000017941 */ /* 0x000fea0003800200 */
.L_x_2296:
[----:B------:R-:W-:Y:S04]  /*2800*/  BSSY.RECONVERGENT B1, `(.L_x_2298) ;  /* 0x0000005000017945 */ /* 0x000fe80003800200 */
[----:B------:R-:W-:Y:S05]  /*2810*/  @!P4 BRA `(.L_x_2299) ;  /* 0x00000000000cc947 */ /* 0x000fea0003800000 */
[----:B01234-:R-:W-:Y:S02]  /*2820*/  IMAD.MOV.U32 R12, RZ, RZ, R25 ;  /* 0x000000ffff0c7224 */ /* 0x01ffe400078e0019 */
[----:B------:R-:W-:-:S05]  /*2830*/  IMAD.MOV.U32 R13, RZ, RZ, RZ ;  /* 0x000000ffff0d7224 */ /* 0x000fca00078e00ff */
[----:B------:R0:W-:Y:S02]  /*2840*/  REDG.E.ADD.64.STRONG.GPU desc[UR16][R10.64+0x3400], R12 ;  /* 0x0034000c0a00798e */ /* 0x0001e4000c12e510 */
.L_x_2299:
[----:B------:R-:W-:Y:S05]  /*2850*/  BSYNC.RECONVERGENT B1 ;  /* 0x0000000000017941 */ /* 0x000fea0003800200 */
.L_x_2298:
[----:B------:R-:W-:Y:S04]  /*2860*/  BSSY.RECONVERGENT B1, `(.L_x_2300) ;  /* 0x0000005000017945 */ /* 0x000fe80003800200 */
[----:B------:R-:W-:Y:S05]  /*2870*/  @!P5 BRA `(.L_x_2301) ;  /* 0x00000000000cd947 */ /* 0x000fea0003800000 */
[----:B01234-:R-:W-:Y:S02]  /*2880*/  IMAD.MOV.U32 R12, RZ, RZ, R26 ;  /* 0x000000ffff0c7224 */ /* 0x01ffe400078e001a */
[----:B------:R-:W-:-:S05]  /*2890*/  IMAD.MOV.U32 R13, RZ, RZ, RZ ;  /* 0x000000ffff0d7224 */ /* 0x000fca00078e00ff */
[----:B------:R0:W-:Y:S02]  /*28a0*/  REDG.E.ADD.64.STRONG.GPU desc[UR16][R10.64+0x3c00], R12 ;  /* 0x003c000c0a00798e */ /* 0x0001e4000c12e510 */
.L_x_2301:
[----:B------:R-:W-:Y:S05]  /*28b0*/  BSYNC.RECONVERGENT B1 ;  /* 0x0000000000017941 */ /* 0x000fea0003800200 */
.L_x_2300:
[----:B------:R-:W-:Y:S05]  /*28c0*/  @P0 BRA `(.L_x_2302) ;  /* 0xfffffff800e80947 */ /* 0x000fea000383ffff */
[----:B------:R-:W-:-:S07]  /*28d0*/  IMAD.MOV.U32 R9, RZ, RZ, R6 ;  /* 0x000000ffff097224 */ /* 0x000fce00078e0006 */
.L_x_2285:
        /* <DEDUP_REMOVED lines=20> */
.L_x_2305:
[----:B------:R-:W-:Y:S05]  /*2a20*/  BSYNC.RECONVERGENT B1 ;  /* 0x0000000000017941 */ /* 0x000fea0003800200 */
.L_x_2304:
        /* <DEDUP_REMOVED lines=9> */
.L_x_2307:
[----:B------:R-:W-:Y:S05]  /*2ac0*/  BSYNC.RECONVERGENT B1 ;  /* 0x0000000000017941 */ /* 0x000fea0003800200 */
.L_x_2306:
        /* <DEDUP_REMOVED lines=9> */
.L_x_2309:
[----:B------:R-:W-:Y:S05]  /*2b60*/  BSYNC.RECONVERGENT B1 ;  /* 0x0000000000017941 */ /* 0x000fea0003800200 */
.L_x_2308:
        /* <DEDUP_REMOVED lines=9> */
.L_x_2311:
[----:B------:R-:W-:Y:S05]  /*2c00*/  BSYNC.RECONVERGENT B1 ;  /* 0x0000000000017941 */ /* 0x000fea0003800200 */
.L_x_2310:
[----:B------:R-:W-:-:S07]  /*2c10*/  IADD3 R9, PT, PT, R9, 0x4, RZ ;  /* 0x0000000409097810 */ /* 0x000fce0007ffe0ff */
.L_x_2303:
        /* <DEDUP_REMOVED lines=17> */
.L_x_2314:
[----:B------:R-:W-:Y:S05]  /*2d30*/  BSYNC.RECONVERGENT B1 ;  /* 0x0000000000017941 */ /* 0x000fea0003800200 */
.L_x_2313:
        /* <DEDUP_REMOVED lines=9> */
.L_x_2316:
[----:B------:R-:W-:Y:S05]  /*2dd0*/  BSYNC.RECONVERGENT B1 ;  /* 0x0000000000017941 */ /* 0x000fea0003800200 */
.L_x_2315:
[----:B------:R-:W-:-:S07]  /*2de0*/  VIADD R9, R9, 0x2 ;  /* 0x0000000209097836 */ /* 0x000fce0000000000 */
.L_x_2312:
        /* <DEDUP_REMOVED lines=11> */
.L_x_2250:
[----:B------:R-:W-:Y:S05]  /*2ea0*/  BSYNC.RECONVERGENT B0 ;  /* 0x0000000000007941 */ /* 0x000fea0003800200 */
.L_x_2249:
        /* <DEDUP_REMOVED lines=17> */
.L_x_2318:
        /* <DEDUP_REMOVED lines=12> */
.L_x_4296:


//--------------------- .text._ZN3cub18CUB_300001_SM_10006detail10radix_sort31DeviceRadixSortSingleTileKernelINS1_5radix10policy_hubImNS0_8NullTypeEyE10Policy1000ELNS0_9SortOrderE0EmS6_yNS1_21identity_decomposer_tEEEvPKT1_PSB_PKT2_PSF_T3_iiT4_ --------------------------
	.section	.text._ZN3cub18CUB_300001_SM_10006detail10radix_sort31DeviceRadixSortSingleTileKernelINS1_5radix10policy_hubImNS0_8NullTypeEyE10Policy1000ELNS0_9SortOrderE0EmS6_yNS1_21identity_decomposer_tEEEvPKT1_PSB_PKT2_PSF_T3_iiT4_,"ax",@progbits
	.align	128
        .global         _ZN3cub18CUB_300001_SM_10006detail10radix_sort31DeviceRadixSortSingleTileKernelINS1_5radix10policy_hubImNS0_8NullTypeEyE10Policy1000ELNS0_9SortOrderE0EmS6_yNS1_21identity_decomposer_tEEEvPKT1_PSB_PKT2_PSF_T3_iiT4_
        .type           _ZN3cub18CUB_300001_SM_10006detail10radix_sort31DeviceRadixSortSingleTileKernelINS1_5radix10policy_hubImNS0_8NullTypeEyE10Policy1000ELNS0_9SortOrderE0EmS6_yNS1_21identity_decomposer_tEEEvPKT1_PSB_PKT2_PSF_T3_iiT4_,@function
        .size           _ZN3cub18CUB_300001_SM_10006detail10radix_sort31DeviceRadixSortSingleTileKernelINS1_5radix10policy_hubImNS0_8NullTypeEyE10Policy1000ELNS0_9SortOrderE0EmS6_yNS1_21identity_decomposer_tEEEvPKT1_PSB_PKT2_PSF_T3_iiT4_,(.L_x_4297 - _ZN3cub18CUB_300001_SM_10006detail10radix_sort31DeviceRadixSortSingleTileKernelINS1_5radix10policy_hubImNS0_8NullTypeEyE10Policy1000ELNS0_9SortOrderE0EmS6_yNS1_21identity_decomposer_tEEEvPKT1_PSB_PKT2_PSF_T3_iiT4_)
        .other          _ZN3cub18CUB_300001_SM_10006detail10radix_sort31DeviceRadixSortSingleTileKernelINS1_5radix10policy_hubImNS0_8NullTypeEyE10Policy1000ELNS0_9SortOrderE0EmS6_yNS1_21identity_decomposer_tEEEvPKT1_PSB_PKT2_PSF_T3_iiT4_,@"STO_CUDA_ENTRY STV_DEFAULT"
_ZN3cub18CUB_300001_SM_10006detail10radix_sort31DeviceRadixSortSingleTileKernelINS1_5radix10policy_hubImNS0_8NullTypeEyE10Policy1000ELNS0_9SortOrderE0EmS6_yNS1_21identity_decomposer_tEEEvPKT1_PSB_PKT2_PSF_T3_iiT4_:
.text._ZN3cub18CUB_300001_SM_10006detail10radix_sort31DeviceRadixSortSingleTileKernelINS1_5radix10policy_hubImNS0_8NullTypeEyE10Policy1000ELNS0_9SortOrderE0EmS6_yNS1_21identity_decomposer_tEEEvPKT1_PSB_PKT2_PSF_T3_iiT4_:
[----:B------:R-:W-:Y:S01]  /*0000*/  LDC R1, c[0x0][0x37c] ;  /* 0x0000df00ff017b82 */ /* 0x000fe20000000800 */
[----:B------:R-:W0:Y:S01]  /*0010*/  S2R R0, SR_TID.X ;  /* 0x0000000000007919 */ /* 0x000e220000002100 */
[----:B------:R-:W1:Y:S06]  /*0020*/  LDCU UR4, c[0x0][0x3a0] ;  /* 0x00007400ff0477ac */ /* 0x000e6c0008000800 */
[----:B------:R-:W2:Y:S01]  /*0030*/  LDC.64 R4, c[0x0][0x380] ;  /* 0x0000e000ff047b82 */ /* 0x000ea20000000a00 */
[----:B------:R-:W-:Y:S01]  /*0040*/  IMAD.MOV.U32 R12, RZ, RZ, -0x1 ;  /* 0xffffffffff0c7424 */ /* 0x000fe200078e00ff */
[----:B------:R-:W3:Y:S01]  /*0050*/  LDCU.64 UR10, c[0x0][0x358] ;  /* 0x00006b00ff0a77ac */ /* 0x000ee20008000a00 */
[----:B------:R-:W-:-:S05]  /*0060*/  IMAD.MOV.U32 R13, RZ, RZ, -0x1 ;  /* 0xffffffffff0d7424 */ /* 0x000fca00078e00ff */
[----:B------:R-:W4:Y:S01]  /*0070*/  S2UR UR5, SR_CgaCtaId ;  /* 0x00000000000579c3 */ /* 0x000f220000008800 */
[----:B------:R-:W-:Y:S01]  /*0080*/  MOV R14, 0xffffffff ;  /* 0xffffffff000e7802 */ /* 0x000fe20000000f00 */
[----:B------:R-:W-:Y:S01]  /*0090*/  IMAD.MOV.U32 R15, RZ, RZ, -0x1 ;  /* 0xffffffffff0f7424 */ /* 0x000fe200078e00ff */
[----:B------:R-:W-:Y:S01]  /*00a0*/  MOV R26, 0xffffffff ;  /* 0xffffffff001a7802 */ /* 0x000fe20000000f00 */
        /* <DEDUP_REMOVED lines=10> */
[----:B------:R-:W-:Y:S01]  /*0150*/  IMAD.MOV.U32 R27, RZ, RZ, -0x1 ;  /* 0xffffffffff1b7424 */ /* 0x000fe200078e00ff */
[----:B------:R-:W4:Y:S01]  /*0160*/  S2R R28, SR_LANEID ;  /* 0x00000000001c7919 */ /* 0x000f220000000000 */
[----:B0-----:R-:W-:Y:S01]  /*0170*/  IMAD R7, R0, 0x9, RZ ;  /* 0x0000000900077824 */ /* 0x001fe200078e02ff */
[----:B------:R-:W0:Y:S03]  /*0180*/  LDCU.64 UR6, c[0x0][0x3a8] ;  /* 0x00007500ff0677ac */ /* 0x000e260008000a00 */
[C---:B------:R-:W-:Y:S01]  /*0190*/  VIADD R2, R7.reuse, 0x1 ;  /* 0x0000000107027836 */ /* 0x040fe20000000000 */
[C---:B-1----:R-:W-:Y:S01]  /*01a0*/  ISETP.GE.AND P6, PT, R7.reuse, UR4, PT ;  /* 0x0000000407007c0c */ /* 0x042fe2000bfc6270 */
[C---:B------:R-:W-:Y:S01]  /*01b0*/  VIADD R3, R7.reuse, 0x3 ;  /* 0x0000000307037836 */ /* 0x040fe20000000000 */
[----:B------:R-:W1:Y:S01]  /*01c0*/  LDCU UR9, c[0x0][0x3ac] ;  /* 0x00007580ff0977ac */ /* 0x000e620008000800 */
[C---:B------:R-:W-:Y:S01]  /*01d0*/  VIADD R6, R7.reuse, 0x4 ;  /* 0x0000000407067836 */ /* 0x040fe20000000000 */
[----:B------:R-:W-:Y:S01]  /*01e0*/  ISETP.GE.AND P0, PT, R2, UR4, PT ;  /* 0x0000000402007c0c */ /* 0x000fe2000bf06270 */
[----:B------:R-:W-:Y:S01]  /*01f0*/  VIADD R2, R7, 0x2 ;  /* 0x0000000207027836 */ /* 0x000fe20000000000 */
[----:B------:R-:W-:Y:S01]  /*0200*/  ISETP.GE.AND P2, PT, R3, UR4, PT ;  /* 0x0000000403007c0c */ /* 0x000fe2000bf46270 */
[C---:B------:R-:W-:Y:S01]  /*0210*/  VIADD R8, R7.reuse, 0x5 ;  /* 0x0000000507087836 */ /* 0x040fe20000000000 */
[----:B------:R-:W-:Y:S01]  /*0220*/  ISETP.GE.AND P3, PT, R6, UR4, PT ;  /* 0x0000000406007c0c */ /* 0x000fe2000bf66270 */
[----:B------:R-:W-:Y:S01]  /*0230*/  IMAD.MOV.U32 R3, RZ, RZ, -0x1 ;  /* 0xffffffffff037424 */ /* 0x000fe200078e00ff */
[----:B------:R-:W-:Y:S01]  /*0240*/  ISETP.GE.AND P1, PT, R2, UR4, PT ;  /* 0x0000000402007c0c */ /* 0x000fe2000bf26270 */
[----:B------:R-:W-:Y:S01]  /*0250*/  IMAD.MOV.U32 R2, RZ, RZ, -0x1 ;  /* 0xffffffffff027424 */ /* 0x000fe200078e00ff */
[----:B------:R-:W-:Y:S01]  /*0260*/  ISETP.GE.AND P4, PT, R8, UR4, PT ;  /* 0x0000000408007c0c */ /* 0x000fe2000bf86270 */
[----:B------:R-:W-:-:S02]  /*0270*/  VIADD R6, R7, 0x6 ;  /* 0x0000000607067836 */ /* 0x000fc40000000000 */
[----:B--2---:R-:W-:-:S03]  /*0280*/  IMAD.WIDE.U32 R4, R7, 0x8, R4 ;  /* 0x0000000807047825 */ /* 0x004fc600078e0004 */
[----:B------:R-:W-:Y:S01]  /*0290*/  ISETP.GE.AND P5, PT, R6, UR4, PT ;  /* 0x0000000406007c0c */ /* 0x000fe2000bfa6270 */
        /* <DEDUP_REMOVED lines=20> */
[----:B0-----:R-:W-:Y:S02]  /*03e0*/  UIADD3 UR8, UPT, UPT, UR6, 0x6, URZ ;  /* 0x0000000606087890 */ /* 0x001fe4000fffe0ff */
[----:B------:R-:W-:Y:S01]  /*03f0*/  UIADD3 UR5, UPT, UPT, -UR6, UR7, URZ ;  /* 0x0000000706057290 */ /* 0x000fe2000fffe1ff */
[----:B-12---:R-:W-:Y:S11]  /*0400*/  BAR.SYNC.DEFER_BLOCKING 0x0 ;  /* 0x0000000000007b1d */ /* 0x006ff60000010000 */
.L_x_2320:
        /* <DEDUP_REMOVED lines=25> */
[----:B------:R-:W-:Y:S01]  /*05a0*/  IADD3 R51, PT, PT, R6, R29, R4 ;  /* 0x0000001d06337210 */ /* 0x000fe20007ffe004 */
        /* <DEDUP_REMOVED lines=13> */
[----:B------:R-:W-:-:S02]  /*0680*/  IADD3 R41, PT, PT, R41, R29, R6 ;  /* 0x0000001d29297210 */ /* 0x000fc40007ffe006 */
        /* <DEDUP_REMOVED lines=10> */
[----:B------:R-:W-:-:S03]  /*0730*/  IADD3 R32, PT, PT, R5, R29, R32 ;  /* 0x0000001d05207210 */ /* 0x000fc60007ffe020 */
        /* <DEDUP_REMOVED lines=18> */
[----:B-1--4-:R-:W-:-:S04]  /*0860*/  SHF.R.U64 R4, R16, UR7, R17 ;  /* 0x0000000710047c19 */ /* 0x012fc80008001211 */
[----:B------:R-:W-:-:S05]  /*0870*/  LOP3.LUT R4, R4, UR4, RZ, 0xc0, !PT ;  /* 0x0000000404047c12 */ /* 0x000fca000f8ec0ff */
[----:B------:R-:W-:Y:S01]  /*0880*/  IMAD.SHL.U32 R5, R4, 0x400, RZ ;  /* 0x0000040004057824 */ /* 0x000fe200078e00ff */
[----:B------:R-:W-:-:S04]  /*0890*/  SHF.R.U32.HI R4, RZ, 0x4, R4 ;  /* 0x00000004ff047819 */ /* 0x000fc80000011604 */
[----:B------:R-:W-:Y:S02]  /*08a0*/  LOP3.LUT R34, R5, 0x7c00, RZ, 0xc0, !PT ;  /* 0x00007c0005227812 */ /* 0x000fe400078ec0ff */
[----:B------:R-:W-:-:S04]  /*08b0*/  LOP3.LUT R4, R4, 0xffffffe, RZ, 0xc0, !PT ;  /* 0x0ffffffe04047812 */ /* 0x000fc800078ec0ff */
[----:B------:R-:W-:Y:S02]  /*08c0*/  IADD3 R34, PT, PT, R4, R29, R34 ;  /* 0x0000001d04227210 */ /* 0x000fe40007ffe022 */
[----:B------:R-:W-:-:S04]  /*08d0*/  SHF.R.U64 R4, R18, UR7, R19 ;  /* 0x0000000712047c19 */ /* 0x000fc80008001213 */
        /* <DEDUP_REMOVED lines=11> */
[----:B------:R-:W-:-:S04]  /*0990*/  SHF.R.U32.HI R6, RZ, 0x4, R4 ;  /* 0x00000004ff067819 */ /* 0x000fc80000011604 */
[----:B------:R-:W-:Y:S01]  /*09a0*/  LOP3.LUT R6, R6, 0xffffffe, RZ, 0xc0, !PT ;  /* 0x0ffffffe06067812 */ /* 0x000fe200078ec0ff */
[----:B--2---:R-:W-:-:S05]  /*09b0*/  VIADD R5, R48, 0x1 ;  /* 0x0000000130057836 */ /* 0x004fca0000000000 */
[----:B------:R1:W-:Y:S04]  /*09c0*/  STS.U16 [R32], R5 ;  /* 0x0000000520007388 */ /* 0x0003e80000000400 */
[----:B------:R-:W2:Y:S01]  /*09d0*/  LDS.U16 R47, [R34] ;  /* 0x00000000222f7984 */ /* 0x000ea20000000400 */
[----:B-1----:R-:W-:-:S04]  /*09e0*/  SHF.L.U32 R5, R4, 0xa, RZ ;  /* 0x0000000a04057819 */ /* 0x002fc800000006ff */
        /* <DEDUP_REMOVED lines=20> */
[----:B------:R-:W-:-:S04]  /*0b30*/  LOP3.LUT R39, R5, 0xffffffe, RZ, 0xc0, !PT ;  /* 0x0ffffffe05277812 */ /* 0x000fc800078ec0ff */
[----:B------:R-:W-:Y:S01]  /*0b40*/  IADD3 R39, PT, PT, R39, R29, R6 ;  /* 0x0000001d27277210 */ /* 0x000fe20007ffe006 */
[----:B--2---:R-:W-:-:S05]  /*0b50*/  VIADD R4, R45, 0x1 ;  /* 0x000000012d047836 */ /* 0x004fca0000000000 */
        /* <DEDUP_REMOVED lines=61> */
[----:B------:R-:W3:Y:S02]  /*0f30*/  LDS R57, [R31+0x68] ;  /* 0x000068001f397984 */ /* 0x000ee40000000800 */
[----:B----4-:R-:W-:Y:S02]  /*0f40*/  IADD3 R67, PT, PT, R67, R68, RZ ;  /* 0x0000004443437210 */ /* 0x010fe40007ffe0ff */
        /* <DEDUP_REMOVED lines=16> */
[----:B----4-:R-:W-:-:S05]  /*1050*/  IMAD.IADD R56, R56, 0x1, R57 ;  /* 0x0000000138387824 */ /* 0x010fca00078e0239 */
[----:B------:R-:W-:-:S05]  /*1060*/  IADD3 R55, PT, PT, R55, R56, RZ ;  /* 0x0000003837377210 */ /* 0x000fca0007ffe0ff */
        /* <DEDUP_REMOVED lines=23> */
[----:B------:R-:W-:Y:S01]  /*11e0*/  ISETP.NE.AND P0, PT, R86, 0x2, PT ;  /* 0x000000025600780c */ /* 0x000fe20003f05270 */
[----:B------:R-:W-:-:S03]  /*11f0*/  IMAD.IADD R6, R6, 0x1, R5 ;  /* 0x0000000106067824 */ /* 0x000fc600078e0205 */
[----:B------:R-:W-:Y:S02]  /*1200*/  SEL R35, R5, R35, !P0 ;  /* 0x0000002305237207 */ /* 0x000fe40004000000 */
[----:B------:R-:W-:Y:S02]  /*1210*/  ISETP.NE.AND P0, PT, R86, 0x3, PT ;  /* 0x000000035600780c */ /* 0x000fe40003f05270 */
[----:B------:R-:W-:Y:S02]  /*1220*/  IADD3 R7, PT, PT, R7, R6, RZ ;  /* 0x0000000607077210 */ /* 0x000fe40007ffe0ff */
[----:B------:R-:W-:Y:S02]  /*1230*/  SEL R35, R6, R35, !P0 ;  /* 0x0000002306237207 */ /* 0x000fe40004000000 */
[----:B------:R-:W-:Y:S01]  /*1240*/  ISETP.NE.AND P0, PT, R86, 0x5, PT ;  /* 0x000000055600780c */ /* 0x000fe20003f05270 */
[C---:B-1----:R-:W-:Y:S01]  /*1250*/  IMAD.IADD R8, R7.reuse, 0x1, R8 ;  /* 0x0000000107087824 */ /* 0x042fe200078e0208 */
[----:B------:R-:W-:-:S02]  /*1260*/  SEL R35, R7, R35, !P1 ;  /* 0x0000002307237207 */ /* 0x000fc40004800000 */
[----:B------:R-:W-:Y:S01]  /*1270*/  ISETP.NE.AND P1, PT, R28, RZ, PT ;  /* 0x000000ff1c00720c */ /* 0x000fe20003f25270 */
[----:B------:R-:W-:Y:S01]  /*1280*/  IMAD.IADD R9, R9, 0x1, R8 ;  /* 0x0000000109097824 */ /* 0x000fe200078e0208 */
[----:B------:R-:W-:Y:S02]  /*1290*/  SEL R35, R8, R35, !P0 ;  /* 0x0000002308237207 */ /* 0x000fe40004000000 */
[----:B------:R-:W-:Y:S01]  /*12a0*/  ISETP.GT.U32.AND P0, PT, R0, 0x1f, PT ;  /* 0x0000001f0000780c */ /* 0x000fe20003f04070 */
[----:B------:R-:W-:Y:S01]  /*12b0*/  IMAD.IADD R10, R10, 0x1, R9 ;  /* 0x000000010a0a7824 */ /* 0x000fe200078e0209 */
[----:B------:R-:W-:Y:S02]  /*12c0*/  SEL R35, R9, R35, !P2 ;  /* 0x0000002309237207 */ /* 0x000fe40005000000 */
[----:B------:R-:W-:Y:S01]  /*12d0*/  ISETP.GT.U32.OR P2, PT, R0, 0x1f, P1 ;  /* 0x0000001f0000780c */ /* 0x000fe20000f44470 */
[----:B------:R-:W-:Y:S01]  /*12e0*/  IMAD.IADD R11, R11, 0x1, R10 ;  /* 0x000000010b0b7824 */ /* 0x000fe200078e020a */
[----:B------:R-:W-:-:S02]  /*12f0*/  SEL R4, R84, RZ, P1 ;  /* 0x000000ff54047207 */ /* 0x000fc40000800000 */
        /* <DEDUP_REMOVED lines=88> */
[----:B----4-:R-:W-:Y:S01]  /*1880*/  IMAD.IADD R46, R46, 0x1, R7 ;  /* 0x000000012e2e7824 */ /* 0x010fe200078e0207 */
[----:B------:R-:W-:Y:S01]  /*1890*/  IADD3 R6, PT, PT, R45, R6, RZ ;  /* 0x000000062d067210 */ /* 0x000fe20007ffe0ff */
        /* <DEDUP_REMOVED lines=37> */
.L_x_2319:
        /* <DEDUP_REMOVED lines=69> */
.L_x_2321:
        /* <DEDUP_REMOVED lines=12> */
.L_x_4297:


//--------------------- .text._ZN3cub18CUB_300001_SM_10006detail10radix_sort29DeviceRadixSortOnesweepKernelINS1_5radix10policy_hubIdNS0_8NullTypeEyE10Policy1000ELNS0_9SortOrderE1EdS6_yiiNS1_21identity_decomposer_tEEEvPT5_SC_PT3_PKSD_PT1_PKSH_PT2_PKSL_T4_iiT6_ --------------------------
	.section	.text._ZN3cub18CUB_300001_SM_10006detail10radix_sort29DeviceRadixSortOnesweepKernelINS1_5radix10policy_hubIdNS0_8NullTypeEyE10Policy1000ELNS0_9SortOrderE1EdS6_yiiNS1_21identity_decomposer_tEEEvPT5_SC_PT3_PKSD_PT1_PKSH_PT2_PKSL_T4_iiT6_,"ax",@progbits
	.align	128
        .global         _ZN3cub18CUB_300001_SM_10006detail10radix_sort29DeviceRadixSortOnesweepKernelINS1_5radix10policy_hubIdNS0_8NullTypeEyE10Policy1000ELNS0_9SortOrderE1EdS6_yiiNS1_21identity_decomposer_tEEEvPT5_SC_PT3_PKSD_PT1_PKSH_PT2_PKSL_T4_iiT6_
        .type           _ZN3cub18CUB_300001_SM_10006detail10radix_sort29DeviceRadixSortOnesweepKernelINS1_5radix10policy_hubIdNS0_8NullTypeEyE10Policy1000ELNS0_9SortOrderE1EdS6_yiiNS1_21identity_decomposer_tEEEvPT5_SC_PT3_PKSD_PT1_PKSH_PT2_PKSL_T4_iiT6_,@function
        .size           _ZN3cub18CUB_300001_SM_10006detail10radix_sort29DeviceRadixSortOnesweepKernelINS1_5radix10policy_hubIdNS0_8NullTypeEyE10Policy1000ELNS0_9SortOrderE1EdS6_yiiNS1_21identity_decomposer_tEEEvPT5_SC_PT3_PKSD_PT1_PKSH_PT2_PKSL_T4_iiT6_,(.L_x_4298 - _ZN3cub18CUB_300001_SM_10006detail10radix_sort29DeviceRadixSortOnesweepKernelINS1_5radix10policy_hubIdNS0_8NullTypeEyE10Policy1000ELNS0_9SortOrderE1EdS6_yiiNS1_21identity_decomposer_tEEEvPT5_SC_PT3_PKSD_PT1_PKSH_PT2_PKSL_T4_iiT6_)
        .other          _ZN3cub18CUB_300001_SM_10006detail10radix_sort29DeviceRadixSortOnesweepKernelINS1_5radix10policy_hubIdNS0_8NullTypeEyE10Policy1000ELNS0_9SortOrderE1EdS6_yiiNS1_21identity_decomposer_tEEEvPT5_SC_PT3_PKSD_PT1_PKSH_PT2_PKSL_T4_iiT6_,@"STO_CUDA_ENTRY STV_DEFAULT"
_ZN3cub18CUB_300001_SM_10006detail10radix_sort29DeviceRadixSortOnesweepKernelINS1_5radix10policy_hubIdNS0_8NullTypeEyE10Policy1000ELNS0_9SortOrderE1EdS6_yiiNS1_21identity_decomposer_tEEEvPT5_SC_PT3_PKSD_PT1_PKSH_PT2_PKSL_T4_iiT6_:
.text._ZN3cub18CUB_300001_SM_10006detail10radix_sort29DeviceRadixSortOnesweepKernelINS1_5radix10policy_hubIdNS0_8NullTypeEyE10Policy1000ELNS0_9SortOrderE1EdS6_yiiNS1_21identity_decomposer_tEEEvPT5_SC_PT3_PKSD_PT1_PKSH_PT2_PKSL_T4_iiT6_:
[----:B------:R-:W0:Y:S01]  /*0000*/  LDC R1, c[0x0][0x37c] ;  /* 0x0000df00ff017b82 */ /* 0x000e220000000800 */
[----:B------:R-:W1:Y:S01]  /*0010*/  S2R R61, SR_TID.X ;  /* 0x00000000003d7919 */ /* 0x000e620000002100 */
[----:B------:R-:W2:Y:S01]  /*0020*/  LDCU.64 UR8, c[0x0][0x358] ;  /* 0x00006b00ff0877ac */ /* 0x000ea20008000a00 */
[----:B------:R-:W-:Y:S01]  /*0030*/  BSSY.RECONVERGENT B0, `(.L_x_2322) ;  /* 0x000000b000007945 */ /* 0x000fe20003800200 */
[----:B0-----:R-:W-:Y:S01]  /*0040*/  VIADD R1, R1, 0xfffffff8 ;  /* 0xfffffff801017836 */ /* 0x001fe20000000000 */
[----:B-1----:R-:W-:-:S13]  /*0050*/  ISETP.NE.AND P0, PT, R61, RZ, PT ;  /* 0x000000ff3d00720c */ /* 0x002fda0003f05270 */
[----:B--2---:R-:W-:Y:S05]  /*0060*/  @P0 BRA `(.L_x_2323) ;  /* 0x00000000001c0947 */ /* 0x004fea0003800000 */
[----:B------:R-:W0:Y:S01]  /*0070*/  LDC.64 R2, c[0x0][0x388] ;  /* 0x0000e200ff027b82 */ /* 0x000e220000000a00 */
[----:B------:R-:W-:-:S05]  /*0080*/  IMAD.MOV.U32 R5, RZ, RZ, 0x1 ;  /* 0x00000001ff057424 */ /* 0x000fca00078e00ff */
[----:B0-----:R-:W2:Y:S02]  /*0090*/  ATOMG.E.ADD.STRONG.GPU PT, R2, desc[UR8][R2.64], R5 ;  /* 0x80000005020279a8 */ /* 0x001ea400081ef108 */
[----:B------:R-:W0:Y:S01]  /*00a0*/  S2UR UR5, SR_CgaCtaId ;  /* 0x00000000000579c3 */ /* 0x000e220000008800 */
[----:B------:R-:W-:Y:S02]  /*00b0*/  UMOV UR4, 0x400 ;  /* 0x0000040000047882 */ /* 0x000fe40000000000 */
[----:B0-----:R-:W-:-:S09]  /*00c0*/  ULEA UR4, UR5, UR4, 0x18 ;  /* 0x0000000405047291 */ /* 0x001fd2000f8ec0ff */
[----:B--2---:R0:W-:Y:S03]  /*00d0*/  STS [UR4+0xb400], R2 ;  /* 0x00b40002ff007988 */ /* 0x0041e60008000804 */
.L_x_2323:
[----:B------:R-:W-:Y:S05]  /*00e0*/  BSYNC.RECONVERGENT B0 ;  /* 0x0000000000007941 */ /* 0x000fea0003800200 */
.L_x_2322:
[----:B------:R-:W1:Y:S08]  /*00f0*/  S2UR UR5, SR_CgaCtaId ;  /* 0x00000000000579c3 */ /* 0x000e700000008800 */
[----:B------:R-:W-:Y:S06]  /*0100*/  BAR.SYNC.DEFER_BLOCKING 0x0 ;  /* 0x0000000000007b1d */ /* 0x000fec0000010000 */
[----:B------:R-:W-:Y:S01]  /*0110*/  UMOV UR4, 0x400 ;  /* 0x0000040000047882 */ /* 0x000fe20000000000 */
[----:B------:R-:W2:Y:S01]  /*0120*/  S2R R8, SR_LANEID ;  /* 0x0000000000087919 */ /* 0x000ea20000000000 */
[----:B-1----:R-:W-:-:S02]  /*0130*/  ULEA UR6, UR5, UR4, 0x18 ;  /* 0x0000000405067291 */ /* 0x002fc4000f8ec0ff */
[----:B------:R-:W1:Y:S07]  /*0140*/  LDCU UR4, c[0x0][0x3c0] ;  /* 0x00007800ff0477ac */ /* 0x000e6e0008000800 */
        /* <DEDUP_REMOVED lines=31> */
.L_x_2324:
[C---:B------:R-:W-:Y:S01]  /*0340*/  LOP3.LUT R0, R61.reuse, 0x1f, RZ, 0xc0, !PT ;  /* 0x0000001f3d007812 */ /* 0x040fe200078ec0ff */
[----:B------:R-:W1:Y:S01]  /*0350*/  LDCU.64 UR12, c[0x0][0x3a8] ;  /* 0x00007500ff0c77ac */ /* 0x000e620008000a00 */
[----:B------:R-:W-:Y:S01]  /*0360*/  LOP3.LUT R3, R61, 0x3e0, RZ, 0xc0, !PT ;  /* 0x000003e03d037812 */ /* 0x000fe200078ec0ff */
[----:B------:R-:W-:Y:S01]  /*0370*/  IMAD.MOV.U32 R58, RZ, RZ, -0x1 ;  /* 0xffffffffff3a7424 */ /* 0x000fe200078e00ff */
[----:B------:R-:W-:Y:S01]  /*0380*/  UIADD3 UR4, UPT, UPT, -UR5, UR4, URZ ;  /* 0x0000000405047290 */ /* 0x000fe2000fffe1ff */
[----:B------:R-:W-:Y:S02]  /*0390*/  IMAD.MOV.U32 R59, RZ, RZ, -0x1 ;  /* 0xffffffffff3b7424 */ /* 0x000fe400078e00ff */
        /* <DEDUP_REMOVED lines=15> */
[----:B------:R-:W-:Y:S01]  /*0490*/  IMAD.MOV.U32 R55, RZ, RZ, -0x1 ;  /* 0xffffffffff377424 */ /* 0x000fe200078e00ff */
[----:B------:R-:W-:Y:S01]  /*04a0*/  ISETP.GE.AND P0, PT, R4, UR4, PT ;  /* 0x0000000404007c0c */ /* 0x000fe2000bf06270 */
[C---:B------:R-:W-:Y:S01]  /*04b0*/  VIADD R7, R5.reuse, 0xc0 ;  /* 0x000000c005077836 */ /* 0x040fe20000000000 */
[----:B------:R-:W-:Y:S01]  /*04c0*/  LEA.HI.X R3, R0, UR13, R3, 0x3, P2 ;  /* 0x0000000d00037c11 */ /* 0x000fe200090f1c03 */
[----:B------:R-:W-:Y:S01]  /*04d0*/  VIADD R0, R5, 0xe0 ;  /* 0x000000e005007836 */ /* 0x000fe20000000000 */
[----:B------:R-:W-:Y:S01]  /*04e0*/  ISETP.GE.AND P1, PT, R6, UR4, PT ;  /* 0x0000000406007c0c */ /* 0x000fe2000bf26270 */
[----:B------:R-:W-:Y:S01]  /*04f0*/  IMAD.MOV.U32 R57, RZ, RZ, -0x1 ;  /* 0xffffffffff397424 */ /* 0x000fe200078e00ff */
[----:B------:R-:W-:Y:S01]  /*0500*/  ISETP.GE.AND P2, PT, R7, UR4, PT ;  /* 0x0000000407007c0c */ /* 0x000fe2000bf46270 */
[----:B------:R1:W5:Y:S01]  /*0510*/  @!P3 LDG.E.64 R58, desc[UR8][R2.64] ;  /* 0x00000008023ab981 */ /* 0x000362000c1e1b00 */
[----:B------:R-:W-:Y:S01]  /*0520*/  ISETP.GE.AND P3, PT, R0, UR4, PT ;  /* 0x0000000400007c0c */ /* 0x000fe2000bf66270 */
[----:B------:R-:W-:-:S02]  /*0530*/  VIADD R0, R5, 0x120 ;  /* 0x0000012005007836 */ /* 0x000fc40000000000 */
[----:B------:R-:W-:Y:S01]  /*0540*/  IMAD.MOV.U32 R50, RZ, RZ, -0x1 ;  /* 0xffffffffff327424 */ /* 0x000fe200078e00ff */
[----:B------:R1:W5:Y:S01]  /*0550*/  @!P5 LDG.E.64 R54, desc[UR8][R2.64+0x200] ;  /* 0x000200080236d981 */ /* 0x000362000c1e1b00 */
[----:B------:R-:W-:Y:S01]  /*0560*/  IMAD.MOV.U32 R51, RZ, RZ, -0x1 ;  /* 0xffffffffff337424 */ /* 0x000fe200078e00ff */
[----:B------:R-:W-:Y:S01]  /*0570*/  ISETP.GE.AND P5, PT, R0, UR4, PT ;  /* 0x0000000400007c0c */ /* 0x000fe2000bfa6270 */
[C---:B------:R-:W-:Y:S01]  /*0580*/  VIADD R4, R5.reuse, 0x100 ;  /* 0x0000010005047836 */ /* 0x040fe20000000000 */
[----:B------:R1:W5:Y:S01]  /*0590*/  @!P4 LDG.E.64 R56, desc[UR8][R2.64+0x100] ;  /* 0x000100080238c981 */ /* 0x000362000c1e1b00 */
[----:B------:R-:W-:Y:S02]  /*05a0*/  VIADD R0, R5, 0x160 ;  /* 0x0000016005007836 */ /* 0x000fe40000000000 */
[----:B------:R-:W-:Y:S01]  /*05b0*/  IMAD.MOV.U32 R52, RZ, RZ, -0x1 ;  /* 0xffffffffff347424 */ /* 0x000fe200078e00ff */
[----:B------:R1:W5:Y:S01]  /*05c0*/  @!P0 LDG.E.64 R50, desc[UR8][R2.64+0x400] ;  /* 0x0004000802328981 */ /* 0x000362000c1e1b00 */
[----:B------:R-:W-:Y:S01]  /*05d0*/  IMAD.MOV.U32 R53, RZ, RZ, -0x1 ;  /* 0xffffffffff357424 */ /* 0x000fe200078e00ff */
[----:B------:R-:W-:Y:S01]  /*05e0*/  ISETP.GE.AND P4, PT, R4, UR4, PT ;  /* 0x0000000404007c0c */ /* 0x000fe2000bf86270 */
[----:B------:R-:W-:Y:S01]  /*05f0*/  IMAD.MOV.U32 R48, RZ, RZ, -0x1 ;  /* 0xffffffffff307424 */ /* 0x000fe200078e00ff */
[----:B------:R-:W-:Y:S01]  /*0600*/  ISETP.GE.AND P0, PT, R0, UR4, PT ;  /* 0x0000000400007c0c */ /* 0x000fe2000bf06270 */
[----:B------:R-:W-:-:S02]  /*0610*/  IMAD.MOV.U32 R49, RZ, RZ, -0x1 ;  /* 0xffffffffff317424 */ /* 0x000fc400078e00ff */
        /* <DEDUP_REMOVED lines=12> */
[----:B------:R-:W-:-:S03]  /*06e0*/  VIADD R0, R5, 0x1c0 ;  /* 0x000001c005007836 */ /* 0x000fc60000000000 */
[----:B------:R1:W5:Y:S01]  /*06f0*/  @!P3 LDG.E.64 R44, desc[UR8][R2.64+0x700] ;  /* 0x00070008022cb981 */ /* 0x000362000c1e1b00 */
[----:B------:R-:W-:Y:S02]  /*0700*/  ISETP.GE.AND P2, PT, R4, UR4, PT ;  /* 0x0000000404007c0c */ /* 0x000fe4000bf46270 */
[----:B------:R-:W-:Y:S01]  /*0710*/  ISETP.GE.AND P3, PT, R0, UR4, PT ;  /* 0x0000000400007c0c */ /* 0x000fe2000bf66270 */
        /* <DEDUP_REMOVED lines=21> */
.L_x_2325:
[----:B01----:R-:W-:Y:S01]  /*0870*/  VIMNMX R2, PT, PT, R8, 0xe0, !PT ;  /* 0x000000e008027848 */ /* 0x003fe20007fe0100 */
[----:B------:R-:W0:Y:S01]  /*0880*/  LDCU UR4, c[0x0][0x3c8] ;  /* 0x00007900ff0477ac */ /* 0x000e220008000800 */
[----:B-----5:R-:W-:Y:S01]  /*0890*/  ISETP.GE.AND P0, PT, R49, RZ, PT ;  /* 0x000000ff3100720c */ /* 0x020fe20003f06270 */
[----:B------:R-:W-:Y:S01]  /*08a0*/  IMAD.SHL.U32 R0, R61, 0x20, RZ ;  /* 0x000000203d007824 */ /* 0x000fe200078e00ff */
[--C-:B------:R-:W-:Y:S01]  /*08b0*/  IADD3 R2, PT, PT, R2, 0x1f, -R8.reuse ;  /* 0x0000001f02027810 */ /* 0x100fe20007ffe808 */
[----:B------:R-:W-:Y:S01]  /*08c0*/  UMOV UR5, 0xffffffff ;  /* 0xffffffff00057882 */ /* 0x000fe20000000000 */
[----:B------:R-:W-:Y:S01]  /*08d0*/  SEL R29, RZ, 0xffffffff, !P0 ;  /* 0xffffffffff1d7807 */ /* 0x000fe20004000000 */
[----:B------:R-:W-:Y:S01]  /*08e0*/  BSSY.RECONVERGENT B0, `(.L_x_2326) ;  /* 0x0000034000007945 */ /* 0x000fe20003800200 */
[----:B------:R-:W-:Y:S01]  /*08f0*/  SEL R13, RZ, 0x7fffffff, !P0 ;  /* 0x7fffffffff0d7807 */ /* 0x000fe20004000000 */
[----:B------:R-:W-:Y:S01]  /*0900*/  IMAD.MOV.U32 R5, RZ, RZ, R8 ;  /* 0x000000ffff057224 */ /* 0x000fe200078e0008 */
[----:B------:R-:W-:-:S02]  /*0910*/  ISETP.GE.U32.AND P0, PT, R2, 0x1e0, PT ;  /* 0x000001e00200780c */ /* 0x000fc40003f06070 */
[----:B------:R-:W-:Y:S02]  /*0920*/  ISETP.GE.AND P1, PT, R47, RZ, PT ;  /* 0x000000ff2f00720c */ /* 0x000fe40003f26270 */
[----:B------:R-:W-:Y:S02]  /*0930*/  ISETP.GE.AND P2, PT, R45, RZ, PT ;  /* 0x000000ff2d00720c */ /* 0x000fe40003f46270 */
[----:B------:R-:W-:Y:S02]  /*0940*/  ISETP.GE.AND P3, PT, R43, RZ, PT ;  /* 0x000000ff2b00720c */ /* 0x000fe40003f66270 */
[----:B------:R-:W-:Y:S01]  /*0950*/  SEL R27, RZ, 0xffffffff, !P1 ;  /* 0xffffffffff1b7807 */ /* 0x000fe20004800000 */
[----:B0-----:R-:W-:Y:S01]  /*0960*/  USHF.L.U32 UR4, UR5, UR4, URZ ;  /* 0x0000000405047299 */ /* 0x001fe200080006ff */
[----:B------:R-:W-:Y:S02]  /*0970*/  SEL R25, RZ, 0xffffffff, !P2 ;  /* 0xffffffffff197807 */ /* 0x000fe40005000000 */
[----:B------:R-:W-:-:S02]  /*0980*/  SEL R11, RZ, 0x7fffffff, !P1 ;  /* 0x7fffffffff0b7807 */ /* 0x000fc40004800000 */
[----:B------:R-:W-:Y:S02]  /*0990*/  SEL R9, RZ, 0x7fffffff, !P2 ;  /* 0x7fffffffff097807 */ /* 0x000fe40005000000 */
[----:B------:R-:W-:Y:S02]  /*09a0*/  LEA.HI R3, R2, 0x1, RZ, 0x1b ;  /* 0x0000000102037811 */ /* 0x000fe400078fd8ff */
[----:B------:R-:W-:Y:S02]  /*09b0*/  SEL R23, RZ, 0xffffffff, !P3 ;  /* 0xffffffffff177807 */ /* 0x000fe40005800000 */
[----:B------:R-:W-:Y:S02]  /*09c0*/  LOP3.LUT R28, R29, R48, RZ, 0x3c, !PT ;  /* 0x000000301d1c7212 */ /* 0x000fe400078e3cff */
[----:B------:R-:W-:Y:S02]  /*09d0*/  LOP3.LUT R26, R27, R46, RZ, 0x3c, !PT ;  /* 0x0000002e1b1a7212 */ /* 0x000fe400078e3cff */
[----:B------:R-:W-:-:S02]  /*09e0*/  LOP3.LUT R24, R25, R44, RZ, 0x3c, !PT ;  /* 0x0000002c19187212 */ /* 0x000fc400078e3cff */
[----:B------:R-:W-:Y:S02]  /*09f0*/  SEL R7, RZ, 0x7fffffff, !P3 ;  /* 0x7fffffffff077807 */ /* 0x000fe40005800000 */
[----:B------:R-:W-:Y:S02]  /*0a00*/  LOP3.LUT P1, R6, R3, 0xf, RZ, 0xc0, !PT ;  /* 0x0000000f03067812 */ /* 0x000fe4000782c0ff */
[----:B------:R-:W-:Y:S02]  /*0a10*/  LOP3.LUT R29, R13, R49, RZ, 0x3c, !PT ;  /* 0x000000310d1d7212 */ /* 0x000fe400078e3cff */
[----:B------:R-:W-:Y:S02]  /*0a20*/  LOP3.LUT R27, R11, R47, RZ, 0x3c, !PT ;  /* 0x0000002f0b1b7212 */ /* 0x000fe400078e3cff */
[----:B------:R-:W-:Y:S02]  /*0a30*/  LOP3.LUT R25, R9, R45, RZ, 0x3c, !PT ;  /* 0x0000002d09197212 */ /* 0x000fe400078e3cff */
[----:B------:R-:W-:-:S02]  /*0a40*/  LOP3.LUT R22, R23, R42, RZ, 0x3c, !PT ;  /* 0x0000002a17167212 */ /* 0x000fc400078e3cff */
[----:B------:R-:W-:Y:S01]  /*0a50*/  LOP3.LUT R2, R0, 0x7c00, RZ, 0xc0, !PT ;  /* 0x00007c0000027812 */ /* 0x000fe200078ec0ff */
[----:B------:R-:W-:Y:S06]  /*0a60*/  @!P0 BRA `(.L_x_2327) ;  /* 0x00000000006c8947 */ /* 0x000fec0003800000 */
[----:B------:R-:W-:Y:S01]  /*0a70*/  IMAD R4, R8, 0x4, R2 ;  /* 0x0000000408047824 */ /* 0x000fe200078e0202 */
[----:B------:R-:W-:Y:S01]  /*0a80*/  LOP3.LUT R0, R3, 0xffffff0, RZ, 0xc0, !PT ;  /* 0x0ffffff003007812 */ /* 0x000fe200078ec0ff */
[----:B------:R-:W-:Y:S02]  /*0a90*/  IMAD.U32 R9, RZ, RZ, UR6 ;  /* 0x00000006ff097e24 */ /* 0x000fe4000f8e00ff */
[----:B------:R-:W-:Y:S02]  /*0aa0*/  IMAD.MOV.U32 R5, RZ, RZ, R8 ;  /* 0x000000ffff057224 */ /* 0x000fe400078e0008 */
[----:B------:R-:W-:Y:S01]  /*0ab0*/  IMAD.MOV R0, RZ, RZ, -R0 ;  /* 0x000000ffff007224 */ /* 0x000fe200078e0a00 */
[----:B------:R-:W-:-:S07]  /*0ac0*/  IADD3 R4, PT, PT, R4, 0x400, R9 ;  /* 0x0000040004047810 */ /* 0x000fce0007ffe009 */
.L_x_2328:
        /* <DEDUP_REMOVED lines=21> */
.L_x_2327:
[----:B------:R-:W-:Y:S05]  /*0c20*/  BSYNC.RECONVERGENT B0 ;  /* 0x0000000000007941 */ /* 0x000fea0003800200 */
.L_x_2326:
[----:B------:R-:W-:Y:S01]  /*0c30*/  BSSY.RECONVERGENT B0, `(.L_x_2329) ;  /* 0x0000026000007945 */ /* 0x000fe20003800200 */
[----:B------:R-:W-:Y:S01]  /*0c40*/  LOP3.LUT R23, R7, R43, RZ, 0x3c, !PT ;  /* 0x0000002b07177212 */ /* 0x000fe200078e3cff */
[----:B------:R-:W-:Y:S02]  /*0c50*/  VIADD R0, R2, UR6 ;  /* 0x0000000602007c36 */ /* 0x000fe40008000000 */
        /* <DEDUP_REMOVED lines=15> */
.L_x_2332:
[----:B------:R-:W-:Y:S05]  /*0d50*/  BSYNC.RECONVERGENT B1 ;  /* 0x0000000000017941 */ /* 0x000fea0003800200 */
.L_x_2331:
        /* <DEDUP_REMOVED lines=14> */
.L_x_2333:
[----:B------:R-:W-:Y:S01]  /*0e40*/  VIADD R3, R3, 0x1 ;  /* 0x0000000103037836 */ /* 0x000fe20000000000 */
[----:B------:R0:W-:Y:S04]  /*0e50*/  STS [R2], RZ ;  /* 0x000000ff02007388 */ /* 0x0001e80000000800 */
[----:B------:R-:W-:Y:S01]  /*0e60*/  ISETP.NE.AND P0, PT, R3, RZ, PT ;  /* 0x000000ff0300720c */ /* 0x000fe20003f05270 */
[----:B0-----:R-:W-:-:S12]  /*0e70*/  VIADD R2, R2, 0x80 ;  /* 0x0000008002027836 */ /* 0x001fd80000000000 */
[----:B------:R-:W-:Y:S05]  /*0e80*/  @P0 BRA `(.L_x_2333) ;  /* 0xfffffffc00ec0947 */ /* 0x000fea000383ffff */
.L_x_2330:
[----:B------:R-:W-:Y:S05]  /*0e90*/  BSYNC.RECONVERGENT B0 ;  /* 0x0000000000007941 */ /* 0x000fea0003800200 */
.L_x_2329:
[----:B------:R-:W2:Y:S01]  /*0ea0*/  LDCU UR5, c[0x0][0x3c4] ;  /* 0x00007880ff0577ac */ /* 0x000ea20008000800 */
[C---:B------:R-:W-:Y:S01]  /*0eb0*/  ISETP.NE.U32.AND P0, PT, R28.reuse, -0x1, PT ;  /* 0xffffffff1c00780c */ /* 0x040fe20003f05070 */
[----:B------:R-:W-:Y:S01]  /*0ec0*/  BSSY.RECONVERGENT B0, `(.L_x_2334) ;  /* 0x00000da000007945 */ /* 0x000fe20003800200 */
[----:B------:R-:W-:Y:S02]  /*0ed0*/  ISETP.GE.AND P3, PT, R59, RZ, PT ;  /* 0x000000ff3b00720c */ /* 0x000fe40003f66270 */
[C---:B------:R-:W-:Y:S02]  /*0ee0*/  ISETP.NE.AND.EX P0, PT, R29.reuse, 0x7fffffff, PT, P0 ;  /* 0x7fffffff1d00780c */ /* 0x040fe40003f05300 */
[----:B------:R-:W-:Y:S02]  /*0ef0*/  SEL R21, RZ, 0xffffffff, !P3 ;  /* 0xffffffffff157807 */ /* 0x000fe40005800000 */
[----:B------:R-:W-:Y:S02]  /*0f00*/  SEL R76, R28, RZ, P0 ;  /* 0x000000ff1c4c7207 */ /* 0x000fe40000000000 */
[----:B------:R-:W-:-:S02]  /*0f10*/  SEL R3, R29, 0x80000000, P0 ;  /* 0x800000001d037807 */ /* 0x000fc40000000000 */
[----:B------:R-:W-:Y:S02]  /*0f20*/  ISETP.NE.U32.AND P0, PT, R26, -0x1, PT ;  /* 0xffffffff1a00780c */ /* 0x000fe40003f05070 */
[----:B------:R-:W-:Y:S02]  /*0f30*/  LOP3.LUT R20, R21, R58, RZ, 0x3c, !PT ;  /* 0x0000003a15147212 */ /* 0x000fe400078e3cff */
[----:B------:R-:W-:Y:S02]  /*0f40*/  ISETP.NE.AND.EX P0, PT, R27, 0x7fffffff, PT, P0 ;  /* 0x7fffffff1b00780c */ /* 0x000fe40003f05300 */
[----:B--2---:R-:W-:Y:S02]  /*0f50*/  SHF.R.U64 R76, R76, UR5, R3 ;  /* 0x000000054c4c7c19 */ /* 0x004fe40008001203 */
[----:B------:R-:W-:Y:S02]  /*0f60*/  SEL R3, RZ, 0x7fffffff, !P3 ;  /* 0x7fffffffff037807 */ /* 0x000fe40005800000 */
[----:B------:R-:W-:-:S02]  /*0f70*/  ISETP.NE.U32.AND P3, PT, R20, -0x1, PT ;  /* 0xffffffff1400780c */ /* 0x000fc40003f65070 */
[----:B------:R-:W-:Y:S02]  /*0f80*/  LOP3.LUT R21, R3, R59, RZ, 0x3c, !PT ;  /* 0x0000003b03157212 */ /* 0x000fe400078e3cff */
[----:B------:R-:W-:Y:S02]  /*0f90*/  SEL R75, R26, RZ, P0 ;  /* 0x000000ff1a4b7207 */ /* 0x000fe40000000000 */
[----:B01----:R-:W-:Y:S02]  /*0fa0*/  SEL R4, R27, 0x80000000, P0 ;  /* 0x800000001b047807 */ /* 0x003fe40000000000 */
[----:B------:R-:W-:Y:S02]  /*0fb0*/  ISETP.NE.AND.EX P0, PT, R21, 0x7fffffff, PT, P3 ;  /* 0x7fffffff1500780c */ /* 0x000fe40003f05330 */
[----:B------:R-:W-:Y:S02]  /*0fc0*/  ISETP.NE.U32.AND P1, PT, R24, -0x1, PT ;  /* 0xffffffff1800780c */ /* 0x000fe40003f25070 */
[----:B------:R-:W-:-:S02]  /*0fd0*/  ISETP.NE.U32.AND P2, PT, R22, -0x1, PT ;  /* 0xffffffff1600780c */ /* 0x000fc40003f45070 */
[----:B------:R-:W-:Y:S02]  /*0fe0*/  SEL R77, R20, RZ, P0 ;  /* 0x000000ff144d7207 */ /* 0x000fe40000000000 */
[----:B------:R-:W-:Y:S02]  /*0ff0*/  SEL R6, R21, 0x80000000, P0 ;  /* 0x8000000015067807 */ /* 0x000fe40000000000 */
[----:B------:R-:W-:Y:S02]  /*1000*/  ISETP.NE.AND.EX P1, PT, R25, 0x7fffffff, PT, P1 ;  /* 0x7fffffff1900780c */ /* 0x000fe40003f25310 */
[----:B------:R-:W-:Y:S02]  /*1010*/  ISETP.GE.AND P0, PT, R57, RZ, PT ;  /* 0x000000ff3900720c */ /* 0x000fe40003f06270 */
[----:B------:R-:W-:Y:S02]  /*1020*/  ISETP.NE.AND.EX P2, PT, R23, 0x7fffffff, PT, P2 ;  /* 0x7fffffff1700780c */ /* 0x000fe40003f45320 */
[----:B------:R-:W-:-:S02]  /*1030*/  SEL R74, R24, RZ, P1 ;  /* 0x000000ff184a7207 */ /* 0x000fc40000800000 */
[----:B------:R-:W-:Y:S02]  /*1040*/  SEL R3, R25, 0x80000000, P1 ;  /* 0x8000000019037807 */ /* 0x000fe40000800000 */
[----:B------:R-:W-:Y:S02]  /*1050*/  SEL R19, RZ, 0xffffffff, !P0 ;  /* 0xffffffffff137807 */ /* 0x000fe40004000000 */
[----:B------:R-:W-:Y:S02]  /*1060*/  SEL R5, R22, RZ, P2 ;  /* 0x000000ff16057207 */ /* 0x000fe40001000000 */
[----:B------:R-:W-:Y:S02]  /*1070*/  SEL R2, R23, 0x80000000, P2 ;  /* 0x8000000017027807 */ /* 0x000fe40001000000 */
[----:B------:R-:W-:Y:S02]  /*1080*/  ISETP.GE.AND P1, PT, R55, RZ, PT ;  /* 0x000000ff3700720c */ /* 0x000fe40003f26270 */
[----:B------:R-:W-:-:S02]  /*1090*/  ISETP.GE.AND P2, PT, R53, RZ, PT ;  /* 0x000000ff3500720c */ /* 0x000fc40003f46270 */
[----:B------:R-:W-:Y:S02]  /*10a0*/  SEL R11, RZ, 0x7fffffff, !P0 ;  /* 0x7fffffffff0b7807 */ /* 0x000fe40004000000 */
[----:B------:R-:W-:Y:S02]  /*10b0*/  LOP3.LUT R18, R19, R56, RZ, 0x3c, !PT ;  /* 0x0000003813127212 */ /* 0x000fe400078e3cff */
[----:B------:R-:W-:Y:S02]  /*10c0*/  SEL R17, RZ, 0xffffffff, !P1 ;  /* 0xffffffffff117807 */ /* 0x000fe40004800000 */
[----:B------:R-:W-:Y:S02]  /*10d0*/  SEL R15, RZ, 0xffffffff, !P2 ;  /* 0xffffffffff0f7807 */ /* 0x000fe40005000000 */
[----:B------:R-:W-:Y:S02]  /*10e0*/  ISETP.GE.AND P3, PT, R51, RZ, PT ;  /* 0x000000ff3300720c */ /* 0x000fe40003f66270 */
[----:B------:R-:W-:-:S02]  /*10f0*/  LOP3.LUT R19, R11, R57, RZ, 0x3c, !PT ;  /* 0x000000390b137212 */ /* 0x000fc400078e3cff */
[----:B------:R-:W-:Y:S02]  /*1100*/  ISETP.NE.U32.AND P0, PT, R18, -0x1, PT ;  /* 0xffffffff1200780c */ /* 0x000fe40003f05070 */
[----:B------:R-:W-:Y:S02]  /*1110*/  SEL R9, RZ, 0x7fffffff, !P1 ;  /* 0x7fffffffff097807 */ /* 0x000fe40004800000 */
[----:B------:R-:W-:Y:S02]  /*1120*/  LOP3.LUT R16, R17, R54, RZ, 0x3c, !PT ;  /* 0x0000003611107212 */ /* 0x000fe400078e3cff */
[----:B------:R-:W-:Y:S02]  /*1130*/  SEL R7, RZ, 0x7fffffff, !P2 ;  /* 0x7fffffffff077807 */ /* 0x000fe40005000000 */
[----:B------:R-:W-:Y:S02]  /*1140*/  LOP3.LUT R14, R15, R52, RZ, 0x3c, !PT ;  /* 0x000000340f0e7212 */ /* 0x000fe400078e3cff */
[----:B------:R-:W-:-:S02]  /*1150*/  SEL R13, RZ, 0xffffffff, !P3 ;  /* 0xffffffffff0d7807 */ /* 0x000fc40005800000 */
[----:B------:R-:W-:Y:S02]  /*1160*/  ISETP.NE.AND.EX P0, PT, R19, 0x7fffffff, PT, P0 ;  /* 0x7fffffff1300780c */ /* 0x000fe40003f05300 */
[----:B------:R-:W-:Y:S02]  /*1170*/  LOP3.LUT R17, R9, R55, RZ, 0x3c, !PT ;  /* 0x0000003709117212 */ /* 0x000fe400078e3cff */
[----:B------:R-:W-:Y:S02]  /*1180*/  ISETP.NE.U32.AND P1, PT, R16, -0x1, PT ;  /* 0xffffffff1000780c */ /* 0x000fe40003f25070 */
[----:B------:R-:W-:Y:S02]  /*1190*/  SHF.R.U64 R74, R74, UR5, R3 ;  /* 0x000000054a4a7c19 */ /* 0x000fe40008001203 */
[----:B------:R-:W-:Y:S02]  /*11a0*/  LOP3.LUT R15, R7, R53, RZ, 0x3c, !PT ;  /* 0x00000035070f7212 */ /* 0x000fe400078e3cff */
[----:B------:R-:W-:-:S02]  /*11b0*/  ISETP.NE.U32.AND P2, PT, R14, -0x1, PT ;  /* 0xffffffff0e00780c */ /* 0x000fc40003f45070 */
[----:B------:R-:W-:Y:S02]  /*11c0*/  SHF.R.U64 R5, R5, UR5, R2 ;  /* 0x0000000505057c19 */ /* 0x000fe40008001202 */
[----:B------:R-:W-:Y:S02]  /*11d0*/  SEL R3, RZ, 0x7fffffff, !P3 ;  /* 0x7fffffffff037807 */ /* 0x000fe40005800000 */
[----:B------:R-:W-:Y:S02]  /*11e0*/  LOP3.LUT R12, R13, R50, RZ, 0x3c, !PT ;  /* 0x000000320d0c7212 */ /* 0x000fe400078e3cff */
[----:B------:R-:W-:Y:S02]  /*11f0*/  SEL R65, R18, RZ, P0 ;  /* 0x000000ff12417207 */ /* 0x000fe40000000000 */
[----:B------:R-:W-:Y:S02]  /*1200*/  SEL R2, R19, 0x80000000, P0 ;  /* 0x8000000013027807 */ /* 0x000fe40000000000 */
[----:B------:R-:W-:-:S02]  /*1210*/  ISETP.NE.AND.EX P0, PT, R17, 0x7fffffff, PT, P1 ;  /* 0x7fffffff1100780c */ /* 0x000fc40003f05310 */
[----:B------:R-:W-:Y:S02]  /*1220*/  ISETP.NE.AND.EX P1, PT, R15, 0x7fffffff, PT, P2 ;  /* 0x7fffffff0f00780c */ /* 0x000fe40003f25320 */
[----:B------:R-:W-:Y:S02]  /*1230*/  LOP3.LUT R3, R3, R51, RZ, 0x3c, !PT ;  /* 0x0000003303037212 */ /* 0x000fe400078e3cff */
[----:B------:R-:W-:Y:S02]  /*1240*/  ISETP.NE.U32.AND P4, PT, R12, -0x1, PT ;  /* 0xffffffff0c00780c */ /* 0x000fe40003f85070 */
[----:B------:R-:W-:Y:S02]  /*1250*/  SHF.R.U64 R65, R65, UR5, R2 ;  /* 0x0000000541417c19 */ /* 0x000fe40008001202 */
[----:B------:R-:W-:Y:S02]  /*1260*/  SEL R64, R16, RZ, P0 ;  /* 0x000000ff10407207 */ /* 0x000fe40000000000 */
[----:B------:R-:W-:-:S02]  /*1270*/  SEL R7, R17, 0x80000000, P0 ;  /* 0x8000000011077807 */ /* 0x000fc40000000000 */
[----:B------:R-:W-:Y:S02]  /*1280*/  SEL R63, R14, RZ, P1 ;  /* 0x000000ff0e3f7207 */ /* 0x000fe40000800000 */
[----:B------:R-:W-:Y:S02]  /*1290*/  SEL R2, R15, 0x80000000, P1 ;  /* 0x800000000f027807 */ /* 0x000fe40000800000 */
[----:B------:R-:W-:Y:S02]  /*12a0*/  ISETP.NE.AND.EX P2, PT, R3, 0x7fffffff, PT, P4 ;  /* 0x7fffffff0300780c */ /* 0x000fe40003f45340 */
[----:B------:R-:W-:Y:S02]  /*12b0*/  ISETP.GE.AND P0, PT, R41, RZ, PT ;  /* 0x000000ff2900720c */ /* 0x000fe40003f06270 */
[----:B------:R-:W-:Y:S02]  /*12c0*/  ISETP.GE.AND P1, PT, R39, RZ, PT ;  /* 0x000000ff2700720c */ /* 0x000fe40003f26270 */
[----:B------:R-:W-:-:S02]  /*12d0*/  SEL R3, R3, 0x80000000, P2 ;  /* 0x8000000003037807 */ /* 0x000fc40001000000 */
[----:B------:R-:W-:Y:S02]  /*12e0*/  SEL R62, R12, RZ, P2 ;  /* 0x000000ff0c3e7207 */ /* 0x000fe40001000000 */
[----:B------:R-:W-:Y:S02]  /*12f0*/  SEL R11, RZ, 0xffffffff, !P0 ;  /* 0xffffffffff0b7807 */ /* 0x000fe40004000000 */
[----:B------:R-:W-:Y:S02]  /*1300*/  SEL R9, RZ, 0xffffffff, !P1 ;  /* 0xffffffffff097807 */ /* 0x000fe40004800000 */
[----:B------:R-:W-:Y:S02]  /*1310*/  ISETP.GE.AND P2, PT, R37, RZ, PT ;  /* 0x000000ff2500720c */ /* 0x000fe40003f46270 */
[----:B------:R-:W-:Y:S02]  /*1320*/  SHF.R.U64 R64, R64, UR5, R7 ;  /* 0x0000000540407c19 */ /* 0x000fe40008001207 */
[----:B------:R-:W-:-:S02]  /*1330*/  SEL R69, RZ, 0x7fffffff, !P0 ;  /* 0x7fffffffff457807 */ /* 0x000fc40004000000 */
[----:B------:R-:W-:Y:S02]  /*1340*/  SEL R67, RZ, 0x7fffffff, !P1 ;  /* 0x7fffffffff437807 */ /* 0x000fe40004800000 */
[----:B------:R-:W-:Y:S02]  /*1350*/  LOP3.LUT R10, R11, R40, RZ, 0x3c, !PT ;  /* 0x000000280b0a7212 */ /* 0x000fe400078e3cff */
[----:B------:R-:W-:Y:S02]  /*1360*/  LOP3.LUT R8, R9, R38, RZ, 0x3c, !PT ;  /* 0x0000002609087212 */ /* 0x000fe400078e3cff */
[----:B------:R-:W-:Y:S02]  /*1370*/  SEL R7, RZ, 0xffffffff, !P2 ;  /* 0xffffffffff077807 */ /* 0x000fe40005000000 */
[----:B------:R-:W-:Y:S02]  /*1380*/  SHF.R.U64 R77, R77, UR5, R6 ;  /* 0x000000054d4d7c19 */ /* 0x000fe40008001206 */
[----:B------:R-:W-:-:S02]  /*1390*/  SHF.R.U64 R62, R62, UR5, R3 ;  /* 0x000000053e3e7c19 */ /* 0x000fc40008001203 */
[----:B------:R-:W-:Y:S02]  /*13a0*/  LOP3.LUT R11, R69, R41, RZ, 0x3c, !PT ;  /* 0x00000029450b7212 */ /* 0x000fe400078e3cff */
[----:B------:R-:W-:Y:S02]  /*13b0*/  ISETP.NE.U32.AND P0, PT, R10, -0x1, PT ;  /* 0xffffffff0a00780c */ /* 0x000fe40003f05070 */
[----:B------:R-:W-:Y:S02]  /*13c0*/  LOP3.LUT R9, R67, R39, RZ, 0x3c, !PT ;  /* 0x0000002743097212 */ /* 0x000fe400078e3cff */
[----:B------:R-:W-:Y:S02]  /*13d0*/  ISETP.NE.U32.AND P1, PT, R8, -0x1, PT ;  /* 0xffffffff0800780c */ /* 0x000fe40003f25070 */
[----:B------:R-:W-:Y:S02]  /*13e0*/  SEL R3, RZ, 0x7fffffff, !P2 ;  /* 0x7fffffffff037807 */ /* 0x000fe40005000000 */
[----:B------:R-:W-:-:S02]  /*13f0*/  LOP3.LUT R6, R7, R36, RZ, 0x3c, !PT ;  /* 0x0000002407067212 */ /* 0x000fc400078e3cff */
[----:B------:R-:W-:Y:S02]  /*1400*/  ISETP.NE.AND.EX P0, PT, R11, 0x7fffffff, PT, P0 ;  /* 0x7fffffff0b00780c */ /* 0x000fe40003f05300 */
[----:B------:R-:W-:Y:S02]  /*1410*/  ISETP.NE.AND.EX P1, PT, R9, 0x7fffffff, PT, P1 ;  /* 0x7fffffff0900780c */ /* 0x000fe40003f25310 */
[----:B------:R-:W-:Y:S02]  /*1420*/  LOP3.LUT R7, R3, R37, RZ, 0x3c, !PT ;  /* 0x0000002503077212 */ /* 0x000fe400078e3cff */
[----:B------:R-:W-:Y:S02]  /*1430*/  ISETP.NE.U32.AND P2, PT, R6, -0x1, PT ;  /* 0xffffffff0600780c */ /* 0x000fe40003f45070 */
[----:B------:R-:W-:Y:S02]  /*1440*/  SHF.R.U64 R75, R75, UR5, R4 ;  /* 0x000000054b4b7c19 */ /* 0x000fe40008001204 */
[----:B------:R-:W-:-:S02]  /*1450*/  SHF.R.U64 R63, R63, UR5, R2 ;  /* 0x000000053f3f7c19 */ /* 0x000fc40008001202 */
[----:B------:R-:W-:Y:S02]  /*1460*/  SEL R4, R10, RZ, P0 ;  /* 0x000000ff0a047207 */ /* 0x000fe40000000000 */
[----:B------:R-:W-:Y:S02]  /*1470*/  SEL R67, R11, 0x80000000, P0 ;  /* 0x800000000b437807 */ /* 0x000fe40000000000 */
[----:B------:R-:W-:Y:S02]  /*1480*/  SEL R3, R8, RZ, P1 ;  /* 0x000000ff08037207 */ /* 0x000fe40000800000 */
[----:B------:R-:W-:Y:S02]  /*1490*/  SEL R2, R9, 0x80000000, P1 ;  /* 0x8000000009027807 */ /* 0x000fe40000800000 */
[----:B------:R-:W-:Y:S02]  /*14a0*/  ISETP.NE.AND.EX P0, PT, R7, 0x7fffffff, PT, P2 ;  /* 0x7fffffff0700780c */ /* 0x000fe40003f05320 */
[----:B------:R-:W-:-:S02]  /*14b0*/  SHF.R.U64 R4, R4, UR5, R67 ;  /* 0x0000000504047c19 */ /* 0x000fc40008001243 */
[----:B------:R-:W-:Y:S02]  /*14c0*/  SHF.R.U64 R3, R3, UR5, R2 ;  /* 0x0000000503037c19 */ /* 0x000fe40008001202 */
[----:B------:R-:W-:Y:S02]  /*14d0*/  SEL R2, R6, RZ, P0 ;  /* 0x000000ff06027207 */ /* 0x000fe40000000000 */
[----:B------:R-:W-:Y:S02]  /*14e0*/  SEL R67, R7, 0x80000000, P0 ;  /* 0x8000000007437807 */ /* 0x000fe40000000000 */
[----:B------:R-:W-:Y:S02]  /*14f0*/  LOP3.LUT R77, R77, UR4, RZ, 0x30, !PT ;  /* 0x000000044d4d7c12 */ /* 0x000fe4000f8e30ff */
[----:B------:R-:W-:Y:S02]  /*1500*/  SHF.R.U64 R2, R2, UR5, R67 ;  /* 0x0000000502027c19 */ /* 0x000fe40008001243 */
[----:B------:R-:W-:Y:S01]  /*1510*/  LOP3.LUT R67, R65, UR4, RZ, 0x30, !PT ;  /* 0x0000000441437c12 */ /* 0x000fe2000f8e30ff */
[--C-:B------:R-:W-:Y:S01]  /*1520*/  IMAD R65, R77, 0x4, R0.reuse ;  /* 0x000000044d417824 */ /* 0x100fe200078e0200 */
[----:B------:R-:W-:Y:S01]  /*1530*/  LOP3.LUT R69, R64, UR4, RZ, 0x30, !PT ;  /* 0x0000000440457c12 */ /* 0x000fe2000f8e30ff */
[----:B------:R-:W-:Y:S01]  /*1540*/  NOP ;  /* 0x0000000000007918 */ /* 0x000fe20000000000 */
[----:B------:R-:W-:Y:S01]  /*1550*/  LOP3.LUT R63, R63, UR4, RZ, 0x30, !PT ;  /* 0x000000043f3f7c12 */ /* 0x000fe2000f8e30ff */
[--C-:B------:R-:W-:Y:S01]  /*1560*/  IMAD R67, R67, 0x4, R0.reuse ;  /* 0x0000000443437824 */ /* 0x100fe200078e0200 */
[----:B------:R0:W-:Y:S01]  /*1570*/  ATOMS.POPC.INC.32 RZ, [R65+URZ] ;  /* 0x0000000041ff7f8c */ /* 0x0001e2000d8000ff */
[--C-:B------:R-:W-:Y:S01]  /*1580*/  IMAD R69, R69, 0x4, R0.reuse ;  /* 0x0000000445457824 */ /* 0x100fe200078e0200 */
[----:B------:R-:W-:Y:S01]  /*1590*/  ISETP.GE.AND P0, PT, R35, RZ, PT ;  /* 0x000000ff2300720c */ /* 0x000fe20003f06270 */
[----:B------:R-:W-:Y:S01]  /*15a0*/  IMAD R63, R63, 0x4, R0 ;  /* 0x000000043f3f7824 */ /* 0x000fe200078e0200 */
[----:B------:R-:W-:Y:S01]  /*15b0*/  ATOMS.POPC.INC.32 RZ, [R67+URZ] ;  /* 0x0000000043ff7f8c */ /* 0x000fe2000d8000ff */
[----:B------:R-:W-:-:S02]  /*15c0*/  LOP3.LUT R71, R62, UR4, RZ, 0x30, !PT ;  /* 0x000000043e477c12 */ /* 0x000fc4000f8e30ff */
        /* <DEDUP_REMOVED lines=8> */
[----:B------:R-:W-:Y:S01]  /*1650*/  ISETP.GE.AND P1, PT, R33, RZ, PT ;  /* 0x000000ff2100720c */ /* 0x000fe20003f26270 */
[--C-:B0-----:R-:W-:Y:S01]  /*1660*/  IMAD R65, R75, 0x4, R0.reuse ;  /* 0x000000044b417824 */ /* 0x101fe200078e0200 */
[----:B-1----:R-:W-:Y:S01]  /*1670*/  SEL R69, RZ, 0x7fffffff, !P0 ;  /* 0x7fffffffff457807 */ /* 0x002fe20004000000 */
[--C-:B------:R-:W-:Y:S01]  /*1680*/  IMAD R66, R74, 0x4, R0.reuse ;  /* 0x000000044a427824 */ /* 0x100fe200078e0200 */
[----:B------:R-:W-:Y:S01]  /*1690*/  ATOMS.POPC.INC.32 RZ, [R71+URZ] ;  /* 0x0000000047ff7f8c */ /* 0x000fe2000d8000ff */
[----:B--2---:R-:W-:Y:S01]  /*16a0*/  SEL R63, RZ, 0xffffffff, !P0 ;  /* 0xffffffffff3f7807 */ /* 0x004fe20004000000 */
[----:B------:R-:W-:Y:S01]  /*16b0*/  IMAD R67, R5, 0x4, R0 ;  /* 0x0000000405437824 */ /* 0x000fe200078e0200 */
[----:B------:R-:W-:Y:S01]  /*16c0*/  LOP3.LUT R4, R4, UR4, RZ, 0x30, !PT ;  /* 0x0000000404047c12 */ /* 0x000fe2000f8e30ff */
[----:B------:R-:W-:Y:S01]  /*16d0*/  ATOMS.POPC.INC.32 RZ, [R64+URZ] ;  /* 0x0000000040ff7f8c */ /* 0x000fe2000d8000ff */
[----:B------:R-:W-:-:S02]  /*16e0*/  LOP3.LUT R62, R63, R34, RZ, 0x3c, !PT ;  /* 0x000000223f3e7212 */ /* 0x000fc400078e3cff */
[----:B------:R-:W-:Y:S01]  /*16f0*/  LOP3.LUT R63, R69, R35, RZ, 0x3c, !PT ;  /* 0x00000023453f7212 */ /* 0x000fe200078e3cff */
[----:B------:R0:W-:Y:S01]  /*1700*/  ATOMS.POPC.INC.32 RZ, [R65+URZ] ;  /* 0x0000000041ff7f8c */ /* 0x0001e2000d8000ff */
[----:B------:R-:W-:Y:S02]  /*1710*/  ISETP.NE.U32.AND P0, PT, R62, -0x1, PT ;  /* 0xffffffff3e00780c */ /* 0x000fe40003f05070 */
[----:B------:R-:W-:Y:S01]  /*1720*/  LOP3.LUT R69, R2, UR4, RZ, 0x30, !PT ;  /* 0x0000000402457c12 */ /* 0x000fe2000f8e30ff */
[----:B------:R-:W-:Y:S01]  /*1730*/  ATOMS.POPC.INC.32 RZ, [R66+URZ] ;  /* 0x0000000042ff7f8c */ /* 0x000fe2000d8000ff */
[----:B------:R-:W-:Y:S01]  /*1740*/  ISETP.NE.AND.EX P0, PT, R63, 0x7fffffff, PT, P0 ;  /* 0x7fffffff3f00780c */ /* 0x000fe20003f05300 */
[--C-:B------:R-:W-:Y:S01]  /*1750*/  IMAD R2, R4, 0x4, R0.reuse ;  /* 0x0000000404027824 */ /* 0x100fe200078e0200 */
[----:B------:R-:W-:Y:S01]  /*1760*/  LOP3.LUT R3, R3, UR4, RZ, 0x30, !PT ;  /* 0x0000000403037c12 */ /* 0x000fe2000f8e30ff */
[----:B------:R1:W-:Y:S01]  /*1770*/  ATOMS.POPC.INC.32 RZ, [R67+URZ] ;  /* 0x0000000043ff7f8c */ /* 0x0003e2000d8000ff */
[----:B0-----:R-:W-:Y:S01]  /*1780*/  SEL R65, RZ, 0xffffffff, !P1 ;  /* 0xffffffffff417807 */ /* 0x001fe20004800000 */
[--C-:B------:R-:W-:Y:S01]  /*1790*/  IMAD R69, R69, 0x4, R0.reuse ;  /* 0x0000000445457824 */ /* 0x100fe200078e0200 */
[----:B------:R-:W-:Y:S01]  /*17a0*/  SEL R70, R62, RZ, P0 ;  /* 0x000000ff3e467207 */ /* 0x000fe20000000000 */
[----:B------:R-:W-:Y:S01]  /*17b0*/  IMAD R68, R3, 0x4, R0 ;  /* 0x0000000403447824 */ /* 0x000fe200078e0200 */
[----:B------:R-:W-:Y:S01]  /*17c0*/  SEL R71, R63, 0x80000000, P0 ;  /* 0x800000003f477807 */ /* 0x000fe20000000000 */
[----:B------:R0:W-:Y:S01]  /*17d0*/  ATOMS.POPC.INC.32 RZ, [R2+URZ] ;  /* 0x0000000002ff7f8c */ /* 0x0001e2000d8000ff */
[----:B------:R-:W-:-:S02]  /*17e0*/  LOP3.LUT R64, R65, R32, RZ, 0x3c, !PT ;  /* 0x0000002041407212 */ /* 0x000fc400078e3cff */
[----:B-1----:R-:W-:Y:S01]  /*17f0*/  SEL R67, RZ, 0x7fffffff, !P1 ;  /* 0x7fffffffff437807 */ /* 0x002fe20004800000 */
[----:B------:R1:W-:Y:S01]  /*1800*/  ATOMS.POPC.INC.32 RZ, [R68+URZ] ;  /* 0x0000000044ff7f8c */ /* 0x0003e2000d8000ff */
[----:B------:R-:W-:Y:S02]  /*1810*/  ISETP.GE.AND P1, PT, R31, RZ, PT ;  /* 0x000000ff1f00720c */ /* 0x000fe40003f26270 */
[----:B------:R-:W-:Y:S01]  /*1820*/  SHF.R.U64 R70, R70, UR5, R71 ;  /* 0x0000000546467c19 */ /* 0x000fe20008001247 */
[----:B------:R2:W-:Y:S01]  /*1830*/  ATOMS.POPC.INC.32 RZ, [R69+URZ] ;  /* 0x0000000045ff7f8c */ /* 0x0005e2000d8000ff */
[----:B------:R-:W-:Y:S02]  /*1840*/  LOP3.LUT R65, R67, R33, RZ, 0x3c, !PT ;  /* 0x0000002143417212 */ /* 0x000fe400078e3cff */
[----:B------:R-:W-:Y:S02]  /*1850*/  SEL R67, RZ, 0xffffffff, !P1 ;  /* 0xffffffffff437807 */ /* 0x000fe40004800000 */
[----:B0-----:R-:W-:-:S02]  /*1860*/  LOP3.LUT R2, R70, UR4, RZ, 0x30, !PT ;  /* 0x0000000446027c12 */ /* 0x001fc4000f8e30ff */
[----:B------:R-:W-:Y:S02]  /*1870*/  ISETP.NE.U32.AND P0, PT, R64, -0x1, PT ;  /* 0xffffffff4000780c */ /* 0x000fe40003f05070 */
[----:B------:R-:W-:Y:S01]  /*1880*/  SEL R71, RZ, 0x7fffffff, !P1 ;  /* 0x7fffffffff477807 */ /* 0x000fe20004800000 */
[----:B-1----:R-:W-:Y:S01]  /*1890*/  IMAD R68, R2, 0x4, R0 ;  /* 0x0000000402447824 */ /* 0x002fe200078e0200 */
[----:B------:R-:W-:Y:S02]  /*18a0*/  LOP3.LUT R66, R67, R30, RZ, 0x3c, !PT ;  /* 0x0000001e43427212 */ /* 0x000fe400078e3cff */
[----:B------:R-:W-:Y:S02]  /*18b0*/  ISETP.NE.AND.EX P0, PT, R65, 0x7fffffff, PT, P0 ;  /* 0x7fffffff4100780c */ /* 0x000fe40003f05300 */
[----:B------:R-:W-:Y:S01]  /*18c0*/  LOP3.LUT R67, R71, R31, RZ, 0x3c, !PT ;  /* 0x0000001f47437212 */ /* 0x000fe200078e3cff */
[----:B------:R0:W-:Y:S01]  /*18d0*/  ATOMS.POPC.INC.32 RZ, [R68+URZ] ;  /* 0x0000000044ff7f8c */ /* 0x0001e2000d8000ff */
[----:B------:R-:W-:-:S02]  /*18e0*/  ISETP.NE.U32.AND P1, PT, R66, -0x1, PT ;  /* 0xffffffff4200780c */ /* 0x000fc40003f25070 */
[----:B------:R-:W-:Y:S02]  /*18f0*/  ISETP.GT.U32.AND P5, PT, R61, 0xff, PT ;  /* 0x000000ff3d00780c */ /* 0x000fe40003fa4070 */
[----:B--2---:R-:W-:Y:S02]  /*1900*/  SEL R69, R64, RZ, P0 ;  /* 0x000000ff40457207 */ /* 0x004fe40000000000 */
[----:B------:R-:W-:Y:S02]  /*1910*/  SEL R70, R65, 0x80000000, P0 ;  /* 0x8000000041467807 */ /* 0x000fe40000000000 */
[----:B------:R-:W-:Y:S02]  /*1920*/  ISETP.NE.AND.EX P0, PT, R67, 0x7fffffff, PT, P1 ;  /* 0x7fffffff4300780c */ /* 0x000fe40003f05310 */
[----:B0-----:R-:W-:Y:S02]  /*1930*/  P2R R68, PR, RZ, 0x20 ;  /* 0x00000020ff447803 */ /* 0x001fe40000000000 */
[----:B------:R-:W-:-:S02]  /*1940*/  SHF.R.U64 R69, R69, UR5, R70 ;  /* 0x0000000545457c19 */ /* 0x000fc40008001246 */
[----:B------:R-:W-:Y:S01]  /*1950*/  SEL R71, R66, RZ, P0 ;  /* 0x000000ff42477207 */ /* 0x000fe20000000000 */
[----:B------:R0:W-:Y:S01]  /*1960*/  STL [R1], R68 ;  /* 0x0000004401007387 */ /* 0x0001e20000100800 */
[----:B------:R-:W-:Y:S02]  /*1970*/  SEL R70, R67, 0x80000000, P0 ;  /* 0x8000000043467807 */ /* 0x000fe40000000000 */
[----:B------:R-:W-:Y:S02]  /*1980*/  LOP3.LUT R69, R69, UR4, RZ, 0x30, !PT ;  /* 0x0000000445457c12 */ /* 0x000fe4000f8e30ff */
[----:B------:R-:W-:-:S03]  /*1990*/  SHF.R.U64 R71, R71, UR5, R70 ;  /* 0x0000000547477c19 */ /* 0x000fc60008001246 */
[----:B------:R-:W-:Y:S01]  /*19a0*/  IMAD R69, R69, 0x4, R0 ;  /* 0x0000000445457824 */ /* 0x000fe200078e0200 */
[----:B------:R-:W-:-:S04]  /*19b0*/  LOP3.LUT R71, R71, UR4, RZ, 0x30, !PT ;  /* 0x0000000447477c12 */ /* 0x000fc8000f8e30ff */
[----:B------:R0:W-:Y:S01]  /*19c0*/  ATOMS.POPC.INC.32 RZ, [R69+URZ] ;  /* 0x0000000045ff7f8c */ /* 0x0001e2000d8000ff */
[----:B------:R-:W-:Y:S02]  /*19d0*/  IMAD R71, R71, 0x4, R0 ;  /* 0x0000000447477824 */ /* 0x000fe400078e0200 */
[----:B------:R-:W-:-:S03]  /*19e0*/  IMAD.MOV.U32 R0, RZ, RZ, RZ ;  /* 0x000000ffff007224 */ /* 0x000fc600078e00ff */
[----:B------:R0:W-:Y:S01]  /*19f0*/  ATOMS.POPC.INC.32 RZ, [R71+URZ] ;  /* 0x0000000047ff7f8c */ /* 0x0001e2000d8000ff */
[----:B------:R-:W-:Y:S06]  /*1a00*/  BAR.SYNC.DEFER_BLOCKING 0x0 ;  /* 0x0000000000007b1d */ /* 0x000fec0000010000 */
[----:B------:R-:W-:Y:S05]  /*1a10*/  @P5 BRA `(.L_x_2335) ;  /* 0x0000000000905947 */ /* 0x000fea0003800000 */
[----:B0-----:R-:W-:-:S05]  /*1a20*/  LEA R68, R61, UR6, 0x2 ;  /* 0x000000063d447c11 */ /* 0x001fca000f8e10ff */
[----:B------:R-:W0:Y:S04]  /*1a30*/  LDS R71, [R68] ;  /* 0x0000000044477984 */ /* 0x000e280000000800 */
[----:B------:R-:W1:Y:S04]  /*1a40*/  LDS R70, [R68+0x400] ;  /* 0x0004000044467984 */ /* 0x000e680000000800 */
[----:B------:R-:W2:Y:S04]  /*1a50*/  LDS R0, [R68+0x800] ;  /* 0x0008000044007984 */ /* 0x000ea80000000800 */
[----:B------:R-:W3:Y:S04]  /*1a60*/  LDS R69, [R68+0xc00] ;  /* 0x000c000044457984 */ /* 0x000ee80000000800 */
[----:B------:R-:W-:Y:S04]  /*1a70*/  STS [R68], RZ ;  /* 0x000000ff44007388 */ /* 0x000fe80000000800 */
[----:B0-----:R-:W-:Y:S01]  /*1a80*/  STS [R68+0x400], R71 ;  /* 0x0004004744007388 */ /* 0x001fe20000000800 */
[----:B-1----:R-:W-:-:S04]  /*1a90*/  IMAD.IADD R73, R71, 0x1, R70 ;  /* 0x0000000147497824 */ /* 0x002fc800078e0246 */
[----:B--2---:R-:W-:Y:S01]  /*1aa0*/  IMAD.IADD R70, R73, 0x1, R0 ;  /* 0x0000000149467824 */ /* 0x004fe200078e0200 */
[----:B------:R-:W-:Y:S03]  /*1ab0*/  STS [R68+0x800], R73 ;  /* 0x0008004944007388 */ /* 0x000fe60000000800 */
[----:B---3--:R-:W-:Y:S01]  /*1ac0*/  IMAD.IADD R72, R70, 0x1, R69 ;  /* 0x0000000146487824 */ /* 0x008fe200078e0245 */
[----:B------:R-:W0:Y:S04]  /*1ad0*/  LDS R0, [R68+0x1000] ;  /* 0x0010000044007984 */ /* 0x000e280000000800 */
[----:B------:R-:W1:Y:S04]  /*1ae0*/  LDS R69, [R68+0x1400] ;  /* 0x0014000044457984 */ /* 0x000e680000000800 */
[----:B------:R0:W-:Y:S04]  /*1af0*/  STS [R68+0x1000], R72 ;  /* 0x0010004844007388 */ /* 0x0001e80000000800 */
[----:B------:R-:W-:Y:S01]  /*1b00*/  STS [R68+0xc00], R70 ;  /* 0x000c004644007388 */ /* 0x000fe20000000800 */
[----:B0-----:R-:W-:-:S03]  /*1b10*/  IMAD.IADD R72, R72, 0x1, R0 ;  /* 0x0000000148487824 */ /* 0x001fc600078e0200 */
[----:B------:R-:W0:Y:S01]  /*1b20*/  LDS R0, [R68+0x1800] ;  /* 0x0018000044007984 */ /* 0x000e220000000800 */
[----:B-1----:R-:W-:-:S03]  /*1b30*/  IMAD.IADD R71, R72, 0x1, R69 ;  /* 0x0000000148477824 */ /* 0x002fc600078e0245 */
[----:B------:R-:W1:Y:S04]  /*1b40*/  LDS R69, [R68+0x1c00] ;  /* 0x001c000044457984 */ /* 0x000e680000000800 */
[----:B------:R-:W-:Y:S04]  /*1b50*/  STS [R68+0x1400], R72 ;  /* 0x0014004844007388 */ /* 0x000fe80000000800 */
[----:B------:R-:W-:Y:S04]  /*1b60*/  LDS R72, [R68+0x2c00] ;  /* 0x002c000044487984 */ /* 0x000fe80000000800 */
[----:B------:R-:W-:Y:S01]  /*1b70*/  STS [R68+0x1800], R71 ;  /* 0x0018004744007388 */ /* 0x000fe20000000800 */
[----:B0-----:R-:W-:-:S03]  /*1b80*/  IMAD.IADD R73, R71, 0x1, R0 ;  /* 0x0000000147497824 */ /* 0x001fc600078e0200 */
[----:B------:R-:W0:Y:S01]  /*1b90*/  LDS R0, [R68+0x2000] ;  /* 0x0020000044007984 */ /* 0x000e220000000800 */
[----:B-1----:R-:W-:-:S03]  /*1ba0*/  IMAD.IADD R70, R73, 0x1, R69 ;  /* 0x0000000149467824 */ /* 0x002fc600078e0245 */
[----:B------:R-:W1:Y:S04]  /*1bb0*/  LDS R69, [R68+0x2400] ;  /* 0x0024000044457984 */ /* 0x000e680000000800 */
[----:B------:R0:W-:Y:S04]  /*1bc0*/  STS [R68+0x2000], R70 ;  /* 0x0020004644007388 */ /* 0x0001e80000000800 */
[----:B------:R-:W-:Y:S01]  /*1bd0*/  STS [R68+0x1c00], R73 ;  /* 0x001c004944007388 */ /* 0x000fe20000000800 */
[----:B0-----:R-:W-:-:S03]  /*1be0*/  IMAD.IADD R70, R70, 0x1, R0 ;  /* 0x0000000146467824 */ /* 0x001fc600078e0200 */
[----:B------:R-:W0:Y:S01]  /*1bf0*/  LDS R0, [R68+0x2800] ;  /* 0x0028000044007984 */ /* 0x000e220000000800 */
[----:B-1----:R-:W-:-:S03]  /*1c00*/  IMAD.IADD R69, R70, 0x1, R69 ;  /* 0x0000000146457824 */ /* 0x002fc600078e0245 */
[----:B------:R1:W-:Y:S04]  /*1c10*/  STS [R68+0x2400], R70 ;  /* 0x0024004644007388 */ /* 0x0003e80000000800 */
[----:B------:R1:W-:Y:S01]  /*1c20*/  STS [R68+0x2800], R69 ;  /* 0x0028004544007388 */ /* 0x0003e20000000800 */
[----:B0-----:R-:W-:-:S04]  /*1c30*/  IMAD.IADD R71, R69, 0x1, R0 ;  /* 0x0000000145477824 */ /* 0x001fc800078e0200 */
[----:B------:R-:W-:Y:S01]  /*1c40*/  IMAD.IADD R0, R71, 0x1, R72 ;  /* 0x0000000147007824 */ /* 0x000fe200078e0248 */
[----:B------:R1:W-:Y:S06]  /*1c50*/  STS [R68+0x2c00], R71 ;  /* 0x002c004744007388 */ /* 0x0003ec0000000800 */
.L_x_2335:
[----:B------:R-:W-:Y:S05]  /*1c60*/  BSYNC.RECONVERGENT B0 ;  /* 0x0000000000007941 */ /* 0x000fea0003800200 */
.L_x_2334:
[----:B01----:R-:W0:Y:S01]  /*1c70*/  LDC.64 R68, c[0x0][0x380] ;  /* 0x0000e000ff447b82 */ /* 0x003e220000000a00 */
[----:B------:R-:W-:Y:S01]  /*1c80*/  ISETP.NE.AND P0, PT, R0, 0x1680, PT ;  /* 0x000016800000780c */ /* 0x000fe20003f05270 */
[----:B------:R-:W-:-:S03]  /*1c90*/  IMAD.U32 R13, RZ, RZ, UR7 ;  /* 0x00000007ff0d7e24 */ /* 0x000fc6000f8e00ff */
[----:B------:R-:W-:Y:S01]  /*1ca0*/  ISETP.LT.U32.AND P0, PT, R61, 0x100, !P0 ;  /* 0x000001003d00780c */ /* 0x000fe20004701070 */
[----:B------:R-:W-:Y:S02]  /*1cb0*/  IMAD R13, R13, 0x100, R61 ;  /* 0x000001000d0d7824 */ /* 0x000fe400078e023d */
[----:B------:R-:W1:Y:S08]  /*1cc0*/  LDC.64 R70, c[0x0][0x390] ;  /* 0x0000e400ff467b82 */ /* 0x000e700000000a00 */
[----:B------:R-:W2:Y:S01]  /*1cd0*/  LDC.64 R72, c[0x0][0x398] ;  /* 0x0000e600ff487b82 */ /* 0x000ea20000000a00 */
[----:B0-----:R-:W-:Y:S01]  /*1ce0*/  IMAD.WIDE R68, R13, 0x4, R68 ;  /* 0x000000040d447825 */ /* 0x001fe200078e0244 */
[----:B------:R-:W-:-:S05]  /*1cf0*/  @!P5 LOP3.LUT R13, R0, 0x40000000, RZ, 0xfc, !PT ;  /* 0x40000000000dd812 */ /* 0x000fca00078efcff */
[----:B------:R0:W-:Y:S01]  /*1d00*/  @!P5 STG.E.STRONG.SYS desc[UR8][R68.64], R13 ;  /* 0x0000000d4400d986 */ /* 0x0001e2000c115908 */
[----:B-1----:R-:W-:-:S04]  /*1d10*/  IMAD.WIDE.U32 R70, R61, 0x8, R70 ;  /* 0x000000083d467825 */ /* 0x002fc800078e0046 */
[----:B--2---:R-:W-:Y:S01]  /*1d20*/  IMAD.WIDE.U32 R72, R61, 0x8, R72 ;  /* 0x000000083d487825 */ /* 0x004fe200078e0048 */
[----:B0-----:R-:W-:-:S04]  /*1d30*/  SEL R13, RZ, 0x7fffffff, !P3 ;  /* 0x7fffffffff0d7807 */ /* 0x001fc80005800000 */
[----:B------:R-:W-:Y:S01]  /*1d40*/  LOP3.LUT R13, R13, R51, RZ, 0x3c, !PT ;  /* 0x000000330d0d7212 */ /* 0x000fe200078e3cff */
[----:B------:R-:W-:Y:S06]  /*1d50*/  BAR.RED.OR.DEFER_BLOCKING 0x0, P0 ;  /* 0x0000000000007b1d */ /* 0x000fec0000014800 */
[----:B------:R-:W0:Y:S02]  /*1d60*/  B2R.RESULT RZ, P0 ;  /* 0x0000000000ff731c */ /* 0x000e240000004000 */
[----:B0-----:R-:W-:Y:S05]  /*1d70*/  @!P0 BRA `(.L_x_2336) ;  /* 0x00000008003c8947 */ /* 0x001fea0003800000 */
        /* <DEDUP_REMOVED lines=16> */
.L_x_2344:
[----:B0-----:R-:W0:Y:S01]  /*1e80*/  LDC.64 R2, c[0x0][0x380] ;  /* 0x0000e000ff027b82 */ /* 0x001e220000000a00 */
[----:B------:R-:W-:Y:S01]  /*1e90*/  VIADD R13, R6, 0xffffffff ;  /* 0xffffffff060d7836 */ /* 0x000fe20000000000 */
[----:B------:R-:W-:Y:S03]  /*1ea0*/  BSSY B2, `(.L_x_2341) ;  /* 0x0000008000027945 */ /* 0x000fe60003800000 */
[----:B------:R-:W-:-:S04]  /*1eb0*/  IMAD R9, R13, 0x100, R61 ;  /* 0x000001000d097824 */ /* 0x000fc800078e023d */
[----:B0-----:R-:W-:-:S07]  /*1ec0*/  IMAD.WIDE R2, R9, 0x4, R2 ;  /* 0x0000000409027825 */ /* 0x001fce00078e0202 */
.L_x_2342:
[----:B------:R-:W-:Y:S05]  /*1ed0*/  YIELD ;  /* 0x0000000000007946 */ /* 0x000fea0003800000 */
[----:B------:R0:W-:Y:S06]  /*1ee0*/  MEMBAR.SC.CTA ;  /* 0x0000000000007992 */ /* 0x0001ec0000000000 */
[----:B0-----:R-:W2:Y:S02]  /*1ef0*/  LDG.E.STRONG.SYS R8, desc[UR8][R2.64] ;  /* 0x0000000802087981 */ /* 0x001ea4000c1f5900 */
[----:B--2---:R-:W-:-:S13]  /*1f00*/  ISETP.NE.AND P0, PT, R8, RZ, PT ;  /* 0x000000ff0800720c */ /* 0x004fda0003f05270 */
[----:B------:R-:W-:Y:S05]  /*1f10*/  @!P0 BRA `(.L_x_2342) ;  /* 0xfffffffc00ec8947 */ /* 0x000fea000383ffff */
[----:B------:R-:W-:Y:S05]  /*1f20*/  BSYNC B2 ;  /* 0x0000000000027941 */ /* 0x000fea0003800000 */
.L_x_2341:
[----:B------:R-:W-:Y:S01]  /*1f30*/  BSSY.RECONVERGENT B2, `(.L_x_2343) ;  /* 0x0000006000027945 */ /* 0x000fe20003800200 */
[C---:B------:R-:W-:Y:S02]  /*1f40*/  ISETP.GT.AND P0, PT, R8.reuse, -0x1, PT ;  /* 0xffffffff0800780c */ /* 0x040fe40003f04270 */
[----:B------:R-:W-:Y:S01]  /*1f50*/  LOP3.LUT R8, R8, 0x3fffffff, RZ, 0xc0, !PT ;  /* 0x3fffffff08087812 */ /* 0x000fe200078ec0ff */
[----:B------:R-:W-:Y:S05]  /*1f60*/  WARPSYNC.EXCLUSIVE R4 ;  /* 0x0000000004007348 */ /* 0x000fea0003a00000 */
[----:B------:R-:W-:-:S05]  /*1f70*/  IMAD.IADD R5, R8, 0x1, R5 ;  /* 0x0000000108057824 */ /* 0x000fca00078e0205 */
[----:B------:R-:W-:-:S07]  /*1f80*/  VOTE.ANY R4, PT, P0 ;  /* 0x0000000000047806 */ /* 0x000fce00000e0100 */
[----:B------:R-:W-:Y:S05]  /*1f90*/  BSYNC.RECONVERGENT B2 ;  /* 0x0000000000027941 */ /* 0x000fea0003800200 */
.L_x_2343:
[----:B------:R-:W-:Y:S01]  /*1fa0*/  ISETP.GT.U32.AND P1, PT, R6, 0x1, PT ;  /* 0x000000010600780c */ /* 0x000fe20003f24070 */
[----:B------:R-:W-:-:S12]  /*1fb0*/  IMAD.MOV.U32 R6, RZ, RZ, R13 ;  /* 0x000000ffff067224 */ /* 0x000fd800078e000d */
[----:B------:R-:W-:Y:S05]  /*1fc0*/  @P0 BRA P1, `(.L_x_2344) ;  /* 0xfffffffc00ac0947 */ /* 0x000fea000083ffff */
[----:B------:R-:W-:Y:S05]  /*1fd0*/  BSYNC B0 ;  /* 0x0000000000007941 */ /* 0x000fea0003800000 */
.L_x_2340:
[----:B------:R1:W2:Y:S02]  /*1fe0*/  LDS.64 R2, [R7+0xb400] ;  /* 0x00b4000007027984 */ /* 0x0002a40000000a00 */
.L_x_2339:
[C---:B------:R-:W-:Y:S01]  /*1ff0*/  IMAD.IADD R9, R5.reuse, 0x1, -R0 ;  /* 0x0000000105097824 */ /* 0x040fe200078e0a00 */
[----:B------:R-:W-:-:S04]  /*2000*/  LOP3.LUT R5, R5, 0x80000000, RZ, 0xfc, !PT ;  /* 0x8000000005057812 */ /* 0x000fc800078efcff */
[C---:B0-2---:R-:W-:Y:S01]  /*2010*/  IADD3 R2, P0, PT, R9.reuse, R2, RZ ;  /* 0x0000000209027210 */ /* 0x045fe20007f1e0ff */
[----:B------:R0:W-:Y:S03]  /*2020*/  STG.E.STRONG.SYS desc[UR8][R68.64], R5 ;  /* 0x0000000544007986 */ /* 0x0001e6000c115908 */
[----:B------:R-:W-:-:S05]  /*2030*/  LEA.HI.X.SX32 R3, R9, R3, 0x1, P0 ;  /* 0x0000000309037211 */ /* 0x000fca00000f0eff */
[----:B------:R0:W-:Y:S04]  /*2040*/  STS.64 [R7+0xb400], R2 ;  /* 0x00b4000207007388 */ /* 0x0001e80000000a00 */
.L_x_2338:
[----:B------:R-:W-:Y:S05]  /*2050*/  BSYNC B1 ;  /* 0x0000000000017941 */ /* 0x000fea0003800000 */
.L_x_2337:
        /* <DEDUP_REMOVED lines=41> */
.L_x_2345:
[C---:B------:R-:W-:Y:S01]  /*22f0*/  LOP3.LUT R3, R61.reuse, 0x3e0, RZ, 0xc0, !PT ;  /* 0x000003e03d037812 */ /* 0x040fe200078ec0ff */
[----:B------:R-:W0:Y:S01]  /*2300*/  LDCU.64 UR12, c[0x0][0x3a0] ;  /* 0x00007400ff0c77ac */ /* 0x000e220008000a00 */
[----:B------:R-:W-:Y:S01]  /*2310*/  LOP3.LUT R60, R61, 0x1f, RZ, 0xc0, !PT ;  /* 0x0000001f3d3c7812 */ /* 0x000fe200078ec0ff */
[----:B------:R-:W-:-:S04]  /*2320*/  IMAD.U32 R9, RZ, RZ, UR7 ;  /* 0x00000007ff097e24 */ /* 0x000fc8000f8e00ff */
[----:B-1----:R-:W-:Y:S02]  /*2330*/  IMAD R7, R3, 0xf, R60 ;  /* 0x0000000f03077824 */ /* 0x002fe400078e023c */
[----:B------:R-:W-:Y:S02]  /*2340*/  IMAD R0, R9, -0x1680, R6 ;  /* 0xffffe98009007824 */ /* 0x000fe400078e0206 */
[C---:B------:R-:W-:Y:S01]  /*2350*/  VIADD R9, R7.reuse, 0x40 ;  /* 0x0000004007097836 */ /* 0x040fe20000000000 */
[C---:B--2---:R-:W-:Y:S01]  /*2360*/  IADD3 R3, P0, PT, R7.reuse, R4, RZ ;  /* 0x0000000407037210 */ /* 0x044fe20007f1e0ff */
[C---:B------:R-:W-:Y:S01]  /*2370*/  VIADD R11, R7.reuse, 0x60 ;  /* 0x00000060070b7836 */ /* 0x040fe20000000000 */
[-C--:B------:R-:W-:Y:S02]  /*2380*/  ISETP.GE.AND P3, PT, R7, R0.reuse, PT ;  /* 0x000000000700720c */ /* 0x080fe40003f66270 */
[-C--:B------:R-:W-:Y:S01]  /*2390*/  ISETP.GE.AND P5, PT, R9, R0.reuse, PT ;  /* 0x000000000900720c */ /* 0x080fe20003fa6270 */
[----:B------:R-:W-:Y:S01]  /*23a0*/  IMAD.X R4, RZ, RZ, R5, P0 ;  /* 0x000000ffff047224 */ /* 0x000fe200000e0605 */
[----:B------:R-:W-:Y:S01]  /*23b0*/  ISETP.GE.AND P6, PT, R11, R0, PT ;  /* 0x000000000b00720c */ /* 0x000fe20003fc6270 */
[----:B------:R-:W-:Y:S01]  /*23c0*/  VIADD R5, R7, 0x20 ;  /* 0x0000002007057836 */ /* 0x000fe20000000000 */
[----:B0-----:R-:W-:Y:S01]  /*23d0*/  LEA R2, P1, R3, UR12, 0x3 ;  /* 0x0000000c03027c11 */ /* 0x001fe2000f8218ff */
[----:B------:R-:W-:-:S02]  /*23e0*/  VIADD R9, R7, 0xa0 ;  /* 0x000000a007097836 */ /* 0x000fc40000000000 */
[----:B------:R-:W-:Y:S01]  /*23f0*/  VIADD R11, R7, 0xc0 ;  /* 0x000000c0070b7836 */ /* 0x000fe20000000000 */
[-C--:B------:R-:W-:Y:S01]  /*2400*/  ISETP.GE.AND P4, PT, R5, R0.reuse, PT ;  /* 0x000000000500720c */ /* 0x080fe20003f86270 */
[----:B------:R-:W-:Y:S01]  /*2410*/  VIADD R5, R7, 0x80 ;  /* 0x0000008007057836 */ /* 0x000fe20000000000 */
[----:B------:R-:W-:Y:S02]  /*2420*/  LEA.HI.X R3, R3, UR13, R4, 0x3, P1 ;  /* 0x0000000d03037c11 */ /* 0x000fe400088f1c04 */
[-C--:B------:R-:W-:Y:S01]  /*2430*/  ISETP.GE.AND P1, PT, R9, R0.reuse, PT ;  /* 0x000000000900720c */ /* 0x080fe20003f26270 */
[----:B------:R-:W-:Y:S01]  /*2440*/  VIADD R9, R7, 0x100 ;  /* 0x0000010007097836 */ /* 0x000fe20000000000 */
[-C--:B------:R-:W-:Y:S01]  /*2450*/  ISETP.GE.AND P0, PT, R5, R0.reuse, PT ;  /* 0x000000000500720c */ /* 0x080fe20003f06270 */
[----:B------:R-:W-:Y:S01]  /*2460*/  VIADD R5, R7, 0xe0 ;  /* 0x000000e007057836 */ /* 0x000fe20000000000 */
[----:B------:R0:W-:Y:S01]  /*2470*/  @!P3 STG.E.64 desc[UR8][R2.64], R58 ;  /* 0x0000003a0200b986 */ /* 0x0001e2000c101b08 */
[----:B------:R-:W-:-:S03]  /*2480*/  ISETP.GE.AND P2, PT, R11, R0, PT ;  /* 0x000000000b00720c */ /* 0x000fc60003f46270 */
[-C--:B------:R-:W-:Y:S01]  /*2490*/  ISETP.GE.AND P3, PT, R5, R0.reuse, PT ;  /* 0x000000000500720c */ /* 0x080fe20003f66270 */
[----:B------:R-:W-:Y:S01]  /*24a0*/  VIADD R5, R7, 0x120 ;  /* 0x0000012007057836 */ /* 0x000fe20000000000 */
        /* <DEDUP_REMOVED lines=11> */
[C---:B------:R-:W-:Y:S02]  /*2560*/  VIADD R5, R7.reuse, 0x1a0 ;  /* 0x000001a007057836 */ /* 0x040fe40000000000 */
        /* <DEDUP_REMOVED lines=16> */
.L_x_2336:
        /* <DEDUP_REMOVED lines=39> */
.L_x_2424:
        /* <DEDUP_REMOVED lines=25> */
.L_x_2346:
[----:B------:R-:W2:Y:S01]  /*2a70*/  LDL R77, [R1] ;  /* 0x00000000014d7983 */ /* 0x000ea20000100800 */
[----:B------:R-:W-:Y:S05]  /*2a80*/  WARPSYNC.ALL ;  /* 0x0000000000007948 */ /* 0x000fea0003800000 */
[----:B------:R-:W-:Y:S01]  /*2a90*/  BAR.SYNC.DEFER_BLOCKING 0x0 ;  /* 0x0000000000007b1d */ /* 0x000fe20000010000 */
[----:B------:R-:W-:-:S04]  /*2aa0*/  ISETP.NE.U32.AND P0, PT, R20, -0x1, PT ;  /* 0xffffffff1400780c */ /* 0x000fc80003f05070 */
[C---:B------:R-:W-:Y:S01]  /*2ab0*/  ISETP.NE.AND.EX P0, PT, R21.reuse, 0x7fffffff, PT, P0 ;  /* 0x7fffffff1500780c */ /* 0x040fe20003f05300 */
[----:B------:R-:W-:Y:S03]  /*2ac0*/  BSSY.RECONVERGENT B0, `(.L_x_2348) ;  /* 0x000002d000007945 */ /* 0x000fe60003800200 */
[----:B-1----:R-:W-:Y:S02]  /*2ad0*/  SEL R30, R20, RZ, P0 ;  /* 0x000000ff141e7207 */ /* 0x002fe40000000000 */
[----:B------:R-:W-:-:S04]  /*2ae0*/  SEL R31, R21, 0x80000000, P0 ;  /* 0x80000000151f7807 */ /* 0x000fc80000000000 */
[----:B------:R-:W-:-:S04]  /*2af0*/  SHF.R.U64 R30, R30, UR5, R31 ;  /* 0x000000051e1e7c19 */ /* 0x000fc8000800121f */
[----:B------:R-:W-:Y:S01]  /*2b00*/  LOP3.LUT R30, R30, UR4, RZ, 0x30, !PT ;  /* 0x000000041e1e7c12 */ /* 0x000fe2000f8e30ff */
[----:B0-----:R-:W0:Y:S01]  /*2b10*/  LDS R43, [R43+0x3410] ;  /* 0x003410002b2b7984 */ /* 0x001e220000000800 */
[----:B--2---:R-:W-:-:S13]  /*2b20*/  ISETP.NE.AND P1, PT, R77, RZ, PT ;  /* 0x000000ff4d00720c */ /* 0x004fda0003f25270 */
[----:B0-----:R-:W-:Y:S05]  /*2b30*/  @P1 BRA `(.L_x_2349) ;  /* 0x0000000000941947 */ /* 0x001fea0003800000 */
[----:B------:R-:W-:-:S05]  /*2b40*/  LEA R31, R61, UR6, 0x2 ;  /* 0x000000063d1f7c11 */ /* 0x000fca000f8e10ff */
        /* <DEDUP_REMOVED lines=36> */
.L_x_2349:
[----:B------:R-:W-:Y:S05]  /*2d90*/  BSYNC.RECONVERGENT B0 ;  /* 0x0000000000007941 */ /* 0x000fea0003800200 */
.L_x_2348:
[----:B------:R-:W-:Y:S01]  /*2da0*/  BAR.SYNC.DEFER_BLOCKING 0x0 ;  /* 0x0000000000007b1d */ /* 0x000fe20000010000 */
[----:B------:R-:W-:-:S05]  /*2db0*/  R2P PR, R30, 0x7f ;  /* 0x0000007f1e007804 */ /* 0x000fca0000000000 */
[----:B------:R-:W-:Y:S01]  /*2dc0*/  BSSY.RECONVERGENT B0, `(.L_x_2350) ;  /* 0x000002c000007945 */ /* 0x000fe20003800200 */
[----:B-1----:R-:W0:Y:S01]  /*2dd0*/  S2R R42, SR_LEMASK ;  /* 0x00000000002a7919 */ /* 0x002e220000003a00 */
[----:B------:R-:W1:Y:S06]  /*2de0*/  S2R R50, SR_LANEID ;  /* 0x0000000000327919 */ /* 0x000e6c0000000000 */
        /* <DEDUP_REMOVED lines=13> */
[----:B------:R-:W-:Y:S01]  /*2ec0*/  IMAD.MOV.U32 R36, RZ, RZ, RZ ;  /* 0x000000ffff247224 */ /* 0x000fe200078e00ff */
        /* <DEDUP_REMOVED lines=9> */
[----:B------:R-:W-:Y:S02]  /*2f60*/  LOP3.LUT R31, R32, R31, RZ, 0xc0, !PT ;  /* 0x0000001f201f7212 */ /* 0x000fe400078ec0ff */
[----:B------:R-:W-:Y:S02]  /*2f70*/  ISETP.NE.U32.AND P0, PT, R18, -0x1, PT ;  /* 0xffffffff1200780c */ /* 0x000fe40003f05070 */
[----:B------:R-:W-:Y:S01]  /*2f80*/  LOP3.LUT R31, R34, R31, RZ, 0xc0, !PT ;  /* 0x0000001f221f7212 */ /* 0x000fe200078ec0ff */
[----:B------:R-:W-:Y:S01]  /*2f90*/  IMAD.SHL.U32 R34, R61, 0x20, RZ ;  /* 0x000000203d227824 */ /* 0x000fe200078e00ff */
[----:B------:R-:W-:-:S02]  /*2fa0*/  ISETP.NE.AND.EX P0, PT, R19, 0x7fffffff, PT, P0 ;  /* 0x7fffffff1300780c */ /* 0x000fc40003f05300 */
[----:B------:R-:W1:Y:S01]  /*2fb0*/  FLO.U32 R39, R31 ;  /* 0x0000001f00277300 */ /* 0x000e6200000e0000 */
[----:B0-----:R-:W-:Y:S02]  /*2fc0*/  LOP3.LUT R40, R42, R31, RZ, 0xc0, !PT ;  /* 0x0000001f2a287212 */ /* 0x001fe400078ec0ff */
[----:B------:R-:W-:Y:S02]  /*2fd0*/  SEL R32, R18, RZ, P0 ;  /* 0x000000ff12207207 */ /* 0x000fe40000000000 */
[----:B------:R-:W-:Y:S02]  /*2fe0*/  SEL R33, R19, 0x80000000, P0 ;  /* 0x8000000013217807 */ /* 0x000fe40000000000 */
[----:B------:R-:W-:Y:S01]  /*2ff0*/  LOP3.LUT R34, R34, 0x7c00, RZ, 0xc0, !PT ;  /* 0x00007c0022227812 */ /* 0x000fe200078ec0ff */
[----:B------:R-:W0:Y:S01]  /*3000*/  POPC R40, R40 ;  /* 0x0000002800287309 */ /* 0x000e220000000000 */
[----:B------:R-:W-:-:S03]  /*3010*/  SHF.R.U64 R32, R32, UR5, R33 ;  /* 0x0000000520207c19 */ /* 0x000fc60008001221 */
[----:B------:R-:W-:Y:S01]  /*3020*/  VIADD R41, R34, UR6 ;  /* 0x0000000622297c36 */ /* 0x000fe20008000000 */
[----:B------:R-:W-:Y:S02]  /*3030*/  LOP3.LUT R32, R32, UR4, RZ, 0x30, !PT ;  /* 0x0000000420207c12 */ /* 0x000fe4000f8e30ff */
[----:B-1----:R-:W-:-:S13]  /*3040*/  ISETP.NE.AND P0, PT, R50, R39, PT ;  /* 0x000000273200720c */ /* 0x002fda0003f05270 */
[----:B0-----:R-:W-:Y:S05]  /*3050*/  @P0 BRA `(.L_x_2351) ;  /* 0x0000000000080947 */ /* 0x001fea0003800000 */
[----:B------:R-:W-:-:S05]  /*3060*/  IMAD R31, R30, 0x4, R41 ;  /* 0x000000041e1f7824 */ /* 0x000fca00078e0229 */
[----:B------:R0:W1:Y:S02]  /*3070*/  ATOMS.ADD R36, [R31], R40 ;  /* 0x000000281f24738c */ /* 0x0000640000000000 */
.L_x_2351:
[----:B------:R-:W-:Y:S05]  /*3080*/  BSYNC.RECONVERGENT B0 ;  /* 0x0000000000007941 */ /* 0x000fea0003800200 */
.L_x_2350:
[----:B------:R-:W-:Y:S01]  /*3090*/  R2P PR, R32, 0x7f ;  /* 0x0000007f20007804 */ /* 0x000fe20000000000 */
[----:B-1----:R1:W2:Y:S01]  /*30a0*/  SHFL.IDX PT, R39, R36, R39, 0x1f ;  /* 0x00001f2724277589 */ /* 0x0022a200000e0000 */
[----:B------:R-:W-:Y:S01]  /*30b0*/  BSSY.RECONVERGENT B0, `(.L_x_2352) ;  /* 0x0000027000007945 */ /* 0x000fe20003800200 */
[----:B------:R-:W-:-:S10]  /*30c0*/  IMAD.MOV.U32 R34, RZ, RZ, RZ ;  /* 0x000000ffff227224 */ /* 0x000fd400078e00ff */
[----:B------:R-:W-:Y:S02]  /*30d0*/  VOTE.ANY R30, PT, P0 ;  /* 0x00000000001e7806 */ /* 0x000fe400000e0100 */
[----:B0-----:R-:W-:Y:S02]  /*30e0*/  VOTE.ANY R31, PT, P1 ;  /* 0x00000000001f7806 */ /* 0x001fe400008e0100 */
        /* <DEDUP_REMOVED lines=21> */
[----:B------:R-:W-:-:S02]  /*3240*/  ISETP.NE.U32.AND P0, PT, R16, -0x1, PT ;  /* 0xffffffff1000780c */ /* 0x000fc40003f05070 */
[----:B------:R-:W-:Y:S02]  /*3250*/  LOP3.LUT R35, R35, R30, RZ, 0xc0, !PT ;  /* 0x0000001e23237212 */ /* 0x000fe400078ec0ff */
[C---:B------:R-:W-:Y:S02]  /*3260*/  ISETP.NE.AND.EX P0, PT, R17.reuse, 0x7fffffff, PT, P0 ;  /* 0x7fffffff1100780c */ /* 0x040fe40003f05300 */
[----:B------:R-:W0:Y:S01]  /*3270*/  FLO.U32 R37, R35 ;  /* 0x0000002300257300 */ /* 0x000e2200000e0000 */
[----:B------:R-:W-:Y:S02]  /*3280*/  LOP3.LUT R38, R42, R35, RZ, 0xc0, !PT ;  /* 0x000000232a267212 */ /* 0x000fe400078ec0ff */
[----:B------:R-:W-:Y:S02]  /*3290*/  SEL R30, R16, RZ, P0 ;  /* 0x000000ff101e7207 */ /* 0x000fe40000000000 */
[----:B------:R-:W-:-:S03]  /*32a0*/  SEL R31, R17, 0x80000000, P0 ;  /* 0x80000000111f7807 */ /* 0x000fc60000000000 */
[----:B------:R-:W3:Y:S01]  /*32b0*/  POPC R38, R38 ;  /* 0x0000002600267309 */ /* 0x000ee20000000000 */
[----:B------:R-:W-:-:S04]  /*32c0*/  SHF.R.U64 R30, R30, UR5, R31 ;  /* 0x000000051e1e7c19 */ /* 0x000fc8000800121f */
[----:B------:R-:W-:Y:S02]  /*32d0*/  LOP3.LUT R30, R30, UR4, RZ, 0x30, !PT ;  /* 0x000000041e1e7c12 */ /* 0x000fe4000f8e30ff */
[----:B0-----:R-:W-:-:S13]  /*32e0*/  ISETP.NE.AND P0, PT, R50, R37, PT ;  /* 0x000000253200720c */ /* 0x001fda0003f05270 */
[----:B-123--:R-:W-:Y:S05]  /*32f0*/  @P0 BRA `(.L_x_2353) ;  /* 0x0000000000080947 */ /* 0x00efea0003800000 */
[----:B------:R-:W-:-:S05]  /*3300*/  IMAD R31, R32, 0x4, R41 ;  /* 0x00000004201f7824 */ /* 0x000fca00078e0229 */
[----:B------:R0:W1:Y:S02]  /*3310*/  ATOMS.ADD R34, [R31], R38 ;  /* 0x000000261f22738c */ /* 0x0000640000000000 */
.L_x_2353:
[----:B------:R-:W-:Y:S05]  /*3320*/  BSYNC.RECONVERGENT B0 ;  /* 0x0000000000007941 */ /* 0x000fea0003800200 */
.L_x_2352:
[----:B------:R-:W-:Y:S01]  /*3330*/  R2P PR, R30, 0x7f ;  /* 0x0000007f1e007804 */ /* 0x000fe20000000000 */
[----:B-1----:R1:W2:Y:S01]  /*3340*/  SHFL.IDX PT, R37, R34, R37, 0x1f ;  /* 0x00001f2522257589 */ /* 0x0022a200000e0000 */
        /* <DEDUP_REMOVED lines=25> */
[----:B------:R-:W-:Y:S01]  /*34e0*/  LOP3.LUT R31, R44, R31, RZ, 0xc0, !PT ;  /* 0x0000001f2c1f7212 */ /* 0x000fe200078ec0ff */
[----:B------:R-:W-:Y:S01]  /*34f0*/  IMAD.MOV.U32 R44, RZ, RZ, RZ ;  /* 0x000000ffff2c7224 */ /* 0x000fe200078e00ff */
[----:B------:R-:W-:-:S02]  /*3500*/  ISETP.NE.AND.EX P0, PT, R15, 0x7fffffff, PT, P0 ;  /* 0x7fffffff0f00780c */ /* 0x000fc40003f05300 */
        /* <DEDUP_REMOVED lines=11> */
.L_x_2355:
[----:B------:R-:W-:Y:S05]  /*35c0*/  BSYNC.RECONVERGENT B0 ;  /* 0x0000000000007941 */ /* 0x000fea0003800200 */
.L_x_2354:
        /* <DEDUP_REMOVED lines=41> */
.L_x_2357:
[----:B------:R-:W-:Y:S05]  /*3860*/  BSYNC.RECONVERGENT B0 ;  /* 0x0000000000007941 */ /* 0x000fea0003800200 */
.L_x_2356:
        /* <DEDUP_REMOVED lines=35> */
.L_x_2359:
[----:B------:R-:W-:Y:S05]  /*3aa0*/  BSYNC.RECONVERGENT B0 ;  /* 0x0000000000007941 */ /* 0x000fea0003800200 */
.L_x_2358:
        /* <DEDUP_REMOVED lines=35> */
.L_x_2361:
[----:B------:R-:W-:Y:S05]  /*3ce0*/  BSYNC.RECONVERGENT B0 ;  /* 0x0000000000007941 */ /* 0x000fea0003800200 */
.L_x_2360:
[----:B------:R-:W-:Y:S01]  /*3cf0*/  R2P PR, R75, 0x7f ;  /* 0x0000007f4b007804 */ /* 0x000fe20000000000 */
[----:B------:R-:W2:Y:S01]  /*3d00*/  S2R R76, SR_LANEID ;  /* 0x00000000004c7919 */ /* 0x000ea20000000000 */
[----:B------:R-:W-:Y:S01]  /*3d10*/  BSSY.RECONVERGENT B0, `(.L_x_2362) ;  /* 0x0000022000007945 */ /* 0x000fe20003800200 */
[----:B------:R-:W-:Y:S01]  /*3d20*/  IMAD.MOV.U32 R48, RZ, RZ, RZ ;  /* 0x000000ffff307224 */ /* 0x000fe200078e00ff */
[----:B-1----:R1:W3:Y:S09]  /*3d30*/  SHFL.IDX PT, R45, R46, R45, 0x1f ;  /* 0x00001f2d2e2d7589 */ /* 0x0022f200000e0000 */
        /* <DEDUP_REMOVED lines=24> */
[----:B------:R-:W2:Y:S01]  /*3ec0*/  FLO.U32 R47, R51 ;  /* 0x00000033002f7300 */ /* 0x000ea200000e0000 */
[----:B------:R-:W-:-:S07]  /*3ed0*/  LOP3.LUT R44, R42, R51, RZ, 0xc0, !PT ;  /* 0x000000332a2c7212 */ /* 0x000fce00078ec0ff */
[----:B------:R-:W0:Y:S01]  /*3ee0*/  POPC R44, R44 ;  /* 0x0000002c002c7309 */ /* 0x000e220000000000 */
[----:B--2---:R-:W-:-:S13]  /*3ef0*/  ISETP.NE.AND P0, PT, R76, R47, PT ;  /* 0x0000002f4c00720c */ /* 0x004fda0003f05270 */
[----:B01-3--:R-:W-:Y:S05]  /*3f00*/  @P0 BRA `(.L_x_2363) ;  /* 0x0000000000080947 */ /* 0x00bfea0003800000 */
[----:B------:R-:W-:-:S05]  /*3f10*/  IMAD R75, R75, 0x4, R41 ;  /* 0x000000044b4b7824 */ /* 0x000fca00078e0229 */
[----:B------:R0:W1:Y:S02]  /*3f20*/  ATOMS.ADD R48, [R75], R44 ;  /* 0x0000002c4b30738c */ /* 0x0000640000000000 */
.L_x_2363:
[----:B------:R-:W-:Y:S05]  /*3f30*/  BSYNC.RECONVERGENT B0 ;  /* 0x0000000000007941 */ /* 0x000fea0003800200 */
.L_x_2362:
[----:B------:R-:W-:Y:S01]  /*3f40*/  R2P PR, R74, 0x7f ;  /* 0x0000007f4a007804 */ /* 0x000fe20000000000 */
[----:B-1----:R1:W2:Y:S01]  /*3f50*/  SHFL.IDX PT, R47, R48, R47, 0x1f ;  /* 0x00001f2f302f7589 */ /* 0x0022a200000e0000 */
        /* <DEDUP_REMOVED lines=26> */
[----:B------:R-:W3:Y:S01]  /*4100*/  FLO.U32 R49, R53 ;  /* 0x0000003500317300 */ /* 0x000ee200000e0000 */
[----:B------:R-:W-:-:S07]  /*4110*/  LOP3.LUT R46, R42, R53, RZ, 0xc0, !PT ;  /* 0x000000352a2e7212 */ /* 0x000fce00078ec0ff */
[----:B------:R-:W4:Y:S01]  /*4120*/  POPC R46, R46 ;  /* 0x0000002e002e7309 */ /* 0x000f220000000000 */
[----:B---3--:R-:W-:-:S13]  /*4130*/  ISETP.NE.AND P0, PT, R76, R49, PT ;  /* 0x000000314c00720c */ /* 0x008fda0003f05270 */
[----:B-12-4-:R-:W-:Y:S05]  /*4140*/  @P0 BRA `(.L_x_2365) ;  /* 0x0000000000080947 */ /* 0x016fea0003800000 */
[----:B------:R-:W-:-:S05]  /*4150*/  IMAD R51, R74, 0x4, R41 ;  /* 0x000000044a337824 */ /* 0x000fca00078e0229 */
[----:B------:R1:W2:Y:S02]  /*4160*/  ATOMS.ADD R50, [R51], R46 ;  /* 0x0000002e3332738c */ /* 0x0002a40000000000 */
.L_x_2365:
[----:B------:R-:W-:Y:S05]  /*4170*/  BSYNC.RECONVERGENT B0 ;  /* 0x0000000000007941 */ /* 0x000fea0003800200 */
.L_x_2364:
        /* <DEDUP_REMOVED lines=35> */
.L_x_2367:
[----:B------:R-:W-:Y:S05]  /*43b0*/  BSYNC.RECONVERGENT B0 ;  /* 0x0000000000007941 */ /* 0x000fea0003800200 */
.L_x_2366:
[----:B------:R-:W-:Y:S01]  /*43c0*/  R2P PR, R4, 0x7f ;  /* 0x0000007f04007804 */ /* 0x000fe20000000000 */
[----:B------:R-:W-:-:S12]  /*43d0*/  BSSY.RECONVERGENT B0, `(.L_x_2368) ;  /* 0x0000022000007945 */ /* 0x000fd80003800200 */
        /* <DEDUP_REMOVED lines=30> */
[----:B-12-4-:R-:W-:Y:S05]  /*45c0*/  @P0 BRA `(.L_x_2369) ;  /* 0x0000000000080947 */ /* 0x016fea0003800000 */
[----:B------:R-:W-:-:S05]  /*45d0*/  IMAD R51, R4, 0x4, R41 ;  /* 0x0000000404337824 */ /* 0x000fca00078e0229 */
[----:B------:R1:W2:Y:S02]  /*45e0*/  ATOMS.ADD R54, [R51], R50 ;  /* 0x000000323336738c */ /* 0x0002a40000000000 */
.L_x_2369:
[----:B------:R-:W-:Y:S05]  /*45f0*/  BSYNC.RECONVERGENT B0 ;  /* 0x0000000000007941 */ /* 0x000fea0003800200 */
.L_x_2368:
[----:B------:R-:W-:Y:S01]  /*4600*/  R2P PR, R3, 0x7f ;  /* 0x0000007f03007804 */ /* 0x000fe20000000000 */
[----:B------:R-:W-:Y:S01]  /*4610*/  BSSY.RECONVERGENT B0, `(.L_x_2370) ;  /* 0x0000028000007945 */ /* 0x000fe20003800200 */
[----:B------:R-:W-:-:S11]  /*4620*/  IMAD.MOV.U32 R56, RZ, RZ, RZ ;  /* 0x000000ffff387224 */ /* 0x000fd600078e00ff */
[----:B------:R-:W-:Y:S02]  /*4630*/  VOTE.ANY R4, PT, P0 ;  /* 0x0000000000047806 */ /* 0x000fe400000e0100 */
[----:B-1----:R-:W-:Y:S02]  /*4640*/  VOTE.ANY R51, PT, P1 ;  /* 0x0000000000337806 */ /* 0x002fe400008e0100 */
        /* <DEDUP_REMOVED lines=23> */
[C---:B------:R-:W-:Y:S02]  /*47c0*/  ISETP.NE.AND.EX P0, PT, R7.reuse, 0x7fffffff, PT, P0 ;  /* 0x7fffffff0700780c */ /* 0x040fe40003f05300 */
[----:B------:R-:W1:Y:S01]  /*47d0*/  FLO.U32 R55, R57 ;  /* 0x0000003900377300 */ /* 0x000e6200000e0000 */
[----:B------:R-:W-:Y:S02]  /*47e0*/  LOP3.LUT R4, R42, R57, RZ, 0xc0, !PT ;  /* 0x000000392a047212 */ /* 0x000fe400078ec0ff */
[----:B------:R-:W-:Y:S02]  /*47f0*/  SEL R52, R6, RZ, P0 ;  /* 0x000000ff06347207 */ /* 0x000fe40000000000 */
[----:B------:R-:W-:-:S03]  /*4800*/  SEL R51, R7, 0x80000000, P0 ;  /* 0x8000000007337807 */ /* 0x000fc60000000000 */
[----:B------:R-:W3:Y:S01]  /*4810*/  POPC R4, R4 ;  /* 0x0000000400047309 */ /* 0x000ee20000000000 */
[----:B------:R-:W-:Y:S02]  /*4820*/  SHF.R.U64 R52, R52, UR5, R51 ;  /* 0x0000000534347c19 */ /* 0x000fe40008001233 */
[----:B--2---:R2:W4:Y:S02]  /*4830*/  SHFL.IDX PT, R51, R54, R53, 0x1f ;  /* 0x00001f3536337589 */ /* 0x00452400000e0000 */
[----:B------:R-:W-:Y:S02]  /*4840*/  LOP3.LUT R52, R52, UR4, RZ, 0x30, !PT ;  /* 0x0000000434347c12 */ /* 0x000fe4000f8e30ff */
[----:B-1----:R-:W-:-:S13]  /*4850*/  ISETP.NE.AND P0, PT, R76, R55, PT ;  /* 0x000000374c00720c */ /* 0x002fda0003f05270 */
[----:B--23--:R-:W-:Y:S05]  /*4860*/  @P0 BRA `(.L_x_2371) ;  /* 0x0000000000080947 */ /* 0x00cfea0003800000 */
[----:B------:R-:W-:-:S05]  /*4870*/  IMAD R3, R3, 0x4, R41 ;  /* 0x0000000403037824 */ /* 0x000fca00078e0229 */
[----:B------:R1:W2:Y:S02]  /*4880*/  ATOMS.ADD R56, [R3], R4 ;  /* 0x000000040338738c */ /* 0x0002a40000000000 */
.L_x_2371:
[----:B------:R-:W-:Y:S05]  /*4890*/  BSYNC.RECONVERGENT B0 ;  /* 0x0000000000007941 */ /* 0x000fea0003800200 */
.L_x_2370:
[----:B------:R-:W-:Y:S01]  /*48a0*/  R2P PR, R52, 0x7f ;  /* 0x0000007f34007804 */ /* 0x000fe20000000000 */
[----:B--2---:R2:W3:Y:S01]  /*48b0*/  SHFL.IDX PT, R53, R56, R55, 0x1f ;  /* 0x00001f3738357589 */ /* 0x0044e200000e0000 */
[----:B------:R-:W-:Y:S01]  /*48c0*/  BSSY.RECONVERGENT B0, `(.L_x_2372) ;  /* 0x0000021000007945 */ /* 0x000fe20003800200 */
[----:B------:R-:W-:-:S10]  /*48d0*/  IMAD.MOV.U32 R57, RZ, RZ, RZ ;  /* 0x000000ffff397224 */ /* 0x000fd400078e00ff */
        /* <DEDUP_REMOVED lines=26> */
[----:B------:R-:W0:Y:S01]  /*4a80*/  POPC R3, R3 ;  /* 0x0000000300037309 */ /* 0x000e220000000000 */
[----:B-1----:R-:W-:-:S13]  /*4a90*/  ISETP.NE.AND P0, PT, R76, R54, PT ;  /* 0x000000364c00720c */ /* 0x002fda0003f05270 */
[----:B0-23--:R-:W-:Y:S05]  /*4aa0*/  @P0 BRA `(.L_x_2373) ;  /* 0x0000000000080947 */ /* 0x00dfea0003800000 */
[----:B------:R-:W-:-:S05]  /*4ab0*/  IMAD R52, R52, 0x4, R41 ;  /* 0x0000000434347824 */ /* 0x000fca00078e0229 */
[----:B------:R0:W1:Y:S02]  /*4ac0*/  ATOMS.ADD R57, [R52], R3 ;  /* 0x000000033439738c */ /* 0x0000640000000000 */
.L_x_2373:
[----:B------:R-:W-:Y:S05]  /*4ad0*/  BSYNC.RECONVERGENT B0 ;  /* 0x0000000000007941 */ /* 0x000fea0003800200 */
.L_x_2372:
[----:B------:R-:W-:Y:S01]  /*4ae0*/  R2P PR, R2, 0x7f ;  /* 0x0000007f02007804 */ /* 0x000fe20000000000 */
[----:B-1----:R1:W2:Y:S01]  /*4af0*/  SHFL.IDX PT, R54, R57, R54, 0x1f ;  /* 0x00001f3639367589 */ /* 0x0022a200000e0000 */
        /* <DEDUP_REMOVED lines=28> */
[----:B------:R-:W0:Y:S01]  /*4cc0*/  FLO.U32 R55, R59 ;  /* 0x0000003b00377300 */ /* 0x000e2200000e0000 */
[----:B------:R-:W-:Y:S02]  /*4cd0*/  LOP3.LUT R52, R42, R59, RZ, 0xc0, !PT ;  /* 0x0000003b2a347212 */ /* 0x000fe400078ec0ff */
[----:B------:R-:W-:-:S02]  /*4ce0*/  SEL R56, R64, RZ, P0 ;  /* 0x000000ff40387207 */ /* 0x000fc40000000000 */
        /* <DEDUP_REMOVED lines=8> */
.L_x_2375:
[----:B------:R-:W-:Y:S05]  /*4d70*/  BSYNC.RECONVERGENT B0 ;  /* 0x0000000000007941 */ /* 0x000fea0003800200 */
.L_x_2374:
[----:B------:R-:W-:Y:S01]  /*4d80*/  R2P PR, R56, 0x7f ;  /* 0x0000007f38007804 */ /* 0x000fe20000000000 */
[----:B-1----:R1:W2:Y:S01]  /*4d90*/  SHFL.IDX PT, R55, R58, R55, 0x1f ;  /* 0x00001f373a377589 */ /* 0x0022a200000e0000 */
[----:B------:R-:W-:Y:S01]  /*4da0*/  BSSY.RECONVERGENT B0, `(.L_x_2376) ;  /* 0x0000023000007945 */ /* 0x000fe20003800200 */
[----:B------:R-:W-:-:S10]  /*4db0*/  IMAD.MOV.U32 R74, RZ, RZ, RZ ;  /* 0x000000ffff4a7224 */ /* 0x000fd400078e00ff */
        /* <DEDUP_REMOVED lines=27> */
[----:B------:R-:W-:-:S07]  /*4f70*/  LOP3.LUT R2, R42, R59, RZ, 0xc0, !PT ;  /* 0x0000003b2a027212 */ /* 0x000fce00078ec0ff */
[----:B------:R-:W3:Y:S01]  /*4f80*/  POPC R2, R2 ;  /* 0x0000000200027309 */ /* 0x000ee20000000000 */
[----:B0-----:R-:W-:-:S13]  /*4f90*/  ISETP.NE.AND P1, PT, R76, R57, PT ;  /* 0x000000394c00720c */ /* 0x001fda0003f25270 */
[----:B-123--:R-:W-:Y:S05]  /*4fa0*/  @P1 BRA `(.L_x_2377) ;  /* 0x0000000000081947 */ /* 0x00efea0003800000 */
[----:B------:R-:W-:-:S05]  /*4fb0*/  IMAD R59, R56, 0x4, R41 ;  /* 0x00000004383b7824 */ /* 0x000fca00078e0229 */
[----:B------:R0:W1:Y:S02]  /*4fc0*/  ATOMS.ADD R74, [R59], R2 ;  /* 0x000000023b4a738c */ /* 0x0000640000000000 */
.L_x_2377:
[----:B------:R-:W-:Y:S05]  /*4fd0*/  BSYNC.RECONVERGENT B0 ;  /* 0x0000000000007941 */ /* 0x000fea0003800200 */
.L_x_2376:
[----:B------:R-:W-:Y:S01]  /*4fe0*/  SEL R56, R66, RZ, P0 ;  /* 0x000000ff42387207 */ /* 0x000fe20000000000 */
[----:B-1----:R1:W2:Y:S01]  /*4ff0*/  SHFL.IDX PT, R57, R74, R57, 0x1f ;  /* 0x00001f394a397589 */ /* 0x0022a200000e0000 */
[----:B0-----:R-:W-:Y:S01]  /*5000*/  SEL R59, R67, 0x80000000, P0 ;  /* 0x80000000433b7807 */ /* 0x001fe20000000000 */
[----:B------:R-:W-:Y:S01]  /*5010*/  BSSY.RECONVERGENT B0, `(.L_x_2378) ;  /* 0x0000024000007945 */ /* 0x000fe20003800200 */
[----:B------:R-:W-:Y:S02]  /*5020*/  IMAD.MOV.U32 R75, RZ, RZ, RZ ;  /* 0x000000ffff4b7224 */ /* 0x000fe400078e00ff */
        /* <DEDUP_REMOVED lines=34> */
.L_x_2379:
[----:B------:R-:W-:Y:S05]  /*5250*/  BSYNC.RECONVERGENT B0 ;  /* 0x0000000000007941 */ /* 0x000fea0003800200 */
.L_x_2378:
[----:B------:R-:W-:Y:S01]  /*5260*/  BAR.SYNC.DEFER_BLOCKING 0x0 ;  /* 0x0000000000007b1d */ /* 0x000fe20000010000 */
[----:B------:R-:W-:Y:S01]  /*5270*/  IMAD.IADD R39, R40, 0x1, R39 ;  /* 0x0000000128277824 */ /* 0x000fe200078e0227 */
[----:B------:R-:W-:Y:S01]  /*5280*/  ISETP.NE.AND P0, PT, R77, RZ, PT ;  /* 0x000000ff4d00720c */ /* 0x000fe20003f05270 */
[----:B------:R-:W-:Y:S02]  /*5290*/  IMAD.IADD R37, R38, 0x1, R37 ;  /* 0x0000000126257824 */ /* 0x000fe400078e0225 */
[----:B------:R-:W-:Y:S01]  /*52a0*/  IMAD.IADD R35, R36, 0x1, R35 ;  /* 0x0000000124237824 */ /* 0x000fe200078e0223 */
[----:B------:R-:W-:Y:S01]  /*52b0*/  LEA R39, R39, UR6, 0x3 ;  /* 0x0000000627277c11 */ /* 0x000fe2000f8e18ff */
[----:B------:R-:W-:Y:S01]  /*52c0*/  IMAD.IADD R33, R34, 0x1, R33 ;  /* 0x0000000122217824 */ /* 0x000fe200078e0221 */
[----:B01----:R-:W0:Y:S01]  /*52d0*/  SHFL.IDX PT, R41, R75, R58, 0x1f ;  /* 0x00001f3a4b297589 */ /* 0x003e2200000e0000 */
        /* <DEDUP_REMOVED lines=10> */
[----:B----4-:R-:W-:Y:S01]  /*5380*/  IMAD.IADD R51, R50, 0x1, R51 ;  /* 0x0000000132337824 */ /* 0x010fe200078e0233 */
[----:B------:R-:W-:Y:S01]  /*5390*/  LEA R5, R49, UR6, 0x3 ;  /* 0x0000000631057c11 */ /* 0x000fe2000f8e18ff */
[----:B------:R-:W-:Y:S01]  /*53a0*/  IMAD.IADD R53, R4, 0x1, R53 ;  /* 0x0000000104357824 */ /* 0x000fe200078e0235 */
[----:B------:R-:W-:Y:S01]  /*53b0*/  BSSY B1, `(.L_x_2380) ;  /* 0x0000047000017945 */ /* 0x000fe20003800000 */
[----:B------:R-:W-:Y:S01]  /*53c0*/  IMAD.IADD R54, R3, 0x1, R54 ;  /* 0x0000000103367824 */ /* 0x000fe200078e0236 */
[----:B------:R1:W-:Y:S01]  /*53d0*/  STS.64 [R39+-0x8], R20 ;  /* 0xfffff81427007388 */ /* 0x0003e20000000a00 */
[----:B------:R-:W-:Y:S01]  /*53e0*/  LEA R3, R47, UR6, 0x3 ;  /* 0x000000062f037c11 */ /* 0x000fe2000f8e18ff */
[----:B------:R-:W-:-:S02]  /*53f0*/  IMAD.IADD R55, R52, 0x1, R55 ;  /* 0x0000000134377824 */ /* 0x000fc400078e0237 */
[----:B------:R2:W-:Y:S01]  /*5400*/  STS.64 [R37+-0x8], R18 ;  /* 0xfffff81225007388 */ /* 0x0005e20000000a00 */
[----:B------:R-:W-:Y:S01]  /*5410*/  IMAD.IADD R57, R2, 0x1, R57 ;  /* 0x0000000102397824 */ /* 0x000fe200078e0239 */
[----:B------:R-:W-:Y:S02]  /*5420*/  LEA R2, R61, UR6, 0x3 ;  /* 0x000000063d027c11 */ /* 0x000fe4000f8e18ff */
[----:B------:R3:W-:Y:S01]  /*5430*/  STS.64 [R35+-0x8], R16 ;  /* 0xfffff81023007388 */ /* 0x0007e20000000a00 */
[----:B0-----:R-:W-:-:S03]  /*5440*/  IMAD.IADD R41, R42, 0x1, R41 ;  /* 0x000000012a297824 */ /* 0x001fc600078e0229 */
[----:B------:R0:W-:Y:S01]  /*5450*/  STS.64 [R33+-0x8], R14 ;  /* 0xfffff80e21007388 */ /* 0x0001e20000000a00 */
[----:B-1----:R-:W-:Y:S02]  /*5460*/  LEA R21, R55, UR6, 0x3 ;  /* 0x0000000637157c11 */ /* 0x002fe4000f8e18ff */
[----:B------:R-:W-:Y:S01]  /*5470*/  LEA R41, R41, UR6, 0x3 ;  /* 0x0000000629297c11 */ /* 0x000fe2000f8e18ff */
[----:B------:R1:W-:Y:S01]  /*5480*/  STS.64 [R31+-0x8], R12 ;  /* 0xfffff80c1f007388 */ /* 0x0003e20000000a00 */
[----:B--2---:R-:W-:Y:S02]  /*5490*/  LEA R19, R48, UR6, 0x3 ;  /* 0x0000000630137c11 */ /* 0x004fe4000f8e18ff */
[----:B---3--:R-:W-:Y:S01]  /*54a0*/  LEA R17, R51, UR6, 0x3 ;  /* 0x0000000633117c11 */ /* 0x008fe2000f8e18ff */
[----:B------:R-:W-:Y:S01]  /*54b0*/  STS.64 [R45+-0x8], R28 ;  /* 0xfffff81c2d007388 */ /* 0x000fe20000000a00 */
[----:B0-----:R-:W-:-:S03]  /*54c0*/  LEA R15, R53, UR6, 0x3 ;  /* 0x00000006350f7c11 */ /* 0x001fc6000f8e18ff */
[----:B------:R0:W-:Y:S01]  /*54d0*/  STS.64 [R3+-0x8], R26 ;  /* 0xfffff81a03007388 */ /* 0x0001e20000000a00 */
[----:B-1----:R-:W-:-:S03]  /*54e0*/  LEA R13, R54, UR6, 0x3 ;  /* 0x00000006360d7c11 */ /* 0x002fc6000f8e18ff */
[----:B------:R-:W-:Y:S04]  /*54f0*/  STS.64 [R5+-0x8], R24 ;  /* 0xfffff81805007388 */ /* 0x000fe80000000a00 */
[----:B------:R-:W-:Y:S01]  /*5500*/  STS.64 [R19+-0x8], R22 ;  /* 0xfffff81613007388 */ /* 0x000fe20000000a00 */
[----:B0-----:R-:W-:-:S03]  /*5510*/  LEA R3, R57, UR6, 0x3 ;  /* 0x0000000639037c11 */ /* 0x001fc6000f8e18ff */
[----:B------:R0:W-:Y:S04]  /*5520*/  STS.64 [R17+-0x8], R10 ;  /* 0xfffff80a11007388 */ /* 0x0001e80000000a00 */
[----:B------:R1:W-:Y:S04]  /*5530*/  STS.64 [R15+-0x8], R8 ;  /* 0xfffff8080f007388 */ /* 0x0003e80000000a00 */
[----:B------:R1:W-:Y:S04]  /*5540*/  STS.64 [R13+-0x8], R6 ;  /* 0xfffff8060d007388 */ /* 0x0003e80000000a00 */
[----:B------:R1:W-:Y:S01]  /*5550*/  STS.64 [R21+-0x8], R62 ;  /* 0xfffff83e15007388 */ /* 0x0003e20000000a00 */
[----:B0-----:R-:W-:-:S03]  /*5560*/  SHF.R.S32.HI R11, RZ, 0x1f, R43 ;  /* 0x0000001fff0b7819 */ /* 0x001fc6000001142b */
[----:B------:R1:W-:Y:S04]  /*5570*/  STS.64 [R3+-0x8], R64 ;  /* 0xfffff84003007388 */ /* 0x0003e80000000a00 */
[----:B------:R1:W-:Y:S01]  /*5580*/  STS.64 [R41+-0x8], R66 ;  /* 0xfffff84229007388 */ /* 0x0003e20000000a00 */
[----:B------:R-:W-:Y:S05]  /*5590*/  @P0 BRA `(.L_x_2381) ;  /* 0x0000000000a00947 */ /* 0x000fea0003800000 */
[----:B------:R-:W2:Y:S01]  /*55a0*/  LDG.E.64 R72, desc[UR8][R72.64] ;  /* 0x0000000848487981 */ /* 0x000ea2000c1e1b00 */
[----:B------:R-:W-:Y:S01]  /*55b0*/  UISETP.GE.AND UP0, UPT, UR7, 0x1, UPT ;  /* 0x000000010700788c */ /* 0x000fe2000bf06270 */
[----:B-1----:R-:W-:Y:S01]  /*55c0*/  IMAD.MOV.U32 R3, RZ, RZ, R0 ;  /* 0x000000ffff037224 */ /* 0x002fe200078e0000 */
[----:B--2---:R-:W-:-:S05]  /*55d0*/  IADD3 R4, P0, PT, -R43, R72, RZ ;  /* 0x000000482b047210 */ /* 0x004fca0007f1e1ff */
[----:B------:R-:W-:-:S05]  /*55e0*/  IMAD.X R5, R73, 0x1, ~R11, P0 ;  /* 0x0000000149057824 */ /* 0x000fca00000e0e0b */
[----:B------:R0:W-:Y:S01]  /*55f0*/  STS.64 [R2+0xb400], R4 ;  /* 0x00b4000402007388 */ /* 0x0001e20000000a00 */
[----:B------:R-:W-:Y:S05]  /*5600*/  BRA.U !UP0, `(.L_x_2382) ;  /* 0x00000001086c7547 */ /* 0x000fea000b800000 */
[----:B------:R-:W-:Y:S01]  /*5610*/  BSSY B0, `(.L_x_2383) ;  /* 0x0000019000007945 */ /* 0x000fe20003800000 */
[----:B------:R-:W-:Y:S02]  /*5620*/  IMAD.MOV.U32 R6, RZ, RZ, -0x1 ;  /* 0xffffffffff067424 */ /* 0x000fe400078e00ff */
[----:B------:R-:W-:Y:S02]  /*5630*/  IMAD.U32 R7, RZ, RZ, UR7 ;  /* 0x00000007ff077e24 */ /* 0x000fe4000f8e00ff */
[----:B------:R-:W-:-:S07]  /*5640*/  IMAD.MOV.U32 R3, RZ, RZ, R0 ;  /* 0x000000ffff037224 */ /* 0x000fce00078e0000 */
.L_x_2387:
[----:B0-----:R-:W0:Y:S01]  /*5650*/  LDC.64 R4, c[0x0][0x380] ;  /* 0x0000e000ff047b82 */ /* 0x001e220000000a00 */
[----:B------:R-:W-:Y:S01]  /*5660*/  VIADD R13, R7, 0xffffffff ;  /* 0xffffffff070d7836 */ /* 0x000fe20000000000 */
[----:B------:R-:W-:Y:S03]  /*5670*/  BSSY B2, `(.L_x_2384) ;  /* 0x0000008000027945 */ /* 0x000fe60003800000 */
[----:B------:R-:W-:-:S04]  /*5680*/  IMAD R9, R13, 0x100, R61 ;  /* 0x000001000d097824 */ /* 0x000fc800078e023d */
[----:B0-----:R-:W-:-:S07]  /*5690*/  IMAD.WIDE R4, R9, 0x4, R4 ;  /* 0x0000000409047825 */ /* 0x001fce00078e0204 */
.L_x_2385:
[----:B------:R-:W-:Y:S05]  /*56a0*/  YIELD ;  /* 0x0000000000007946 */ /* 0x000fea0003800000 */
[----:B------:R0:W-:Y:S06]  /*56b0*/  MEMBAR.SC.CTA ;  /* 0x0000000000007992 */ /* 0x0001ec0000000000 */
[----:B0-----:R-:W2:Y:S02]  /*56c0*/  LDG.E.STRONG.SYS R8, desc[UR8][R4.64] ;  /* 0x0000000804087981 */ /* 0x001ea4000c1f5900 */
[----:B--2---:R-:W-:-:S13]  /*56d0*/  ISETP.NE.AND P0, PT, R8, RZ, PT ;  /* 0x000000ff0800720c */ /* 0x004fda0003f05270 */
[----:B------:R-:W-:Y:S05]  /*56e0*/  @!P0 BRA `(.L_x_2385) ;  /* 0xfffffffc00ec8947 */ /* 0x000fea000383ffff */
[----:B------:R-:W-:Y:S05]  /*56f0*/  BSYNC B2 ;  /* 0x0000000000027941 */ /* 0x000fea0003800000 */
.L_x_2384:
[----:B------:R-:W-:Y:S01]  /*5700*/  BSSY.RECONVERGENT B2, `(.L_x_2386) ;  /* 0x0000006000027945 */ /* 0x000fe20003800200 */
[C---:B------:R-:W-:Y:S02]  /*5710*/  ISETP.GT.AND P0, PT, R8.reuse, -0x1, PT ;  /* 0xffffffff0800780c */ /* 0x040fe40003f04270 */
[----:B------:R-:W-:Y:S01]  /*5720*/  LOP3.LUT R8, R8, 0x3fffffff, RZ, 0xc0, !PT ;  /* 0x3fffffff08087812 */ /* 0x000fe200078ec0ff */
[----:B------:R-:W-:Y:S05]  /*5730*/  WARPSYNC.EXCLUSIVE R6 ;  /* 0x0000000006007348 */ /* 0x000fea0003a00000 */
[----:B------:R-:W-:-:S05]  /*5740*/  IMAD.IADD R3, R8, 0x1, R3 ;  /* 0x0000000108037824 */ /* 0x000fca00078e0203 */
[----:B------:R-:W-:-:S07]  /*5750*/  VOTE.ANY R6, PT, P0 ;  /* 0x0000000000067806 */ /* 0x000fce00000e0100 */
[----:B------:R-:W-:Y:S05]  /*5760*/  BSYNC.RECONVERGENT B2 ;  /* 0x0000000000027941 */ /* 0x000fea0003800200 */
.L_x_2386:
[----:B------:R-:W-:Y:S01]  /*5770*/  ISETP.GT.U32.AND P1, PT, R7, 0x1, PT ;  /* 0x000000010700780c */ /* 0x000fe20003f24070 */
[----:B------:R-:W-:-:S12]  /*5780*/  IMAD.MOV.U32 R7, RZ, RZ, R13 ;  /* 0x000000ffff077224 */ /* 0x000fd800078e000d */
[----:B------:R-:W-:Y:S05]  /*5790*/  @P0 BRA P1, `(.L_x_2387) ;  /* 0xfffffffc00ac0947 */ /* 0x000fea000083ffff */
[----:B------:R-:W-:Y:S05]  /*57a0*/  BSYNC B0 ;  /* 0x0000000000007941 */ /* 0x000fea0003800000 */
.L_x_2383:
[----:B------:R1:W2:Y:S02]  /*57b0*/  LDS.64 R4, [R2+0xb400] ;  /* 0x00b4000002047984 */ /* 0x0002a40000000a00 */
.L_x_2382:
[C---:B------:R-:W-:Y:S01]  /*57c0*/  IMAD.IADD R7, R3.reuse, 0x1, -R0 ;  /* 0x0000000103077824 */ /* 0x040fe200078e0a00 */
[----:B------:R-:W-:-:S04]  /*57d0*/  LOP3.LUT R3, R3, 0x80000000, RZ, 0xfc, !PT ;  /* 0x8000000003037812 */ /* 0x000fc800078efcff */
[C---:B0-2---:R-:W-:Y:S01]  /*57e0*/  IADD3 R4, P0, PT, R7.reuse, R4, RZ ;  /* 0x0000000407047210 */ /* 0x045fe20007f1e0ff */
[----:B------:R0:W-:Y:S03]  /*57f0*/  STG.E.STRONG.SYS desc[UR8][R68.64], R3 ;  /* 0x0000000344007986 */ /* 0x0001e6000c115908 */
[----:B------:R-:W-:-:S05]  /*5800*/  LEA.HI.X.SX32 R5, R7, R5, 0x1, P0 ;  /* 0x0000000507057211 */ /* 0x000fca00000f0eff */
[----:B------:R0:W-:Y:S04]  /*5810*/  STS.64 [R2+0xb400], R4 ;  /* 0x00b4000402007388 */ /* 0x0001e80000000a00 */
.L_x_2381:
[----:B------:R-:W-:Y:S05]  /*5820*/  BSYNC B1 ;  /* 0x0000000000017941 */ /* 0x000fea0003800000 */
.L_x_2380:
[----:B0-----:R-:W0:Y:S01]  /*5830*/  LDC.64 R4, c[0x0][0x390] ;  /* 0x0000e400ff047b82 */ /* 0x001e220000000a00 */
[----:B------:R-:W-:Y:S07]  /*5840*/  WARPSYNC.ALL ;  /* 0x0000000000007948 */ /* 0x000fee0003800000 */
[----:B-1----:R-:W1:Y:S01]  /*5850*/  LDC R3, c[0x0][0x3c0] ;  /* 0x0000f000ff037b82 */ /* 0x002e620000000800 */
[----:B0-----:R-:W-:Y:S02]  /*5860*/  ISETP.EQ.U32.AND P1, PT, R4, RZ, PT ;  /* 0x000000ff0400720c */ /* 0x001fe40003f22070 */
[----:B-1----:R-:W-:-:S02]  /*5870*/  ISETP.LE.AND P0, PT, R3, UR10, PT ;  /* 0x0000000a03007c0c */ /* 0x002fc4000bf03270 */
[----:B------:R-:W-:Y:S02]  /*5880*/  ISETP.LT.AND P3, PT, R3, UR10, PT ;  /* 0x0000000a03007c0c */ /* 0x000fe4000bf61270 */
        /* <DEDUP_REMOVED lines=9> */
[----:B0-----:R-:W0:Y:S01]  /*5920*/  LDS.64 R4, [R2] ;  /* 0x0000000002047984 */ /* 0x001e220000000a00 */
[----:B------:R-:W1:Y:S01]  /*5930*/  LDCU UR5, c[0x0][0x3c4] ;  /* 0x00007880ff0577ac */ /* 0x000e620008000800 */
[----:B------:R-:W2:Y:S01]  /*5940*/  LDCU.64 UR12, c[0x0][0x3a0] ;  /* 0x00007400ff0c77ac */ /* 0x000ea20008000a00 */
[----:B0-----:R-:W-:-:S04]  /*5950*/  ISETP.NE.U32.AND P0, PT, R4, -0x1, PT ;  /* 0xffffffff0400780c */ /* 0x001fc80003f05070 */
[----:B------:R-:W-:-:S04]  /*5960*/  ISETP.NE.AND.EX P0, PT, R5, 0x7fffffff, PT, P0 ;  /* 0x7fffffff0500780c */ /* 0x000fc80003f05300 */
[----:B------:R-:W-:Y:S02]  /*5970*/  SEL R0, R4, RZ, P0 ;  /* 0x000000ff04007207 */ /* 0x000fe40000000000 */
[C---:B------:R-:W-:Y:S02]  /*5980*/  SEL R3, R5.reuse, 0x80000000, P0 ;  /* 0x8000000005037807 */ /* 0x040fe40000000000 */
[----:B------:R-:W-:Y:S02]  /*5990*/  ISETP.GE.AND P0, PT, R5, RZ, PT ;  /* 0x000000ff0500720c */ /* 0x000fe40003f06270 */
[----:B-1----:R-:W-:Y:S02]  /*59a0*/  SHF.R.U64 R0, R0, UR5, R3 ;  /* 0x0000000500007c19 */ /* 0x002fe40008001203 */
[----:B------:R-:W-:Y:S02]  /*59b0*/  SEL R9, RZ, 0xffffffff, !P0 ;  /* 0xffffffffff097807 */ /* 0x000fe40004000000 */
[----:B------:R-:W-:-:S02]  /*59c0*/  LOP3.LUT R0, R0, UR4, RZ, 0x30, !PT ;  /* 0x0000000400007c12 */ /* 0x000fc4000f8e30ff */
[----:B------:R-:W-:Y:S02]  /*59d0*/  SEL R3, RZ, 0x7fffffff, !P0 ;  /* 0x7fffffffff037807 */ /* 0x000fe40004000000 */
[----:B------:R-:W-:Y:S02]  /*59e0*/  LEA R0, R0, UR6, 0x3 ;  /* 0x0000000600007c11 */ /* 0x000fe4000f8e18ff */
[----:B------:R-:W-:Y:S02]  /*59f0*/  LOP3.LUT R8, R9, R4, RZ, 0x3c, !PT ;  /* 0x0000000409087212 */ /* 0x000fe400078e3cff */
[----:B------:R-:W-:Y:S01]  /*5a00*/  LOP3.LUT R9, R3, R5, RZ, 0x3c, !PT ;  /* 0x0000000503097212 */ /* 0x000fe200078e3cff */
[----:B------:R-:W0:Y:S02]  /*5a10*/  LDS.64 R6, [R0+0xb400] ;  /* 0x00b4000000067984 */ /* 0x000e240000000a00 */
[----:B0-----:R-:W-:-:S04]  /*5a20*/  IADD3 R6, P1, PT, R6, R61, RZ ;  /* 0x0000003d06067210 */ /* 0x001fc80007f3e0ff */
[----:B--2---:R-:W-:Y:S01]  /*5a30*/  LEA R10, P0, R6, UR12, 0x3 ;  /* 0x0000000c060a7c11 */ /* 0x004fe2000f8018ff */
        /* <DEDUP_REMOVED lines=254> */
[----:B------:R-:W-:-:S05]  /*6a20*/  LEA R0, R0, UR6, 0x3 ;  /* 0x0000000600007c11 */ /* 0x000fca000f8e18ff */
[----:B------:R-:W0:Y:S02]  /*6a30*/  LDS.64 R6, [R0+0xb400] ;  /* 0x00b4000000067984 */ /* 0x000e240000000a00 */
[----:B0-----:R-:W-:Y:S02]  /*6a40*/  IADD3 R10, P1, PT, R6, R61, RZ ;  /* 0x0000003d060a7210 */ /* 0x001fe40007f3e0ff */
[----:B------:R-:W-:Y:S02]  /*6a50*/  LOP3.LUT R6, R3, R4, RZ, 0x3c, !PT ;  /* 0x0000000403067212 */ /* 0x000fe400078e3cff */
[----:B------:R-:W-:Y:S01]  /*6a60*/  LEA R8, P0, R10, UR12, 0x3 ;  /* 0x0000000c0a087c11 */ /* 0x000fe2000f8018ff */
[----:B------:R-:W-:Y:S01]  /*6a70*/  IMAD.X R11, RZ, RZ, R7, P1 ;  /* 0x000000ffff0b7224 */ /* 0x000fe200008e0607 */
[----:B------:R-:W-:-:S04]  /*6a80*/  LOP3.LUT R7, R9, R5, RZ, 0x3c, !PT ;  /* 0x0000000509077212 */ /* 0x000fc800078e3cff */
        /* <DEDUP_REMOVED lines=22> */
[----:B------:R-:W-:Y:S01]  /*6bf0*/  NOP ;  /* 0x0000000000007918 */ /* 0x000fe20000000000 */
[----:B------:R-:W-:Y:S05]  /*6c00*/  EXIT ;  /* 0x000000000000794d */ /* 0x000fea0003800000 */
.L_x_2388:
[----:B------:R-:W-:Y:S01]  /*6c10*/  IMAD.U32 R0, RZ, RZ, UR7 ;  /* 0x00000007ff007e24 */ /* 0x000fe2000f8e00ff */
[----:B------:R-:W-:Y:S01]  /*6c20*/  BSSY.RECONVERGENT B0, `(.L_x_2389) ;  /* 0x0000024000007945 */ /* 0x000fe20003800200 */
[C---:B0-----:R-:W-:Y:S02]  /*6c30*/  VIADD R4, R61.reuse, 0x300 ;  /* 0x000003003d047836 */ /* 0x041fe40000000000 */
        /* <DEDUP_REMOVED lines=13> */
[----:B------:R-:W0:Y:S01]  /*6d10*/  LDS.64 R4, [R2] ;  /* 0x0000000002047984 */ /* 0x000e220000000a00 */
        /* <DEDUP_REMOVED lines=10> */
[----:B------:R-:W-:Y:S02]  /*6dc0*/  LOP3.LUT R4, R11, R4, RZ, 0x3c, !PT ;  /* 0x000000040b047212 */ /* 0x000fe400078e3cff */
[----:B------:R-:W-:-:S05]  /*6dd0*/  LEA R0, R0, UR6, 0x3 ;  /* 0x0000000600007c11 */ /* 0x000fca000f8e18ff */
        /* <DEDUP_REMOVED lines=8> */
.L_x_2390:
[----:B------:R-:W-:Y:S05]  /*6e60*/  BSYNC.RECONVERGENT B0 ;  /* 0x0000000000007941 */ /* 0x000fea0003800200 */
.L_x_2389:
[----:B------:R-:W-:Y:S01]  /*6e70*/  NOP ;  /* 0x0000000000007918 */ /* 0x000fe20000000000 */
[----:B------:R-:W-:Y:S01]  /*6e80*/  BSSY.RECONVERGENT B0, `(.L_x_2391) ;  /* 0x0000019000007945 */ /* 0x000fe20003800200 */
[----:B------:R-:W-:Y:S01]  /*6e90*/  ISETP.GE.AND P4, PT, R8, R3, PT ;  /* 0x000000030800720c */ /* 0x000fe20003f86270 */
[----:B------:R-:W-:Y:S02]  /*6ea0*/  VIADD R8, R61, 0xa80 ;  /* 0x00000a803d087836 */ /* 0x000fe40000000000 */
[----:B------:R-:W-:Y:S10]  /*6eb0*/  @P6 BRA `(.L_x_2392) ;  /* 0x0000000000546947 */ /* 0x000ff40003800000 */
[----:B0-----:R-:W0:Y:S01]  /*6ec0*/  LDS.64 R4, [R2+0xc00] ;  /* 0x000c000002047984 */ /* 0x001e220000000a00 */
        /* <DEDUP_REMOVED lines=20> */
.L_x_2392:
[----:B------:R-:W-:Y:S05]  /*7010*/  BSYNC.RECONVERGENT B0 ;  /* 0x0000000000007941 */ /* 0x000fea0003800200 */
.L_x_2391:
[----:B------:R-:W-:Y:S01]  /*7020*/  NOP ;  /* 0x0000000000007918 */ /* 0x000fe20000000000 */
[----:B------:R-:W-:Y:S01]  /*7030*/  BSSY.RECONVERGENT B0, `(.L_x_2393) ;  /* 0x0000019000007945 */ /* 0x000fe20003800200 */
[----:B------:R-:W-:Y:S02]  /*7040*/  ISETP.GE.AND P6, PT, R8, R3, PT ;  /* 0x000000030800720c */ /* 0x000fe40003fc6270 */
[----:B------:R-:W-:Y:S01]  /*7050*/  LOP3.LUT R8, R61, 0xc00, RZ, 0xfc, !PT ;  /* 0x00000c003d087812 */ /* 0x000fe200078efcff */
[----:B------:R-:W-:Y:S10]  /*7060*/  @P5 BRA `(.L_x_2394) ;  /* 0x0000000000545947 */ /* 0x000ff40003800000 */
[----:B01----:R-:W0:Y:S01]  /*7070*/  LDS.64 R4, [R2+0x1800] ;  /* 0x0018000002047984 */ /* 0x003e220000000a00 */
        /* <DEDUP_REMOVED lines=20> */
.L_x_2394:
[----:B------:R-:W-:Y:S05]  /*71c0*/  BSYNC.RECONVERGENT B0 ;  /* 0x0000000000007941 */ /* 0x000fea0003800200 */
.L_x_2393:
[----:B------:R-:W-:Y:S01]  /*71d0*/  NOP ;  /* 0x0000000000007918 */ /* 0x000fe20000000000 */
[----:B------:R-:W-:Y:S01]  /*71e0*/  BSSY.RECONVERGENT B0, `(.L_x_2395) ;  /* 0x0000019000007945 */ /* 0x000fe20003800200 */
[----:B------:R-:W-:Y:S01]  /*71f0*/  ISETP.GE.AND P5, PT, R8, R3, PT ;  /* 0x000000030800720c */ /* 0x000fe20003fa6270 */
[----:B------:R-:W-:Y:S02]  /*7200*/  VIADD R8, R61, 0xd80 ;  /* 0x00000d803d087836 */ /* 0x000fe40000000000 */
[----:B------:R-:W-:Y:S10]  /*7210*/  @P1 BRA `(.L_x_2396) ;  /* 0x0000000000541947 */ /* 0x000ff40003800000 */
[----:B012---:R-:W0:Y:S01]  /*7220*/  LDS.64 R4, [R2+0x2400] ;  /* 0x0024000002047984 */ /* 0x007e220000000a00 */
        /* <DEDUP_REMOVED lines=20> */
.L_x_2396:
[----:B------:R-:W-:Y:S05]  /*7370*/  BSYNC.RECONVERGENT B0 ;  /* 0x0000000000007941 */ /* 0x000fea0003800200 */
.L_x_2395:
[----:B------:R-:W-:Y:S01]  /*7380*/  NOP ;  /* 0x0000000000007918 */ /* 0x000fe20000000000 */
[----:B------:R-:W-:Y:S01]  /*7390*/  BSSY.RECONVERGENT B0, `(.L_x_2397) ;  /* 0x0000019000007945 */ /* 0x000fe20003800200 */
[----:B------:R-:W-:Y:S01]  /*73a0*/  ISETP.GE.AND P1, PT, R8, R3, PT ;  /* 0x000000030800720c */ /* 0x000fe20003f26270 */
[----:B------:R-:W-:Y:S02]  /*73b0*/  VIADD R8, R61, 0xf00 ;  /* 0x00000f003d087836 */ /* 0x000fe40000000000 */
[----:B------:R-:W-:Y:S10]  /*73c0*/  @P2 BRA `(.L_x_2398) ;  /* 0x0000000000542947 */ /* 0x000ff40003800000 */
[----:B0123--:R-:W0:Y:S01]  /*73d0*/  LDS.64 R4, [R2+0x3000] ;  /* 0x0030000002047984 */ /* 0x00fe220000000a00 */
        /* <DEDUP_REMOVED lines=20> */
.L_x_2398:
[----:B------:R-:W-:Y:S05]  /*7520*/  BSYNC.RECONVERGENT B0 ;  /* 0x0000000000007941 */ /* 0x000fea0003800200 */
.L_x_2397:
[----:B------:R-:W-:Y:S01]  /*7530*/  NOP ;  /* 0x0000000000007918 */ /* 0x000fe20000000000 */
[----:B------:R-:W-:Y:S01]  /*7540*/  BSSY.RECONVERGENT B0, `(.L_x_2399) ;  /* 0x0000019000007945 */ /* 0x000fe20003800200 */
[----:B------:R-:W-:Y:S01]  /*7550*/  ISETP.GE.AND P2, PT, R8, R3, PT ;  /* 0x000000030800720c */ /* 0x000fe20003f46270 */
[----:B------:R-:W-:Y:S02]  /*7560*/  VIADD R8, R61, 0x1080 ;  /* 0x000010803d087836 */ /* 0x000fe40000000000 */
[----:B------:R-:W-:Y:S10]  /*7570*/  @P3 BRA `(.L_x_2400) ;  /* 0x0000000000543947 */ /* 0x000ff40003800000 */
[----:B01234-:R-:W0:Y:S01]  /*7580*/  LDS.64 R4, [R2+0x3c00] ;  /* 0x003c000002047984 */ /* 0x01fe220000000a00 */
        /* <DEDUP_REMOVED lines=20> */
.L_x_2400:
[----:B------:R-:W-:Y:S05]  /*76d0*/  BSYNC.RECONVERGENT B0 ;  /* 0x0000000000007941 */ /* 0x000fea0003800200 */
.L_x_2399:
        /* <DEDUP_REMOVED lines=26> */
.L_x_2402:
[----:B------:R-:W-:Y:S05]  /*7880*/  BSYNC.RECONVERGENT B0 ;  /* 0x0000000000007941 */ /* 0x000fea0003800200 */
.L_x_2401:
        /* <DEDUP_REMOVED lines=26> */
.L_x_2404:
[----:B------:R-:W-:Y:S05]  /*7a30*/  BSYNC.RECONVERGENT B0 ;  /* 0x0000000000007941 */ /* 0x000fea0003800200 */
.L_x_2403:
[----:B------:R-:W-:Y:S01]  /*7a40*/  NOP ;  /* 0x0000000000007918 */ /* 0x000fe20000000000 */
[----:B------:R-:W-:Y:S01]  /*7a50*/  BSSY.RECONVERGENT B0, `(.L_x_2405) ;  /* 0x0000018000007945 */ /* 0x000fe20003800200 */
[----:B------:R-:W-:-:S03]  /*7a60*/  ISETP.GE.AND P6, PT, R8, R3, PT ;  /* 0x000000030800720c */ /* 0x000fc60003fc6270 */
        /* <DEDUP_REMOVED lines=21> */
[----:B------:R0:W-:Y:S02]  /*7bc0*/  STG.E.64 desc[UR8][R6.64+0x6000], R4 ;  /* 0x0060000406007986 */ /* 0x0001e4000c101b08 */
.L_x_2406:
[----:B------:R-:W-:Y:S05]  /*7bd0*/  BSYNC.RECONVERGENT B0 ;  /* 0x0000000000007941 */ /* 0x000fea0003800200 */
.L_x_2405:
[----:B------:R-:W-:Y:S01]  /*7be0*/  NOP ;  /* 0x0000000000007918 */ /* 0x000fe20000000000 */
[----:B------:R-:W-:Y:S04]  /*7bf0*/  BSSY.RECONVERGENT B0, `(.L_x_2407) ;  /* 0x0000017000007945 */ /* 0x000fe80003800200 */
[----:B------:R-:W-:Y:S05]  /*7c00*/  @P1 BRA `(.L_x_2408) ;  /* 0x0000000000541947 */ /* 0x000fea0003800000 */
        /* <DEDUP_REMOVED lines=21> */
.L_x_2408:
[----:B------:R-:W-:Y:S05]  /*7d60*/  BSYNC.RECONVERGENT B0 ;  /* 0x0000000000007941 */ /* 0x000fea0003800200 */
.L_x_2407:
        /* <DEDUP_REMOVED lines=24> */
.L_x_2410:
[----:B------:R-:W-:Y:S05]  /*7ef0*/  BSYNC.RECONVERGENT B0 ;  /* 0x0000000000007941 */ /* 0x000fea0003800200 */
.L_x_2409:
        /* <DEDUP_REMOVED lines=24> */
.L_x_2412:
[----:B------:R-:W-:Y:S05]  /*8080*/  BSYNC.RECONVERGENT B0 ;  /* 0x0000000000007941 */ /* 0x000fea0003800200 */
.L_x_2411:
        /* <DEDUP_REMOVED lines=24> */
.L_x_2414:
[----:B------:R-:W-:Y:S05]  /*8210*/  BSYNC.RECONVERGENT B0 ;  /* 0x0000000000007941 */ /* 0x000fea0003800200 */
.L_x_2413:
        /* <DEDUP_REMOVED lines=24> */
.L_x_2416:
[----:B------:R-:W-:Y:S05]  /*83a0*/  BSYNC.RECONVERGENT B0 ;  /* 0x0000000000007941 */ /* 0x000fea0003800200 */
.L_x_2415:
[----:B------:R-:W-:Y:S01]  /*83b0*/  NOP ;  /* 0x0000000000007918 */ /* 0x000fe20000000000 */
[----:B01234-:R-:W0:Y:S01]  /*83c0*/  LDS.64 R4, [R2+0xa800] ;  /* 0x00a8000002047984 */ /* 0x01fe220000000a00 */
[----:B------:R-:W1:Y:S01]  /*83d0*/  LDCU UR5, c[0x0][0x3c4] ;  /* 0x00007880ff0577ac */ /* 0x000e620008000800 */
[----:B------:R-:W-:Y:S01]  /*83e0*/  BSSY.RECONVERGENT B0, `(.L_x_2417) ;  /* 0x0000017000007945 */ /* 0x000fe20003800200 */
[----:B0-----:R-:W-:-:S04]  /*83f0*/  ISETP.NE.U32.AND P0, PT, R4, -0x1, PT ;  /* 0xffffffff0400780c */ /* 0x001fc80003f05070 */
[----:B------:R-:W-:-:S04]  /*8400*/  ISETP.NE.AND.EX P0, PT, R5, 0x7fffffff, PT, P0 ;  /* 0x7fffffff0500780c */ /* 0x000fc80003f05300 */
[----:B------:R-:W-:Y:S02]  /*8410*/  SEL R0, R4, RZ, P0 ;  /* 0x000000ff04007207 */ /* 0x000fe40000000000 */
[----:B------:R-:W-:-:S04]  /*8420*/  SEL R7, R5, 0x80000000, P0 ;  /* 0x8000000005077807 */ /* 0x000fc80000000000 */
[----:B-1----:R-:W-:-:S04]  /*8430*/  SHF.R.U64 R0, R0, UR5, R7 ;  /* 0x0000000500007c19 */ /* 0x002fc80008001207 */
[----:B------:R-:W-:-:S04]  /*8440*/  LOP3.LUT R0, R0, UR4, RZ, 0x30, !PT ;  /* 0x0000000400007c12 */ /* 0x000fc8000f8e30ff */
[----:B------:R-:W-:Y:S01]  /*8450*/  LEA R6, R0, UR6, 0x3 ;  /* 0x0000000600067c11 */ /* 0x000fe2000f8e18ff */
[----:B------:R-:W-:-:S05]  /*8460*/  VIADD R0, R61, 0x1500 ;  /* 0x000015003d007836 */ /* 0x000fca0000000000 */
[----:B------:R-:W0:Y:S01]  /*8470*/  LDS.64 R6, [R6+0xb400] ;  /* 0x00b4000006067984 */ /* 0x000e220000000a00 */
[----:B------:R-:W-:Y:S02]  /*8480*/  ISETP.GE.AND P0, PT, R0, R3, PT ;  /* 0x000000030000720c */ /* 0x000fe40003f06270 */
[----:B0-----:R-:W-:-:S05]  /*8490*/  IADD3 R60, P1, PT, R6, R61, RZ ;  /* 0x0000003d063c7210 */ /* 0x001fca0007f3e0ff */
[----:B------:R-:W-:-:S06]  /*84a0*/  IMAD.X R9, RZ, RZ, R7, P1 ;  /* 0x000000ffff097224 */ /* 0x000fcc00008e0607 */
[----:B------:R-:W-:Y:S05]  /*84b0*/  @P0 BRA `(.L_x_2418) ;  /* 0x0000000000240947 */ /* 0x000fea0003800000 */
[----:B------:R-:W0:Y:S01]  /*84c0*/  LDCU.64 UR4, c[0x0][0x3a0] ;  /* 0x00007400ff0477ac */ /* 0x000e220008000a00 */
[----:B------:R-:W-:-:S04]  /*84d0*/  ISETP.GE.AND P0, PT, R5, RZ, PT ;  /* 0x000000ff0500720c */ /* 0x000fc80003f06270 */
[----:B------:R-:W-:Y:S02]  /*84e0*/  SEL R3, RZ, 0xffffffff, !P0 ;  /* 0xffffffffff037807 */ /* 0x000fe40004000000 */
[----:B------:R-:W-:Y:S02]  /*84f0*/  SEL R7, RZ, 0x7fffffff, !P0 ;  /* 0x7fffffffff077807 */ /* 0x000fe40004000000 */
[----:B------:R-:W-:Y:S02]  /*8500*/  LOP3.LUT R2, R3, R4, RZ, 0x3c, !PT ;  /* 0x0000000403027212 */ /* 0x000fe400078e3cff */
[----:B------:R-:W-:Y:S02]  /*8510*/  LOP3.LUT R3, R7, R5, RZ, 0x3c, !PT ;  /* 0x0000000507037212 */ /* 0x000fe400078e3cff */
[----:B0-----:R-:W-:-:S04]  /*8520*/  LEA R6, P0, R60, UR4, 0x3 ;  /* 0x000000043c067c11 */ /* 0x001fc8000f8018ff */
[----:B------:R-:W-:-:S05]  /*8530*/  LEA.HI.X R7, R60, UR5, R9, 0x3, P0 ;  /* 0x000000053c077c11 */ /* 0x000fca00080f1c09 */
[----:B------:R0:W-:Y:S04]  /*8540*/  STG.E.64 desc[UR8][R6.64+0xa800], R2 ;  /* 0x00a8000206007986 */ /* 0x0001e8000c101b08 */
.L_x_2418:
[----:B------:R-:W-:Y:S05]  /*8550*/  BSYNC.RECONVERGENT B0 ;  /* 0x0000000000007941 */ /* 0x000fea0003800200 */
.L_x_2417:
[----:B------:R-:W-:Y:S01]  /*8560*/  NOP ;  /* 0x0000000000007918 */ /* 0x000fe20000000000 */
[----:B------:R-:W-:Y:S05]  /*8570*/  EXIT ;  /* 0x000000000000794d */ /* 0x000fea0003800000 */
.L_x_2347:
[----:B------:R-:W-:Y:S02]  /*8580*/  IMAD.MOV.U32 R51, RZ, RZ, R42 ;  /* 0x000000ffff337224 */ /* 0x000fe400078e002a */
[----:B------:R-:W-:Y:S02]  /*8590*/  IMAD.MOV.U32 R50, RZ, RZ, 0x1 ;  /* 0x00000001ff327424 */ /* 0x000fe400078e00ff */
[----:B------:R-:W-:Y:S02]  /*85a0*/  IMAD.MOV.U32 R53, RZ, RZ, RZ ;  /* 0x000000ffff357224 */ /* 0x000fe400078e00ff */
[----:B------:R-:W-:-:S07]  /*85b0*/  IMAD.MOV.U32 R48, RZ, RZ, -0x1 ;  /* 0xffffffffff307424 */ /* 0x000fce00078e00ff */
[----:B------:R-:W-:Y:S05]  /*85c0*/  WARPSYNC.COLLECTIVE R48, `(.L_x_2419) ;  /* 0x0000000030087348 */ /* 0x000fea0003c00000 */
[----:B------:R0:W1:Y:S02]  /*85d0*/  SHFL.UP P0, R49, R51, R50, R53 ;  /* 0x0400003233317389 */ /* 0x0000640000000035 */
[----:B01----:R-:W-:Y:S05]  /*85e0*/  ENDCOLLECTIVE ;  /* 0x000000000000791b */ /* 0x003fea0003800000 */
.L_x_2419:
[----:B------:R-:W-:Y:S02]  /*85f0*/  IMAD.MOV.U32 R50, RZ, RZ, 0x2 ;  /* 0x00000002ff327424 */ /* 0x000fe400078e00ff */
[----:B------:R-:W-:-:S04]  /*8600*/  IMAD.MOV.U32 R45, RZ, RZ, R49 ;  /* 0x000000ffff2d7224 */ /* 0x000fc800078e0031 */
[----:B------:R-:W-:-:S04]  /*8610*/  @P0 IMAD.IADD R45, R42, 0x1, R45 ;  /* 0x000000012a2d0824 */ /* 0x000fc800078e022d */
[----:B------:R-:W-:-:S07]  /*8620*/  IMAD.MOV.U32 R51, RZ, RZ, R45 ;  /* 0x000000ffff337224 */ /* 0x000fce00078e002d */
[----:B------:R-:W-:Y:S05]  /*8630*/  WARPSYNC.COLLECTIVE R48, `(.L_x_2420) ;  /* 0x0000000030087348 */ /* 0x000fea0003c00000 */
[----:B------:R0:W1:Y:S02]  /*8640*/  SHFL.UP P0, R49, R51, R50, R53 ;  /* 0x0400003233317389 */ /* 0x0000640000000035 */
[----:B01----:R-:W-:Y:S05]  /*8650*/  ENDCOLLECTIVE ;  /* 0x000000000000791b */ /* 0x003fea0003800000 */
.L_x_2420:
[----:B------:R-:W-:Y:S02]  /*8660*/  IMAD.MOV.U32 R50, RZ, RZ, 0x4 ;  /* 0x00000004ff327424 */ /* 0x000fe400078e00ff */
[----:B------:R-:W-:-:S04]  /*8670*/  IMAD.MOV.U32 R44, RZ, RZ, R49 ;  /* 0x000000ffff2c7224 */ /* 0x000fc800078e0031 */
[----:B------:R-:W-:-:S04]  /*8680*/  @P0 IMAD.IADD R44, R45, 0x1, R44 ;  /* 0x000000012d2c0824 */ /* 0x000fc800078e022c */
[----:B------:R-:W-:-:S07]  /*8690*/  IMAD.MOV.U32 R51, RZ, RZ, R44 ;  /* 0x000000ffff337224 */ /* 0x000fce00078e002c */
[----:B------:R-:W-:Y:S05]  /*86a0*/  WARPSYNC.COLLECTIVE R48, `(.L_x_2421) ;  /* 0x0000000030087348 */ /* 0x000fea0003c00000 */
[----:B------:R0:W1:Y:S02]  /*86b0*/  SHFL.UP P0, R49, R51, R50, R53 ;  /* 0x0400003233317389 */ /* 0x0000640000000035 */
[----:B01----:R-:W-:Y:S05]  /*86c0*/  ENDCOLLECTIVE ;  /* 0x000000000000791b */ /* 0x003fea0003800000 */
.L_x_2421:
[----:B------:R-:W-:Y:S02]  /*86d0*/  IMAD.MOV.U32 R50, RZ, RZ, 0x8 ;  /* 0x00000008ff327424 */ /* 0x000fe400078e00ff */
[----:B------:R-:W-:-:S04]  /*86e0*/  IMAD.MOV.U32 R47, RZ, RZ, R49 ;  /* 0x000000ffff2f7224 */ /* 0x000fc800078e0031 */
[----:B------:R-:W-:-:S04]  /*86f0*/  @P0 IMAD.IADD R47, R44, 0x1, R47 ;  /* 0x000000012c2f0824 */ /* 0x000fc800078e022f */
[----:B------:R-:W-:-:S07]  /*8700*/  IMAD.MOV.U32 R51, RZ, RZ, R47 ;  /* 0x000000ffff337224 */ /* 0x000fce00078e002f */
[----:B------:R-:W-:Y:S05]  /*8710*/  WARPSYNC.COLLECTIVE R48, `(.L_x_2422) ;  /* 0x0000000030087348 */ /* 0x000fea0003c00000 */
[----:B------:R0:W1:Y:S02]  /*8720*/  SHFL.UP P0, R49, R51, R50, R53 ;  /* 0x0400003233317389 */ /* 0x0000640000000035 */
[----:B01----:R-:W-:Y:S05]  /*8730*/  ENDCOLLECTIVE ;  /* 0x000000000000791b */ /* 0x003fea0003800000 */
.L_x_2422:
[----:B------:R-:W-:Y:S02]  /*8740*/  IMAD.MOV.U32 R50, RZ, RZ, 0x10 ;  /* 0x00000010ff327424 */ /* 0x000fe400078e00ff */
[----:B------:R-:W-:-:S04]  /*8750*/  IMAD.MOV.U32 R46, RZ, RZ, R49 ;  /* 0x000000ffff2e7224 */ /* 0x000fc800078e0031 */
[----:B------:R-:W-:-:S04]  /*8760*/  @P0 IMAD.IADD R46, R47, 0x1, R46 ;  /* 0x000000012f2e0824 */ /* 0x000fc800078e022e */
[----:B------:R-:W-:-:S07]  /*8770*/  IMAD.MOV.U32 R51, RZ, RZ, R46 ;  /* 0x000000ffff337224 */ /* 0x000fce00078e002e */
[----:B------:R-:W-:Y:S05]  /*8780*/  WARPSYNC.COLLECTIVE R48, `(.L_x_2423) ;  /* 0x0000000030087348 */ /* 0x000fea0003c00000 */
[----:B------:R0:W1:Y:S02]  /*8790*/  SHFL.UP P0, R49, R51, R50, R53 ;  /* 0x0400003233317389 */ /* 0x0000640000000035 */
[----:B01----:R-:W-:Y:S05]  /*87a0*/  ENDCOLLECTIVE ;  /* 0x000000000000791b */ /* 0x003fea0003800000 */
.L_x_2423:
[----:B------:R-:W-:Y:S05]  /*87b0*/  BRA `(.L_x_2424) ;  /* 0xffffffa000487947 */ /* 0x000fea000383ffff */
.L_x_2425:
        /* <DEDUP_REMOVED lines=12> */
.L_x_4298:


//--------------------- .text._ZN3cub18CUB_300001_SM_10006detail10radix_sort30DeviceRadixSortHistogramKernelINS1_5radix10policy_hubIdNS0_8NullTypeEyE10Policy1000ELNS0_9SortOrderE1EdyNS1_21identity_decomposer_tEEEvPT2_PKT1_SB_iiT3_ --------------------------
	.section	.text._ZN3cub18CUB_300001_SM_10006detail10radix_sort30DeviceRadixSortHistogramKernelINS1_5radix10policy_hubIdNS0_8NullTypeEyE10Policy1000ELNS0_9SortOrderE1EdyNS1_21identity_decomposer_tEEEvPT2_PKT1_SB_iiT3_,"ax",@progbits
	.align	128
        .global         _ZN3cub18CUB_300001_SM_10006detail10radix_sort30DeviceRadixSortHistogramKernelINS1_5radix10policy_hubIdNS0_8NullTypeEyE10Policy1000ELNS0_9SortOrderE1EdyNS1_21identity_decomposer_tEEEvPT2_PKT1_SB_iiT3_
        .type           _ZN3cub18CUB_300001_SM_10006detail10radix_sort30DeviceRadixSortHistogramKernelINS1_5radix10policy_hubIdNS0_8NullTypeEyE10Policy1000ELNS0_9SortOrderE1EdyNS1_21identity_decomposer_tEEEvPT2_PKT1_SB_iiT3_,@function
        .size           _ZN3cub18CUB_300001_SM_10006detail10radix_sort30DeviceRadixSortHistogramKernelINS1_5radix10policy_hubIdNS0_8NullTypeEyE10Policy1000ELNS0_9SortOrderE1EdyNS1_21identity_decomposer_tEEEvPT2_PKT1_SB_iiT3_,(.L_x_4299 - _ZN3cub18CUB_300001_SM_10006detail10radix_sort30DeviceRadixSortHistogramKernelINS1_5radix10policy_hubIdNS0_8NullTypeEyE10Policy1000ELNS0_9SortOrderE1EdyNS1_21identity_decomposer_tEEEvPT2_PKT1_SB_iiT3_)
        .other          _ZN3cub18CUB_300001_SM_10006detail10radix_sort30DeviceRadixSortHistogramKernelINS1_5radix10policy_hubIdNS0_8NullTypeEyE10Policy1000ELNS0_9SortOrderE1EdyNS1_21identity_decomposer_tEEEvPT2_PKT1_SB_iiT3_,@"STO_CUDA_ENTRY STV_DEFAULT"
_ZN3cub18CUB_300001_SM_10006detail10radix_sort30DeviceRadixSortHistogramKernelINS1_5radix10policy_hubIdNS0_8NullTypeEyE10Policy1000ELNS0_9SortOrderE1EdyNS1_21identity_decomposer_tEEEvPT2_PKT1_SB_iiT3_:
.text._ZN3cub18CUB_300001_SM_10006detail10radix_sort30DeviceRadixSortHistogramKernelINS1_5radix10policy_hubIdNS0_8NullTypeEyE10Policy1000ELNS0_9SortOrderE1EdyNS1_21identity_decomposer_tEEEvPT2_PKT1_SB_iiT3_:
        /* <DEDUP_REMOVED lines=27> */
.L_x_2509:
        /* <DEDUP_REMOVED lines=15> */
.L_x_2429:
        /* <DEDUP_REMOVED lines=21> */
.L_x_2428:
        /* <DEDUP_REMOVED lines=20> */
.L_x_2431:
        /* <DEDUP_REMOVED lines=17> */
.L_x_2430:
[----:B------:R-:W-:-:S13]  /*0640*/  ISETP.GT.U32.AND P2, PT, R0, 0x7f, PT ;  /* 0x0000007f0000780c */ /* 0x000fda0003f44070 */
[----:B------:R-:W-:Y:S05]  /*0650*/  @P2 BRA `(.L_x_2427) ;  /* 0x0000000000dc2947 */ /* 0x000fea0003800000 */
[----:B--2---:R-:W-:Y:S01]  /*0660*/  IMAD.MOV.U32 R7, RZ, RZ, RZ ;  /* 0x000000ffff077224 */ /* 0x004fe200078e00ff */
[----:B------:R-:W-:Y:S06]  /*0670*/  @!P0 BRA `(.L_x_2432) ;  /* 0x0000000000588947 */ /* 0x000fec0003800000 */
[----:B------:R-:W-:-:S07]  /*0680*/  IMAD.MOV.U32 R7, RZ, RZ, RZ ;  /* 0x000000ffff077224 */ /* 0x000fce00078e00ff */
.L_x_2433:
        /* <DEDUP_REMOVED lines=21> */
.L_x_2432:
        /* <DEDUP_REMOVED lines=14> */
.L_x_2434:
        /* <DEDUP_REMOVED lines=17> */
.L_x_2427:
[----:B------:R-:W-:Y:S05]  /*09d0*/  BSYNC.RECONVERGENT B0 ;  /* 0x0000000000007941 */ /* 0x000fea0003800200 */
.L_x_2426:
        /* <DEDUP_REMOVED lines=16> */
.L_x_2440:
        /* <DEDUP_REMOVED lines=36> */
.L_x_2436:
        /* <DEDUP_REMOVED lines=79> */
.L_x_2437:
        /* <DEDUP_REMOVED lines=152> */
.L_x_2439:
        /* <DEDUP_REMOVED lines=73> */
.L_x_2438:
[----:B------:R-:W-:Y:S05]  /*2020*/  BRA.U !UP0, `(.L_x_2440) ;  /* 0xffffffe908ac7547 */ /* 0x000fea000b83ffff */
.L_x_2435:
        /* <DEDUP_REMOVED lines=16> */
.L_x_2460:
        /* <DEDUP_REMOVED lines=16> */
.L_x_2445:
[----:B------:R-:W-:Y:S05]  /*2230*/  BSYNC.RECONVERGENT B1 ;  /* 0x0000000000017941 */ /* 0x000fea0003800200 */
.L_x_2444:
        /* <DEDUP_REMOVED lines=15> */
.L_x_2447:
[----:B------:R-:W-:Y:S05]  /*2330*/  BSYNC.RECONVERGENT B1 ;  /* 0x0000000000017941 */ /* 0x000fea0003800200 */
.L_x_2446:
        /* <DEDUP_REMOVED lines=8> */
.L_x_2449:
[----:B------:R-:W-:Y:S05]  /*23c0*/  BSYNC.RECONVERGENT B1 ;  /* 0x0000000000017941 */ /* 0x000fea0003800200 */
.L_x_2448:
        /* <DEDUP_REMOVED lines=8> */
.L_x_2451:
[----:B------:R-:W-:Y:S05]  /*2450*/  BSYNC.RECONVERGENT B1 ;  /* 0x0000000000017941 */ /* 0x000fea0003800200 */
.L_x_2450:
[----:B------:R-:W-:Y:S04]  /*2460*/  BSSY.RECONVERGENT B1, `(.L_x_2452) ;  /* 0x0000007000017945 */ /* 0x000fe80003800200 */
[----:B------:R-:W-:Y:S05]  /*2470*/  @!P2 BRA `(.L_x_2453) ;  /* 0x000000000014a947 */ /* 0x000fea0003800000 */
[----:B0123--:R-:W-:Y:S02]  /*2480*/  IMAD R19, R11, 0x100, R0 ;  /* 0x000001000b137824 */ /* 0x00ffe400078e0200 */
[----:B------:R-:W-:Y:S02]  /*2490*/  IMAD.MOV.U32 R17, RZ, RZ, RZ ;  /* 0x000000ffff117224 */ /* 0x000fe400078e00ff */
[----:B------:R-:W-:-:S04]  /*24a0*/  VIADD R19, R19, 0x400 ;  /* 0x0000040013137836 */ /* 0x000fc80000000000 */
[----:B------:R-:W-:-:S05]  /*24b0*/  IMAD.WIDE.U32 R18, R19, 0x8, R8 ;  /* 0x0000000813127825 */ /* 0x000fca00078e0008 */
[----:B------:R4:W-:Y:S02]  /*24c0*/  REDG.E.ADD.64.STRONG.GPU desc[UR16][R18.64], R16 ;  /* 0x000000101200798e */ /* 0x0009e4000c12e510 */
.L_x_2453:
[----:B------:R-:W-:Y:S05]  /*24d0*/  BSYNC.RECONVERGENT B1 ;  /* 0x0000000000017941 */ /* 0x000fea0003800200 */
.L_x_2452:
[----:B------:R-:W-:Y:S04]  /*24e0*/  BSSY.RECONVERGENT B1, `(.L_x_2454) ;  /* 0x0000007000017945 */ /* 0x000fe80003800200 */
[----:B------:R-:W-:Y:S05]  /*24f0*/  @!P3 BRA `(.L_x_2455) ;  /* 0x000000000014b947 */ /* 0x000fea0003800000 */
[----:B----4-:R-:W-:Y:S02]  /*2500*/  IMAD R17, R11, 0x100, R0 ;  /* 0x000001000b117824 */ /* 0x010fe400078e0200 */
[----:B------:R-:W-:Y:S02]  /*2510*/  IMAD.MOV.U32 R15, RZ, RZ, RZ ;  /* 0x000000ffff0f7224 */ /* 0x000fe400078e00ff */
[----:B------:R-:W-:-:S04]  /*2520*/  VIADD R17, R17, 0x500 ;  /* 0x0000050011117836 */ /* 0x000fc80000000000 */
[----:B------:R-:W-:-:S05]  /*2530*/  IMAD.WIDE.U32 R16, R17, 0x8, R8 ;  /* 0x0000000811107825 */ /* 0x000fca00078e0008 */
[----:B------:R4:W-:Y:S02]  /*2540*/  REDG.E.ADD.64.STRONG.GPU desc[UR16][R16.64], R14 ;  /* 0x0000000e1000798e */ /* 0x0009e4000c12e510 */
.L_x_2455:
[----:B------:R-:W-:Y:S05]  /*2550*/  BSYNC.RECONVERGENT B1 ;  /* 0x0000000000017941 */ /* 0x000fea0003800200 */
.L_x_2454:
        /* <DEDUP_REMOVED lines=8> */
.L_x_2457:
[----:B------:R-:W-:Y:S05]  /*25e0*/  BSYNC.RECONVERGENT B1 ;  /* 0x0000000000017941 */ /* 0x000fea0003800200 */
.L_x_2456:
        /* <DEDUP_REMOVED lines=8> */
.L_x_2459:
[----:B------:R-:W-:Y:S05]  /*2670*/  BSYNC.RECONVERGENT B1 ;  /* 0x0000000000017941 */ /* 0x000fea0003800200 */
.L_x_2458:
[----:B------:R-:W-:-:S05]  /*2680*/  VIADD R11, R11, 0x8 ;  /* 0x000000080b0b7836 */ /* 0x000fca0000000000 */
[----:B------:R-:W-:-:S13]  /*2690*/  ISETP.NE.AND P0, PT, R11, R6, PT ;  /* 0x000000060b00720c */ /* 0x000fda0003f05270 */
[----:B------:R-:W-:Y:S05]  /*26a0*/  @P0 BRA `(.L_x_2460) ;  /* 0xfffffff800a00947 */ /* 0x000fea000383ffff */
[----:B------:R-:W-:-:S07]  /*26b0*/  IMAD.MOV.U32 R9, RZ, RZ, R6 ;  /* 0x000000ffff097224 */ /* 0x000fce00078e0006 */
.L_x_2443:
        /* <DEDUP_REMOVED lines=25> */
.L_x_2464:
[----:B------:R-:W-:Y:S05]  /*2850*/  BSYNC.RECONVERGENT B1 ;  /* 0x0000000000017941 */ /* 0x000fea0003800200 */
.L_x_2463:
        /* <DEDUP_REMOVED lines=9> */
.L_x_2466:
[----:B------:R-:W-:Y:S05]  /*28f0*/  BSYNC.RECONVERGENT B1 ;  /* 0x0000000000017941 */ /* 0x000fea0003800200 */
.L_x_2465:
        /* <DEDUP_REMOVED lines=9> */
.L_x_2468:
[----:B------:R-:W-:Y:S05]  /*2990*/  BSYNC.RECONVERGENT B1 ;  /* 0x0000000000017941 */ /* 0x000fea0003800200 */
.L_x_2467:
        /* <DEDUP_REMOVED lines=9> */
.L_x_2470:
[----:B------:R-:W-:Y:S05]  /*2a30*/  BSYNC.RECONVERGENT B1 ;  /* 0x0000000000017941 */ /* 0x000fea0003800200 */
.L_x_2469:
[----:B------:R-:W-:-:S07]  /*2a40*/  VIADD R9, R9, 0x4 ;  /* 0x0000000409097836 */ /* 0x000fce0000000000 */
.L_x_2462:
        /* <DEDUP_REMOVED lines=18> */
.L_x_2474:
[----:B------:R-:W-:Y:S05]  /*2b70*/  BSYNC.RECONVERGENT B2 ;  /* 0x0000000000027941 */ /* 0x000fea0003800200 */
.L_x_2473:
        /* <DEDUP_REMOVED lines=9> */
.L_x_2476:
[----:B------:R-:W-:Y:S05]  /*2c10*/  BSYNC.RECONVERGENT B2 ;  /* 0x0000000000027941 */ /* 0x000fea0003800200 */
.L_x_2475:
[----:B------:R-:W-:-:S07]  /*2c20*/  VIADD R9, R9, 0x2 ;  /* 0x0000000209097836 */ /* 0x000fce0000000000 */
.L_x_2472:
        /* <DEDUP_REMOVED lines=12> */
.L_x_2471:
[----:B------:R-:W-:Y:S05]  /*2cf0*/  BSYNC.RECONVERGENT B1 ;  /* 0x0000000000017941 */ /* 0x000fea0003800200 */
.L_x_2461:
[----:B------:R-:W-:-:S13]  /*2d00*/  ISETP.GT.U32.AND P0, PT, R0, 0x7f, PT ;  /* 0x0000007f0000780c */ /* 0x000fda0003f04070 */
[----:B------:R-:W-:Y:S05]  /*2d10*/  @P0 BRA `(.L_x_2442) ;  /* 0x0000000800a00947 */ /* 0x000fea0003800000 */
[----:B------:R-:W-:Y:S01]  /*2d20*/  ISETP.GE.U32.AND P0, PT, R13, 0x7, PT ;  /* 0x000000070d00780c */ /* 0x000fe20003f06070 */
[----:B----4-:R-:W-:-:S12]  /*2d30*/  IMAD.MOV.U32 R9, RZ, RZ, RZ ;  /* 0x000000ffff097224 */ /* 0x010fd800078e00ff */
[----:B------:R-:W-:Y:S05]  /*2d40*/  @!P0 BRA `(.L_x_2477) ;  /* 0x0000000400248947 */ /* 0x000fea0003800000 */
[----:B------:R-:W4:Y:S01]  /*2d50*/  LDC.64 R8, c[0x0][0x380] ;  /* 0x0000e000ff087b82 */ /* 0x000f220000000a00 */
[----:B0123--:R-:W-:-:S07]  /*2d60*/  IMAD.MOV.U32 R15, RZ, RZ, RZ ;  /* 0x000000ffff0f7224 */ /* 0x00ffce00078e00ff */
.L_x_2494:
        /* <DEDUP_REMOVED lines=19> */
.L_x_2479:
[----:B------:R-:W-:Y:S05]  /*2ea0*/  BSYNC.RECONVERGENT B1 ;  /* 0x0000000000017941 */ /* 0x000fea0003800200 */
.L_x_2478:
[----:B------:R-:W-:Y:S04]  /*2eb0*/  BSSY.RECONVERGENT B1, `(.L_x_2480) ;  /* 0x0000005000017945 */ /* 0x000fe80003800200 */
[----:B------:R-:W-:Y:S05]  /*2ec0*/  @!P1 BRA `(.L_x_2481) ;  /* 0x00000000000c9947 */ /* 0x000fea0003800000 */
[----:B0-2---:R-:W-:Y:S02]  /*2ed0*/  IMAD.MOV.U32 R12, RZ, RZ, R20 ;  /* 0x000000ffff0c7224 */ /* 0x005fe400078e0014 */
[----:B------:R-:W-:-:S05]  /*2ee0*/  IMAD.MOV.U32 R13, RZ, RZ, RZ ;  /* 0x000000ffff0d7224 */ /* 0x000fca00078e00ff */
[----:B------:R1:W-:Y:S02]  /*2ef0*/  REDG.E.ADD.64.STRONG.GPU desc[UR16][R10.64+0xc00], R12 ;  /* 0x000c000c0a00798e */ /* 0x0003e4000c12e510 */
.L_x_2481:
[----:B------:R-:W-:Y:S05]  /*2f00*/  BSYNC.RECONVERGENT B1 ;  /* 0x0000000000017941 */ /* 0x000fea0003800200 */
.L_x_2480:
        /* <DEDUP_REMOVED lines=12> */
.L_x_2483:
[----:B------:R-:W-:Y:S05]  /*2fd0*/  BSYNC.RECONVERGENT B1 ;  /* 0x0000000000017941 */ /* 0x000fea0003800200 */
.L_x_2482:
[----:B------:R-:W-:Y:S04]  /*2fe0*/  BSSY.RECONVERGENT B1, `(.L_x_2484) ;  /* 0x0000005000017945 */ /* 0x000fe80003800200 */
[----:B------:R-:W-:Y:S05]  /*2ff0*/  @!P1 BRA `(.L_x_2485) ;  /* 0x00000000000c9947 */ /* 0x000fea0003800000 */
[----:B012---:R-:W-:Y:S02]  /*3000*/  IMAD.MOV.U32 R12, RZ, RZ, R22 ;  /* 0x000000ffff0c7224 */ /* 0x007fe400078e0016 */
[----:B------:R-:W-:-:S05]  /*3010*/  IMAD.MOV.U32 R13, RZ, RZ, RZ ;  /* 0x000000ffff0d7224 */ /* 0x000fca00078e00ff */
[----:B------:R3:W-:Y:S02]  /*3020*/  REDG.E.ADD.64.STRONG.GPU desc[UR16][R10.64+0x1c00], R12 ;  /* 0x001c000c0a00798e */ /* 0x0007e4000c12e510 */
.L_x_2485:
[----:B------:R-:W-:Y:S05]  /*3030*/  BSYNC.RECONVERGENT B1 ;  /* 0x0000000000017941 */ /* 0x000fea0003800200 */
.L_x_2484:
[----:B------:R-:W-:Y:S04]  /*3040*/  BSSY.RECONVERGENT B1, `(.L_x_2486) ;  /* 0x0000005000017945 */ /* 0x000fe80003800200 */
[----:B------:R-:W-:Y:S05]  /*3050*/  @!P2 BRA `(.L_x_2487) ;  /* 0x00000000000ca947 */ /* 0x000fea0003800000 */
[----:B0123--:R-:W-:Y:S02]  /*3060*/  IMAD.MOV.U32 R12, RZ, RZ, R23 ;  /* 0x000000ffff0c7224 */ /* 0x00ffe400078e0017 */
[----:B------:R-:W-:-:S05]  /*3070*/  IMAD.MOV.U32 R13, RZ, RZ, RZ ;  /* 0x000000ffff0d7224 */ /* 0x000fca00078e00ff */
[----:B------:R4:W-:Y:S02]  /*3080*/  REDG.E.ADD.64.STRONG.GPU desc[UR16][R10.64+0x2400], R12 ;  /* 0x0024000c0a00798e */ /* 0x0009e4000c12e510 */
.L_x_2487:
[----:B------:R-:W-:Y:S05]  /*3090*/  BSYNC.RECONVERGENT B1 ;  /* 0x0000000000017941 */ /* 0x000fea0003800200 */
.L_x_2486:
[----:B------:R-:W-:Y:S04]  /*30a0*/  BSSY.RECONVERGENT B1, `(.L_x_2488) ;  /* 0x0000005000017945 */ /* 0x000fe80003800200 */
[----:B------:R-:W-:Y:S05]  /*30b0*/  @!P3 BRA `(.L_x_2489) ;  /* 0x00000000000cb947 */ /* 0x000fea0003800000 */
[----:B01234-:R-:W-:Y:S02]  /*30c0*/  IMAD.MOV.U32 R12, RZ, RZ, R24 ;  /* 0x000000ffff0c7224 */ /* 0x01ffe400078e0018 */
[----:B------:R-:W-:-:S05]  /*30d0*/  IMAD.MOV.U32 R13, RZ, RZ, RZ ;  /* 0x000000ffff0d7224 */ /* 0x000fca00078e00ff */
[----:B------:R0:W-:Y:S02]  /*30e0*/  REDG.E.ADD.64.STRONG.GPU desc[UR16][R10.64+0x2c00], R12 ;  /* 0x002c000c0a00798e */ /* 0x0001e4000c12e510 */
.L_x_2489:
[----:B------:R-:W-:Y:S05]  /*30f0*/  BSYNC.RECONVERGENT B1 ;  /* 0x0000000000017941 */ /* 0x000fea0003800200 */
.L_x_2488:
[----:B------:R-:W-:Y:S04]  /*3100*/  BSSY.RECONVERGENT B1, `(.L_x_2490) ;  /* 0x0000005000017945 */ /* 0x000fe80003800200 */
[----:B------:R-:W-:Y:S05]  /*3110*/  @!P4 BRA `(.L_x_2491) ;  /* 0x00000000000cc947 */ /* 0x000fea0003800000 */
[----:B01234-:R-:W-:Y:S02]  /*3120*/  IMAD.MOV.U32 R12, RZ, RZ, R25 ;  /* 0x000000ffff0c7224 */ /* 0x01ffe400078e0019 */
[----:B------:R-:W-:-:S05]  /*3130*/  IMAD.MOV.U32 R13, RZ, RZ, RZ ;  /* 0x000000ffff0d7224 */ /* 0x000fca00078e00ff */
[----:B------:R0:W-:Y:S02]  /*3140*/  REDG.E.ADD.64.STRONG.GPU desc[UR16][R10.64+0x3400], R12 ;  /* 0x0034000c0a00798e */ /* 0x0001e4000c12e510 */
.L_x_2491:
[----:B------:R-:W-:Y:S05]  /*3150*/  BSYNC.RECONVERGENT B1 ;  /* 0x0000000000017941 */ /* 0x000fea0003800200 */
.L_x_2490:
[----:B------:R-:W-:Y:S04]  /*3160*/  BSSY.RECONVERGENT B1, `(.L_x_2492) ;  /* 0x0000005000017945 */ /* 0x000fe80003800200 */
[----:B------:R-:W-:Y:S05]  /*3170*/  @!P5 BRA `(.L_x_2493) ;  /* 0x00000000000cd947 */ /* 0x000fea0003800000 */
[----:B01234-:R-:W-:Y:S02]  /*3180*/  IMAD.MOV.U32 R12, RZ, RZ, R26 ;  /* 0x000000ffff0c7224 */ /* 0x01ffe400078e001a */
[----:B------:R-:W-:-:S05]  /*3190*/  IMAD.MOV.U32 R13, RZ, RZ, RZ ;  /* 0x000000ffff0d7224 */ /* 0x000fca00078e00ff */
[----:B------:R0:W-:Y:S02]  /*31a0*/  REDG.E.ADD.64.STRONG.GPU desc[UR16][R10.64+0x3c00], R12 ;  /* 0x003c000c0a00798e */ /* 0x0001e4000c12e510 */
.L_x_2493:
[----:B------:R-:W-:Y:S05]  /*31b0*/  BSYNC.RECONVERGENT B1 ;  /* 0x0000000000017941 */ /* 0x000fea0003800200 */
.L_x_2492:
[----:B------:R-:W-:Y:S05]  /*31c0*/  @P0 BRA `(.L_x_2494) ;  /* 0xfffffff800e80947 */ /* 0x000fea000383ffff */
[----:B------:R-:W-:-:S07]  /*31d0*/  IMAD.MOV.U32 R9, RZ, RZ, R6 ;  /* 0x000000ffff097224 */ /* 0x000fce00078e0006 */
.L_x_2477:
        /* <DEDUP_REMOVED lines=20> */
.L_x_2497:
[----:B------:R-:W-:Y:S05]  /*3320*/  BSYNC.RECONVERGENT B1 ;  /* 0x0000000000017941 */ /* 0x000fea0003800200 */
.L_x_2496:
        /* <DEDUP_REMOVED lines=9> */
.L_x_2499:
[----:B------:R-:W-:Y:S05]  /*33c0*/  BSYNC.RECONVERGENT B1 ;  /* 0x0000000000017941 */ /* 0x000fea0003800200 */
.L_x_2498:
        /* <DEDUP_REMOVED lines=9> */
.L_x_2501:
[----:B------:R-:W-:Y:S05]  /*3460*/  BSYNC.RECONVERGENT B1 ;  /* 0x0000000000017941 */ /* 0x000fea0003800200 */
.L_x_2500:
        /* <DEDUP_REMOVED lines=9> */
.L_x_2503:
[----:B------:R-:W-:Y:S05]  /*3500*/  BSYNC.RECONVERGENT B1 ;  /* 0x0000000000017941 */ /* 0x000fea0003800200 */
.L_x_2502:
[----:B------:R-:W-:-:S07]  /*3510*/  VIADD R9, R9, 0x4 ;  /* 0x0000000409097836 */ /* 0x000fce0000000000 */
.L_x_2495:
        /* <DEDUP_REMOVED lines=17> */
.L_x_2506:
[----:B------:R-:W-:Y:S05]  /*3630*/  BSYNC.RECONVERGENT B1 ;  /* 0x0000000000017941 */ /* 0x000fea0003800200 */
.L_x_2505:
        /* <DEDUP_REMOVED lines=9> */
.L_x_2508:
[----:B------:R-:W-:Y:S05]  /*36d0*/  BSYNC.RECONVERGENT B1 ;  /* 0x0000000000017941 */ /* 0x000fea0003800200 */
.L_x_2507:
[----:B------:R-:W-:-:S07]  /*36e0*/  VIADD R9, R9, 0x2 ;  /* 0x0000000209097836 */ /* 0x000fce0000000000 */
.L_x_2504:
        /* <DEDUP_REMOVED lines=11> */
.L_x_2442:
[----:B------:R-:W-:Y:S05]  /*37a0*/  BSYNC.RECONVERGENT B0 ;  /* 0x0000000000007941 */ /* 0x000fea0003800200 */
.L_x_2441:
        /* <DEDUP_REMOVED lines=17> */
.L_x_2510:
        /* <DEDUP_REMOVED lines=12> */
.L_x_4299:


//--------------------- .text._ZN3cub18CUB_300001_SM_10006detail10radix_sort31DeviceRadixSortSingleTileKernelINS1_5radix10policy_hubIdNS0_8NullTypeEyE10Policy1000ELNS0_9SortOrderE1EdS6_yNS1_21identity_decomposer_tEEEvPKT1_PSB_PKT2_PSF_T3_iiT4_ --------------------------
	.section	.text._ZN3cub18CUB_300001_SM_10006detail10radix_sort31DeviceRadixSortSingleTileKernelINS1_5radix10policy_hubIdNS0_8NullTypeEyE10Policy1000ELNS0_9SortOrderE1EdS6_yNS1_21identity_decomposer_tEEEvPKT1_PSB_PKT2_PSF_T3_iiT4_,"ax",@progbits
	.align	128
        .global         _ZN3cub18CUB_300001_SM_10006detail10radix_sort31DeviceRadixSortSingleTileKernelINS1_5radix10policy_hubIdNS0_8NullTypeEyE10Policy1000ELNS0_9SortOrderE1EdS6_yNS1_21identity_decomposer_tEEEvPKT1_PSB_PKT2_PSF_T3_iiT4_
        .type           _ZN3cub18CUB_300001_SM_10006detail10radix_sort31DeviceRadixSortSingleTileKernelINS1_5radix10policy_hubIdNS0_8NullTypeEyE10Policy1000ELNS0_9SortOrderE1EdS6_yNS1_21identity_decomposer_tEEEvPKT1_PSB_PKT2_PSF_T3_iiT4_,@function
        .size           _ZN3cub18CUB_300001_SM_10006detail10radix_sort31DeviceRadixSortSingleTileKernelINS1_5radix10policy_hubIdNS0_8NullTypeEyE10Policy1000ELNS0_9SortOrderE1EdS6_yNS1_21identity_decomposer_tEEEvPKT1_PSB_PKT2_PSF_T3_iiT4_,(.L_x_4300 - _ZN3cub18CUB_300001_SM_10006detail10radix_sort31DeviceRadixSortSingleTileKernelINS1_5radix10policy_hubIdNS0_8NullTypeEyE10Policy1000ELNS0_9SortOrderE1EdS6_yNS1_21identity_decomposer_tEEEvPKT1_PSB_PKT2_PSF_T3_iiT4_)
        .other          _ZN3cub18CUB_300001_SM_10006detail10radix_sort31DeviceRadixSortSingleTileKernelINS1_5radix10policy_hubIdNS0_8NullTypeEyE10Policy1000ELNS0_9SortOrderE1EdS6_yNS1_21identity_decomposer_tEEEvPKT1_PSB_PKT2_PSF_T3_iiT4_,@"STO_CUDA_ENTRY STV_DEFAULT"
_ZN3cub18CUB_300001_SM_10006detail10radix_sort31DeviceRadixSortSingleTileKernelINS1_5radix10policy_hubIdNS0_8NullTypeEyE10Policy1000ELNS0_9SortOrderE1EdS6_yNS1_21identity_decomposer_tEEEvPKT1_PSB_PKT2_PSF_T3_iiT4_:
.text._ZN3cub18CUB_300001_SM_10006detail10radix_sort31DeviceRadixSortSingleTileKernelINS1_5radix10policy_hubIdNS0_8NullTypeEyE10Policy1000ELNS0_9SortOrderE1EdS6_yNS1_21identity_decomposer_tEEEvPKT1_PSB_PKT2_PSF_T3_iiT4_:
        /* <DEDUP_REMOVED lines=20> */
[----:B------:R-:W4:Y:S01]  /*0140*/  S2UR UR6, SR_CgaCtaId ;  /* 0x00000000000679c3 */ /* 0x000f220000008800 */
[----:B0-----:R-:W-:Y:S02]  /*0150*/  IMAD R13, R0, 0x9, RZ ;  /* 0x00000009000d7824 */ /* 0x001fe400078e02ff */
[----:B------:R-:W-:Y:S01]  /*0160*/  IMAD.MOV.U32 R28, RZ, RZ, -0x1 ;  /* 0xffffffffff1c7424 */ /* 0x000fe200078e00ff */
[----:B------:R-:W0:Y:S01]  /*0170*/  S2R R85, SR_LANEID ;  /* 0x0000000000557919 */ /* 0x000e220000000000 */
[C---:B------:R-:W-:Y:S01]  /*0180*/  VIADD R4, R13.reuse, 0x1 ;  /* 0x000000010d047836 */ /* 0x040fe20000000000 */
[C---:B-1----:R-:W-:Y:S01]  /*0190*/  ISETP.GE.AND P0, PT, R13.reuse, UR4, PT ;  /* 0x000000040d007c0c */ /* 0x042fe2000bf06270 */
[C---:B------:R-:W-:Y:S01]  /*01a0*/  VIADD R8, R13.reuse, 0x2 ;  /* 0x000000020d087836 */ /* 0x040fe20000000000 */
[----:B------:R-:W1:Y:S01]  /*01b0*/  LDCU UR9, c[0x0][0x3ac] ;  /* 0x00007580ff0977ac */ /* 0x000e620008000800 */
[----:B--2---:R-:W-:Y:S01]  /*01c0*/  IMAD.WIDE.U32 R2, R13, 0x8, R2 ;  /* 0x000000080d027825 */ /* 0x004fe200078e0002 */
[----:B------:R-:W-:-:S02]  /*01d0*/  ISETP.GE.AND P1, PT, R4, UR4, PT ;  /* 0x0000000404007c0c */ /* 0x000fc4000bf26270 */
[----:B------:R-:W-:Y:S01]  /*01e0*/  ISETP.GE.AND P2, PT, R8, UR4, PT ;  /* 0x0000000408007c0c */ /* 0x000fe2000bf46270 */
[----:B------:R-:W-:Y:S02]  /*01f0*/  IMAD.MOV.U32 R4, RZ, RZ, -0x1 ;  /* 0xffffffffff047424 */ /* 0x000fe400078e00ff */
[C---:B------:R-:W-:Y:S02]  /*0200*/  VIADD R9, R13.reuse, 0x3 ;  /* 0x000000030d097836 */ /* 0x040fe40000000000 */
[----:B------:R-:W-:Y:S02]  /*0210*/  VIADD R8, R13, 0x4 ;  /* 0x000000040d087836 */ /* 0x000fe40000000000 */
[----:B---3--:R-:W2:Y:S01]  /*0220*/  @!P0 LDG.E.64 R4, desc[UR10][R2.64] ;  /* 0x0000000a02048981 */ /* 0x008ea2000c1e1b00 */
[----:B------:R-:W-:-:S03]  /*0230*/  ISETP.GE.AND P0, PT, R9, UR4, PT ;  /* 0x0000000409007c0c */ /* 0x000fc6000bf06270 */
[----:B------:R-:W3:Y:S01]  /*0240*/  @!P1 LDG.E.64 R6, desc[UR10][R2.64+0x8] ;  /* 0x0000080a02069981 */ /* 0x000ee2000c1e1b00 */
[----:B------:R-:W-:Y:S01]  /*0250*/  ISETP.GE.AND P1, PT, R8, UR4, PT ;  /* 0x0000000408007c0c */ /* 0x000fe2000bf26270 */
[C---:B------:R-:W-:Y:S02]  /*0260*/  VIADD R12, R13.reuse, 0x5 ;  /* 0x000000050d0c7836 */ /* 0x040fe40000000000 */
[----:B------:R-:W-:Y:S02]  /*0270*/  VIADD R14, R13, 0x6 ;  /* 0x000000060d0e7836 */ /* 0x000fe40000000000 */
[----:B------:R-:W-:Y:S02]  /*0280*/  IMAD.MOV.U32 R8, RZ, RZ, -0x1 ;  /* 0xffffffffff087424 */ /* 0x000fe400078e00ff */
[----:B------:R-:W-:Y:S02]  /*0290*/  IMAD.MOV.U32 R9, RZ, RZ, -0x1 ;  /* 0xffffffffff097424 */ /* 0x000fe400078e00ff */
[----:B------:R-:W5:Y:S01]  /*02a0*/  @!P0 LDG.E.64 R10, desc[UR10][R2.64+0x18] ;  /* 0x0000180a020a8981 */ /* 0x000f62000c1e1b00 */
[----:B------:R-:W-:-:S03]  /*02b0*/  ISETP.GE.AND P0, PT, R12, UR4, PT ;  /* 0x000000040c007c0c */ /* 0x000fc6000bf06270 */
[----:B------:R-:W5:Y:S01]  /*02c0*/  @!P1 LDG.E.64 R18, desc[UR10][R2.64+0x20] ;  /* 0x0000200a02129981 */ /* 0x000f62000c1e1b00 */
[----:B------:R-:W-:Y:S01]  /*02d0*/  ISETP.GE.AND P1, PT, R14, UR4, PT ;  /* 0x000000040e007c0c */ /* 0x000fe2000bf26270 */
[C---:B------:R-:W-:Y:S02]  /*02e0*/  VIADD R12, R13.reuse, 0x7 ;  /* 0x000000070d0c7836 */ /* 0x040fe40000000000 */
[----:B------:R-:W5:Y:S01]  /*02f0*/  @!P2 LDG.E.64 R8, desc[UR10][R2.64+0x10] ;  /* 0x0000100a0208a981 */ /* 0x000f62000c1e1b00 */
[----:B------:R-:W-:-:S05]  /*0300*/  VIADD R13, R13, 0x8 ;  /* 0x000000080d0d7836 */ /* 0x000fca0000000000 */
[----:B------:R-:W5:Y:S01]  /*0310*/  @!P0 LDG.E.64 R20, desc[UR10][R2.64+0x28] ;  /* 0x0000280a02148981 */ /* 0x000f62000c1e1b00 */
[----:B------:R-:W-:-:S03]  /*0320*/  ISETP.GE.AND P0, PT, R12, UR4, PT ;  /* 0x000000040c007c0c */ /* 0x000fc6000bf06270 */
[----:B------:R-:W5:Y:S01]  /*0330*/  @!P1 LDG.E.64 R22, desc[UR10][R2.64+0x30] ;  /* 0x0000300a02169981 */ /* 0x000f62000c1e1b00 */
[----:B------:R-:W-:Y:S01]  /*0340*/  ISETP.GE.AND P1, PT, R13, UR4, PT ;  /* 0x000000040d007c0c */ /* 0x000fe2000bf26270 */
[----:B------:R-:W4:Y:S08]  /*0350*/  LDCU.64 UR4, c[0x0][0x3a8] ;  /* 0x00007500ff0477ac */ /* 0x000f300008000a00 */
[----:B------:R-:W5:Y:S04]  /*0360*/  @!P0 LDG.E.64 R24, desc[UR10][R2.64+0x38] ;  /* 0x0000380a02188981 */ /* 0x000f68000c1e1b00 */
[----:B------:R1:W5:Y:S01]  /*0370*/  @!P1 LDG.E.64 R26, desc[UR10][R2.64+0x40] ;  /* 0x0000400a021a9981 */ /* 0x000362000c1e1b00 */
[----:B----4-:R-:W-:-:S02]  /*0380*/  UIADD3 UR7, UPT, UPT, UR4, 0x6, URZ ;  /* 0x0000000604077890 */ /* 0x010fc4000fffe0ff */
[----:B------:R-:W-:-:S03]  /*0390*/  UIADD3 UR5, UPT, UPT, -UR4, UR5, URZ ;  /* 0x0000000504057290 */ /* 0x000fc6000fffe1ff */
[----:B------:R-:W-:Y:S02]  /*03a0*/  UMOV UR4, 0x400 ;  /* 0x0000040000047882 */ /* 0x000fe40000000000 */
[----:B------:R-:W-:Y:S01]  /*03b0*/  ULEA UR4, UR6, UR4, 0x18 ;  /* 0x0000000406047291 */ /* 0x000fe2000f8ec0ff */
[----:B------:R-:W-:Y:S01]  /*03c0*/  SHF.R.U32.HI R86, RZ, 0x5, R0 ;  /* 0x00000005ff567819 */ /* 0x000fe20000011600 */
[----:B------:R-:W-:Y:S01]  /*03d0*/  BAR.SYNC.DEFER_BLOCKING 0x0 ;  /* 0x0000000000007b1d */ /* 0x000fe20000010000 */
[----:B--2---:R-:W-:Y:S02]  /*03e0*/  ISETP.GT.U32.AND P0, PT, R4, -0x1, PT ;  /* 0xffffffff0400780c */ /* 0x004fe40003f04070 */
[----:B---3--:R-:W-:Y:S02]  /*03f0*/  ISETP.GT.U32.AND P1, PT, R6, -0x1, PT ;  /* 0xffffffff0600780c */ /* 0x008fe40003f24070 */
[----:B------:R-:W-:Y:S02]  /*0400*/  ISETP.GT.AND.EX P0, PT, R5, -0x1, PT, P0 ;  /* 0xffffffff0500780c */ /* 0x000fe40003f04300 */
[----:B------:R-:W-:-:S02]  /*0410*/  ISETP.GT.AND.EX P1, PT, R7, -0x1, PT, P1 ;  /* 0xffffffff0700780c */ /* 0x000fc40003f24310 */
[----:B------:R-:W-:Y:S02]  /*0420*/  SEL R17, RZ, 0xffffffff, P0 ;  /* 0xffffffffff117807 */ /* 0x000fe40000000000 */
[C---:B------:R-:W-:Y:S02]  /*0430*/  SEL R29, R28.reuse, 0x80000000, !P0 ;  /* 0x800000001c1d7807 */ /* 0x040fe40004000000 */
[----:B------:R-:W-:Y:S02]  /*0440*/  SEL R13, RZ, 0xffffffff, P1 ;  /* 0xffffffffff0d7807 */ /* 0x000fe40000800000 */
[----:B------:R-:W-:Y:S02]  /*0450*/  SEL R15, R28, 0x80000000, !P1 ;  /* 0x800000001c0f7807 */ /* 0x000fe40004800000 */
[----:B-----5:R-:W-:Y:S02]  /*0460*/  ISETP.GT.U32.AND P1, PT, R10, -0x1, PT ;  /* 0xffffffff0a00780c */ /* 0x020fe40003f24070 */
[----:B------:R-:W-:-:S02]  /*0470*/  ISETP.GT.U32.AND P0, PT, R8, -0x1, PT ;  /* 0xffffffff0800780c */ /* 0x000fc40003f04070 */
[----:B------:R-:W-:Y:S02]  /*0480*/  ISETP.GT.AND.EX P1, PT, R11, -0x1, PT, P1 ;  /* 0xffffffff0b00780c */ /* 0x000fe40003f24310 */
[----:B------:R-:W-:Y:S02]  /*0490*/  ISETP.GT.AND.EX P0, PT, R9, -0x1, PT, P0 ;  /* 0xffffffff0900780c */ /* 0x000fe40003f04300 */
[----:B------:R-:W-:Y:S02]  /*04a0*/  ISETP.GT.U32.AND P2, PT, R18, -0x1, PT ;  /* 0xffffffff1200780c */ /* 0x000fe40003f44070 */
[----:B------:R-:W-:Y:S02]  /*04b0*/  LOP3.LUT R12, R13, R6, RZ, 0x3c, !PT ;  /* 0x000000060d0c7212 */ /* 0x000fe400078e3cff */
[----:B-1----:R-:W-:Y:S02]  /*04c0*/  LOP3.LUT R3, R29, R5, RZ, 0x3c, !PT ;  /* 0x000000051d037212 */ /* 0x002fe400078e3cff */
[----:B------:R-:W-:-:S02]  /*04d0*/  LOP3.LUT R13, R15, R7, RZ, 0x3c, !PT ;  /* 0x000000070f0d7212 */ /* 0x000fc400078e3cff */
[----:B------:R-:W-:Y:S02]  /*04e0*/  LOP3.LUT R2, R17, R4, RZ, 0x3c, !PT ;  /* 0x0000000411027212 */ /* 0x000fe400078e3cff */
[----:B------:R-:W-:Y:S02]  /*04f0*/  SEL R7, RZ, 0xffffffff, P0 ;  /* 0xffffffffff077807 */ /* 0x000fe40000000000 */
[----:B------:R-:W-:Y:S02]  /*0500*/  SEL R5, RZ, 0xffffffff, P1 ;  /* 0xffffffffff057807 */ /* 0x000fe40000800000 */
[----:B------:R-:W-:Y:S02]  /*0510*/  ISETP.GT.AND.EX P2, PT, R19, -0x1, PT, P2 ;  /* 0xffffffff1300780c */ /* 0x000fe40003f44320 */
[C---:B------:R-:W-:Y:S02]  /*0520*/  SEL R15, R28.reuse, 0x80000000, !P0 ;  /* 0x800000001c0f7807 */ /* 0x040fe40004000000 */
[----:B------:R-:W-:-:S02]  /*0530*/  SEL R17, R28, 0x80000000, !P1 ;  /* 0x800000001c117807 */ /* 0x000fc40004800000 */
[----:B------:R-:W-:Y:S02]  /*0540*/  ISETP.GT.U32.AND P0, PT, R20, -0x1, PT ;  /* 0xffffffff1400780c */ /* 0x000fe40003f04070 */
[----:B------:R-:W-:Y:S02]  /*0550*/  ISETP.GT.U32.AND P1, PT, R22, -0x1, PT ;  /* 0xffffffff1600780c */ /* 0x000fe40003f24070 */
[----:B------:R-:W-:Y:S02]  /*0560*/  LOP3.LUT R14, R7, R8, RZ, 0x3c, !PT ;  /* 0x00000008070e7212 */ /* 0x000fe400078e3cff */
[----:B------:R-:W-:Y:S02]  /*0570*/  LOP3.LUT R16, R5, R10, RZ, 0x3c, !PT ;  /* 0x0000000a05107212 */ /* 0x000fe400078e3cff */
[----:B------:R-:W-:Y:S02]  /*0580*/  SEL R5, RZ, 0xffffffff, P2 ;  /* 0xffffffffff057807 */ /* 0x000fe40001000000 */
[----:B------:R-:W-:-:S02]  /*0590*/  SEL R7, R28, 0x80000000, !P2 ;  /* 0x800000001c077807 */ /* 0x000fc40005000000 */
[----:B------:R-:W-:Y:S02]  /*05a0*/  ISETP.GT.AND.EX P0, PT, R21, -0x1, PT, P0 ;  /* 0xffffffff1500780c */ /* 0x000fe40003f04300 */
[----:B------:R-:W-:Y:S02]  /*05b0*/  ISETP.GT.AND.EX P1, PT, R23, -0x1, PT, P1 ;  /* 0xffffffff1700780c */ /* 0x000fe40003f24310 */
[----:B------:R-:W-:Y:S02]  /*05c0*/  LOP3.LUT R15, R15, R9, RZ, 0x3c, !PT ;  /* 0x000000090f0f7212 */ /* 0x000fe400078e3cff */
[----:B------:R-:W-:Y:S02]  /*05d0*/  LOP3.LUT R17, R17, R11, RZ, 0x3c, !PT ;  /* 0x0000000b11117212 */ /* 0x000fe400078e3cff */
[----:B------:R-:W-:Y:S02]  /*05e0*/  LOP3.LUT R18, R5, R18, RZ, 0x3c, !PT ;  /* 0x0000001205127212 */ /* 0x000fe400078e3cff */
[----:B------:R-:W-:-:S02]  /*05f0*/  LOP3.LUT R19, R7, R19, RZ, 0x3c, !PT ;  /* 0x0000001307137212 */ /* 0x000fc400078e3cff */
[----:B------:R-:W-:Y:S02]  /*0600*/  SEL R9, RZ, 0xffffffff, P0 ;  /* 0xffffffffff097807 */ /* 0x000fe40000000000 */
[C---:B------:R-:W-:Y:S02]  /*0610*/  SEL R11, R28.reuse, 0x80000000, !P0 ;  /* 0x800000001c0b7807 */ /* 0x040fe40004000000 */
[----:B------:R-:W-:Y:S02]  /*0620*/  SEL R5, RZ, 0xffffffff, P1 ;  /* 0xffffffffff057807 */ /* 0x000fe40000800000 */
[----:B------:R-:W-:Y:S02]  /*0630*/  SEL R7, R28, 0x80000000, !P1 ;  /* 0x800000001c077807 */ /* 0x000fe40004800000 */
[----:B------:R-:W-:Y:S02]  /*0640*/  ISETP.GT.U32.AND P0, PT, R24, -0x1, PT ;  /* 0xffffffff1800780c */ /* 0x000fe40003f04070 */
[----:B------:R-:W-:-:S02]  /*0650*/  ISETP.GT.U32.AND P1, PT, R26, -0x1, PT ;  /* 0xffffffff1a00780c */ /* 0x000fc40003f24070 */
[C---:B------:R-:W-:Y:S02]  /*0660*/  LEA R29, R0.reuse, UR4, 0x2 ;  /* 0x00000004001d7c11 */ /* 0x040fe4000f8e10ff */
[----:B------:R-:W-:Y:S02]  /*0670*/  ISETP.GT.AND.EX P0, PT, R25, -0x1, PT, P0 ;  /* 0xffffffff1900780c */ /* 0x000fe40003f04300 */
[----:B------:R-:W-:Y:S01]  /*0680*/  ISETP.GT.AND.EX P1, PT, R27, -0x1, PT, P1 ;  /* 0xffffffff1b00780c */ /* 0x000fe20003f24310 */
[----:B------:R-:W-:Y:S01]  /*0690*/  IMAD R31, R0, 0x80, R29 ;  /* 0x00000080001f7824 */ /* 0x000fe200078e021d */
[----:B------:R-:W-:Y:S02]  /*06a0*/  LOP3.LUT R20, R9, R20, RZ, 0x3c, !PT ;  /* 0x0000001409147212 */ /* 0x000fe400078e3cff */
[----:B------:R-:W-:Y:S02]  /*06b0*/  LOP3.LUT R21, R11, R21, RZ, 0x3c, !PT ;  /* 0x000000150b157212 */ /* 0x000fe400078e3cff */
[----:B------:R-:W-:-:S02]  /*06c0*/  LOP3.LUT R22, R5, R22, RZ, 0x3c, !PT ;  /* 0x0000001605167212 */ /* 0x000fc400078e3cff */
[----:B------:R-:W-:Y:S02]  /*06d0*/  LOP3.LUT R23, R7, R23, RZ, 0x3c, !PT ;  /* 0x0000001707177212 */ /* 0x000fe400078e3cff */
[----:B------:R-:W-:Y:S02]  /*06e0*/  SEL R9, RZ, 0xffffffff, P0 ;  /* 0xffffffffff097807 */ /* 0x000fe40000000000 */
[C---:B------:R-:W-:Y:S02]  /*06f0*/  SEL R11, R28.reuse, 0x80000000, !P0 ;  /* 0x800000001c0b7807 */ /* 0x040fe40004000000 */
[----:B------:R-:W-:Y:S02]  /*0700*/  SEL R5, RZ, 0xffffffff, P1 ;  /* 0xffffffffff057807 */ /* 0x000fe40000800000 */
[----:B------:R-:W-:Y:S01]  /*0710*/  SEL R7, R28, 0x80000000, !P1 ;  /* 0x800000001c077807 */ /* 0x000fe20004800000 */
[----:B------:R-:W-:Y:S01]  /*0720*/  IMAD R33, R0, -0x3c, R31 ;  /* 0xffffffc400217824 */ /* 0x000fe200078e021f */
[----:B------:R-:W-:-:S02]  /*0730*/  LOP3.LUT R24, R9, R24, RZ, 0x3c, !PT ;  /* 0x0000001809187212 */ /* 0x000fc400078e3cff */
[----:B------:R-:W-:Y:S02]  /*0740*/  LOP3.LUT R25, R11, R25, RZ, 0x3c, !PT ;  /* 0x000000190b197212 */ /* 0x000fe400078e3cff */
[----:B------:R-:W-:Y:S02]  /*0750*/  LOP3.LUT R26, R5, R26, RZ, 0x3c, !PT ;  /* 0x0000001a051a7212 */ /* 0x000fe400078e3cff */
[----:B------:R-:W-:Y:S02]  /*0760*/  LOP3.LUT R27, R7, R27, RZ, 0x3c, !PT ;  /* 0x0000001b071b7212 */ /* 0x000fe400078e3cff */
[----:B0-----:R-:W-:-:S07]  /*0770*/  LEA R28, R86, UR4, 0x2 ;  /* 0x00000004561c7c11 */ /* 0x001fce000f8e10ff */
.L_x_2512:
[----:B------:R-:W-:Y:S01]  /*0780*/  UISETP.LT.AND UP0, UPT, UR5, 0x6, UPT ;  /* 0x000000060500788c */ /* 0x000fe2000bf01270 */
[C---:B-1----:R-:W-:Y:S01]  /*0790*/  ISETP.NE.U32.AND P0, PT, R2.reuse, -0x1, PT ;  /* 0xffffffff0200780c */ /* 0x042fe20003f05070 */
        /* <DEDUP_REMOVED lines=13> */
[----:B--2---:R-:W-:-:S02]  /*0870*/  ISETP.NE.U32.AND P0, PT, R12, -0x1, PT ;  /* 0xffffffff0c00780c */ /* 0x004fc40003f05070 */
        /* <DEDUP_REMOVED lines=19> */
[----:B---3--:R-:W-:-:S02]  /*09b0*/  ISETP.NE.U32.AND P0, PT, R14, -0x1, PT ;  /* 0xffffffff0e00780c */ /* 0x008fc40003f05070 */
        /* <DEDUP_REMOVED lines=17> */
[----:B----4-:R-:W-:Y:S02]  /*0ad0*/  ISETP.NE.U32.AND P0, PT, R16, -0x1, PT ;  /* 0xffffffff1000780c */ /* 0x010fe40003f05070 */
        /* <DEDUP_REMOVED lines=45> */
[----:B------:R-:W1:Y:S02]  /*0db0*/  LDS.U16 R49, [R50+0x2] ;  /* 0x0000020032317984 */ /* 0x000e640000000400 */
[----:B------:R-:W-:Y:S02]  /*0dc0*/  LOP3.LUT R6, R6, 0x7c00, RZ, 0xc, !PT ;  /* 0x00007c0006067812 */ /* 0x000fe400078e0cff */
[----:B------:R-:W-:-:S04]  /*0dd0*/  LOP3.LUT R4, R4, 0xffffffe, RZ, 0xc0, !PT ;  /* 0x0ffffffe04047812 */ /* 0x000fc800078ec0ff */
[----:B------:R-:W-:Y:S02]  /*0de0*/  IADD3 R34, PT, PT, -R4, R29, R6 ;  /* 0x0000001d04227210 */ /* 0x000fe40007ffe106 */
[----:B------:R-:W-:Y:S02]  /*0df0*/  SEL R4, R20, RZ, P0 ;  /* 0x000000ff14047207 */ /* 0x000fe40000000000 */
[----:B------:R-:W-:Y:S02]  /*0e00*/  ISETP.NE.U32.AND P0, PT, R22, -0x1, PT ;  /* 0xffffffff1600780c */ /* 0x000fe40003f05070 */
[----:B------:R-:W-:Y:S02]  /*0e10*/  SHF.R.U64 R4, R4, UR8, R7 ;  /* 0x0000000804047c19 */ /* 0x000fe40008001207 */
[----:B------:R-:W-:Y:S02]  /*0e20*/  ISETP.NE.AND.EX P0, PT, R23, 0x7fffffff, PT, P0 ;  /* 0x7fffffff1700780c */ /* 0x000fe40003f05300 */
[----:B------:R-:W-:-:S02]  /*0e30*/  LOP3.LUT R4, R4, UR4, RZ, 0xc0, !PT ;  /* 0x0000000404047c12 */ /* 0x000fc4000f8ec0ff */
[----:B------:R-:W-:-:S03]  /*0e40*/  SEL R7, R23, 0x80000000, P0 ;  /* 0x8000000017077807 */ /* 0x000fc60000000000 */
[----:B------:R-:W-:Y:S01]  /*0e50*/  IMAD.SHL.U32 R6, R4, 0x400, RZ ;  /* 0x0000040004067824 */ /* 0x000fe200078e00ff */
[----:B------:R-:W-:-:S04]  /*0e60*/  SHF.R.U32.HI R4, RZ, 0x4, R4 ;  /* 0x00000004ff047819 */ /* 0x000fc80000011604 */
[----:B------:R-:W-:Y:S02]  /*0e70*/  LOP3.LUT R6, R6, 0x7c00, RZ, 0xc, !PT ;  /* 0x00007c0006067812 */ /* 0x000fe400078e0cff */
[----:B------:R-:W-:-:S04]  /*0e80*/  LOP3.LUT R4, R4, 0xffffffe, RZ, 0xc0, !PT ;  /* 0x0ffffffe04047812 */ /* 0x000fc800078ec0ff */
[----:B------:R-:W-:Y:S02]  /*0e90*/  IADD3 R36, PT, PT, -R4, R29, R6 ;  /* 0x0000001d04247210 */ /* 0x000fe40007ffe106 */
[----:B------:R-:W-:Y:S02]  /*0ea0*/  SEL R4, R22, RZ, P0 ;  /* 0x000000ff16047207 */ /* 0x000fe40000000000 */
[----:B------:R-:W-:Y:S01]  /*0eb0*/  ISETP.NE.U32.AND P0, PT, R24, -0x1, PT ;  /* 0xffffffff1800780c */ /* 0x000fe20003f05070 */
[----:B-1----:R-:W-:Y:S01]  /*0ec0*/  VIADD R5, R49, 0x1 ;  /* 0x0000000131057836 */ /* 0x002fe20000000000 */
[----:B------:R-:W-:Y:S02]  /*0ed0*/  SHF.R.U64 R4, R4, UR8, R7 ;  /* 0x0000000804047c19 */ /* 0x000fe40008001207 */
[----:B------:R-:W-:Y:S02]  /*0ee0*/  ISETP.NE.AND.EX P0, PT, R25, 0x7fffffff, PT, P0 ;  /* 0x7fffffff1900780c */ /* 0x000fe40003f05300 */
[----:B------:R-:W-:Y:S01]  /*0ef0*/  STS.U16 [R50+0x2], R5 ;  /* 0x0000020532007388 */ /* 0x000fe20000000400 */
[----:B------:R-:W-:-:S02]  /*0f00*/  LOP3.LUT R4, R4, UR4, RZ, 0xc0, !PT ;  /* 0x0000000404047c12 */ /* 0x000fc4000f8ec0ff */
[----:B------:R-:W-:Y:S01]  /*0f10*/  SEL R7, R25, 0x80000000, P0 ;  /* 0x8000000019077807 */ /* 0x000fe20000000000 */
[----:B------:R-:W1:Y:S02]  /*0f20*/  LDS.U16 R48, [R40+0x2] ;  /* 0x0000020028307984 */ /* 0x000e640000000400 */
[----:B------:R-:W-:Y:S01]  /*0f30*/  IMAD.SHL.U32 R6, R4, 0x400, RZ ;  /* 0x0000040004067824 */ /* 0x000fe200078e00ff */
[----:B------:R-:W-:-:S04]  /*0f40*/  SHF.R.U32.HI R4, RZ, 0x4, R4 ;  /* 0x00000004ff047819 */ /* 0x000fc80000011604 */
[----:B------:R-:W-:Y:S02]  /*0f50*/  LOP3.LUT R6, R6, 0x7c00, RZ, 0xc, !PT ;  /* 0x00007c0006067812 */ /* 0x000fe400078e0cff */
[----:B------:R-:W-:-:S04]  /*0f60*/  LOP3.LUT R4, R4, 0xffffffe, RZ, 0xc0, !PT ;  /* 0x0ffffffe04047812 */ /* 0x000fc800078ec0ff */
[----:B------:R-:W-:Y:S02]  /*0f70*/  IADD3 R37, PT, PT, -R4, R29, R6 ;  /* 0x0000001d04257210 */ /* 0x000fe40007ffe106 */
[----:B------:R-:W-:Y:S02]  /*0f80*/  SEL R4, R24, RZ, P0 ;  /* 0x000000ff18047207 */ /* 0x000fe40000000000 */
[----:B------:R-:W-:Y:S02]  /*0f90*/  ISETP.NE.U32.AND P0, PT, R26, -0x1, PT ;  /* 0xffffffff1a00780c */ /* 0x000fe40003f05070 */
[----:B------:R-:W-:Y:S02]  /*0fa0*/  SHF.R.U64 R4, R4, UR8, R7 ;  /* 0x0000000804047c19 */ /* 0x000fe40008001207 */
[----:B------:R-:W-:Y:S02]  /*0fb0*/  ISETP.NE.AND.EX P0, PT, R27, 0x7fffffff, PT, P0 ;  /* 0x7fffffff1b00780c */ /* 0x000fe40003f05300 */
[----:B------:R-:W-:-:S05]  /*0fc0*/  LOP3.LUT R4, R4, UR4, RZ, 0xc0, !PT ;  /* 0x0000000404047c12 */ /* 0x000fca000f8ec0ff */
[----:B------:R-:W-:Y:S01]  /*0fd0*/  IMAD.SHL.U32 R6, R4, 0x400, RZ ;  /* 0x0000040004067824 */ /* 0x000fe200078e00ff */
[----:B------:R-:W-:-:S04]  /*0fe0*/  SHF.R.U32.HI R4, RZ, 0x4, R4 ;  /* 0x00000004ff047819 */ /* 0x000fc80000011604 */
[----:B------:R-:W-:Y:S02]  /*0ff0*/  LOP3.LUT R6, R6, 0x7c00, RZ, 0xc, !PT ;  /* 0x00007c0006067812 */ /* 0x000fe400078e0cff */
[----:B------:R-:W-:-:S04]  /*1000*/  LOP3.LUT R38, R4, 0xffffffe, RZ, 0xc0, !PT ;  /* 0x0ffffffe04267812 */ /* 0x000fc800078ec0ff */
[----:B------:R-:W-:Y:S01]  /*1010*/  IADD3 R38, PT, PT, -R38, R29, R6 ;  /* 0x0000001d26267210 */ /* 0x000fe20007ffe106 */
[----:B-1----:R-:W-:Y:S01]  /*1020*/  VIADD R5, R48, 0x1 ;  /* 0x0000000130057836 */ /* 0x002fe20000000000 */
[----:B------:R-:W-:-:S04]  /*1030*/  SEL R6, R27, 0x80000000, P0 ;  /* 0x800000001b067807 */ /* 0x000fc80000000000 */
[----:B------:R-:W-:Y:S04]  /*1040*/  STS.U16 [R40+0x2], R5 ;  /* 0x0000020528007388 */ /* 0x000fe80000000400 */
[----:B------:R-:W1:Y:S02]  /*1050*/  LDS.U16 R47, [R30+0x2] ;  /* 0x000002001e2f7984 */ /* 0x000e640000000400 */
[----:B-1----:R-:W-:-:S05]  /*1060*/  VIADD R5, R47, 0x1 ;  /* 0x000000012f057836 */ /* 0x002fca0000000000 */
        /* <DEDUP_REMOVED lines=9> */
[----:B------:R1:W-:Y:S04]  /*1100*/  STS.U16 [R36+0x2], R5 ;  /* 0x0000020524007388 */ /* 0x0003e80000000400 */
[----:B------:R-:W2:Y:S01]  /*1110*/  LDS.U16 R43, [R37+0x2] ;  /* 0x00000200252b7984 */ /* 0x000ea20000000400 */
[----:B-1----:R-:W-:-:S04]  /*1120*/  SEL R5, R26, RZ, P0 ;  /* 0x000000ff1a057207 */ /* 0x002fc80000000000 */
        /* <DEDUP_REMOVED lines=227> */
[----:B0-----:R-:W-:-:S03]  /*1f60*/  LEA R5, R4, UR4, 0x3 ;  /* 0x0000000404057c11 */ /* 0x001fc6000f8e18ff */
[----:B------:R-:W-:Y:S01]  /*1f70*/  STS.64 [R11], R16 ;  /* 0x000000100b007388 */ /* 0x000fe20000000a00 */
[----:B------:R-:W-:Y:S02]  /*1f80*/  IMAD.MOV.U32 R4, RZ, RZ, R24 ;  /* 0x000000ffff047224 */ /* 0x000fe400078e0018 */
[----:B-1----:R-:W-:Y:S01]  /*1f90*/  IMAD.MOV.U32 R7, RZ, RZ, R27 ;  /* 0x000000ffff077224 */ /* 0x002fe200078e001b */
[----:B------:R-:W-:Y:S01]  /*1fa0*/  STS.64 [R37], R18 ;  /* 0x0000001225007388 */ /* 0x000fe20000000a00 */
[----:B--2---:R-:W-:-:S03]  /*1fb0*/  LEA R9, R6, UR4, 0x3 ;  /* 0x0000000406097c11 */ /* 0x004fc6000f8e18ff */
[----:B------:R-:W-:Y:S01]  /*1fc0*/  STS.64 [R39], R20 ;  /* 0x0000001427007388 */ /* 0x000fe20000000a00 */
[----:B------:R-:W-:-:S03]  /*1fd0*/  IMAD.MOV.U32 R6, RZ, RZ, R26 ;  /* 0x000000ffff067224 */ /* 0x000fc600078e001a */
[----:B------:R0:W-:Y:S02]  /*1fe0*/  STS.64 [R5], R22 ;  /* 0x0000001605007388 */ /* 0x0001e40000000a00 */
[----:B0-----:R-:W-:-:S05]  /*1ff0*/  IMAD.MOV.U32 R5, RZ, RZ, R25 ;  /* 0x000000ffff057224 */ /* 0x001fca00078e0019 */
        /* <DEDUP_REMOVED lines=14> */
.L_x_2511:
[----:B------:R-:W-:Y:S01]  /*20e0*/  LEA R49, R49, UR4, 0x3 ;  /* 0x0000000431317c11 */ /* 0x000fe2000f8e18ff */
[----:B------:R-:W-:Y:S01]  /*20f0*/  IMAD R33, R0, -0x40, R33 ;  /* 0xffffffc000217824 */ /* 0x000fe200078e0221 */
[----:B------:R-:W-:Y:S01]  /*2100*/  LEA R5, R48, UR4, 0x3 ;  /* 0x0000000430057c11 */ /* 0x000fe2000f8e18ff */
[----:B------:R-:W-:Y:S01]  /*2110*/  VIADD R8, R0, 0x300 ;  /* 0x0000030000087836 */ /* 0x000fe20000000000 */
[----:B------:R-:W-:Y:S01]  /*2120*/  LEA R47, R47, UR4, 0x3 ;  /* 0x000000042f2f7c11 */ /* 0x000fe2000f8e18ff */
[----:B------:R-:W-:Y:S01]  /*2130*/  STS.64 [R49], R2 ;  /* 0x0000000231007388 */ /* 0x000fe20000000a00 */
[----:B------:R-:W-:Y:S01]  /*2140*/  LEA R7, R46, UR4, 0x3 ;  /* 0x000000042e077c11 */ /* 0x000fe2000f8e18ff */
[----:B------:R-:W-:Y:S01]  /*2150*/  BSSY.RECONVERGENT B0, `(.L_x_2513) ;  /* 0x000002c000007945 */ /* 0x000fe20003800200 */
[----:B------:R-:W-:Y:S01]  /*2160*/  LEA R45, R45, UR4, 0x3 ;  /* 0x000000042d2d7c11 */ /* 0x000fe2000f8e18ff */
[----:B------:R0:W-:Y:S01]  /*2170*/  STS.64 [R5], R12 ;  /* 0x0000000c05007388 */ /* 0x0001e20000000a00 */
[----:B------:R-:W-:-:S02]  /*2180*/  LEA R9, R44, UR4, 0x3 ;  /* 0x000000042c097c11 */ /* 0x000fc4000f8e18ff */
[----:B------:R-:W-:Y:S01]  /*2190*/  LEA R11, R4, UR4, 0x3 ;  /* 0x00000004040b7c11 */ /* 0x000fe2000f8e18ff */
[----:B------:R1:W-:Y:S04]  /*21a0*/  STS.64 [R47], R14 ;  /* 0x0000000e2f007388 */ /* 0x0003e80000000a00 */
[----:B------:R2:W-:Y:S01]  /*21b0*/  STS.64 [R7], R16 ;  /* 0x0000001007007388 */ /* 0x0005e20000000a00 */
[----:B0-----:R-:W-:-:S03]  /*21c0*/  LEA R13, R42, UR4, 0x3 ;  /* 0x000000042a0d7c11 */ /* 0x001fc6000f8e18ff */
[----:B------:R0:W-:Y:S01]  /*21d0*/  STS.64 [R45], R18 ;  /* 0x000000122d007388 */ /* 0x0001e20000000a00 */
[----:B------:R-:W3:Y:S01]  /*21e0*/  LDC.64 R4, c[0x0][0x388] ;  /* 0x0000e200ff047b82 */ /* 0x000ee20000000a00 */
[----:B-1----:R-:W-:Y:S02]  /*21f0*/  LEA R15, R6, UR4, 0x3 ;  /* 0x00000004060f7c11 */ /* 0x002fe4000f8e18ff */
[----:B------:R0:W-:Y:S01]  /*2200*/  STS.64 [R9], R20 ;  /* 0x0000001409007388 */ /* 0x0001e20000000a00 */
[----:B------:R-:W1:Y:S01]  /*2210*/  LDCU.64 UR4, c[0x0][0x3a0] ;  /* 0x00007400ff0477ac */ /* 0x000e620008000a00 */
[C---:B------:R-:W-:Y:S02]  /*2220*/  VIADD R6, R0.reuse, 0x100 ;  /* 0x0000010000067836 */ /* 0x040fe40000000000 */
[----:B------:R0:W-:Y:S01]  /*2230*/  STS.64 [R11], R22 ;  /* 0x000000160b007388 */ /* 0x0001e20000000a00 */
[----:B--2---:R-:W-:-:S03]  /*2240*/  VIADD R7, R0, 0x200 ;  /* 0x0000020000077836 */ /* 0x004fc60000000000 */
[----:B------:R0:W-:Y:S04]  /*2250*/  STS.64 [R13], R24 ;  /* 0x000000180d007388 */ /* 0x0001e80000000a00 */
[----:B------:R0:W-:Y:S01]  /*2260*/  STS.64 [R15], R26 ;  /* 0x0000001a0f007388 */ /* 0x0001e20000000a00 */
[----:B------:R-:W-:Y:S01]  /*2270*/  BAR.SYNC.DEFER_BLOCKING 0x0 ;  /* 0x0000000000007b1d */ /* 0x000fe20000010000 */
[----:B-1----:R-:W-:Y:S02]  /*2280*/  ISETP.GE.U32.AND P1, PT, R0, UR4, PT ;  /* 0x0000000400007c0c */ /* 0x002fe4000bf26070 */
[----:B------:R-:W-:Y:S01]  /*2290*/  ISETP.GE.U32.AND P0, PT, R8, UR4, PT ;  /* 0x0000000408007c0c */ /* 0x000fe2000bf06070 */
[C---:B------:R-:W-:Y:S01]  /*22a0*/  VIADD R8, R0.reuse, 0x600 ;  /* 0x0000060000087836 */ /* 0x040fe20000000000 */
[----:B------:R-:W-:Y:S01]  /*22b0*/  ISETP.GE.U32.AND.EX P1, PT, RZ, UR5, PT, P1 ;  /* 0x00000005ff007c0c */ /* 0x000fe2000bf26110 */
[----:B---3--:R-:W-:Y:S01]  /*22c0*/  IMAD.WIDE.U32 R4, R0, 0x8, R4 ;  /* 0x0000000800047825 */ /* 0x008fe200078e0004 */
[----:B------:R-:W-:-:S02]  /*22d0*/  ISETP.GE.U32.AND P5, PT, R7, UR4, PT ;  /* 0x0000000407007c0c */ /* 0x000fc4000bfa6070 */
[----:B------:R-:W-:Y:S01]  /*22e0*/  ISETP.GE.U32.AND P4, PT, R6, UR4, PT ;  /* 0x0000000406007c0c */ /* 0x000fe2000bf86070 */
[C---:B------:R-:W-:Y:S01]  /*22f0*/  VIADD R7, R0.reuse, 0x500 ;  /* 0x0000050000077836 */ /* 0x040fe20000000000 */
[----:B------:R-:W-:Y:S02]  /*2300*/  LOP3.LUT R6, R0, 0x400, RZ, 0xfc, !PT ;  /* 0x0000040000067812 */ /* 0x000fe400078efcff */
[----:B------:R-:W-:Y:S01]  /*2310*/  ISETP.GE.U32.AND P2, PT, R8, UR4, PT ;  /* 0x0000000408007c0c */ /* 0x000fe2000bf46070 */
[----:B------:R-:W-:Y:S01]  /*2320*/  VIADD R8, R0, 0x700 ;  /* 0x0000070000087836 */ /* 0x000fe20000000000 */
[----:B------:R-:W-:Y:S02]  /*2330*/  ISETP.GE.U32.AND P6, PT, R6, UR4, PT ;  /* 0x0000000406007c0c */ /* 0x000fe4000bfc6070 */
[----:B------:R-:W-:Y:S02]  /*2340*/  ISETP.GE.U32.AND P3, PT, R7, UR4, PT ;  /* 0x0000000407007c0c */ /* 0x000fe4000bf66070 */
[----:B------:R-:W-:Y:S01]  /*2350*/  ISETP.GE.U32.AND.EX P4, PT, RZ, UR5, PT, P4 ;  /* 0x00000005ff007c0c */ /* 0x000fe2000bf86140 */
[----:B------:R0:W1:Y:S01]  /*2360*/  LDS.64 R2, [R33+0x4000] ;  /* 0x0040000021027984 */ /* 0x0000620000000a00 */
[----:B------:R-:W-:Y:S11]  /*2370*/  @P1 BRA `(.L_x_2514) ;  /* 0x0000000000241947 */ /* 0x000ff60003800000 */
[----:B------:R-:W2:Y:S01]  /*2380*/  LDS.64 R6, [R33] ;  /* 0x0000000021067984 */ /* 0x000ea20000000a00 */
[----:B0-----:R-:W-:Y:S01]  /*2390*/  IMAD.MOV.U32 R11, RZ, RZ, -0x1 ;  /* 0xffffffffff0b7424 */ /* 0x001fe200078e00ff */
[----:B--2---:R-:W-:-:S04]  /*23a0*/  ISETP.GT.U32.AND P1, PT, R6, -0x1, PT ;  /* 0xffffffff0600780c */ /* 0x004fc80003f24070 */
[----:B------:R-:W-:-:S04]  /*23b0*/  ISETP.GT.AND.EX P1, PT, R7, -0x1, PT, P1 ;  /* 0xffffffff0700780c */ /* 0x000fc80003f24310 */
[----:B------:R-:W-:Y:S02]  /*23c0*/  SEL R9, RZ, 0xffffffff, !P1 ;  /* 0xffffffffff097807 */ /* 0x000fe40004800000 */
[----:B------:R-:W-:Y:S02]  /*23d0*/  SEL R11, R11, 0x80000000, P1 ;  /* 0x800000000b0b7807 */ /* 0x000fe40000800000 */
[----:B------:R-:W-:Y:S02]  /*23e0*/  LOP3.LUT R6, R9, R6, RZ, 0x3c, !PT ;  /* 0x0000000609067212 */ /* 0x000fe400078e3cff */
[----:B------:R-:W-:-:S05]  /*23f0*/  LOP3.LUT R7, R11, R7, RZ, 0x3c, !PT ;  /* 0x000000070b077212 */ /* 0x000fca00078e3cff */
[----:B------:R2:W-:Y:S02]  /*2400*/  STG.E.64 desc[UR10][R4.64], R6 ;  /* 0x0000000604007986 */ /* 0x0005e4000c101b0a */
.L_x_2514:
[----:B------:R-:W-:Y:S05]  /*2410*/  BSYNC.RECONVERGENT B0 ;  /* 0x0000000000007941 */ /* 0x000fea0003800200 */
.L_x_2513:
[----:B--2---:R2:W3:Y:S01]  /*2420*/  LDS.64 R6, [R33+0x800] ;  /* 0x0008000021067984 */ /* 0x0044e20000000a00 */
[----:B------:R-:W-:Y:S01]  /*2430*/  BSSY.RECONVERGENT B0, `(.L_x_2515) ;  /* 0x000000c000007945 */ /* 0x000fe20003800200 */
[----:B------:R-:W-:Y:S02]  /*2440*/  ISETP.GE.U32.AND P1, PT, R8, UR4, PT ;  /* 0x0000000408007c0c */ /* 0x000fe4000bf26070 */
[----:B------:R-:W-:Y:S01]  /*2450*/  LOP3.LUT R0, R0, 0x800, RZ, 0xfc, !PT ;  /* 0x0000080000007812 */ /* 0x000fe200078efcff */
[----:B------:R-:W-:Y:S10]  /*2460*/  @P4 BRA `(.L_x_2516) ;  /* 0x0000000000204947 */ /* 0x000ff40003800000 */
[----:B---3--:R-:W-:Y:S01]  /*2470*/  ISETP.GT.U32.AND P4, PT, R6, -0x1, PT ;  /* 0xffffffff0600780c */ /* 0x008fe20003f84070 */
[----:B0-----:R-:W-:-:S03]  /*2480*/  IMAD.MOV.U32 R11, RZ, RZ, -0x1 ;  /* 0xffffffffff0b7424 */ /* 0x001fc600078e00ff */
[----:B------:R-:W-:-:S04]  /*2490*/  ISETP.GT.AND.EX P4, PT, R7, -0x1, PT, P4 ;  /* 0xffffffff0700780c */ /* 0x000fc80003f84340 */
[----:B------:R-:W-:Y:S02]  /*24a0*/  SEL R9, RZ, 0xffffffff, !P4 ;  /* 0xffffffffff097807 */ /* 0x000fe40006000000 */
[----:B------:R-:W-:Y:S02]  /*24b0*/  SEL R11, R11, 0x80000000, P4 ;  /* 0x800000000b0b7807 */ /* 0x000fe40002000000 */
[----:B------:R-:W-:Y:S02]  /*24c0*/  LOP3.LUT R6, R9, R6, RZ, 0x3c, !PT ;  /* 0x0000000609067212 */ /* 0x000fe400078e3cff */
[----:B------:R-:W-:-:S05]  /*24d0*/  LOP3.LUT R7, R11, R7, RZ, 0x3c, !PT ;  /* 0x000000070b077212 */ /* 0x000fca00078e3cff */
[----:B------:R4:W-:Y:S02]  /*24e0*/  STG.E.64 desc[UR10][R4.64+0x800], R6 ;  /* 0x0008000604007986 */ /* 0x0009e4000c101b0a */
.L_x_2516:
[----:B------:R-:W-:Y:S05]  /*24f0*/  BSYNC.RECONVERGENT B0 ;  /* 0x0000000000007941 */ /* 0x000fea0003800200 */
.L_x_2515:
[----:B---34-:R3:W4:Y:S01]  /*2500*/  LDS.64 R6, [R33+0x1000] ;  /* 0x0010000021067984 */ /* 0x0187220000000a00 */
[----:B------:R-:W-:Y:S01]  /*2510*/  ISETP.GE.U32.AND.EX P5, PT, RZ, UR5, PT, P5 ;  /* 0x00000005ff007c0c */ /* 0x000fe2000bfa6150 */
[----:B------:R-:W-:Y:S01]  /*2520*/  BSSY.RECONVERGENT B0, `(.L_x_2517) ;  /* 0x0000011000007945 */ /* 0x000fe20003800200 */
[----:B------:R-:W-:Y:S02]  /*2530*/  ISETP.GE.U32.AND P4, PT, R0, UR4, PT ;  /* 0x0000000400007c0c */ /* 0x000fe4000bf86070 */
[----:B------:R-:W-:Y:S02]  /*2540*/  ISETP.GE.U32.AND.EX P0, PT, RZ, UR5, PT, P0 ;  /* 0x00000005ff007c0c */ /* 0x000fe4000bf06100 */
[----:B------:R-:W-:Y:S02]  /*2550*/  ISETP.GE.U32.AND.EX P6, PT, RZ, UR5, PT, P6 ;  /* 0x00000005ff007c0c */ /* 0x000fe4000bfc6160 */
[----:B------:R-:W-:Y:S02]  /*2560*/  ISETP.GE.U32.AND.EX P3, PT, RZ, UR5, PT, P3 ;  /* 0x00000005ff007c0c */ /* 0x000fe4000bf66130 */
[----:B------:R-:W-:-:S02]  /*2570*/  ISETP.GE.U32.AND.EX P2, PT, RZ, UR5, PT, P2 ;  /* 0x00000005ff007c0c */ /* 0x000fc4000bf46120 */
[----:B------:R-:W-:Y:S02]  /*2580*/  ISETP.GE.U32.AND.EX P1, PT, RZ, UR5, PT, P1 ;  /* 0x00000005ff007c0c */ /* 0x000fe4000bf26110 */
[----:B------:R-:W-:Y:S01]  /*2590*/  ISETP.GE.U32.AND.EX P4, PT, RZ, UR5, PT, P4 ;  /* 0x00000005ff007c0c */ /* 0x000fe2000bf86140 */
[----:B------:R-:W-:-:S12]  /*25a0*/  @P5 BRA `(.L_x_2518) ;  /* 0x0000000000205947 */ /* 0x000fd80003800000 */
[----:B----4-:R-:W-:Y:S01]  /*25b0*/  ISETP.GT.U32.AND P5, PT, R6, -0x1, PT ;  /* 0xffffffff0600780c */ /* 0x010fe20003fa4070 */
[----:B0-----:R-:W-:-:S03]  /*25c0*/  IMAD.MOV.U32 R11, RZ, RZ, -0x1 ;  /* 0xffffffffff0b7424 */ /* 0x001fc600078e00ff */
[----:B------:R-:W-:-:S04]  /*25d0*/  ISETP.GT.AND.EX P5, PT, R7, -0x1, PT, P5 ;  /* 0xffffffff0700780c */ /* 0x000fc80003fa4350 */
[----:B------:R-:W-:Y:S02]  /*25e0*/  SEL R9, RZ, 0xffffffff, !P5 ;  /* 0xffffffffff097807 */ /* 0x000fe40006800000 */
[----:B------:R-:W-:Y:S02]  /*25f0*/  SEL R11, R11, 0x80000000, P5 ;  /* 0x800000000b0b7807 */ /* 0x000fe40002800000 */
[----:B------:R-:W-:Y:S02]  /*2600*/  LOP3.LUT R6, R9, R6, RZ, 0x3c, !PT ;  /* 0x0000000609067212 */ /* 0x000fe400078e3cff */
[----:B------:R-:W-:-:S05]  /*2610*/  LOP3.LUT R7, R11, R7, RZ, 0x3c, !PT ;  /* 0x000000070b077212 */ /* 0x000fca00078e3cff */
[----:B------:R0:W-:Y:S02]  /*2620*/  STG.E.64 desc[UR10][R4.64+0x1000], R6 ;  /* 0x0010000604007986 */ /* 0x0001e4000c101b0a */
.L_x_2518:
[----:B------:R-:W-:Y:S05]  /*2630*/  BSYNC.RECONVERGENT B0 ;  /* 0x0000000000007941 */ /* 0x000fea0003800200 */
.L_x_2517:
[----:B0---4-:R0:W4:Y:S01]  /*2640*/  LDS.64 R6, [R33+0x1800] ;  /* 0x0018000021067984 */ /* 0x0111220000000a00 */
[----:B------:R-:W-:Y:S04]  /*2650*/  BSSY.RECONVERGENT B0, `(.L_x_2519) ;  /* 0x000000a000007945 */ /* 0x000fe80003800200 */
[----:B------:R-:W-:Y:S05]  /*2660*/  @P0 BRA `(.L_x_2520) ;  /* 0x0000000000200947 */ /* 0x000fea0003800000 */
[----:B----4-:R-:W-:Y:S01]  /*2670*/  ISETP.GT.U32.AND P0, PT, R6, -0x1, PT ;  /* 0xffffffff0600780c */ /* 0x010fe20003f04070 */
[----:B------:R-:W-:-:S03]  /*2680*/  IMAD.MOV.U32 R11, RZ, RZ, -0x1 ;  /* 0xffffffffff0b7424 */ /* 0x000fc600078e00ff */
[----:B------:R-:W-:-:S04]  /*2690*/  ISETP.GT.AND.EX P0, PT, R7, -0x1, PT, P0 ;  /* 0xffffffff0700780c */ /* 0x000fc80003f04300 */
[----:B------:R-:W-:Y:S02]  /*26a0*/  SEL R9, RZ, 0xffffffff, !P0 ;  /* 0xffffffffff097807 */ /* 0x000fe40004000000 */
[----:B------:R-:W-:Y:S02]  /*26b0*/  SEL R11, R11, 0x80000000, P0 ;  /* 0x800000000b0b7807 */ /* 0x000fe40000000000 */
[----:B------:R-:W-:Y:S02]  /*26c0*/  LOP3.LUT R6, R9, R6, RZ, 0x3c, !PT ;  /* 0x0000000609067212 */ /* 0x000fe400078e3cff */
[----:B------:R-:W-:-:S05]  /*26d0*/  LOP3.LUT R7, R11, R7, RZ, 0x3c, !PT ;  /* 0x000000070b077212 */ /* 0x000fca00078e3cff */
[----:B------:R4:W-:Y:S02]  /*26e0*/  STG.E.64 desc[UR10][R4.64+0x1800], R6 ;  /* 0x0018000604007986 */ /* 0x0009e4000c101b0a */
.L_x_2520:
[----:B------:R-:W-:Y:S05]  /*26f0*/  BSYNC.RECONVERGENT B0 ;  /* 0x0000000000007941 */ /* 0x000fea0003800200 */
.L_x_2519:
[----:B----4-:R4:W0:Y:S01]  /*2700*/  LDS.64 R6, [R33+0x2000] ;  /* 0x0020000021067984 */ /* 0x0108220000000a00 */
[----:B------:R-:W-:Y:S04]  /*2710*/  BSSY.RECONVERGENT B0, `(.L_x_2521) ;  /* 0x000000a000007945 */ /* 0x000fe80003800200 */
[----:B------:R-:W-:Y:S05]  /*2720*/  @P6 BRA `(.L_x_2522) ;  /* 0x0000000000206947 */ /* 0x000fea0003800000 */
[----:B0-----:R-:W-:Y:S01]  /*2730*/  ISETP.GT.U32.AND P0, PT, R6, -0x1, PT ;  /* 0xffffffff0600780c */ /* 0x001fe20003f04070 */
[----:B------:R-:W-:-:S03]  /*2740*/  IMAD.MOV.U32 R11, RZ, RZ, -0x1 ;  /* 0xffffffffff0b7424 */ /* 0x000fc600078e00ff */
[----:B------:R-:W-:-:S04]  /*2750*/  ISETP.GT.AND.EX P0, PT, R7, -0x1, PT, P0 ;  /* 0xffffffff0700780c */ /* 0x000fc80003f04300 */
[----:B------:R-:W-:Y:S02]  /*2760*/  SEL R9, RZ, 0xffffffff, !P0 ;  /* 0xffffffffff097807 */ /* 0x000fe40004000000 */
[----:B------:R-:W-:Y:S02]  /*2770*/  SEL R11, R11, 0x80000000, P0 ;  /* 0x800000000b0b7807 */ /* 0x000fe40000000000 */
[----:B------:R-:W-:Y:S02]  /*2780*/  LOP3.LUT R6, R9, R6, RZ, 0x3c, !PT ;  /* 0x0000000609067212 */ /* 0x000fe400078e3cff */
[----:B------:R-:W-:-:S05]  /*2790*/  LOP3.LUT R7, R11, R7, RZ, 0x3c, !PT ;  /* 0x000000070b077212 */ /* 0x000fca00078e3cff */
[----:B------:R0:W-:Y:S02]  /*27a0*/  STG.E.64 desc[UR10][R4.64+0x2000], R6 ;  /* 0x0020000604007986 */ /* 0x0001e4000c101b0a */
.L_x_2522:
[----:B------:R-:W-:Y:S05]  /*27b0*/  BSYNC.RECONVERGENT B0 ;  /* 0x0000000000007941 */ /* 0x000fea0003800200 */
.L_x_2521:
[----:B0-----:R0:W0:Y:S01]  /*27c0*/  LDS.64 R6, [R33+0x2800] ;  /* 0x0028000021067984 */ /* 0x0010220000000a00 */
        /* <DEDUP_REMOVED lines=10> */
.L_x_2524:
[----:B------:R-:W-:Y:S05]  /*2870*/  BSYNC.RECONVERGENT B0 ;  /* 0x0000000000007941 */ /* 0x000fea0003800200 */
.L_x_2523:
        /* <DEDUP_REMOVED lines=11> */
.L_x_2526:
[----:B------:R-:W-:Y:S05]  /*2930*/  BSYNC.RECONVERGENT B0 ;  /* 0x0000000000007941 */ /* 0x000fea0003800200 */
.L_x_2525:
        /* <DEDUP_REMOVED lines=11> */
.L_x_2528:
[----:B------:R-:W-:Y:S05]  /*29f0*/  BSYNC.RECONVERGENT B0 ;  /* 0x0000000000007941 */ /* 0x000fea0003800200 */
.L_x_2527:
[----:B------:R-:W-:Y:S05]  /*2a00*/  @P4 EXIT ;  /* 0x000000000000494d */ /* 0x000fea0003800000 */
[----:B-1----:R-:W-:Y:S01]  /*2a10*/  ISETP.GT.U32.AND P0, PT, R2, -0x1, PT ;  /* 0xffffffff0200780c */ /* 0x002fe20003f04070 */
[----:B------:R-:W-:-:S03]  /*2a20*/  IMAD.MOV.U32 R9, RZ, RZ, -0x1 ;  /* 0xffffffffff097424 */ /* 0x000fc600078e00ff */
[----:B------:R-:W-:-:S04]  /*2a30*/  ISETP.GT.AND.EX P0, PT, R3, -0x1, PT, P0 ;  /* 0xffffffff0300780c */ /* 0x000fc80003f04300 */
[----:B0-----:R-:W-:Y:S02]  /*2a40*/  SEL R7, RZ, 0xffffffff, !P0 ;  /* 0xffffffffff077807 */ /* 0x001fe40004000000 */
[----:B------:R-:W-:Y:S02]  /*2a50*/  SEL R9, R9, 0x80000000, P0 ;  /* 0x8000000009097807 */ /* 0x000fe40000000000 */
[----:B------:R-:W-:Y:S02]  /*2a60*/  LOP3.LUT R2, R7, R2, RZ, 0x3c, !PT ;  /* 0x0000000207027212 */ /* 0x000fe400078e3cff */
[----:B------:R-:W-:-:S05]  /*2a70*/  LOP3.LUT R3, R9, R3, RZ, 0x3c, !PT ;  /* 0x0000000309037212 */ /* 0x000fca00078e3cff */
[----:B------:R-:W-:Y:S01]  /*2a80*/  STG.E.64 desc[UR10][R4.64+0x4000], R2 ;  /* 0x0040000204007986 */ /* 0x000fe2000c101b0a */
[----:B------:R-:W-:Y:S05]  /*2a90*/  EXIT ;  /* 0x000000000000794d */ /* 0x000fea0003800000 */
.L_x_2529:
        /* <DEDUP_REMOVED lines=14> */
.L_x_4300:


//--------------------- .text._ZN3cub18CUB_300001_SM_10006detail10radix_sort29DeviceRadixSortOnesweepKernelINS1_5radix10policy_hubIdNS0_8NullTypeEyE10Policy1000ELNS0_9SortOrderE0EdS6_yiiNS1_21identity_decomposer_tEEEvPT5_SC_PT3_PKSD_PT1_PKSH_PT2_PKSL_T4_iiT6_ --------------------------
	.section	.text._ZN3cub18CUB_300001_SM_10006detail10radix_sort29DeviceRadixSortOnesweepKernelINS1_5radix10policy_hubIdNS0_8NullTypeEyE10Policy1000ELNS0_9SortOrderE0EdS6_yiiNS1_21identity_decomposer_tEEEvPT5_SC_PT3_PKSD_PT1_PKSH_PT2_PKSL_T4_iiT6_,"ax",@progbits
	.align	128
        .global         _ZN3cub18CUB_300001_SM_10006detail10radix_sort29DeviceRadixSortOnesweepKernelINS1_5radix10policy_hubIdNS0_8NullTypeEyE10Policy1000ELNS0_9SortOrderE0EdS6_yiiNS1_21identity_decomposer_tEEEvPT5_SC_PT3_PKSD_PT1_PKSH_PT2_PKSL_T4_iiT6_
        .type           _ZN3cub18CUB_300001_SM_10006detail10radix_sort29DeviceRadixSortOnesweepKernelINS1_5radix10policy_hubIdNS0_8NullTypeEyE10Policy1000ELNS0_9SortOrderE0EdS6_yiiNS1_21identity_decomposer_tEEEvPT5_SC_PT3_PKSD_PT1_PKSH_PT2_PKSL_T4_iiT6_,@function
        .size           _ZN3cub18CUB_300001_SM_10006detail10radix_sort29DeviceRadixSortOnesweepKernelINS1_5radix10policy_hubIdNS0_8NullTypeEyE10Policy1000ELNS0_9SortOrderE0EdS6_yiiNS1_21identity_decomposer_tEEEvPT5_SC_PT3_PKSD_PT1_PKSH_PT2_PKSL_T4_iiT6_,(.L_x_4301 - _ZN3cub18CUB_300001_SM_10006detail10radix_sort29DeviceRadixSortOnesweepKernelINS1_5radix10policy_hubIdNS0_8NullTypeEyE10Policy1000ELNS0_9SortOrderE0EdS6_yiiNS1_21identity_decomposer_tEEEvPT5_SC_PT3_PKSD_PT1_PKSH_PT2_PKSL_T4_iiT6_)
        .other          _ZN3cub18CUB_300001_SM_10006detail10radix_sort29DeviceRadixSortOnesweepKernelINS1_5radix10policy_hubIdNS0_8NullTypeEyE10Policy1000ELNS0_9SortOrderE0EdS6_yiiNS1_21identity_decomposer_tEEEvPT5_SC_PT3_PKSD_PT1_PKSH_PT2_PKSL_T4_iiT6_,@"STO_CUDA_ENTRY STV_DEFAULT"
_ZN3cub18CUB_300001_SM_10006detail10radix_sort29DeviceRadixSortOnesweepKernelINS1_5radix10policy_hubIdNS0_8NullTypeEyE10Policy1000ELNS0_9SortOrderE0EdS6_yiiNS1_21identity_decomposer_tEEEvPT5_SC_PT3_PKSD_PT1_PKSH_PT2_PKSL_T4_iiT6_:
.text._ZN3cub18CUB_300001_SM_10006detail10radix_sort29DeviceRadixSortOnesweepKernelINS1_5radix10policy_hubIdNS0_8NullTypeEyE10Policy1000ELNS0_9SortOrderE0EdS6_yiiNS1_21identity_decomposer_tEEEvPT5_SC_PT3_PKSD_PT1_PKSH_PT2_PKSL_T4_iiT6_:
        /* <DEDUP_REMOVED lines=16> */
.L_x_2531:
[----:B------:R-:W-:Y:S05]  /*0100*/  BSYNC.RECONVERGENT B0 ;  /* 0x0000000000007941 */ /* 0x000fea0003800200 */
.L_x_2530:
[----:B------:R-:W-:Y:S01]  /*0110*/  BAR.SYNC.DEFER_BLOCKING 0x0 ;  /* 0x0000000000007b1d */ /* 0x000fe20000010000 */
[----:B0-----:R-:W-:-:S05]  /*0120*/  SHF.R.U32.HI R2, RZ, 0x5, R53 ;  /* 0x00000005ff027819 */ /* 0x001fca0000011635 */
[----:B------:R-:W0:Y:S01]  /*0130*/  LDCU UR4, c[0x0][0x3c0] ;  /* 0x00007800ff0477ac */ /* 0x000e220008000800 */
[----:B------:R-:W1:Y:S01]  /*0140*/  S2R R54, SR_LANEID ;  /* 0x0000000000367919 */ /* 0x000e620000000000 */
[----:B------:R-:W2:Y:S02]  /*0150*/  LDS R71, [R72+0xb400] ;  /* 0x00b4000048477984 */ /* 0x000ea40000000800 */
[----:B--2---:R-:W-:-:S04]  /*0160*/  IMAD R3, R71, 0x1680, RZ ;  /* 0x0000168047037824 */ /* 0x004fc800078e02ff */
[----:B------:R-:W-:Y:S01]  /*0170*/  VIADD R0, R3, 0x1680 ;  /* 0x0000168003007836 */ /* 0x000fe20000000000 */
[----:B------:R-:W-:-:S04]  /*0180*/  SHF.R.S32.HI R6, RZ, 0x1f, R3 ;  /* 0x0000001fff067819 */ /* 0x000fc80000011403 */
[----:B0-----:R-:W-:-:S13]  /*0190*/  ISETP.GT.AND P0, PT, R0, UR4, PT ;  /* 0x0000000400007c0c */ /* 0x001fda000bf04270 */
[----:B-1----:R-:W-:Y:S05]  /*01a0*/  @P0 BRA `(.L_x_2532) ;  /* 0x0000000000600947 */ /* 0x002fea0003800000 */
        /* <DEDUP_REMOVED lines=24> */
.L_x_2532:
[C---:B------:R-:W-:Y:S01]  /*0330*/  LOP3.LUT R4, R53.reuse, 0x1f, RZ, 0xc0, !PT ;  /* 0x0000001f35047812 */ /* 0x040fe200078ec0ff */
[----:B------:R-:W0:Y:S01]  /*0340*/  LDCU.64 UR8, c[0x0][0x3a8] ;  /* 0x00007500ff0877ac */ /* 0x000e220008000a00 */
[----:B------:R-:W-:Y:S01]  /*0350*/  LOP3.LUT R5, R53, 0x3e0, RZ, 0xc0, !PT ;  /* 0x000003e035057812 */ /* 0x000fe200078ec0ff */
[----:B------:R-:W-:Y:S02]  /*0360*/  IMAD.MOV.U32 R34, RZ, RZ, -0x1 ;  /* 0xffffffffff227424 */ /* 0x000fe400078e00ff */
[----:B------:R-:W-:Y:S02]  /*0370*/  IMAD.MOV.U32 R35, RZ, RZ, 0x7fffffff ;  /* 0x7fffffffff237424 */ /* 0x000fe400078e00ff */
        /* <DEDUP_REMOVED lines=8> */
[----:B------:R-:W-:Y:S01]  /*0400*/  IMAD.MOV.U32 R29, RZ, RZ, 0x7fffffff ;  /* 0x7fffffffff1d7424 */ /* 0x000fe200078e00ff */
        /* <DEDUP_REMOVED lines=11> */
[----:B------:R-:W-:-:S02]  /*04c0*/  IMAD.MOV.U32 R31, RZ, RZ, 0x7fffffff ;  /* 0x7fffffffff1f7424 */ /* 0x000fc400078e00ff */
        /* <DEDUP_REMOVED lines=8> */
[----:B------:R-:W-:Y:S01]  /*0550*/  IMAD.MOV.U32 R23, RZ, RZ, 0x7fffffff ;  /* 0x7fffffffff177424 */ /* 0x000fe200078e00ff */
[----:B------:R-:W-:Y:S01]  /*0560*/  ISETP.GE.AND P5, PT, R3, R4, PT ;  /* 0x000000040300720c */ /* 0x000fe20003fa6270 */
[C---:B------:R-:W-:Y:S01]  /*0570*/  VIADD R5, R8.reuse, 0x100 ;  /* 0x0000010008057836 */ /* 0x040fe20000000000 */
[----:B------:R1:W5:Y:S01]  /*0580*/  @!P4 LDG.E.64 R28, desc[UR6][R32.64+0x100] ;  /* 0x00010006201cc981 */ /* 0x000362000c1e1b00 */
[----:B------:R-:W-:-:S02]  /*0590*/  VIADD R3, R8, 0x160 ;  /* 0x0000016008037836 */ /* 0x000fc40000000000 */
[----:B------:R-:W-:Y:S01]  /*05a0*/  IMAD.MOV.U32 R26, RZ, RZ, -0x1 ;  /* 0xffffffffff1a7424 */ /* 0x000fe200078e00ff */
[----:B------:R1:W5:Y:S01]  /*05b0*/  @!P0 LDG.E.64 R22, desc[UR6][R32.64+0x400] ;  /* 0x0004000620168981 */ /* 0x000362000c1e1b00 */
[----:B------:R-:W-:Y:S01]  /*05c0*/  IMAD.MOV.U32 R27, RZ, RZ, 0x7fffffff ;  /* 0x7fffffffff1b7424 */ /* 0x000fe200078e00ff */
[-C--:B------:R-:W-:Y:S01]  /*05d0*/  ISETP.GE.AND P4, PT, R5, R4.reuse, PT ;  /* 0x000000040500720c */ /* 0x080fe20003f86270 */
[----:B------:R-:W-:Y:S01]  /*05e0*/  IMAD.MOV.U32 R24, RZ, RZ, -0x1 ;  /* 0xffffffffff187424 */ /* 0x000fe200078e00ff */
[----:B------:R-:W-:Y:S01]  /*05f0*/  ISETP.GE.AND P0, PT, R3, R4, PT ;  /* 0x000000040300720c */ /* 0x000fe20003f06270 */
[----:B------:R-:W-:Y:S02]  /*0600*/  IMAD.MOV.U32 R25, RZ, RZ, 0x7fffffff ;  /* 0x7fffffffff197424 */ /* 0x000fe400078e00ff */
        /* <DEDUP_REMOVED lines=12> */
[----:B------:R-:W-:-:S03]  /*06d0*/  VIADD R3, R8, 0x1c0 ;  /* 0x000001c008037836 */ /* 0x000fc60000000000 */
[----:B------:R1:W5:Y:S01]  /*06e0*/  @!P3 LDG.E.64 R14, desc[UR6][R32.64+0x700] ;  /* 0x00070006200eb981 */ /* 0x000362000c1e1b00 */
[-C--:B------:R-:W-:Y:S02]  /*06f0*/  ISETP.GE.AND P2, PT, R5, R4.reuse, PT ;  /* 0x000000040500720c */ /* 0x080fe40003f46270 */
[----:B------:R-:W-:Y:S01]  /*0700*/  ISETP.GE.AND P3, PT, R3, R4, PT ;  /* 0x000000040300720c */ /* 0x000fe20003f66270 */
        /* <DEDUP_REMOVED lines=21> */
.L_x_2533:
[----:B-----5:R-:W-:Y:S01]  /*0860*/  ISETP.GT.U32.AND P0, PT, R34, -0x1, PT ;  /* 0xffffffff2200780c */ /* 0x020fe20003f04070 */
[----:B------:R-:W-:Y:S01]  /*0870*/  IMAD.MOV.U32 R70, RZ, RZ, -0x1 ;  /* 0xffffffffff467424 */ /* 0x000fe200078e00ff */
[----:B------:R-:W-:Y:S01]  /*0880*/  ISETP.GT.U32.AND P1, PT, R28, -0x1, PT ;  /* 0xffffffff1c00780c */ /* 0x000fe20003f24070 */
[----:B------:R-:W-:Y:S01]  /*0890*/  BSSY.RECONVERGENT B0, `(.L_x_2534) ;  /* 0x000007d000007945 */ /* 0x000fe20003800200 */
[----:B------:R-:W-:Y:S02]  /*08a0*/  ISETP.GT.AND.EX P0, PT, R35, -0x1, PT, P0 ;  /* 0xffffffff2300780c */ /* 0x000fe40003f04300 */
[----:B------:R-:W-:Y:S02]  /*08b0*/  ISETP.GT.U32.AND P2, PT, R30, -0x1, PT ;  /* 0xffffffff1e00780c */ /* 0x000fe40003f44070 */
[----:B------:R-:W-:Y:S02]  /*08c0*/  SEL R51, RZ, 0xffffffff, P0 ;  /* 0xffffffffff337807 */ /* 0x000fe40000000000 */
[----:B------:R-:W-:-:S02]  /*08d0*/  SEL R3, R70, 0x80000000, !P0 ;  /* 0x8000000046037807 */ /* 0x000fc40004000000 */
[----:B------:R-:W-:Y:S02]  /*08e0*/  ISETP.GT.AND.EX P0, PT, R29, -0x1, PT, P1 ;  /* 0xffffffff1d00780c */ /* 0x000fe40003f04310 */
[----:B------:R-:W-:Y:S02]  /*08f0*/  ISETP.GT.AND.EX P1, PT, R31, -0x1, PT, P2 ;  /* 0xffffffff1f00780c */ /* 0x000fe40003f24320 */
[----:B------:R-:W-:Y:S02]  /*0900*/  ISETP.GT.U32.AND P2, PT, R26, -0x1, PT ;  /* 0xffffffff1a00780c */ /* 0x000fe40003f44070 */
[----:B------:R-:W-:Y:S02]  /*0910*/  LOP3.LUT R50, R51, R34, RZ, 0x3c, !PT ;  /* 0x0000002233327212 */ /* 0x000fe400078e3cff */
[----:B------:R-:W-:Y:S02]  /*0920*/  LOP3.LUT R51, R3, R35, RZ, 0x3c, !PT ;  /* 0x0000002303337212 */ /* 0x000fe400078e3cff */
[----:B------:R-:W-:-:S02]  /*0930*/  SEL R47, RZ, 0xffffffff, P1 ;  /* 0xffffffffff2f7807 */ /* 0x000fc40000800000 */
[----:B------:R-:W-:Y:S02]  /*0940*/  SEL R49, RZ, 0xffffffff, P0 ;  /* 0xffffffffff317807 */ /* 0x000fe40000000000 */
[C---:B01----:R-:W-:Y:S02]  /*0950*/  SEL R33, R70.reuse, 0x80000000, !P0 ;  /* 0x8000000046217807 */ /* 0x043fe40004000000 */
        /* <DEDUP_REMOVED lines=13> */
[----:B------:R-:W-:Y:S02]  /*0a30*/  SEL R41, RZ, 0xffffffff, P1 ;  /* 0xffffffffff297807 */ /* 0x000fe40000800000 */
[----:B------:R-:W-:Y:S02]  /*0a40*/  SEL R43, RZ, 0xffffffff, P0 ;  /* 0xffffffffff2b7807 */ /* 0x000fe40000000000 */
[----:B------:R-:W-:-:S02]  /*0a50*/  SEL R27, R70, 0x80000000, !P0 ;  /* 0x80000000461b7807 */ /* 0x000fc40004000000 */
[----:B------:R-:W-:Y:S02]  /*0a60*/  SEL R3, R70, 0x80000000, !P1 ;  /* 0x8000000046037807 */ /* 0x000fe40004800000 */
[----:B------:R-:W-:Y:S02]  /*0a70*/  ISETP.GT.AND.EX P0, PT, R21, -0x1, PT, P2 ;  /* 0xffffffff1500780c */ /* 0x000fe40003f04320 */
[----:B------:R-:W-:Y:S02]  /*0a80*/  ISETP.GT.U32.AND P1, PT, R14, -0x1, PT ;  /* 0xffffffff0e00780c */ /* 0x000fe40003f24070 */
[----:B------:R-:W-:Y:S02]  /*0a90*/  LOP3.LUT R40, R41, R24, RZ, 0x3c, !PT ;  /* 0x0000001829287212 */ /* 0x000fe400078e3cff */
[----:B------:R-:W-:Y:S02]  /*0aa0*/  ISETP.GT.U32.AND P2, PT, R18, -0x1, PT ;  /* 0xffffffff1200780c */ /* 0x000fe40003f44070 */
[----:B------:R-:W-:-:S02]  /*0ab0*/  LOP3.LUT R41, R3, R25, RZ, 0x3c, !PT ;  /* 0x0000001903297212 */ /* 0x000fc400078e3cff */
[----:B------:R-:W-:Y:S02]  /*0ac0*/  SEL R39, RZ, 0xffffffff, P0 ;  /* 0xffffffffff277807 */ /* 0x000fe40000000000 */
[----:B------:R-:W-:Y:S02]  /*0ad0*/  SEL R3, R70, 0x80000000, !P0 ;  /* 0x8000000046037807 */ /* 0x000fe40004000000 */
[----:B------:R-:W-:Y:S02]  /*0ae0*/  ISETP.GT.AND.EX P0, PT, R15, -0x1, PT, P1 ;  /* 0xffffffff0f00780c */ /* 0x000fe40003f04310 */
[----:B------:R-:W-:Y:S02]  /*0af0*/  ISETP.GT.AND.EX P1, PT, R19, -0x1, PT, P2 ;  /* 0xffffffff1300780c */ /* 0x000fe40003f24320 */
[----:B------:R-:W-:Y:S02]  /*0b00*/  ISETP.GT.U32.AND P2, PT, R16, -0x1, PT ;  /* 0xffffffff1000780c */ /* 0x000fe40003f44070 */
[----:B------:R-:W-:-:S02]  /*0b10*/  LOP3.LUT R38, R39, R20, RZ, 0x3c, !PT ;  /* 0x0000001427267212 */ /* 0x000fc400078e3cff */
[----:B------:R-:W-:Y:S02]  /*0b20*/  LOP3.LUT R39, R3, R21, RZ, 0x3c, !PT ;  /* 0x0000001503277212 */ /* 0x000fe400078e3cff */
[----:B------:R-:W-:Y:S02]  /*0b30*/  SEL R35, RZ, 0xffffffff, P1 ;  /* 0xffffffffff237807 */ /* 0x000fe40000800000 */
[----:B------:R-:W-:Y:S02]  /*0b40*/  SEL R37, RZ, 0xffffffff, P0 ;  /* 0xffffffffff257807 */ /* 0x000fe40000000000 */
[C---:B------:R-:W-:Y:S02]  /*0b50*/  SEL R21, R70.reuse, 0x80000000, !P0 ;  /* 0x8000000046157807 */ /* 0x040fe40004000000 */
[----:B------:R-:W-:Y:S02]  /*0b60*/  SEL R3, R70, 0x80000000, !P1 ;  /* 0x8000000046037807 */ /* 0x000fe40004800000 */
[----:B------:R-:W-:-:S02]  /*0b70*/  ISETP.GT.AND.EX P0, PT, R17, -0x1, PT, P2 ;  /* 0xffffffff1100780c */ /* 0x000fc40003f04320 */
[----:B------:R-:W-:Y:S02]  /*0b80*/  ISETP.GT.U32.AND P1, PT, R12, -0x1, PT ;  /* 0xffffffff0c00780c */ /* 0x000fe40003f24070 */
[----:B------:R-:W-:Y:S02]  /*0b90*/  LOP3.LUT R48, R49, R28, RZ, 0x3c, !PT ;  /* 0x0000001c31307212 */ /* 0x000fe400078e3cff */
[----:B------:R-:W-:Y:S02]  /*0ba0*/  LOP3.LUT R34, R35, R18, RZ, 0x3c, !PT ;  /* 0x0000001223227212 */ /* 0x000fe400078e3cff */
[----:B------:R-:W-:Y:S02]  /*0bb0*/  ISETP.GT.U32.AND P2, PT, R10, -0x1, PT ;  /* 0xffffffff0a00780c */ /* 0x000fe40003f44070 */
[----:B------:R-:W-:Y:S02]  /*0bc0*/  LOP3.LUT R49, R33, R29, RZ, 0x3c, !PT ;  /* 0x0000001d21317212 */ /* 0x000fe400078e3cff */
[----:B------:R-:W-:-:S02]  /*0bd0*/  LOP3.LUT R35, R3, R19, RZ, 0x3c, !PT ;  /* 0x0000001303237212 */ /* 0x000fc400078e3cff */
[----:B------:R-:W-:Y:S02]  /*0be0*/  SEL R33, RZ, 0xffffffff, P0 ;  /* 0xffffffffff217807 */ /* 0x000fe40000000000 */
[----:B------:R-:W-:Y:S02]  /*0bf0*/  SEL R3, R70, 0x80000000, !P0 ;  /* 0x8000000046037807 */ /* 0x000fe40004000000 */
[----:B------:R-:W-:Y:S02]  /*0c00*/  ISETP.GT.AND.EX P0, PT, R13, -0x1, PT, P1 ;  /* 0xffffffff0d00780c */ /* 0x000fe40003f04310 */
[----:B------:R-:W-:Y:S02]  /*0c10*/  ISETP.GT.AND.EX P1, PT, R11, -0x1, PT, P2 ;  /* 0xffffffff0b00780c */ /* 0x000fe40003f24320 */
[----:B------:R-:W-:Y:S02]  /*0c20*/  LOP3.LUT R32, R33, R16, RZ, 0x3c, !PT ;  /* 0x0000001021207212 */ /* 0x000fe400078e3cff */
[----:B------:R-:W-:-:S02]  /*0c30*/  LOP3.LUT R33, R3, R17, RZ, 0x3c, !PT ;  /* 0x0000001103217212 */ /* 0x000fc400078e3cff */
[----:B------:R-:W-:Y:S02]  /*0c40*/  SEL R29, RZ, 0xffffffff, P1 ;  /* 0xffffffffff1d7807 */ /* 0x000fe40000800000 */
[C---:B------:R-:W-:Y:S02]  /*0c50*/  SEL R3, R70.reuse, 0x80000000, !P1 ;  /* 0x8000000046037807 */ /* 0x040fe40004800000 */
[----:B------:R-:W-:Y:S02]  /*0c60*/  LOP3.LUT R36, R37, R14, RZ, 0x3c, !PT ;  /* 0x0000000e25247212 */ /* 0x000fe400078e3cff */
[----:B------:R-:W-:Y:S02]  /*0c70*/  LOP3.LUT R37, R21, R15, RZ, 0x3c, !PT ;  /* 0x0000000f15257212 */ /* 0x000fe400078e3cff */
[----:B------:R-:W-:Y:S02]  /*0c80*/  SEL R31, RZ, 0xffffffff, P0 ;  /* 0xffffffffff1f7807 */ /* 0x000fe40000000000 */
[----:B------:R-:W-:-:S02]  /*0c90*/  SEL R15, R70, 0x80000000, !P0 ;  /* 0x80000000460f7807 */ /* 0x000fc40004000000 */
[----:B------:R-:W-:Y:S02]  /*0ca0*/  LOP3.LUT R28, R29, R10, RZ, 0x3c, !PT ;  /* 0x0000000a1d1c7212 */ /* 0x000fe400078e3cff */
[----:B------:R-:W-:Y:S02]  /*0cb0*/  LOP3.LUT R29, R3, R11, RZ, 0x3c, !PT ;  /* 0x0000000b031d7212 */ /* 0x000fe400078e3cff */
[----:B------:R-:W-:Y:S02]  /*0cc0*/  VIMNMX R3, PT, PT, R54, 0xe0, !PT ;  /* 0x000000e036037848 */ /* 0x000fe40007fe0100 */
[----:B------:R-:W-:Y:S02]  /*0cd0*/  LOP3.LUT R30, R31, R12, RZ, 0x3c, !PT ;  /* 0x0000000c1f1e7212 */ /* 0x000fe400078e3cff */
[----:B------:R-:W-:Y:S02]  /*0ce0*/  LOP3.LUT R31, R15, R13, RZ, 0x3c, !PT ;  /* 0x0000000d0f1f7212 */ /* 0x000fe400078e3cff */
[----:B------:R-:W-:Y:S01]  /*0cf0*/  ISETP.GT.U32.AND P0, PT, R8, -0x1, PT ;  /* 0xffffffff0800780c */ /* 0x000fe20003f04070 */
[----:B------:R-:W0:Y:S01]  /*0d00*/  LDC R13, c[0x0][0x3c8] ;  /* 0x0000f200ff0d7b82 */ /* 0x000e220000000800 */
[----:B------:R-:W-:-:S02]  /*0d10*/  IADD3 R3, PT, PT, R3, 0x1f, -R54 ;  /* 0x0000001f03037810 */ /* 0x000fc40007ffe836 */
[----:B------:R-:W-:Y:S02]  /*0d20*/  ISETP.GT.AND.EX P0, PT, R9, -0x1, PT, P0 ;  /* 0xffffffff0900780c */ /* 0x000fe40003f04300 */
[----:B------:R-:W-:Y:S02]  /*0d30*/  ISETP.GT.U32.AND P2, PT, R6, -0x1, PT ;  /* 0xffffffff0600780c */ /* 0x000fe40003f44070 */
[----:B------:R-:W-:Y:S02]  /*0d40*/  ISETP.GE.U32.AND P3, PT, R3, 0x1e0, PT ;  /* 0x000001e00300780c */ /* 0x000fe40003f66070 */
[----:B------:R-:W-:Y:S02]  /*0d50*/  LOP3.LUT R42, R43, R22, RZ, 0x3c, !PT ;  /* 0x000000162b2a7212 */ /* 0x000fe400078e3cff */
[----:B------:R-:W-:Y:S02]  /*0d60*/  LOP3.LUT R43, R27, R23, RZ, 0x3c, !PT ;  /* 0x000000171b2b7212 */ /* 0x000fe400078e3cff */
[----:B------:R-:W-:-:S02]  /*0d70*/  ISETP.GT.U32.AND P1, PT, R4, -0x1, PT ;  /* 0xffffffff0400780c */ /* 0x000fc40003f24070 */
[----:B------:R-:W-:Y:S02]  /*0d80*/  SEL R27, RZ, 0xffffffff, P0 ;  /* 0xffffffffff1b7807 */ /* 0x000fe40000000000 */
[----:B------:R-:W-:Y:S02]  /*0d90*/  SEL R11, R70, 0x80000000, !P0 ;  /* 0x80000000460b7807 */ /* 0x000fe40004000000 */
[----:B------:R-:W-:Y:S02]  /*0da0*/  ISETP.GT.AND.EX P0, PT, R7, -0x1, PT, P2 ;  /* 0xffffffff0700780c */ /* 0x000fe40003f04320 */
[----:B------:R-:W-:Y:S02]  /*0db0*/  ISETP.GT.AND.EX P1, PT, R5, -0x1, PT, P1 ;  /* 0xffffffff0500780c */ /* 0x000fe40003f24310 */
[----:B------:R-:W-:Y:S02]  /*0dc0*/  LEA.HI R10, R3, 0x1, RZ, 0x1b ;  /* 0x00000001030a7811 */ /* 0x000fe400078fd8ff */
[----:B------:R-:W-:-:S02]  /*0dd0*/  SEL R23, RZ, 0xffffffff, P0 ;  /* 0xffffffffff177807 */ /* 0x000fc40000000000 */
[----:B------:R-:W-:Y:S02]  /*0de0*/  LOP3.LUT R26, R27, R8, RZ, 0x3c, !PT ;  /* 0x000000081b1a7212 */ /* 0x000fe400078e3cff */
[----:B------:R-:W-:Y:S02]  /*0df0*/  SEL R3, R70, 0x80000000, !P0 ;  /* 0x8000000046037807 */ /* 0x000fe40004000000 */
[----:B------:R-:W-:Y:S02]  /*0e00*/  LOP3.LUT R27, R11, R9, RZ, 0x3c, !PT ;  /* 0x000000090b1b7212 */ /* 0x000fe400078e3cff */
[----:B------:R-:W-:Y:S02]  /*0e10*/  SEL R25, RZ, 0xffffffff, P1 ;  /* 0xffffffffff197807 */ /* 0x000fe40000800000 */
[----:B------:R-:W-:Y:S02]  /*0e20*/  LOP3.LUT R8, R10, 0xf, RZ, 0xc0, !PT ;  /* 0x0000000f0a087812 */ /* 0x000fe400078ec0ff */
[----:B------:R-:W-:-:S02]  /*0e30*/  SEL R9, R70, 0x80000000, !P1 ;  /* 0x8000000046097807 */ /* 0x000fc40004800000 */
[----:B------:R-:W-:Y:S02]  /*0e40*/  LOP3.LUT R22, R23, R6, RZ, 0x3c, !PT ;  /* 0x0000000617167212 */ /* 0x000fe400078e3cff */
[----:B------:R-:W-:Y:S01]  /*0e50*/  LOP3.LUT R23, R3, R7, RZ, 0x3c, !PT ;  /* 0x0000000703177212 */ /* 0x000fe200078e3cff */
[----:B------:R-:W-:Y:S01]  /*0e60*/  IMAD.SHL.U32 R3, R2, 0x400, RZ ;  /* 0x0000040002037824 */ /* 0x000fe200078e00ff */
[----:B------:R-:W-:Y:S01]  /*0e70*/  LOP3.LUT R24, R25, R4, RZ, 0x3c, !PT ;  /* 0x0000000419187212 */ /* 0x000fe200078e3cff */
[----:B------:R-:W-:Y:S01]  /*0e80*/  IMAD.MOV.U32 R2, RZ, RZ, R54 ;  /* 0x000000ffff027224 */ /* 0x000fe200078e0036 */
[----:B------:R-:W-:Y:S02]  /*0e90*/  ISETP.NE.AND P1, PT, R8, RZ, PT ;  /* 0x000000ff0800720c */ /* 0x000fe40003f25270 */
[----:B------:R-:W-:Y:S01]  /*0ea0*/  LOP3.LUT R25, R9, R5, RZ, 0x3c, !PT ;  /* 0x0000000509197212 */ /* 0x000fe200078e3cff */
[----:B0-----:R-:W-:Y:S10]  /*0eb0*/  @!P3 BRA `(.L_x_2535) ;  /* 0x000000000068b947 */ /* 0x001ff40003800000 */
[----:B------:R-:W-:Y:S01]  /*0ec0*/  IMAD R5, R54, 0x4, R3 ;  /* 0x0000000436057824 */ /* 0x000fe200078e0203 */
[----:B------:R-:W-:Y:S01]  /*0ed0*/  LOP3.LUT R4, R10, 0xffffff0, RZ, 0xc0, !PT ;  /* 0x0ffffff00a047812 */ /* 0x000fe200078ec0ff */
[----:B------:R-:W-:-:S03]  /*0ee0*/  IMAD.MOV.U32 R2, RZ, RZ, R54 ;  /* 0x000000ffff027224 */ /* 0x000fc600078e0036 */
[----:B------:R-:W-:Y:S01]  /*0ef0*/  IADD3 R5, PT, PT, R5, 0x400, R72 ;  /* 0x0000040005057810 */ /* 0x000fe20007ffe048 */
[----:B------:R-:W-:-:S07]  /*0f00*/  IMAD.MOV R4, RZ, RZ, -R4 ;  /* 0x000000ffff047224 */ /* 0x000fce00078e0a04 */
.L_x_2536:
        /* <DEDUP_REMOVED lines=21> */
.L_x_2535:
[----:B------:R-:W-:Y:S05]  /*1060*/  BSYNC.RECONVERGENT B0 ;  /* 0x0000000000007941 */ /* 0x000fea0003800200 */
.L_x_2534:
[----:B------:R-:W-:Y:S01]  /*1070*/  BSSY.RECONVERGENT B0, `(.L_x_2537) ;  /* 0x0000027000007945 */ /* 0x000fe20003800200 */
[----:B------:R-:W-:Y:S01]  /*1080*/  SHF.L.U32 R70, R70, R13, RZ ;  /* 0x0000000d46467219 */ /* 0x000fe200000006ff */
        /* <DEDUP_REMOVED lines=17> */
.L_x_2540:
[----:B------:R-:W-:Y:S05]  /*11a0*/  BSYNC.RECONVERGENT B1 ;  /* 0x0000000000017941 */ /* 0x000fea0003800200 */
.L_x_2539:
        /* <DEDUP_REMOVED lines=14> */
.L_x_2541:
[----:B------:R-:W-:Y:S01]  /*1290*/  VIADD R10, R10, 0x1 ;  /* 0x000000010a0a7836 */ /* 0x000fe20000000000 */
[----:B------:R0:W-:Y:S04]  /*12a0*/  STS [R3], RZ ;  /* 0x000000ff03007388 */ /* 0x0001e80000000800 */
[----:B------:R-:W-:Y:S01]  /*12b0*/  ISETP.NE.AND P0, PT, R10, RZ, PT ;  /* 0x000000ff0a00720c */ /* 0x000fe20003f05270 */
[----:B0-----:R-:W-:-:S12]  /*12c0*/  VIADD R3, R3, 0x80 ;  /* 0x0000008003037836 */ /* 0x001fd80000000000 */
[----:B------:R-:W-:Y:S05]  /*12d0*/  @P0 BRA `(.L_x_2541) ;  /* 0xfffffffc00ec0947 */ /* 0x000fea000383ffff */
.L_x_2538:
[----:B------:R-:W-:Y:S05]  /*12e0*/  BSYNC.RECONVERGENT B0 ;  /* 0x0000000000007941 */ /* 0x000fea0003800200 */
.L_x_2537:
[----:B------:R-:W2:Y:S01]  /*12f0*/  LDCU UR4, c[0x0][0x3c4] ;  /* 0x00007880ff0477ac */ /* 0x000ea20008000800 */
[----:B------:R-:W-:Y:S01]  /*1300*/  ISETP.NE.U32.AND P2, PT, R46, -0x1, PT ;  /* 0xffffffff2e00780c */ /* 0x000fe20003f45070 */
[----:B------:R-:W3:Y:S01]  /*1310*/  LDC.64 R54, c[0x0][0x380] ;  /* 0x0000e000ff367b82 */ /* 0x000ee20000000a00 */
[----:B------:R-:W-:Y:S01]  /*1320*/  ISETP.NE.U32.AND P1, PT, R48, -0x1, PT ;  /* 0xffffffff3000780c */ /* 0x000fe20003f25070 */
[----:B------:R-:W-:Y:S01]  /*1330*/  BSSY.RECONVERGENT B0, `(.L_x_2542) ;  /* 0x00000a1000007945 */ /* 0x000fe20003800200 */
[----:B------:R-:W-:Y:S01]  /*1340*/  ISETP.NE.U32.AND P0, PT, R50, -0x1, PT ;  /* 0xffffffff3200780c */ /* 0x000fe20003f05070 */
[----:B------:R-:W-:Y:S01]  /*1350*/  IMAD.MOV.U32 R16, RZ, RZ, RZ ;  /* 0x000000ffff107224 */ /* 0x000fe200078e00ff */
[----:B------:R-:W-:Y:S02]  /*1360*/  ISETP.NE.AND.EX P2, PT, R47, 0x7fffffff, PT, P2 ;  /* 0x7fffffff2f00780c */ /* 0x000fe40003f45320 */
[----:B------:R-:W-:Y:S02]  /*1370*/  ISETP.NE.AND.EX P1, PT, R49, 0x7fffffff, PT, P1 ;  /* 0x7fffffff3100780c */ /* 0x000fe40003f25310 */
[----:B------:R-:W-:-:S02]  /*1380*/  ISETP.NE.AND.EX P0, PT, R51, 0x7fffffff, PT, P0 ;  /* 0x7fffffff3300780c */ /* 0x000fc40003f05300 */
[----:B------:R-:W-:Y:S02]  /*1390*/  SEL R13, R46, RZ, P2 ;  /* 0x000000ff2e0d7207 */ /* 0x000fe40001000000 */
[----:B------:R-:W-:Y:S02]  /*13a0*/  SEL R2, R47, 0x80000000, P2 ;  /* 0x800000002f027807 */ /* 0x000fe40001000000 */
[----:B------:R-:W-:Y:S02]  /*13b0*/  ISETP.NE.U32.AND P3, PT, R38, -0x1, PT ;  /* 0xffffffff2600780c */ /* 0x000fe40003f65070 */
[----:B------:R-:W-:Y:S02]  /*13c0*/  SEL R67, R48, RZ, P1 ;  /* 0x000000ff30437207 */ /* 0x000fe40000800000 */
[----:B01----:R-:W-:Y:S02]  /*13d0*/  SEL R4, R49, 0x80000000, P1 ;  /* 0x8000000031047807 */ /* 0x003fe40000800000 */
[----:B------:R-:W-:-:S02]  /*13e0*/  ISETP.NE.U32.AND P2, PT, R40, -0x1, PT ;  /* 0xffffffff2800780c */ /* 0x000fc40003f45070 */
[----:B------:R-:W-:Y:S02]  /*13f0*/  SEL R15, R50, RZ, P0 ;  /* 0x000000ff320f7207 */ /* 0x000fe40000000000 */
[----:B------:R-:W-:Y:S02]  /*1400*/  SEL R6, R51, 0x80000000, P0 ;  /* 0x8000000033067807 */ /* 0x000fe40000000000 */
[----:B------:R-:W-:Y:S02]  /*1410*/  ISETP.NE.U32.AND P1, PT, R42, -0x1, PT ;  /* 0xffffffff2a00780c */ /* 0x000fe40003f25070 */
[----:B------:R-:W-:Y:S02]  /*1420*/  ISETP.NE.U32.AND P0, PT, R44, -0x1, PT ;  /* 0xffffffff2c00780c */ /* 0x000fe40003f05070 */
[----:B------:R-:W-:Y:S02]  /*1430*/  ISETP.NE.AND.EX P3, PT, R39, 0x7fffffff, PT, P3 ;  /* 0x7fffffff2700780c */ /* 0x000fe40003f65330 */
[----:B------:R-:W-:-:S02]  /*1440*/  ISETP.NE.AND.EX P2, PT, R41, 0x7fffffff, PT, P2 ;  /* 0x7fffffff2900780c */ /* 0x000fc40003f45320 */
[----:B------:R-:W-:Y:S02]  /*1450*/  ISETP.NE.AND.EX P1, PT, R43, 0x7fffffff, PT, P1 ;  /* 0x7fffffff2b00780c */ /* 0x000fe40003f25310 */
[----:B--2---:R-:W-:Y:S02]  /*1460*/  SHF.R.U64 R13, R13, UR4, R2 ;  /* 0x000000040d0d7c19 */ /* 0x004fe40008001202 */
[----:B------:R-:W-:Y:S02]  /*1470*/  ISETP.NE.AND.EX P0, PT, R45, 0x7fffffff, PT, P0 ;  /* 0x7fffffff2d00780c */ /* 0x000fe40003f05300 */
[----:B------:R-:W-:Y:S02]  /*1480*/  SHF.R.U64 R67, R67, UR4, R4 ;  /* 0x0000000443437c19 */ /* 0x000fe40008001204 */
[----:B------:R-:W-:Y:S02]  /*1490*/  SEL R9, R38, RZ, P3 ;  /* 0x000000ff26097207 */ /* 0x000fe40001800000 */
[----:B------:R-:W-:-:S02]  /*14a0*/  SEL R2, R39, 0x80000000, P3 ;  /* 0x8000000027027807 */ /* 0x000fc40001800000 */
[----:B------:R-:W-:Y:S02]  /*14b0*/  SHF.R.U64 R15, R15, UR4, R6 ;  /* 0x000000040f0f7c19 */ /* 0x000fe40008001206 */
[----:B------:R-:W-:Y:S02]  /*14c0*/  SEL R63, R40, RZ, P2 ;  /* 0x000000ff283f7207 */ /* 0x000fe40001000000 */
[----:B------:R-:W-:Y:S02]  /*14d0*/  SEL R4, R41, 0x80000000, P2 ;  /* 0x8000000029047807 */ /* 0x000fe40001000000 */
[----:B------:R-:W-:Y:S02]  /*14e0*/  ISETP.NE.U32.AND P3, PT, R30, -0x1, PT ;  /* 0xffffffff1e00780c */ /* 0x000fe40003f65070 */
[----:B------:R-:W-:Y:S02]  /*14f0*/  SEL R17, R42, RZ, P1 ;  /* 0x000000ff2a117207 */ /* 0x000fe40000800000 */
[----:B------:R-:W-:-:S02]  /*1500*/  SEL R6, R43, 0x80000000, P1 ;  /* 0x800000002b067807 */ /* 0x000fc40000800000 */
[----:B------:R-:W-:Y:S02]  /*1510*/  ISETP.NE.U32.AND P2, PT, R32, -0x1, PT ;  /* 0xffffffff2000780c */ /* 0x000fe40003f45070 */
[----:B------:R-:W-:Y:S02]  /*1520*/  SEL R65, R44, RZ, P0 ;  /* 0x000000ff2c417207 */ /* 0x000fe40000000000 */
[----:B------:R-:W-:Y:S02]  /*1530*/  SEL R8, R45, 0x80000000, P0 ;  /* 0x800000002d087807 */ /* 0x000fe40000000000 */
[----:B------:R-:W-:Y:S02]  /*1540*/  ISETP.NE.U32.AND P1, PT, R34, -0x1, PT ;  /* 0xffffffff2200780c */ /* 0x000fe40003f25070 */
[----:B------:R-:W-:Y:S02]  /*1550*/  ISETP.NE.U32.AND P0, PT, R36, -0x1, PT ;  /* 0xffffffff2400780c */ /* 0x000fe40003f05070 */
[----:B------:R-:W-:-:S02]  /*1560*/  ISETP.NE.AND.EX P3, PT, R31, 0x7fffffff, PT, P3 ;  /* 0x7fffffff1f00780c */ /* 0x000fc40003f65330 */
[----:B------:R-:W-:Y:S02]  /*1570*/  ISETP.NE.AND.EX P2, PT, R33, 0x7fffffff, PT, P2 ;  /* 0x7fffffff2100780c */ /* 0x000fe40003f45320 */
[----:B------:R-:W-:Y:S02]  /*1580*/  ISETP.NE.AND.EX P1, PT, R35, 0x7fffffff, PT, P1 ;  /* 0x7fffffff2300780c */ /* 0x000fe40003f25310 */
[----:B------:R-:W-:Y:S02]  /*1590*/  SHF.R.U64 R9, R9, UR4, R2 ;  /* 0x0000000409097c19 */ /* 0x000fe40008001202 */
[----:B------:R-:W-:Y:S02]  /*15a0*/  ISETP.NE.AND.EX P0, PT, R37, 0x7fffffff, PT, P0 ;  /* 0x7fffffff2500780c */ /* 0x000fe40003f05300 */
[----:B------:R-:W-:Y:S02]  /*15b0*/  SHF.R.U64 R63, R63, UR4, R4 ;  /* 0x000000043f3f7c19 */ /* 0x000fe40008001204 */
[----:B------:R-:W-:-:S02]  /*15c0*/  SEL R7, R30, RZ, P3 ;  /* 0x000000ff1e077207 */ /* 0x000fc40001800000 */
[----:B------:R-:W-:Y:S02]  /*15d0*/  SEL R2, R31, 0x80000000, P3 ;  /* 0x800000001f027807 */ /* 0x000fe40001800000 */
[----:B------:R-:W-:Y:S02]  /*15e0*/  SHF.R.U64 R17, R17, UR4, R6 ;  /* 0x0000000411117c19 */ /* 0x000fe40008001206 */
[----:B------:R-:W-:Y:S02]  /*15f0*/  SEL R59, R32, RZ, P2 ;  /* 0x000000ff203b7207 */ /* 0x000fe40001000000 */
[----:B------:R-:W-:Y:S02]  /*1600*/  SEL R4, R33, 0x80000000, P2 ;  /* 0x8000000021047807 */ /* 0x000fe40001000000 */
[----:B------:R-:W-:Y:S02]  /*1610*/  ISETP.NE.U32.AND P3, PT, R22, -0x1, PT ;  /* 0xffffffff1600780c */ /* 0x000fe40003f65070 */
[----:B------:R-:W-:-:S02]  /*1620*/  SHF.R.U64 R65, R65, UR4, R8 ;  /* 0x0000000441417c19 */ /* 0x000fc40008001208 */
[----:B------:R-:W-:Y:S02]  /*1630*/  SEL R11, R34, RZ, P1 ;  /* 0x000000ff220b7207 */ /* 0x000fe40000800000 */
[----:B------:R-:W-:Y:S02]  /*1640*/  SEL R6, R35, 0x80000000, P1 ;  /* 0x8000000023067807 */ /* 0x000fe40000800000 */
[----:B------:R-:W-:Y:S02]  /*1650*/  ISETP.NE.U32.AND P2, PT, R24, -0x1, PT ;  /* 0xffffffff1800780c */ /* 0x000fe40003f45070 */
[----:B------:R-:W-:Y:S02]  /*1660*/  SEL R61, R36, RZ, P0 ;  /* 0x000000ff243d7207 */ /* 0x000fe40000000000 */
[----:B------:R-:W-:Y:S02]  /*1670*/  SEL R8, R37, 0x80000000, P0 ;  /* 0x8000000025087807 */ /* 0x000fe40000000000 */
[----:B------:R-:W-:-:S02]  /*1680*/  ISETP.NE.U32.AND P1, PT, R26, -0x1, PT ;  /* 0xffffffff1a00780c */ /* 0x000fc40003f25070 */
[----:B------:R-:W-:Y:S02]  /*1690*/  ISETP.NE.U32.AND P0, PT, R28, -0x1, PT ;  /* 0xffffffff1c00780c */ /* 0x000fe40003f05070 */
[----:B------:R-:W-:Y:S02]  /*16a0*/  ISETP.NE.AND.EX P3, PT, R23, 0x7fffffff, PT, P3 ;  /* 0x7fffffff1700780c */ /* 0x000fe40003f65330 */
[----:B------:R-:W-:Y:S02]  /*16b0*/  ISETP.NE.AND.EX P2, PT, R25, 0x7fffffff, PT, P2 ;  /* 0x7fffffff1900780c */ /* 0x000fe40003f45320 */
[----:B------:R-:W-:Y:S02]  /*16c0*/  ISETP.NE.AND.EX P1, PT, R27, 0x7fffffff, PT, P1 ;  /* 0x7fffffff1b00780c */ /* 0x000fe40003f25310 */
[----:B------:R-:W-:Y:S02]  /*16d0*/  SHF.R.U64 R7, R7, UR4, R2 ;  /* 0x0000000407077c19 */ /* 0x000fe40008001202 */
[----:B------:R-:W-:-:S02]  /*16e0*/  ISETP.NE.AND.EX P0, PT, R29, 0x7fffffff, PT, P0 ;  /* 0x7fffffff1d00780c */ /* 0x000fc40003f05300 */
[----:B------:R-:W-:Y:S02]  /*16f0*/  SHF.R.U64 R59, R59, UR4, R4 ;  /* 0x000000043b3b7c19 */ /* 0x000fe40008001204 */
[----:B------:R-:W-:Y:S02]  /*1700*/  SEL R3, R22, RZ, P3 ;  /* 0x000000ff16037207 */ /* 0x000fe40001800000 */
[----:B------:R-:W-:Y:S02]  /*1710*/  SEL R2, R23, 0x80000000, P3 ;  /* 0x8000000017027807 */ /* 0x000fe40001800000 */
[----:B------:R-:W-:Y:S02]  /*1720*/  LOP3.LUT R68, R15, R70, RZ, 0x30, !PT ;  /* 0x000000460f447212 */ /* 0x000fe400078e30ff */
[----:B------:R-:W-:Y:S02]  /*1730*/  SHF.R.U64 R11, R11, UR4, R6 ;  /* 0x000000040b0b7c19 */ /* 0x000fe40008001206 */
[----:B------:R-:W-:-:S02]  /*1740*/  SEL R19, R24, RZ, P2 ;  /* 0x000000ff18137207 */ /* 0x000fc40001000000 */
[----:B------:R-:W-:Y:S02]  /*1750*/  SEL R4, R25, 0x80000000, P2 ;  /* 0x8000000019047807 */ /* 0x000fe40001000000 */
[-C--:B------:R-:W-:Y:S02]  /*1760*/  LOP3.LUT R67, R67, R70.reuse, RZ, 0x30, !PT ;  /* 0x0000004643437212 */ /* 0x080fe400078e30ff */
[----:B------:R-:W-:Y:S02]  /*1770*/  SHF.R.U64 R61, R61, UR4, R8 ;  /* 0x000000043d3d7c19 */ /* 0x000fe40008001208 */
[----:B------:R-:W-:Y:S02]  /*1780*/  SEL R5, R26, RZ, P1 ;  /* 0x000000ff1a057207 */ /* 0x000fe40000800000 */
[----:B------:R-:W-:Y:S02]  /*1790*/  SEL R6, R27, 0x80000000, P1 ;  /* 0x800000001b067807 */ /* 0x000fe40000800000 */
[----:B------:R-:W-:-:S02]  /*17a0*/  LOP3.LUT R66, R13, R70, RZ, 0x30, !PT ;  /* 0x000000460d427212 */ /* 0x000fc400078e30ff */
[----:B------:R-:W-:Y:S02]  /*17b0*/  SEL R21, R28, RZ, P0 ;  /* 0x000000ff1c157207 */ /* 0x000fe40000000000 */
[----:B------:R-:W-:Y:S02]  /*17c0*/  SEL R8, R29, 0x80000000, P0 ;  /* 0x800000001d087807 */ /* 0x000fe40000000000 */
[-C--:B------:R-:W-:Y:S02]  /*17d0*/  LOP3.LUT R65, R65, R70.reuse, RZ, 0x30, !PT ;  /* 0x0000004641417212 */ /* 0x080fe400078e30ff */
[----:B------:R-:W-:Y:S01]  /*17e0*/  SHF.R.U64 R3, R3, UR4, R2 ;  /* 0x0000000403037c19 */ /* 0x000fe20008001202 */
[--C-:B------:R-:W-:Y:S01]  /*17f0*/  IMAD R2, R68, 0x4, R69.reuse ;  /* 0x0000000444027824 */ /* 0x100fe200078e0245 */
[-C--:B------:R-:W-:Y:S01]  /*1800*/  LOP3.LUT R64, R17, R70.reuse, RZ, 0x30, !PT ;  /* 0x0000004611407212 */ /* 0x080fe200078e30ff */
[----:B------:R-:W-:Y:S01]  /*1810*/  NOP ;  /* 0x0000000000007918 */ /* 0x000fe20000000000 */
[----:B------:R-:W-:Y:S01]  /*1820*/  SHF.R.U64 R19, R19, UR4, R4 ;  /* 0x0000000413137c19 */ /* 0x000fe20008001204 */
[--C-:B------:R-:W-:Y:S01]  /*1830*/  IMAD R4, R67, 0x4, R69.reuse ;  /* 0x0000000443047824 */ /* 0x100fe200078e0245 */
[-C--:B------:R-:W-:Y:S01]  /*1840*/  LOP3.LUT R63, R63, R70.reuse, RZ, 0x30, !PT ;  /* 0x000000463f3f7212 */ /* 0x080fe200078e30ff */
[--C-:B------:R-:W-:Y:S01]  /*1850*/  IMAD R10, R64, 0x4, R69.reuse ;  /* 0x00000004400a7824 */ /* 0x100fe200078e0245 */
[----:B------:R-:W-:Y:S01]  /*1860*/  SHF.R.U64 R5, R5, UR4, R6 ;  /* 0x0000000405057c19 */ /* 0x000fe20008001206 */
[--C-:B------:R-:W-:Y:S01]  /*1870*/  IMAD R6, R66, 0x4, R69.reuse ;  /* 0x0000000442067824 */ /* 0x100fe200078e0245 */
[-C--:B------:R-:W-:Y:S01]  /*1880*/  LOP3.LUT R62, R9, R70.reuse, RZ, 0x30, !PT ;  /* 0x00000046093e7212 */ /* 0x080fe200078e30ff */
[----:B------:R0:W-:Y:S01]  /*1890*/  ATOMS.POPC.INC.32 RZ, [R2+URZ] ;  /* 0x0000000002ff7f8c */ /* 0x0001e2000d8000ff */
[----:B------:R-:W-:Y:S01]  /*18a0*/  SHF.R.U64 R21, R21, UR4, R8 ;  /* 0x0000000415157c19 */ /* 0x000fe20008001208 */
[--C-:B------:R-:W-:Y:S01]  /*18b0*/  IMAD R8, R65, 0x4, R69.reuse ;  /* 0x0000000441087824 */ /* 0x100fe200078e0245 */
[-C--:B------:R-:W-:Y:S01]  /*18c0*/  LOP3.LUT R61, R61, R70.reuse, RZ, 0x30, !PT ;  /* 0x000000463d3d7212 */ /* 0x080fe200078e30ff */
[--C-:B------:R-:W-:Y:S01]  /*18d0*/  IMAD R9, R63, 0x4, R69.reuse ;  /* 0x000000043f097824 */ /* 0x100fe200078e0245 */
[-C--:B------:R-:W-:Y:S01]  /*18e0*/  LOP3.LUT R60, R11, R70.reuse, RZ, 0x30, !PT ;  /* 0x000000460b3c7212 */ /* 0x080fe200078e30ff */
[----:B------:R1:W-:Y:S01]  /*18f0*/  ATOMS.POPC.INC.32 RZ, [R4+URZ] ;  /* 0x0000000004ff7f8c */ /* 0x0003e2000d8000ff */
[-C--:B------:R-:W-:Y:S01]  /*1900*/  LOP3.LUT R59, R59, R70.reuse, RZ, 0x30, !PT ;  /* 0x000000463b3b7212 */ /* 0x080fe200078e30ff */
[--C-:B0-----:R-:W-:Y:S01]  /*1910*/  IMAD R2, R62, 0x4, R69.reuse ;  /* 0x000000043e027824 */ /* 0x101fe200078e0245 */
[-C--:B------:R-:W-:Y:S01]  /*1920*/  LOP3.LUT R58, R7, R70.reuse, RZ, 0x30, !PT ;  /* 0x00000046073a7212 */ /* 0x080fe200078e30ff */
[----:B------:R0:W-:Y:S01]  /*1930*/  ATOMS.POPC.INC.32 RZ, [R6+URZ] ;  /* 0x0000000006ff7f8c */ /* 0x0001e2000d8000ff */
[-C--:B------:R-:W-:Y:S01]  /*1940*/  LOP3.LUT R21, R21, R70.reuse, RZ, 0x30, !PT ;  /* 0x0000004615157212 */ /* 0x080fe200078e30ff */
[----:B------:R-:W-:Y:S01]  /*1950*/  IMAD R17, R53, 0x4, R72 ;  /* 0x0000000435117824 */ /* 0x000fe200078e0248 */
[----:B------:R-:W-:Y:S01]  /*1960*/  LOP3.LUT R20, R5, R70, RZ, 0x30, !PT ;  /* 0x0000004605147212 */ /* 0x000fe200078e30ff */
[----:B------:R2:W-:Y:S01]  /*1970*/  ATOMS.POPC.INC.32 RZ, [R8+URZ] ;  /* 0x0000000008ff7f8c */ /* 0x0005e2000d8000ff */
[----:B-1----:R-:W-:Y:S01]  /*1980*/  IMAD R4, R61, 0x4, R69 ;  /* 0x000000043d047824 */ /* 0x002fe200078e0245 */
[----:B------:R-:W-:-:S02]  /*1990*/  ISETP.GT.U32.AND P4, PT, R53, 0xff, PT ;  /* 0x000000ff3500780c */ /* 0x000fc40003f84070 */
[----:B------:R-:W-:Y:S01]  /*19a0*/  ATOMS.POPC.INC.32 RZ, [R10+URZ] ;  /* 0x000000000aff7f8c */ /* 0x000fe2000d8000ff */
[--C-:B0-----:R-:W-:Y:S01]  /*19b0*/  IMAD R6, R60, 0x4, R69.reuse ;  /* 0x000000043c067824 */ /* 0x101fe200078e0245 */
[-C--:B------:R-:W-:Y:S02]  /*19c0*/  LOP3.LUT R19, R19, R70.reuse, RZ, 0x30, !PT ;  /* 0x0000004613137212 */ /* 0x080fe400078e30ff */
[----:B------:R-:W-:Y:S01]  /*19d0*/  ATOMS.POPC.INC.32 RZ, [R9+URZ] ;  /* 0x0000000009ff7f8c */ /* 0x000fe2000d8000ff */
[--C-:B--2---:R-:W-:Y:S01]  /*19e0*/  IMAD R8, R59, 0x4, R69.reuse ;  /* 0x000000043b087824 */ /* 0x104fe200078e0245 */
[----:B------:R-:W-:Y:S01]  /*19f0*/  LOP3.LUT R18, R3, R70, RZ, 0x30, !PT ;  /* 0x0000004603127212 */ /* 0x000fe200078e30ff */
[--C-:B------:R-:W-:Y:S01]  /*1a00*/  IMAD R3, R21, 0x4, R69.reuse ;  /* 0x0000000415037824 */ /* 0x100fe200078e0245 */
[----:B------:R0:W-:Y:S01]  /*1a10*/  ATOMS.POPC.INC.32 RZ, [R2+URZ] ;  /* 0x0000000002ff7f8c */ /* 0x0001e2000d8000ff */
[----:B------:R-:W-:Y:S01]  /*1a20*/  IMAD R5, R19, 0x4, R69 ;  /* 0x0000000413057824 */ /* 0x000fe200078e0245 */
[----:B------:R-:W-:-:S02]  /*1a30*/  P2R R74, PR, RZ, 0x10 ;  /* 0x00000010ff4a7803 */ /* 0x000fc40000000000 */
[----:B------:R1:W-:Y:S01]  /*1a40*/  ATOMS.POPC.INC.32 RZ, [R4+URZ] ;  /* 0x0000000004ff7f8c */ /* 0x0003e2000d8000ff */
[----:B0-----:R-:W-:-:S03]  /*1a50*/  IMAD R2, R58, 0x4, R69 ;  /* 0x000000043a027824 */ /* 0x001fc600078e0245 */
[----:B------:R0:W-:Y:S01]  /*1a60*/  ATOMS.POPC.INC.32 RZ, [R6+URZ] ;  /* 0x0000000006ff7f8c */ /* 0x0001e2000d8000ff */
[----:B-1----:R-:W-:-:S03]  /*1a70*/  IMAD R4, R20, 0x4, R69 ;  /* 0x0000000414047824 */ /* 0x002fc600078e0245 */
[----:B------:R1:W-:Y:S01]  /*1a80*/  ATOMS.POPC.INC.32 RZ, [R8+URZ] ;  /* 0x0000000008ff7f8c */ /* 0x0003e2000d8000ff */
[----:B0-----:R-:W-:-:S03]  /*1a90*/  IMAD R6, R18, 0x4, R69 ;  /* 0x0000000412067824 */ /* 0x001fc600078e0245 */
[----:B------:R1:W-:Y:S04]  /*1aa0*/  ATOMS.POPC.INC.32 RZ, [R2+URZ] ;  /* 0x0000000002ff7f8c */ /* 0x0003e8000d8000ff */
[----:B------:R1:W-:Y:S04]  /*1ab0*/  ATOMS.POPC.INC.32 RZ, [R3+URZ] ;  /* 0x0000000003ff7f8c */ /* 0x0003e8000d8000ff */
[----:B------:R1:W-:Y:S04]  /*1ac0*/  ATOMS.POPC.INC.32 RZ, [R4+URZ] ;  /* 0x0000000004ff7f8c */ /* 0x0003e8000d8000ff */
[----:B------:R1:W-:Y:S04]  /*1ad0*/  ATOMS.POPC.INC.32 RZ, [R5+URZ] ;  /* 0x0000000005ff7f8c */ /* 0x0003e8000d8000ff */
[----:B------:R1:W-:Y:S01]  /*1ae0*/  ATOMS.POPC.INC.32 RZ, [R6+URZ] ;  /* 0x0000000006ff7f8c */ /* 0x0003e2000d8000ff */
[----:B------:R-:W-:Y:S06]  /*1af0*/  BAR.SYNC.DEFER_BLOCKING 0x0 ;  /* 0x0000000000007b1d */ /* 0x000fec0000010000 */
[----:B---3--:R-:W-:Y:S05]  /*1b00*/  @P4 BRA `(.L_x_2543) ;  /* 0x00000000008c4947 */ /* 0x008fea0003800000 */
        /* <DEDUP_REMOVED lines=12> */
[----:B------:R-:W-:Y:S01]  /*1bd0*/  STS [R17+0x400], R4 ;  /* 0x0004000411007388 */ /* 0x000fe20000000800 */
[----:B-1----:R-:W-:-:S03]  /*1be0*/  IMAD.IADD R8, R6, 0x1, R5 ;  /* 0x0000000106087824 */ /* 0x002fc600078e0205 */
[----:B------:R-:W-:Y:S01]  /*1bf0*/  STS [R17+0x800], R6 ;  /* 0x0008000611007388 */ /* 0x000fe20000000800 */
[----:B--2---:R-:W-:-:S03]  /*1c00*/  IMAD.IADD R10, R8, 0x1, R7 ;  /* 0x00000001080a7824 */ /* 0x004fc600078e0207 */
[----:B------:R-:W0:Y:S01]  /*1c10*/  LDS R5, [R17+0x2c00] ;  /* 0x002c000011057984 */ /* 0x000e220000000800 */
        /* <DEDUP_REMOVED lines=17> */
[----:B0-----:R-:W-:-:S07]  /*1d30*/  IMAD.IADD R16, R2, 0x1, R5 ;  /* 0x0000000102107824 */ /* 0x001fce00078e0205 */
.L_x_2543:
[----:B------:R-:W-:Y:S05]  /*1d40*/  BSYNC.RECONVERGENT B0 ;  /* 0x0000000000007941 */ /* 0x000fea0003800200 */
.L_x_2542:
[C---:B------:R-:W-:Y:S01]  /*1d50*/  ISETP.NE.AND P0, PT, R16.reuse, 0x1680, PT ;  /* 0x000016801000780c */ /* 0x040fe20003f05270 */
[----:B-12---:R-:W-:Y:S01]  /*1d60*/  IMAD R3, R71, 0x100, R53 ;  /* 0x0000010047037824 */ /* 0x006fe200078e0235 */
[----:B------:R-:W-:Y:S01]  /*1d70*/  @!P4 LOP3.LUT R5, R16, 0x40000000, RZ, 0xfc, !PT ;  /* 0x400000001005c812 */ /* 0x000fe200078efcff */
[----:B------:R-:W0:Y:S01]  /*1d80*/  LDC.64 R56, c[0x0][0x390] ;  /* 0x0000e400ff387b82 */ /* 0x000e220000000a00 */
[----:B------:R-:W-:Y:S01]  /*1d90*/  ISETP.LT.U32.AND P0, PT, R53, 0x100, !P0 ;  /* 0x000001003500780c */ /* 0x000fe20004701070 */
[----:B------:R-:W-:-:S05]  /*1da0*/  IMAD.WIDE R54, R3, 0x4, R54 ;  /* 0x0000000403367825 */ /* 0x000fca00078e0236 */
[----:B------:R1:W-:Y:S01]  /*1db0*/  @!P4 STG.E.STRONG.SYS desc[UR6][R54.64], R5 ;  /* 0x000000053600c986 */ /* 0x0003e2000c115906 */
[----:B------:R-:W2:Y:S01]  /*1dc0*/  LDC.64 R2, c[0x0][0x398] ;  /* 0x0000e600ff027b82 */ /* 0x000ea20000000a00 */
[----:B0-----:R-:W-:-:S07]  /*1dd0*/  IMAD.WIDE.U32 R56, R53, 0x8, R56 ;  /* 0x0000000835387825 */ /* 0x001fce00078e0038 */
[----:B------:R-:W-:Y:S06]  /*1de0*/  BAR.RED.OR.DEFER_BLOCKING 0x0, P0 ;  /* 0x0000000000007b1d */ /* 0x000fec0000014800 */
[----:B------:R-:W0:Y:S02]  /*1df0*/  B2R.RESULT RZ, P0 ;  /* 0x0000000000ff731c */ /* 0x000e240000004000 */
[----:B012---:R-:W-:Y:S05]  /*1e00*/  @!P0 BRA `(.L_x_2544) ;  /* 0x0000000c00b48947 */ /* 0x007fea0003800000 */
[C---:B------:R-:W-:Y:S01]  /*1e10*/  ISETP.GT.U32.AND P0, PT, R53.reuse, R68, PT ;  /* 0x000000443500720c */ /* 0x040fe20003f04070 */
[----:B------:R-:W-:Y:S01]  /*1e20*/  BSSY B1, `(.L_x_2545) ;  /* 0x000002d000017945 */ /* 0x000fe20003800000 */
[----:B------:R-:W-:Y:S02]  /*1e30*/  IMAD R72, R53, 0x8, R72 ;  /* 0x0000000835487824 */ /* 0x000fe400078e0248 */
[----:B------:R-:W-:Y:S01]  /*1e40*/  SEL R9, RZ, 0x1680, !P0 ;  /* 0x00001680ff097807 */ /* 0x000fe20004000000 */
[----:B------:R-:W-:Y:S08]  /*1e50*/  @P4 BRA `(.L_x_2546) ;  /* 0x0000000000a44947 */ /* 0x000ff00003800000 */
[----:B------:R-:W-:-:S06]  /*1e60*/  IMAD.WIDE.U32 R2, R53, 0x8, R2 ;  /* 0x0000000835027825 */ /* 0x000fcc00078e0002 */
        /* <DEDUP_REMOVED lines=8> */
[----:B0-----:R-:W-:Y:S02]  /*1ef0*/  IMAD.MOV.U32 R4, RZ, RZ, -0x1 ;  /* 0xffffffffff047424 */ /* 0x001fe400078e00ff */
[----:B------:R-:W-:Y:S02]  /*1f00*/  IMAD.MOV.U32 R5, RZ, RZ, R71 ;  /* 0x000000ffff057224 */ /* 0x000fe400078e0047 */
[----:B------:R-:W-:-:S07]  /*1f10*/  IMAD.MOV.U32 R7, RZ, RZ, R16 ;  /* 0x000000ffff077224 */ /* 0x000fce00078e0010 */
.L_x_2552:
[----:B------:R-:W0:Y:S01]  /*1f20*/  LDC.64 R2, c[0x0][0x380] ;  /* 0x0000e000ff027b82 */ /* 0x000e220000000a00 */
[----:B------:R-:W-:Y:S01]  /*1f30*/  VIADD R13, R5, 0xffffffff ;  /* 0xffffffff050d7836 */ /* 0x000fe20000000000 */
[----:B------:R-:W-:Y:S03]  /*1f40*/  BSSY B2, `(.L_x_2549) ;  /* 0x0000008000027945 */ /* 0x000fe60003800000 */
[----:B------:R-:W-:-:S04]  /*1f50*/  IMAD R11, R13, 0x100, R53 ;  /* 0x000001000d0b7824 */ /* 0x000fc800078e0235 */
[----:B0-----:R-:W-:-:S07]  /*1f60*/  IMAD.WIDE R2, R11, 0x4, R2 ;  /* 0x000000040b027825 */ /* 0x001fce00078e0202 */
.L_x_2550:
[----:B------:R-:W-:Y:S05]  /*1f70*/  YIELD ;  /* 0x0000000000007946 */ /* 0x000fea0003800000 */
[----:B------:R0:W-:Y:S06]  /*1f80*/  MEMBAR.SC.CTA ;  /* 0x0000000000007992 */ /* 0x0001ec0000000000 */
[----:B0-----:R-:W2:Y:S02]  /*1f90*/  LDG.E.STRONG.SYS R6, desc[UR6][R2.64] ;  /* 0x0000000602067981 */ /* 0x001ea4000c1f5900 */
[----:B--2---:R-:W-:-:S13]  /*1fa0*/  ISETP.NE.AND P0, PT, R6, RZ, PT ;  /* 0x000000ff0600720c */ /* 0x004fda0003f05270 */
[----:B------:R-:W-:Y:S05]  /*1fb0*/  @!P0 BRA `(.L_x_2550) ;  /* 0xfffffffc00ec8947 */ /* 0x000fea000383ffff */
[----:B------:R-:W-:Y:S05]  /*1fc0*/  BSYNC B2 ;  /* 0x0000000000027941 */ /* 0x000fea0003800000 */
.L_x_2549:
[----:B------:R-:W-:Y:S01]  /*1fd0*/  BSSY.RECONVERGENT B2, `(.L_x_2551) ;  /* 0x0000006000027945 */ /* 0x000fe20003800200 */
[C---:B------:R-:W-:Y:S02]  /*1fe0*/  ISETP.GT.AND P0, PT, R6.reuse, -0x1, PT ;  /* 0xffffffff0600780c */ /* 0x040fe40003f04270 */
[----:B------:R-:W-:Y:S01]  /*1ff0*/  LOP3.LUT R6, R6, 0x3fffffff, RZ, 0xc0, !PT ;  /* 0x3fffffff06067812 */ /* 0x000fe200078ec0ff */
[----:B------:R-:W-:Y:S05]  /*2000*/  WARPSYNC.EXCLUSIVE R4 ;  /* 0x0000000004007348 */ /* 0x000fea0003a00000 */
[----:B------:R-:W-:-:S05]  /*2010*/  IMAD.IADD R7, R6, 0x1, R7 ;  /* 0x0000000106077824 */ /* 0x000fca00078e0207 */
[----:B------:R-:W-:-:S07]  /*2020*/  VOTE.ANY R4, PT, P0 ;  /* 0x0000000000047806 */ /* 0x000fce00000e0100 */
[----:B------:R-:W-:Y:S05]  /*2030*/  BSYNC.RECONVERGENT B2 ;  /* 0x0000000000027941 */ /* 0x000fea0003800200 */
.L_x_2551:
[----:B------:R-:W-:Y:S01]  /*2040*/  ISETP.GT.U32.AND P1, PT, R5, 0x1, PT ;  /* 0x000000010500780c */ /* 0x000fe20003f24070 */
[----:B------:R-:W-:-:S12]  /*2050*/  IMAD.MOV.U32 R5, RZ, RZ, R13 ;  /* 0x000000ffff057224 */ /* 0x000fd800078e000d */
[----:B------:R-:W-:Y:S05]  /*2060*/  @P0 BRA P1, `(.L_x_2552) ;  /* 0xfffffffc00ac0947 */ /* 0x000fea000083ffff */
[----:B------:R-:W-:Y:S05]  /*2070*/  BSYNC B0 ;  /* 0x0000000000007941 */ /* 0x000fea0003800000 */
.L_x_2548:
[----:B------:R1:W2:Y:S02]  /*2080*/  LDS.64 R4, [R72+0xb400] ;  /* 0x00b4000048047984 */ /* 0x0002a40000000a00 */
.L_x_2547:
[C---:B------:R-:W-:Y:S01]  /*2090*/  IMAD.IADD R3, R7.reuse, 0x1, -R16 ;  /* 0x0000000107037824 */ /* 0x040fe200078e0a10 */
[----:B------:R-:W-:-:S04]  /*20a0*/  LOP3.LUT R7, R7, 0x80000000, RZ, 0xfc, !PT ;  /* 0x8000000007077812 */ /* 0x000fc800078efcff */
[C---:B--2---:R-:W-:Y:S01]  /*20b0*/  IADD3 R2, P0, PT, R3.reuse, R4, RZ ;  /* 0x0000000403027210 */ /* 0x044fe20007f1e0ff */
[----:B------:R2:W-:Y:S03]  /*20c0*/  STG.E.STRONG.SYS desc[UR6][R54.64], R7 ;  /* 0x0000000736007986 */ /* 0x0005e6000c115906 */
[----:B------:R-:W-:-:S05]  /*20d0*/  LEA.HI.X.SX32 R3, R3, R5, 0x1, P0 ;  /* 0x0000000503037211 */ /* 0x000fca00000f0eff */
[----:B------:R2:W-:Y:S04]  /*20e0*/  STS.64 [R72+0xb400], R2 ;  /* 0x00b4000248007388 */ /* 0x0005e80000000a00 */
.L_x_2546:
[----:B------:R-:W-:Y:S05]  /*20f0*/  BSYNC B1 ;  /* 0x0000000000017941 */ /* 0x000fea0003800000 */
.L_x_2545:
        /* <DEDUP_REMOVED lines=10> */
[----:B0-----:R-:W-:Y:S01]  /*21a0*/  SEL R5, R8, 0x80000000, P0 ;  /* 0x8000000008057807 */ /* 0x001fe20000000000 */
[----:B------:R-:W0:Y:S01]  /*21b0*/  S2UR UR5, SR_CgaCtaId ;  /* 0x00000000000579c3 */ /* 0x000e220000008800 */
[----:B------:R-:W-:Y:S02]  /*21c0*/  ISETP.GT.AND.EX P0, PT, R49, -0x1, PT, P1 ;  /* 0xffffffff3100780c */ /* 0x000fe40003f04310 */
[----:B------:R-:W-:Y:S02]  /*21d0*/  ISETP.GT.AND.EX P1, PT, R47, -0x1, PT, P2 ;  /* 0xffffffff2f00780c */ /* 0x000fe40003f24320 */
[----:B------:R-:W-:Y:S02]  /*21e0*/  LOP3.LUT R2, R3, R50, RZ, 0x3c, !PT ;  /* 0x0000003203027212 */ /* 0x000fe400078e3cff */
[----:B------:R-:W-:-:S02]  /*21f0*/  LOP3.LUT R3, R5, R51, RZ, 0x3c, !PT ;  /* 0x0000003305037212 */ /* 0x000fc400078e3cff */
[----:B------:R-:W-:Y:S02]  /*2200*/  SEL R5, RZ, 0xffffffff, !P0 ;  /* 0xffffffffff057807 */ /* 0x000fe40004000000 */
[----:B------:R-:W-:Y:S02]  /*2210*/  SEL R11, R8, 0x80000000, P0 ;  /* 0x80000000080b7807 */ /* 0x000fe40000000000 */
[----:B------:R-:W-:Y:S02]  /*2220*/  ISETP.GT.U32.AND P0, PT, R44, -0x1, PT ;  /* 0xffffffff2c00780c */ /* 0x000fe40003f04070 */
[----:B------:R-:W-:Y:S02]  /*2230*/  SEL R7, RZ, 0xffffffff, !P1 ;  /* 0xffffffffff077807 */ /* 0x000fe40004800000 */
[----:B------:R-:W-:Y:S02]  /*2240*/  ISETP.GT.AND.EX P0, PT, R45, -0x1, PT, P0 ;  /* 0xffffffff2d00780c */ /* 0x000fe40003f04300 */
[----:B------:R-:W-:-:S02]  /*2250*/  LOP3.LUT R6, R7, R46, RZ, 0x3c, !PT ;  /* 0x0000002e07067212 */ /* 0x000fc400078e3cff */
[----:B------:R-:W-:Y:S02]  /*2260*/  SEL R7, R8, 0x80000000, P1 ;  /* 0x8000000008077807 */ /* 0x000fe40000800000 */
[----:B------:R-:W-:Y:S01]  /*2270*/  LOP3.LUT R4, R5, R48, RZ, 0x3c, !PT ;  /* 0x0000003005047212 */ /* 0x000fe200078e3cff */
[----:B0-----:R-:W-:Y:S01]  /*2280*/  ULEA UR4, UR5, UR4, 0x18 ;  /* 0x0000000405047291 */ /* 0x001fe2000f8ec0ff */
[----:B---3--:R-:W-:Y:S02]  /*2290*/  ISETP.EQ.U32.AND P3, PT, R12, RZ, PT ;  /* 0x000000ff0c00720c */ /* 0x008fe40003f62070 */
[----:B----4-:R-:W-:Y:S02]  /*22a0*/  ISETP.GE.AND P1, PT, R0, R15, PT ;  /* 0x0000000f0000720c */ /* 0x010fe40003f26270 */
[----:B------:R-:W-:Y:S02]  /*22b0*/  LOP3.LUT R5, R11, R49, RZ, 0x3c, !PT ;  /* 0x000000310b057212 */ /* 0x000fe400078e3cff */
[----:B------:R-:W-:-:S02]  /*22c0*/  SEL R11, RZ, 0xffffffff, !P0 ;  /* 0xffffffffff0b7807 */ /* 0x000fc40004000000 */
[----:B------:R-:W-:Y:S02]  /*22d0*/  ISETP.EQ.OR.EX P1, PT, R13, RZ, !P1, P3 ;  /* 0x000000ff0d00720c */ /* 0x000fe40004f22730 */
[----:B------:R-:W-:Y:S02]  /*22e0*/  LOP3.LUT R10, R11, R44, RZ, 0x3c, !PT ;  /* 0x0000002c0b0a7212 */ /* 0x000fe400078e3cff */
[----:B------:R-:W-:Y:S02]  /*22f0*/  SEL R11, R8, 0x80000000, P0 ;  /* 0x80000000080b7807 */ /* 0x000fe40000000000 */
[----:B------:R-:W-:Y:S02]  /*2300*/  ISETP.GT.U32.OR P0, PT, R53, 0xff, P1 ;  /* 0x000000ff3500780c */ /* 0x000fe40000f04470 */
[----:B------:R-:W-:Y:S02]  /*2310*/  ISETP.GT.U32.AND P2, PT, R42, -0x1, PT ;  /* 0xffffffff2a00780c */ /* 0x000fe40003f44070 */
[----:B------:R-:W-:-:S02]  /*2320*/  ISETP.GT.U32.AND P3, PT, R40, -0x1, PT ;  /* 0xffffffff2800780c */ /* 0x000fc40003f64070 */
[----:B------:R-:W-:Y:S02]  /*2330*/  ISETP.GT.AND.EX P2, PT, R43, -0x1, PT, P2 ;  /* 0xffffffff2b00780c */ /* 0x000fe40003f44320 */
[----:B------:R-:W-:Y:S02]  /*2340*/  ISETP.GT.AND.EX P1, PT, R41, -0x1, PT, P3 ;  /* 0xffffffff2900780c */ /* 0x000fe40003f24330 */
[----:B------:R-:W-:Y:S02]  /*2350*/  SEL R13, RZ, 0xffffffff, !P2 ;  /* 0xffffffffff0d7807 */ /* 0x000fe40005000000 */
[----:B------:R-:W-:Y:S01]  /*2360*/  SEL R17, R8, 0x80000000, P2 ;  /* 0x8000000008117807 */ /* 0x000fe20001000000 */
[----:B-1----:R-:W0:Y:S01]  /*2370*/  @!P0 LDS.64 R72, [R72+0xb400] ;  /* 0x00b4000048488984 */ /* 0x002e220000000a00 */
[----:B------:R-:W-:Y:S02]  /*2380*/  ISETP.GT.U32.AND P2, PT, R38, -0x1, PT ;  /* 0xffffffff2600780c */ /* 0x000fe40003f44070 */
[----:B------:R-:W-:-:S02]  /*2390*/  LOP3.LUT R12, R13, R42, RZ, 0x3c, !PT ;  /* 0x0000002a0d0c7212 */ /* 0x000fc400078e3cff */
[----:B------:R-:W-:Y:S02]  /*23a0*/  ISETP.GT.U32.AND P3, PT, R36, -0x1, PT ;  /* 0xffffffff2400780c */ /* 0x000fe40003f64070 */
        /* <DEDUP_REMOVED lines=8> */
[----:B------:R-:W-:Y:S02]  /*2430*/  SEL R21, RZ, 0xffffffff, !P1 ;  /* 0xffffffffff157807 */ /* 0x000fe40004800000 */
[----:B------:R-:W-:Y:S02]  /*2440*/  SEL R41, R8, 0x80000000, P1 ;  /* 0x8000000008297807 */ /* 0x000fe40000800000 */
[----:B------:R-:W-:-:S02]  /*2450*/  SEL R17, RZ, 0xffffffff, !P2 ;  /* 0xffffffffff117807 */ /* 0x000fc40005000000 */
[----:B------:R-:W-:Y:S02]  /*2460*/  ISETP.GT.AND.EX P1, PT, R35, -0x1, PT, P3 ;  /* 0xffffffff2300780c */ /* 0x000fe40003f24330 */
[----:B------:R-:W-:Y:S02]  /*2470*/  LOP3.LUT R20, R21, R38, RZ, 0x3c, !PT ;  /* 0x0000002615147212 */ /* 0x000fe400078e3cff */
[----:B------:R-:W-:Y:S02]  /*2480*/  LOP3.LUT R21, R41, R39, RZ, 0x3c, !PT ;  /* 0x0000002729157212 */ /* 0x000fe400078e3cff */
[----:B------:R-:W-:Y:S02]  /*2490*/  LOP3.LUT R36, R17, R36, RZ, 0x3c, !PT ;  /* 0x0000002411247212 */ /* 0x000fe400078e3cff */
[----:B------:R-:W-:Y:S02]  /*24a0*/  SEL R17, RZ, 0xffffffff, !P1 ;  /* 0xffffffffff117807 */ /* 0x000fe40004800000 */
[----:B------:R-:W-:-:S02]  /*24b0*/  SEL R39, R8, 0x80000000, P1 ;  /* 0x8000000008277807 */ /* 0x000fc40000800000 */
[----:B------:R-:W-:Y:S02]  /*24c0*/  ISETP.GT.U32.AND P1, PT, R32, -0x1, PT ;  /* 0xffffffff2000780c */ /* 0x000fe40003f24070 */
[----:B------:R-:W-:Y:S02]  /*24d0*/  SEL R41, R8, 0x80000000, P2 ;  /* 0x8000000008297807 */ /* 0x000fe40001000000 */
[----:B------:R-:W-:Y:S02]  /*24e0*/  ISETP.GT.AND.EX P1, PT, R33, -0x1, PT, P1 ;  /* 0xffffffff2100780c */ /* 0x000fe40003f24310 */
[----:B------:R-:W-:Y:S02]  /*24f0*/  ISETP.GT.U32.AND P2, PT, R30, -0x1, PT ;  /* 0xffffffff1e00780c */ /* 0x000fe40003f44070 */
[----:B------:R-:W-:Y:S02]  /*2500*/  LOP3.LUT R34, R17, R34, RZ, 0x3c, !PT ;  /* 0x0000002211227212 */ /* 0x000fe400078e3cff */
[----:B------:R-:W-:-:S02]  /*2510*/  LOP3.LUT R35, R39, R35, RZ, 0x3c, !PT ;  /* 0x0000002327237212 */ /* 0x000fc400078e3cff */
[----:B------:R-:W-:Y:S02]  /*2520*/  SEL R17, RZ, 0xffffffff, !P1 ;  /* 0xffffffffff117807 */ /* 0x000fe40004800000 */
[----:B------:R-:W-:Y:S02]  /*2530*/  SEL R39, R8, 0x80000000, P1 ;  /* 0x8000000008277807 */ /* 0x000fe40000800000 */
[----:B------:R-:W-:Y:S02]  /*2540*/  ISETP.GT.AND.EX P1, PT, R31, -0x1, PT, P2 ;  /* 0xffffffff1f00780c */ /* 0x000fe40003f24320 */
[----:B------:R-:W-:Y:S02]  /*2550*/  ISETP.GT.U32.AND P2, PT, R28, -0x1, PT ;  /* 0xffffffff1c00780c */ /* 0x000fe40003f44070 */
[----:B------:R-:W-:Y:S02]  /*2560*/  ISETP.GT.U32.AND P3, PT, R26, -0x1, PT ;  /* 0xffffffff1a00780c */ /* 0x000fe40003f64070 */
[----:B------:R-:W-:-:S02]  /*2570*/  LOP3.LUT R32, R17, R32, RZ, 0x3c, !PT ;  /* 0x0000002011207212 */ /* 0x000fc400078e3cff */
[----:B------:R-:W-:Y:S02]  /*2580*/  LOP3.LUT R33, R39, R33, RZ, 0x3c, !PT ;  /* 0x0000002127217212 */ /* 0x000fe400078e3cff */
[----:B------:R-:W-:Y:S02]  /*2590*/  SEL R17, RZ, 0xffffffff, !P1 ;  /* 0xffffffffff117807 */ /* 0x000fe40004800000 */
[----:B------:R-:W-:Y:S02]  /*25a0*/  SEL R39, R8, 0x80000000, P1 ;  /* 0x8000000008277807 */ /* 0x000fe40000800000 */
[----:B------:R-:W-:Y:S02]  /*25b0*/  ISETP.GT.AND.EX P1, PT, R29, -0x1, PT, P2 ;  /* 0xffffffff1d00780c */ /* 0x000fe40003f24320 */
[----:B------:R-:W-:Y:S02]  /*25c0*/  ISETP.GT.AND.EX P2, PT, R27, -0x1, PT, P3 ;  /* 0xffffffff1b00780c */ /* 0x000fe40003f44330 */
[----:B------:R-:W-:-:S02]  /*25d0*/  LOP3.LUT R37, R41, R37, RZ, 0x3c, !PT ;  /* 0x0000002529257212 */ /* 0x000fc400078e3cff */
[----:B------:R-:W-:Y:S02]  /*25e0*/  LOP3.LUT R30, R17, R30, RZ, 0x3c, !PT ;  /* 0x0000001e111e7212 */ /* 0x000fe400078e3cff */
[----:B------:R-:W-:Y:S02]  /*25f0*/  LOP3.LUT R31, R39, R31, RZ, 0x3c, !PT ;  /* 0x0000001f271f7212 */ /* 0x000fe400078e3cff */
[----:B------:R-:W-:Y:S02]  /*2600*/  SEL R17, RZ, 0xffffffff, !P1 ;  /* 0xffffffffff117807 */ /* 0x000fe40004800000 */
[----:B------:R-:W-:Y:S02]  /*2610*/  SEL R41, R8, 0x80000000, P1 ;  /* 0x8000000008297807 */ /* 0x000fe40000800000 */
[----:B------:R-:W-:Y:S02]  /*2620*/  SEL R39, RZ, 0xffffffff, !P2 ;  /* 0xffffffffff277807 */ /* 0x000fe40005000000 */
[----:B0-----:R-:W-:-:S02]  /*2630*/  @!P0 IADD3 R38, P1, P3, R72, R9, R16 ;  /* 0x0000000948268210 */ /* 0x001fc40007b3e010 */
[----:B------:R-:W-:Y:S02]  /*2640*/  @!P0 SHF.R.S32.HI R9, RZ, 0x1f, R16 ;  /* 0x0000001fff098819 */ /* 0x000fe40000011410 */
[----:B------:R-:W-:Y:S02]  /*2650*/  LOP3.LUT R26, R39, R26, RZ, 0x3c, !PT ;  /* 0x0000001a271a7212 */ /* 0x000fe400078e3cff */
[----:B------:R-:W-:Y:S02]  /*2660*/  @!P0 IADD3.X R39, PT, PT, R73, RZ, R9, P1, P3 ;  /* 0x000000ff49278210 */ /* 0x000fe40000fe6409 */
[----:B------:R-:W-:Y:S02]  /*2670*/  LOP3.LUT R16, R17, R28, RZ, 0x3c, !PT ;  /* 0x0000001c11107212 */ /* 0x000fe400078e3cff */
[----:B------:R-:W-:Y:S01]  /*2680*/  LEA R28, R68, UR4, 0x3 ;  /* 0x00000004441c7c11 */ /* 0x000fe2000f8e18ff */
[----:B------:R0:W-:Y:S01]  /*2690*/  @!P0 STG.E.64 desc[UR6][R56.64], R38 ;  /* 0x0000002638008986 */ /* 0x0001e2000c101b06 */
[----:B------:R-:W-:-:S02]  /*26a0*/  LOP3.LUT R17, R41, R29, RZ, 0x3c, !PT ;  /* 0x0000001d29117212 */ /* 0x000fc400078e3cff */
[----:B------:R-:W-:Y:S01]  /*26b0*/  SEL R9, R8, 0x80000000, P2 ;  /* 0x8000000008097807 */ /* 0x000fe20001000000 */
[----:B------:R-:W-:Y:S01]  /*26c0*/  BAR.SYNC.DEFER_BLOCKING 0x0 ;  /* 0x0000000000007b1d */ /* 0x000fe20000010000 */
[----:B------:R-:W-:Y:S02]  /*26d0*/  ISETP.GT.U32.AND P2, PT, R22, -0x1, PT ;  /* 0xffffffff1600780c */ /* 0x000fe40003f44070 */
[----:B------:R-:W-:Y:S02]  /*26e0*/  ISETP.GT.U32.AND P1, PT, R24, -0x1, PT ;  /* 0xffffffff1800780c */ /* 0x000fe40003f24070 */
[----:B------:R-:W-:Y:S02]  /*26f0*/  ISETP.GT.AND.EX P0, PT, R23, -0x1, PT, P2 ;  /* 0xffffffff1700780c */ /* 0x000fe40003f04320 */
[----:B------:R-:W-:Y:S02]  /*2700*/  ISETP.GT.AND.EX P1, PT, R25, -0x1, PT, P1 ;  /* 0xffffffff1900780c */ /* 0x000fe40003f24310 */
[----:B------:R-:W-:-:S02]  /*2710*/  SEL R41, RZ, 0xffffffff, !P0 ;  /* 0xffffffffff297807 */ /* 0x000fc40004000000 */
[----:B------:R-:W-:Y:S02]  /*2720*/  SEL R43, R8, 0x80000000, P0 ;  /* 0x80000000082b7807 */ /* 0x000fe40000000000 */
[----:B------:R-:W-:Y:S02]  /*2730*/  ISETP.GT.AND P0, PT, R0, R15, PT ;  /* 0x0000000f0000720c */ /* 0x000fe40003f04270 */
[----:B------:R-:W-:Y:S02]  /*2740*/  LOP3.LUT R27, R9, R27, RZ, 0x3c, !PT ;  /* 0x0000001b091b7212 */ /* 0x000fe400078e3cff */
[----:B------:R-:W-:Y:S02]  /*2750*/  LOP3.LUT R11, R11, R45, RZ, 0x3c, !PT ;  /* 0x0000002d0b0b7212 */ /* 0x000fe400078e3cff */
[----:B------:R-:W-:Y:S02]  /*2760*/  SEL R9, RZ, 0xffffffff, !P1 ;  /* 0xffffffffff097807 */ /* 0x000fe40004800000 */
[----:B------:R-:W-:-:S02]  /*2770*/  SEL R45, R8, 0x80000000, P1 ;  /* 0x80000000082d7807 */ /* 0x000fc40000800000 */
[----:B------:R-:W-:Y:S01]  /*2780*/  LOP3.LUT R8, R9, R24, RZ, 0x3c, !PT ;  /* 0x0000001809087212 */ /* 0x000fe200078e3cff */
[----:B------:R-:W1:Y:S01]  /*2790*/  LDS.64 R28, [R28+0xb400] ;  /* 0x00b400001c1c7984 */ /* 0x000e620000000a00 */
[----:B------:R-:W-:Y:S02]  /*27a0*/  LOP3.LUT R7, R7, R47, RZ, 0x3c, !PT ;  /* 0x0000002f07077212 */ /* 0x000fe400078e3cff */
[----:B------:R-:W-:Y:S02]  /*27b0*/  LOP3.LUT R9, R45, R25, RZ, 0x3c, !PT ;  /* 0x000000192d097212 */ /* 0x000fe400078e3cff */
[----:B------:R-:W-:Y:S02]  /*27c0*/  LOP3.LUT R22, R41, R22, RZ, 0x3c, !PT ;  /* 0x0000001629167212 */ /* 0x000fe400078e3cff */
[----:B------:R-:W-:Y:S01]  /*27d0*/  LOP3.LUT R23, R43, R23, RZ, 0x3c, !PT ;  /* 0x000000172b177212 */ /* 0x000fe200078e3cff */
[----:B0-----:R-:W-:Y:S06]  /*27e0*/  @P0 BRA `(.L_x_2553) ;  /* 0x0000000000600947 */ /* 0x001fec0003800000 */
[----:B------:R-:W0:Y:S01]  /*27f0*/  LDCU.64 UR4, c[0x0][0x3a0] ;  /* 0x00007400ff0477ac */ /* 0x000e220008000a00 */
[C---:B------:R-:W-:Y:S02]  /*2800*/  LOP3.LUT R15, R53.reuse, 0x3e0, RZ, 0xc0, !PT ;  /* 0x000003e0350f7812 */ /* 0x040fe400078ec0ff */
[----:B------:R-:W-:-:S05]  /*2810*/  LOP3.LUT R52, R53, 0x1f, RZ, 0xc0, !PT ;  /* 0x0000001f35347812 */ /* 0x000fca00078ec0ff */
[----:B------:R-:W-:-:S05]  /*2820*/  IMAD R15, R15, 0xf, R52 ;  /* 0x0000000f0f0f7824 */ /* 0x000fca00078e0234 */
[----:B-1----:R-:W-:-:S05]  /*2830*/  IADD3 R0, P0, PT, R15, R28, RZ ;  /* 0x0000001c0f007210 */ /* 0x002fca0007f1e0ff */
        /* <DEDUP_REMOVED lines=19> */
.L_x_2553:
[----:B------:R-:W0:Y:S01]  /*2970*/  LDCU.64 UR4, c[0x0][0x3a0] ;  /* 0x00007400ff0477ac */ /* 0x000e220008000a00 */
[----:B------:R-:W-:Y:S01]  /*2980*/  LOP3.LUT R25, R53, 0x3e0, RZ, 0xc0, !PT ;  /* 0x000003e035197812 */ /* 0x000fe200078ec0ff */
[----:B------:R-:W-:Y:S01]  /*2990*/  IMAD R71, R71, -0x1680, R15 ;  /* 0xffffe98047477824 */ /* 0x000fe200078e020f */
[----:B------:R-:W-:-:S05]  /*29a0*/  LOP3.LUT R52, R53, 0x1f, RZ, 0xc0, !PT ;  /* 0x0000001f35347812 */ /* 0x000fca00078ec0ff */
[----:B------:R-:W-:-:S04]  /*29b0*/  IMAD R25, R25, 0xf, R52 ;  /* 0x0000000f19197824 */ /* 0x000fc800078e0234 */
[C---:B------:R-:W-:Y:S01]  /*29c0*/  VIADD R14, R25.reuse, 0x20 ;  /* 0x00000020190e7836 */ /* 0x040fe20000000000 */
[C---:B-1----:R-:W-:Y:S01]  /*29d0*/  IADD3 R0, P0, PT, R25.reuse, R28, RZ ;  /* 0x0000001c19007210 */ /* 0x042fe20007f1e0ff */
        /* <DEDUP_REMOVED lines=30> */
[C---:B0-----:R-:W-:Y:S02]  /*2bc0*/  VIADD R2, R25.reuse, 0x180 ;  /* 0x0000018019027836 */ /* 0x041fe40000000000 */
        /* <DEDUP_REMOVED lines=17> */
.L_x_2544:
        /* <DEDUP_REMOVED lines=38> */
.L_x_2632:
        /* <DEDUP_REMOVED lines=25> */
.L_x_2554:
[----:B------:R-:W-:Y:S05]  /*30d0*/  WARPSYNC.ALL ;  /* 0x0000000000007948 */ /* 0x000fea0003800000 */
[----:B------:R-:W-:Y:S01]  /*30e0*/  BAR.SYNC.DEFER_BLOCKING 0x0 ;  /* 0x0000000000007b1d */ /* 0x000fe20000010000 */
[----:B------:R-:W-:-:S05]  /*30f0*/  ISETP.NE.AND P0, PT, R74, RZ, PT ;  /* 0x000000ff4a00720c */ /* 0x000fca0003f05270 */
[----:B------:R-:W-:Y:S01]  /*3100*/  BSSY.RECONVERGENT B0, `(.L_x_2556) ;  /* 0x0000027000007945 */ /* 0x000fe20003800200 */
[----:B0-----:R-:W0:Y:S07]  /*3110*/  LDS R15, [R15+0x3410] ;  /* 0x003410000f0f7984 */ /* 0x001e2e0000000800 */
[----:B------:R-:W-:Y:S05]  /*3120*/  @P0 BRA `(.L_x_2557) ;  /* 0x0000000000900947 */ /* 0x000fea0003800000 */
[----:B-1----:R-:W0:Y:S04]  /*3130*/  LDS R12, [R17] ;  /* 0x00000000110c7984 */ /* 0x002e280000000800 */
        /* <DEDUP_REMOVED lines=35> */
.L_x_2557:
[----:B------:R-:W-:Y:S05]  /*3370*/  BSYNC.RECONVERGENT B0 ;  /* 0x0000000000007941 */ /* 0x000fea0003800200 */
.L_x_2556:
[----:B------:R-:W-:Y:S01]  /*3380*/  BAR.SYNC.DEFER_BLOCKING 0x0 ;  /* 0x0000000000007b1d */ /* 0x000fe20000010000 */
[----:B------:R-:W-:Y:S01]  /*3390*/  R2P PR, R68, 0x7f ;  /* 0x0000007f44007804 */ /* 0x000fe20000000000 */
[----:B-12---:R-:W-:-:S04]  /*33a0*/  IMAD.MOV.U32 R4, RZ, RZ, RZ ;  /* 0x000000ffff047224 */ /* 0x006fc800078e00ff */
[----:B------:R-:W-:Y:S01]  /*33b0*/  BSSY.RECONVERGENT B0, `(.L_x_2558) ;  /* 0x0000022000007945 */ /* 0x000fe20003800200 */
[----:B------:R-:W1:Y:S01]  /*33c0*/  S2R R2, SR_LEMASK ;  /* 0x0000000000027919 */ /* 0x000e620000003a00 */
[----:B------:R-:W2:Y:S06]  /*33d0*/  S2R R76, SR_LANEID ;  /* 0x00000000004c7919 */ /* 0x000eac0000000000 */
        /* <DEDUP_REMOVED lines=31> */
.L_x_2559:
[----:B------:R-:W-:Y:S05]  /*35d0*/  BSYNC.RECONVERGENT B0 ;  /* 0x0000000000007941 */ /* 0x000fea0003800200 */
.L_x_2558:
        /* <DEDUP_REMOVED lines=35> */
.L_x_2561:
[----:B------:R-:W-:Y:S05]  /*3810*/  BSYNC.RECONVERGENT B0 ;  /* 0x0000000000007941 */ /* 0x000fea0003800200 */
.L_x_2560:
        /* <DEDUP_REMOVED lines=35> */
.L_x_2563:
[----:B------:R-:W-:Y:S05]  /*3a50*/  BSYNC.RECONVERGENT B0 ;  /* 0x0000000000007941 */ /* 0x000fea0003800200 */
.L_x_2562:
        /* <DEDUP_REMOVED lines=35> */
.L_x_2565:
[----:B------:R-:W-:Y:S05]  /*3c90*/  BSYNC.RECONVERGENT B0 ;  /* 0x0000000000007941 */ /* 0x000fea0003800200 */
.L_x_2564:
        /* <DEDUP_REMOVED lines=35> */
.L_x_2567:
[----:B------:R-:W-:Y:S05]  /*3ed0*/  BSYNC.RECONVERGENT B0 ;  /* 0x0000000000007941 */ /* 0x000fea0003800200 */
.L_x_2566:
        /* <DEDUP_REMOVED lines=35> */
.L_x_2569:
[----:B------:R-:W-:Y:S05]  /*4110*/  BSYNC.RECONVERGENT B0 ;  /* 0x0000000000007941 */ /* 0x000fea0003800200 */
.L_x_2568:
        /* <DEDUP_REMOVED lines=35> */
.L_x_2571:
[----:B------:R-:W-:Y:S05]  /*4350*/  BSYNC.RECONVERGENT B0 ;  /* 0x0000000000007941 */ /* 0x000fea0003800200 */
.L_x_2570:
        /* <DEDUP_REMOVED lines=35> */
.L_x_2573:
[----:B------:R-:W-:Y:S05]  /*4590*/  BSYNC.RECONVERGENT B0 ;  /* 0x0000000000007941 */ /* 0x000fea0003800200 */
.L_x_2572:
[----:B------:R-:W-:Y:S01]  /*45a0*/  R2P PR, R60, 0x7f ;  /* 0x0000007f3c007804 */ /* 0x000fe20000000000 */
[----:B--2---:R2:W3:Y:S01]  /*45b0*/  SHFL.IDX PT, R62, R65, R62, 0x1f ;  /* 0x00001f3e413e7589 */ /* 0x0044e200000e0000 */
[----:B------:R-:W-:Y:S01]  /*45c0*/  BSSY.RECONVERGENT B0, `(.L_x_2574) ;  /* 0x0000021000007945 */ /* 0x000fe20003800200 */
[----:B------:R-:W-:-:S10]  /*45d0*/  IMAD.MOV.U32 R67, RZ, RZ, RZ ;  /* 0x000000ffff437224 */ /* 0x000fd400078e00ff */
[----:B------:R-:W-:Y:S02]  /*45e0*/  VOTE.ANY R61, PT, P0 ;  /* 0x00000000003d7806 */ /* 0x000fe400000e0100 */
[----:B-1----:R-:W-:Y:S02]  /*45f0*/  VOTE.ANY R64, PT, P1 ;  /* 0x0000000000407806 */ /* 0x002fe400008e0100 */
        /* <DEDUP_REMOVED lines=29> */
.L_x_2575:
[----:B------:R-:W-:Y:S05]  /*47d0*/  BSYNC.RECONVERGENT B0 ;  /* 0x0000000000007941 */ /* 0x000fea0003800200 */
.L_x_2574:
        /* <DEDUP_REMOVED lines=35> */
.L_x_2577:
[----:B------:R-:W-:Y:S05]  /*4a10*/  BSYNC.RECONVERGENT B0 ;  /* 0x0000000000007941 */ /* 0x000fea0003800200 */
.L_x_2576:
[----:B------:R-:W-:Y:S01]  /*4a20*/  R2P PR, R58, 0x7f ;  /* 0x0000007f3a007804 */ /* 0x000fe20000000000 */
[----:B--2---:R2:W3:Y:S01]  /*4a30*/  SHFL.IDX PT, R65, R66, R65, 0x1f ;  /* 0x00001f4142417589 */ /* 0x0044e200000e0000 */
[----:B------:R-:W-:Y:S11]  /*4a40*/  BSSY.RECONVERGENT B0, `(.L_x_2578) ;  /* 0x0000021000007945 */ /* 0x000ff60003800200 */
[----:B-1----:R-:W-:-:S02]  /*4a50*/  VOTE.ANY R59, PT, P0 ;  /* 0x00000000003b7806 */ /* 0x002fc400000e0100 */
        /* <DEDUP_REMOVED lines=26> */
[----:B------:R-:W4:Y:S01]  /*4c00*/  POPC R59, R59 ;  /* 0x0000003b003b7309 */ /* 0x000f220000000000 */
[----:B-1----:R-:W-:-:S13]  /*4c10*/  ISETP.NE.AND P0, PT, R76, R67, PT ;  /* 0x000000434c00720c */ /* 0x002fda0003f05270 */
[----:B--234-:R-:W-:Y:S05]  /*4c20*/  @P0 BRA `(.L_x_2579) ;  /* 0x0000000000080947 */ /* 0x01cfea0003800000 */
[----:B------:R-:W-:-:S05]  /*4c30*/  IMAD R58, R58, 0x4, R69 ;  /* 0x000000043a3a7824 */ /* 0x000fca00078e0245 */
[----:B------:R1:W2:Y:S02]  /*4c40*/  ATOMS.ADD R68, [R58], R59 ;  /* 0x0000003b3a44738c */ /* 0x0002a40000000000 */
.L_x_2579:
[----:B------:R-:W-:Y:S05]  /*4c50*/  BSYNC.RECONVERGENT B0 ;  /* 0x0000000000007941 */ /* 0x000fea0003800200 */
.L_x_2578:
        /* <DEDUP_REMOVED lines=30> */
[----:B-1----:R-:W-:Y:S01]  /*4e40*/  ISETP.NE.AND P0, PT, R76, R73, PT ;  /* 0x000000494c00720c */ /* 0x002fe20003f05270 */
[----:B------:R-:W-:-:S12]  /*4e50*/  IMAD.MOV.U32 R76, RZ, RZ, RZ ;  /* 0x000000ffff4c7224 */ /* 0x000fd800078e00ff */
[----:B--234-:R-:W-:Y:S05]  /*4e60*/  @P0 BRA `(.L_x_2581) ;  /* 0x0000000000080947 */ /* 0x01cfea0003800000 */
[----:B------:R-:W-:-:S05]  /*4e70*/  IMAD R21, R21, 0x4, R69 ;  /* 0x0000000415157824 */ /* 0x000fca00078e0245 */
[----:B------:R1:W2:Y:S02]  /*4e80*/  ATOMS.ADD R76, [R21], R58 ;  /* 0x0000003a154c738c */ /* 0x0002a40000000000 */
.L_x_2581:
[----:B------:R-:W-:Y:S05]  /*4e90*/  BSYNC.RECONVERGENT B0 ;  /* 0x0000000000007941 */ /* 0x000fea0003800200 */
.L_x_2580:
[----:B------:R-:W-:Y:S01]  /*4ea0*/  R2P PR, R20, 0x7f ;  /* 0x0000007f14007804 */ /* 0x000fe20000000000 */
[----:B------:R-:W3:Y:S01]  /*4eb0*/  S2R R67, SR_LANEID ;  /* 0x0000000000437919 */ /* 0x000ee20000000000 */
        /* <DEDUP_REMOVED lines=28> */
[----:B------:R-:W1:Y:S01]  /*5080*/  POPC R21, R21 ;  /* 0x0000001500157309 */ /* 0x000e620000000000 */
[----:B---3--:R-:W-:Y:S02]  /*5090*/  ISETP.NE.AND P0, PT, R67, R68, PT ;  /* 0x000000444300720c */ /* 0x008fe40003f05270 */
[----:B--2---:R2:W3:Y:S11]  /*50a0*/  SHFL.IDX PT, R67, R76, R73, 0x1f ;  /* 0x00001f494c437589 */ /* 0x0044f600000e0000 */
[----:B-12---:R-:W-:Y:S05]  /*50b0*/  @P0 BRA `(.L_x_2583) ;  /* 0x0000000000080947 */ /* 0x006fea0003800000 */
[----:B------:R-:W-:-:S05]  /*50c0*/  IMAD R20, R20, 0x4, R69 ;  /* 0x0000000414147824 */ /* 0x000fca00078e0245 */
[----:B------:R1:W2:Y:S02]  /*50d0*/  ATOMS.ADD R75, [R20], R21 ;  /* 0x00000015144b738c */ /* 0x0002a40000000000 */
.L_x_2583:
[----:B------:R-:W-:Y:S05]  /*50e0*/  BSYNC.RECONVERGENT B0 ;  /* 0x0000000000007941 */ /* 0x000fea0003800200 */
.L_x_2582:
[----:B------:R-:W-:Y:S01]  /*50f0*/  R2P PR, R19, 0x7f ;  /* 0x0000007f13007804 */ /* 0x000fe20000000000 */
[----:B------:R-:W4:Y:S01]  /*5100*/  S2R R76, SR_LANEID ;  /* 0x00000000004c7919 */ /* 0x000f220000000000 */
[----:B------:R-:W-:Y:S01]  /*5110*/  IMAD.IADD R5, R0, 0x1, R5 ;  /* 0x0000000100057824 */ /* 0x000fe200078e0205 */
[----:B------:R-:W-:Y:S01]  /*5120*/  BSSY.RECONVERGENT B0, `(.L_x_2584) ;  /* 0x0000022000007945 */ /* 0x000fe20003800200 */
[----:B------:R-:W-:Y:S01]  /*5130*/  IMAD.MOV.U32 R77, RZ, RZ, RZ ;  /* 0x000000ffff4d7224 */ /* 0x000fe200078e00ff */
[----:B--2---:R2:W0:Y:S08]  /*5140*/  SHFL.IDX PT, R68, R75, R68, 0x1f ;  /* 0x00001f444b447589 */ /* 0x00443000000e0000 */
        /* <DEDUP_REMOVED lines=26> */
[----:B------:R-:W1:Y:S01]  /*52f0*/  POPC R0, R0 ;  /* 0x0000000000007309 */ /* 0x000e620000000000 */
[----:B----4-:R-:W-:-:S13]  /*5300*/  ISETP.NE.AND P0, PT, R76, R20, PT ;  /* 0x000000144c00720c */ /* 0x010fda0003f05270 */
[----:B012---:R-:W-:Y:S05]  /*5310*/  @P0 BRA `(.L_x_2585) ;  /* 0x0000000000080947 */ /* 0x007fea0003800000 */
[----:B------:R-:W-:-:S05]  /*5320*/  IMAD R19, R19, 0x4, R69 ;  /* 0x0000000413137824 */ /* 0x000fca00078e0245 */
[----:B------:R0:W1:Y:S02]  /*5330*/  ATOMS.ADD R77, [R19], R0 ;  /* 0x00000000134d738c */ /* 0x0000640000000000 */
.L_x_2585:
[----:B------:R-:W-:Y:S05]  /*5340*/  BSYNC.RECONVERGENT B0 ;  /* 0x0000000000007941 */ /* 0x000fea0003800200 */
.L_x_2584:
[----:B------:R-:W-:Y:S01]  /*5350*/  R2P PR, R18, 0x7f ;  /* 0x0000007f12007804 */ /* 0x000fe20000000000 */
[----:B01----:R0:W1:Y:S01]  /*5360*/  SHFL.IDX PT, R19, R77, R20, 0x1f ;  /* 0x00001f144d137589 */ /* 0x00306200000e0000 */
[----:B------:R-:W-:Y:S01]  /*5370*/  BSSY.RECONVERGENT B0, `(.L_x_2586) ;  /* 0x0000022000007945 */ /* 0x000fe20003800200 */
[----:B------:R-:W2:Y:S10]  /*5380*/  S2R R75, SR_LANEID ;  /* 0x00000000004b7919 */ /* 0x000eb40000000000 */
[----:B------:R-:W-:-:S02]  /*5390*/  VOTE.ANY R73, PT, P0 ;  /* 0x0000000000497806 */ /* 0x000fc400000e0100 */
[----:B------:R-:W-:Y:S02]  /*53a0*/  VOTE.ANY R76, PT, P1 ;  /* 0x00000000004c7806 */ /* 0x000fe400008e0100 */
[----:B------:R-:W-:Y:S02]  /*53b0*/  @!P0 LOP3.LUT R73, RZ, R73, RZ, 0x33, !PT ;  /* 0x00000049ff498212 */ /* 0x000fe400078e33ff */
[----:B------:R-:W-:Y:S02]  /*53c0*/  @!P1 LOP3.LUT R76, RZ, R76, RZ, 0x33, !PT ;  /* 0x0000004cff4c9212 */ /* 0x000fe400078e33ff */
[----:B0-----:R-:W-:Y:S02]  /*53d0*/  VOTE.ANY R20, PT, P5 ;  /* 0x0000000000147806 */ /* 0x001fe400028e0100 */
[----:B------:R-:W-:Y:S02]  /*53e0*/  LOP3.LUT R73, R76, R73, RZ, 0xc0, !PT ;  /* 0x000000494c497212 */ /* 0x000fe400078ec0ff */
[----:B------:R-:W-:-:S02]  /*53f0*/  VOTE.ANY R76, PT, P2 ;  /* 0x00000000004c7806 */ /* 0x000fc400010e0100 */
        /* <DEDUP_REMOVED lines=19> */
[----:B------:R-:W0:Y:S01]  /*5530*/  POPC R2, R2 ;  /* 0x0000000200027309 */ /* 0x000e220000000000 */
[----:B--2---:R-:W-:Y:S01]  /*5540*/  ISETP.NE.AND P0, PT, R75, R20, PT ;  /* 0x000000144b00720c */ /* 0x004fe20003f05270 */
[----:B------:R-:W-:-:S12]  /*5550*/  IMAD.MOV.U32 R75, RZ, RZ, RZ ;  /* 0x000000ffff4b7224 */ /* 0x000fd800078e00ff */
[----:B01----:R-:W-:Y:S05]  /*5560*/  @P0 BRA `(.L_x_2587) ;  /* 0x0000000000080947 */ /* 0x003fea0003800000 */
[----:B------:R-:W-:-:S05]  /*5570*/  IMAD R69, R18, 0x4, R69 ;  /* 0x0000000412457824 */ /* 0x000fca00078e0245 */
[----:B------:R0:W1:Y:S02]  /*5580*/  ATOMS.ADD R75, [R69], R2 ;  /* 0x00000002454b738c */ /* 0x0000640000000000 */
.L_x_2587:
[----:B------:R-:W-:Y:S05]  /*5590*/  BSYNC.RECONVERGENT B0 ;  /* 0x0000000000007941 */ /* 0x000fea0003800200 */
.L_x_2586:
[----:B------:R-:W-:Y:S01]  /*55a0*/  BAR.SYNC.DEFER_BLOCKING 0x0 ;  /* 0x0000000000007b1d */ /* 0x000fe20000010000 */
[----:B------:R-:W-:Y:S01]  /*55b0*/  IMAD.IADD R3, R3, 0x1, R6 ;  /* 0x0000000103037824 */ /* 0x000fe200078e0206 */
[----:B------:R-:W-:Y:S01]  /*55c0*/  ISETP.NE.AND P0, PT, R74, RZ, PT ;  /* 0x000000ff4a00720c */ /* 0x000fe20003f05270 */
[----:B------:R-:W-:Y:S02]  /*55d0*/  IMAD.IADD R9, R4, 0x1, R9 ;  /* 0x0000000104097824 */ /* 0x000fe400078e0209 */
[----:B------:R-:W-:Y:S01]  /*55e0*/  IMAD.IADD R7, R7, 0x1, R10 ;  /* 0x0000000107077824 */ /* 0x000fe200078e020a */
[----:B------:R-:W-:Y:S01]  /*55f0*/  BSSY B1, `(.L_x_2588) ;  /* 0x0000059000017945 */ /* 0x000fe20003800000 */
[----:B------:R-:W-:Y:S01]  /*5600*/  IMAD.IADD R13, R8, 0x1, R13 ;  /* 0x00000001080d7824 */ /* 0x000fe200078e020d */
[----:B01----:R-:W0:Y:S01]  /*5610*/  SHFL.IDX PT, R69, R75, R20, 0x1f ;  /* 0x00001f144b457589 */ /* 0x003e2200000e0000 */
[----:B------:R-:W-:Y:S02]  /*5620*/  IMAD R5, R5, 0x8, R72 ;  /* 0x0000000805057824 */ /* 0x000fe400078e0248 */
[----:B------:R-:W-:-:S02]  /*5630*/  IMAD.IADD R11, R11, 0x1, R14 ;  /* 0x000000010b0b7824 */ /* 0x000fc400078e020e */
[--C-:B------:R-:W-:Y:S02]  /*5640*/  IMAD R3, R3, 0x8, R72.reuse ;  /* 0x0000000803037824 */ /* 0x100fe400078e0248 */
[----:B------:R-:W-:Y:S02]  /*5650*/  IMAD.IADD R63, R12, 0x1, R63 ;  /* 0x000000010c3f7824 */ /* 0x000fe400078e023f */
[----:B------:R-:W-:Y:S02]  /*5660*/  IMAD R9, R9, 0x8, R72 ;  /* 0x0000000809097824 */ /* 0x000fe400078e0248 */
[----:B------:R-:W-:Y:S02]  /*5670*/  IMAD.IADD R17, R17, 0x1, R62 ;  /* 0x0000000111117824 */ /* 0x000fe400078e023e */
[----:B------:R-:W-:Y:S02]  /*5680*/  IMAD R7, R7, 0x8, R72 ;  /* 0x0000000807077824 */ /* 0x000fe400078e0248 */
[----:B------:R-:W-:Y:S01]  /*5690*/  IMAD.IADD R61, R61, 0x1, R64 ;  /* 0x000000013d3d7824 */ /* 0x000fe200078e0240 */
[----:B------:R1:W-:Y:S01]  /*56a0*/  STS.64 [R5+-0x8], R50 ;  /* 0xfffff83205007388 */ /* 0x0003e20000000a00 */
[----:B------:R-:W-:-:S02]  /*56b0*/  IMAD R13, R13, 0x8, R72 ;  /* 0x000000080d0d7824 */ /* 0x000fc400078e0248 */
[----:B------:R-:W-:Y:S01]  /*56c0*/  IMAD.IADD R65, R60, 0x1, R65 ;  /* 0x000000013c417824 */ /* 0x000fe200078e0241 */
[----:B------:R2:W-:Y:S01]  /*56d0*/  STS.64 [R3+-0x8], R48 ;  /* 0xfffff83003007388 */ /* 0x0005e20000000a00 */
[----:B------:R-:W-:Y:S02]  /*56e0*/  IMAD R11, R11, 0x8, R72 ;  /* 0x000000080b0b7824 */ /* 0x000fe400078e0248 */
[----:B------:R-:W-:Y:S01]  /*56f0*/  IMAD.IADD R59, R59, 0x1, R66 ;  /* 0x000000013b3b7824 */ /* 0x000fe200078e0242 */
[----:B------:R4:W-:Y:S01]  /*5700*/  STS.64 [R9+-0x8], R46 ;  /* 0xfffff82e09007388 */ /* 0x0009e20000000a00 */
[--C-:B------:R-:W-:Y:S02]  /*5710*/  IMAD R63, R63, 0x8, R72.reuse ;  /* 0x000000083f3f7824 */ /* 0x100fe400078e0248 */
[----:B---3--:R-:W-:Y:S01]  /*5720*/  IMAD.IADD R67, R58, 0x1, R67 ;  /* 0x000000013a437824 */ /* 0x008fe200078e0243 */
[----:B------:R3:W-:Y:S01]  /*5730*/  STS.64 [R7+-0x8], R44 ;  /* 0xfffff82c07007388 */ /* 0x0007e20000000a00 */
[----:B-1----:R-:W-:-:S02]  /*5740*/  IMAD R5, R17, 0x8, R72 ;  /* 0x0000000811057824 */ /* 0x002fc400078e0248 */
[----:B------:R-:W-:Y:S01]  /*5750*/  IMAD.IADD R21, R21, 0x1, R68 ;  /* 0x0000000115157824 */ /* 0x000fe200078e0244 */
[----:B------:R1:W-:Y:S01]  /*5760*/  STS.64 [R13+-0x8], R42 ;  /* 0xfffff82a0d007388 */ /* 0x0003e20000000a00 */
[--C-:B--2---:R-:W-:Y:S02]  /*5770*/  IMAD R3, R61, 0x8, R72.reuse ;  /* 0x000000083d037824 */ /* 0x104fe400078e0248 */
[----:B------:R-:W-:Y:S01]  /*5780*/  IMAD.IADD R19, R0, 0x1, R19 ;  /* 0x0000000100137824 */ /* 0x000fe200078e0213 */
[----:B------:R2:W-:Y:S01]  /*5790*/  STS.64 [R11+-0x8], R40 ;  /* 0xfffff8280b007388 */ /* 0x0005e20000000a00 */
[--C-:B----4-:R-:W-:Y:S02]  /*57a0*/  IMAD R9, R65, 0x8, R72.reuse ;  /* 0x0000000841097824 */ /* 0x110fe400078e0248 */
[----:B0-----:R-:W-:Y:S01]  /*57b0*/  IMAD.IADD R69, R2, 0x1, R69 ;  /* 0x0000000102457824 */ /* 0x001fe200078e0245 */
[----:B------:R0:W-:Y:S01]  /*57c0*/  STS.64 [R63+-0x8], R38 ;  /* 0xfffff8263f007388 */ /* 0x0001e20000000a00 */
[----:B---3--:R-:W-:-:S02]  /*57d0*/  IMAD R7, R59, 0x8, R72 ;  /* 0x000000083b077824 */ /* 0x008fc400078e0248 */
[--C-:B------:R-:W-:Y:S01]  /*57e0*/  IMAD R17, R19, 0x8, R72.reuse ;  /* 0x0000000813117824 */ /* 0x100fe200078e0248 */
[----:B------:R0:W-:Y:S01]  /*57f0*/  STS.64 [R5+-0x8], R36 ;  /* 0xfffff82405007388 */ /* 0x0001e20000000a00 */
[--C-:B-1----:R-:W-:Y:S01]  /*5800*/  IMAD R13, R67, 0x8, R72.reuse ;  /* 0x00000008430d7824 */ /* 0x102fe200078e0248 */
[----:B------:R-:W-:Y:S01]  /*5810*/  SHF.R.S32.HI R19, RZ, 0x1f, R15 ;  /* 0x0000001fff137819 */ /* 0x000fe2000001140f */
        /* <DEDUP_REMOVED lines=13> */
[----:B0-----:R-:W-:-:S05]  /*58f0*/  LEA.HI.X R5, R53, UR5, RZ, 0x3, P0 ;  /* 0x0000000535057c11 */ /* 0x001fca00080f1cff */
[----:B------:R-:W2:Y:S01]  /*5900*/  LDG.E.64 R2, desc[UR6][R4.64] ;  /* 0x0000000604027981 */ /* 0x000ea2000c1e1b00 */
        /* <DEDUP_REMOVED lines=10> */
.L_x_2595:
[----:B0-----:R-:W0:Y:S01]  /*59b0*/  LDC.64 R2, c[0x0][0x380] ;  /* 0x0000e000ff027b82 */ /* 0x001e220000000a00 */
[----:B------:R-:W-:Y:S01]  /*59c0*/  VIADD R11, R5, 0xffffffff ;  /* 0xffffffff050b7836 */ /* 0x000fe20000000000 */
[----:B------:R-:W-:Y:S03]  /*59d0*/  BSSY B2, `(.L_x_2592) ;  /* 0x0000008000027945 */ /* 0x000fe60003800000 */
[----:B------:R-:W-:-:S04]  /*59e0*/  IMAD R9, R11, 0x100, R53 ;  /* 0x000001000b097824 */ /* 0x000fc800078e0235 */
[----:B0-----:R-:W-:-:S07]  /*59f0*/  IMAD.WIDE R2, R9, 0x4, R2 ;  /* 0x0000000409027825 */ /* 0x001fce00078e0202 */
.L_x_2593:
[----:B------:R-:W-:Y:S05]  /*5a00*/  YIELD ;  /* 0x0000000000007946 */ /* 0x000fea0003800000 */
[----:B------:R0:W-:Y:S06]  /*5a10*/  MEMBAR.SC.CTA ;  /* 0x0000000000007992 */ /* 0x0001ec0000000000 */
[----:B0-----:R-:W2:Y:S02]  /*5a20*/  LDG.E.STRONG.SYS R6, desc[UR6][R2.64] ;  /* 0x0000000602067981 */ /* 0x001ea4000c1f5900 */
[----:B--2---:R-:W-:-:S13]  /*5a30*/  ISETP.NE.AND P0, PT, R6, RZ, PT ;  /* 0x000000ff0600720c */ /* 0x004fda0003f05270 */
[----:B------:R-:W-:Y:S05]  /*5a40*/  @!P0 BRA `(.L_x_2593) ;  /* 0xfffffffc00ec8947 */ /* 0x000fea000383ffff */
[----:B------:R-:W-:Y:S05]  /*5a50*/  BSYNC B2 ;  /* 0x0000000000027941 */ /* 0x000fea0003800000 */
.L_x_2592:
[----:B------:R-:W-:Y:S01]  /*5a60*/  BSSY.RECONVERGENT B2, `(.L_x_2594) ;  /* 0x0000006000027945 */ /* 0x000fe20003800200 */
[C---:B------:R-:W-:Y:S02]  /*5a70*/  ISETP.GT.AND P0, PT, R6.reuse, -0x1, PT ;  /* 0xffffffff0600780c */ /* 0x040fe40003f04270 */
[----:B------:R-:W-:Y:S01]  /*5a80*/  LOP3.LUT R6, R6, 0x3fffffff, RZ, 0xc0, !PT ;  /* 0x3fffffff06067812 */ /* 0x000fe200078ec0ff */
[----:B------:R-:W-:Y:S05]  /*5a90*/  WARPSYNC.EXCLUSIVE R4 ;  /* 0x0000000004007348 */ /* 0x000fea0003a00000 */
[----:B------:R-:W-:-:S05]  /*5aa0*/  IMAD.IADD R7, R6, 0x1, R7 ;  /* 0x0000000106077824 */ /* 0x000fca00078e0207 */
[----:B------:R-:W-:-:S07]  /*5ab0*/  VOTE.ANY R4, PT, P0 ;  /* 0x0000000000047806 */ /* 0x000fce00000e0100 */
[----:B------:R-:W-:Y:S05]  /*5ac0*/  BSYNC.RECONVERGENT B2 ;  /* 0x0000000000027941 */ /* 0x000fea0003800200 */
.L_x_2594:
[----:B------:R-:W-:Y:S01]  /*5ad0*/  ISETP.GT.U32.AND P1, PT, R5, 0x1, PT ;  /* 0x000000010500780c */ /* 0x000fe20003f24070 */
[----:B------:R-:W-:-:S12]  /*5ae0*/  IMAD.MOV.U32 R5, RZ, RZ, R11 ;  /* 0x000000ffff057224 */ /* 0x000fd800078e000b */
[----:B------:R-:W-:Y:S05]  /*5af0*/  @P0 BRA P1, `(.L_x_2595) ;  /* 0xfffffffc00ac0947 */ /* 0x000fea000083ffff */
[----:B------:R-:W-:Y:S05]  /*5b00*/  BSYNC B0 ;  /* 0x0000000000007941 */ /* 0x000fea0003800000 */
.L_x_2591:
[----:B------:R1:W2:Y:S02]  /*5b10*/  LDS.64 R2, [R0+0xb400] ;  /* 0x00b4000000027984 */ /* 0x0002a40000000a00 */
.L_x_2590:
[C---:B------:R-:W-:Y:S01]  /*5b20*/  IMAD.IADD R9, R7.reuse, 0x1, -R16 ;  /* 0x0000000107097824 */ /* 0x040fe200078e0a10 */
[----:B------:R-:W-:-:S04]  /*5b30*/  LOP3.LUT R5, R7, 0x80000000, RZ, 0xfc, !PT ;  /* 0x8000000007057812 */ /* 0x000fc800078efcff */
[C---:B0-2---:R-:W-:Y:S01]  /*5b40*/  IADD3 R2, P0, PT, R9.reuse, R2, RZ ;  /* 0x0000000209027210 */ /* 0x045fe20007f1e0ff */
[----:B------:R2:W-:Y:S03]  /*5b50*/  STG.E.STRONG.SYS desc[UR6][R54.64], R5 ;  /* 0x0000000536007986 */ /* 0x0005e6000c115906 */
[----:B------:R-:W-:-:S05]  /*5b60*/  LEA.HI.X.SX32 R3, R9, R3, 0x1, P0 ;  /* 0x0000000309037211 */ /* 0x000fca00000f0eff */
[----:B------:R2:W-:Y:S04]  /*5b70*/  STS.64 [R0+0xb400], R2 ;  /* 0x00b4000200007388 */ /* 0x0005e80000000a00 */
.L_x_2589:
[----:B------:R-:W-:Y:S05]  /*5b80*/  BSYNC B1 ;  /* 0x0000000000017941 */ /* 0x000fea0003800000 */
.L_x_2588:
[----:B0-----:R-:W0:Y:S01]  /*5b90*/  LDC.64 R8, c[0x0][0x390] ;  /* 0x0000e400ff087b82 */ /* 0x001e220000000a00 */
[----:B--2---:R-:W-:Y:S01]  /*5ba0*/  IMAD R2, R71, 0x1680, RZ ;  /* 0x0000168047027824 */ /* 0x004fe200078e02ff */
[----:B------:R-:W-:Y:S05]  /*5bb0*/  WARPSYNC.ALL ;  /* 0x0000000000007948 */ /* 0x000fea0003800000 */
[----:B------:R-:W-:Y:S01]  /*5bc0*/  VIADD R7, R2, 0x1680 ;  /* 0x0000168002077836 */ /* 0x000fe20000000000 */
[----:B------:R-:W2:Y:S01]  /*5bd0*/  LDC R4, c[0x0][0x3c0] ;  /* 0x0000f000ff047b82 */ /* 0x000ea20000000800 */
[----:B0-----:R-:W-:-:S03]  /*5be0*/  ISETP.EQ.U32.AND P1, PT, R8, RZ, PT ;  /* 0x000000ff0800720c */ /* 0x001fc60003f22070 */
[CC--:B--2---:R-:W-:Y:S02]  /*5bf0*/  ISETP.GE.AND P0, PT, R7.reuse, R4.reuse, PT ;  /* 0x000000040700720c */ /* 0x0c4fe40003f06270 */
        /* <DEDUP_REMOVED lines=11> */
[----:B------:R-:W3:Y:S01]  /*5cb0*/  LDCU UR4, c[0x0][0x3c4] ;  /* 0x00007880ff0477ac */ /* 0x000ee20008000800 */
[----:B------:R-:W4:Y:S01]  /*5cc0*/  LDCU.64 UR8, c[0x0][0x3a0] ;  /* 0x00007400ff0877ac */ /* 0x000f220008000a00 */
[----:B--2---:R-:W-:-:S04]  /*5cd0*/  ISETP.NE.U32.AND P0, PT, R4, -0x1, PT ;  /* 0xffffffff0400780c */ /* 0x004fc80003f05070 */
[----:B------:R-:W-:-:S04]  /*5ce0*/  ISETP.NE.AND.EX P0, PT, R5, 0x7fffffff, PT, P0 ;  /* 0x7fffffff0500780c */ /* 0x000fc80003f05300 */
[C---:B------:R-:W-:Y:S02]  /*5cf0*/  SEL R3, R4.reuse, RZ, P0 ;  /* 0x000000ff04037207 */ /* 0x040fe40000000000 */
[----:B------:R-:W-:Y:S02]  /*5d00*/  SEL R2, R5, 0x80000000, P0 ;  /* 0x8000000005027807 */ /* 0x000fe40000000000 */
[----:B------:R-:W-:Y:S02]  /*5d10*/  ISETP.GT.U32.AND P0, PT, R4, -0x1, PT ;  /* 0xffffffff0400780c */ /* 0x000fe40003f04070 */
[----:B---3--:R-:W-:Y:S02]  /*5d20*/  SHF.R.U64 R3, R3, UR4, R2 ;  /* 0x0000000403037c19 */ /* 0x008fe40008001202 */
[----:B------:R-:W-:Y:S02]  /*5d30*/  ISETP.GT.AND.EX P0, PT, R5, -0x1, PT, P0 ;  /* 0xffffffff0500780c */ /* 0x000fe40003f04300 */
[----:B------:R-:W-:-:S02]  /*5d40*/  LOP3.LUT R3, R3, R70, RZ, 0x30, !PT ;  /* 0x0000004603037212 */ /* 0x000fc400078e30ff */
[----:B------:R-:W-:-:S03]  /*5d50*/  SEL R9, RZ, 0xffffffff, !P0 ;  /* 0xffffffffff097807 */ /* 0x000fc60004000000 */
[----:B------:R-:W-:Y:S01]  /*5d60*/  IMAD R3, R3, 0x8, R72 ;  /* 0x0000000803037824 */ /* 0x000fe200078e0248 */
[----:B------:R-:W-:-:S05]  /*5d70*/  LOP3.LUT R8, R9, R4, RZ, 0x3c, !PT ;  /* 0x0000000409087212 */ /* 0x000fca00078e3cff */
[----:B------:R-:W2:Y:S02]  /*5d80*/  LDS.64 R2, [R3+0xb400] ;  /* 0x00b4000003027984 */ /* 0x000ea40000000a00 */
[----:B--2---:R-:W-:Y:S01]  /*5d90*/  IADD3 R6, P1, PT, R2, R53, RZ ;  /* 0x0000003502067210 */ /* 0x004fe20007f3e0ff */
        /* <DEDUP_REMOVED lines=8> */
[----:B------:R-:W2:Y:S02]  /*5e20*/  LDS.64 R4, [R0+0xc00] ;  /* 0x000c000000047984 */ /* 0x000ea40000000a00 */
[----:B--2---:R-:W-:-:S04]  /*5e30*/  ISETP.NE.U32.AND P0, PT, R4, -0x1, PT ;  /* 0xffffffff0400780c */ /* 0x004fc80003f05070 */
[----:B------:R-:W-:-:S04]  /*5e40*/  ISETP.NE.AND.EX P0, PT, R5, 0x7fffffff, PT, P0 ;  /* 0x7fffffff0500780c */ /* 0x000fc80003f05300 */
[C---:B------:R-:W-:Y:S02]  /*5e50*/  SEL R3, R4.reuse, RZ, P0 ;  /* 0x000000ff04037207 */ /* 0x040fe40000000000 */
[----:B------:R-:W-:Y:S02]  /*5e60*/  SEL R6, R5, 0x80000000, P0 ;  /* 0x8000000005067807 */ /* 0x000fe40000000000 */
[----:B------:R-:W-:Y:S02]  /*5e70*/  ISETP.GT.U32.AND P0, PT, R4, -0x1, PT ;  /* 0xffffffff0400780c */ /* 0x000fe40003f04070 */
[----:B------:R-:W-:Y:S02]  /*5e80*/  SHF.R.U64 R3, R3, UR4, R6 ;  /* 0x0000000403037c19 */ /* 0x000fe40008001206 */
[----:B------:R-:W-:Y:S02]  /*5e90*/  ISETP.GT.AND.EX P0, PT, R5, -0x1, PT, P0 ;  /* 0xffffffff0500780c */ /* 0x000fe40003f04300 */
[----:B------:R-:W-:-:S02]  /*5ea0*/  LOP3.LUT R3, R3, R70, RZ, 0x30, !PT ;  /* 0x0000004603037212 */ /* 0x000fc400078e30ff */
[----:B------:R-:W-:Y:S02]  /*5eb0*/  SEL R9, RZ, 0xffffffff, !P0 ;  /* 0xffffffffff097807 */ /* 0x000fe40004000000 */
[----:B------:R-:W-:Y:S01]  /*5ec0*/  SEL R11, R2, 0x80000000, P0 ;  /* 0x80000000020b7807 */ /* 0x000fe20000000000 */
[----:B------:R-:W-:Y:S01]  /*5ed0*/  IMAD R3, R3, 0x8, R72 ;  /* 0x0000000803037824 */ /* 0x000fe200078e0248 */
[----:B------:R-:W-:Y:S02]  /*5ee0*/  LOP3.LUT R8, R9, R4, RZ, 0x3c, !PT ;  /* 0x0000000409087212 */ /* 0x000fe400078e3cff */
[----:B------:R-:W-:Y:S02]  /*5ef0*/  LOP3.LUT R9, R11, R5, RZ, 0x3c, !PT ;  /* 0x000000050b097212 */ /* 0x000fe400078e3cff */
[----:B------:R-:W2:Y:S02]  /*5f00*/  LDS.64 R6, [R3+0xb400] ;  /* 0x00b4000003067984 */ /* 0x000ea40000000a00 */
[----:B--2---:R-:W-:-:S04]  /*5f10*/  IADD3 R6, P1, PT, R6, R53, RZ ;  /* 0x0000003506067210 */ /* 0x004fc80007f3e0ff */
[----:B------:R-:W-:Y:S01]  /*5f20*/  LEA R10, P0, R6, UR8, 0x3 ;  /* 0x00000008060a7c11 */ /* 0x000fe2000f8018ff */
[----:B------:R-:W-:-:S05]  /*5f30*/  IMAD.X R7, RZ, RZ, R7, P1 ;  /* 0x000000ffff077224 */ /* 0x000fca00008e0607 */
        /* <DEDUP_REMOVED lines=264> */
[----:B------:R-:W-:-:S03]  /*6fc0*/  SEL R9, R2, 0x80000000, P0 ;  /* 0x8000000002097807 */ /* 0x000fc60000000000 */
[----:B------:R-:W-:Y:S01]  /*6fd0*/  IMAD R72, R3, 0x8, R72 ;  /* 0x0000000803487824 */ /* 0x000fe200078e0248 */
[----:B------:R-:W-:-:S04]  /*6fe0*/  SEL R3, RZ, 0xffffffff, !P0 ;  /* 0xffffffffff037807 */ /* 0x000fc80004000000 */
[----:B------:R-:W2:Y:S01]  /*6ff0*/  LDS.64 R6, [R72+0xb400] ;  /* 0x00b4000048067984 */ /* 0x000ea20000000a00 */
[----:B------:R-:W-:Y:S02]  /*7000*/  LOP3.LUT R2, R3, R4, RZ, 0x3c, !PT ;  /* 0x0000000403027212 */ /* 0x000fe400078e3cff */
[----:B------:R-:W-:Y:S02]  /*7010*/  LOP3.LUT R3, R9, R5, RZ, 0x3c, !PT ;  /* 0x0000000509037212 */ /* 0x000fe400078e3cff */
[----:B--2---:R-:W-:-:S04]  /*7020*/  IADD3 R52, P1, PT, R6, R53, RZ ;  /* 0x0000003506347210 */ /* 0x004fc80007f3e0ff */
[----:B------:R-:W-:Y:S01]  /*7030*/  LEA R6, P0, R52, UR8, 0x3 ;  /* 0x0000000834067c11 */ /* 0x000fe2000f8018ff */
[----:B------:R-:W-:-:S05]  /*7040*/  IMAD.X R7, RZ, RZ, R7, P1 ;  /* 0x000000ffff077224 */ /* 0x000fca00008e0607 */
[----:B------:R-:W-:-:S05]  /*7050*/  LEA.HI.X R7, R52, UR9, R7, 0x3, P0 ;  /* 0x0000000934077c11 */ /* 0x000fca00080f1c07 */
[----:B------:R-:W-:Y:S01]  /*7060*/  STG.E.64 desc[UR6][R6.64+0xa800], R2 ;  /* 0x00a8000206007986 */ /* 0x000fe2000c101b06 */
[----:B------:R-:W-:Y:S01]  /*7070*/  NOP ;  /* 0x0000000000007918 */ /* 0x000fe20000000000 */
[----:B------:R-:W-:Y:S05]  /*7080*/  EXIT ;  /* 0x000000000000794d */ /* 0x000fea0003800000 */
.L_x_2596:
        /* <DEDUP_REMOVED lines=15> */
[----:B------:R-:W2:Y:S01]  /*7180*/  LDS.64 R2, [R0] ;  /* 0x0000000000027984 */ /* 0x000ea20000000a00 */
[----:B------:R-:W3:Y:S01]  /*7190*/  LDCU UR4, c[0x0][0x3c4] ;  /* 0x00007880ff0477ac */ /* 0x000ee20008000800 */
[----:B------:R-:W-:Y:S01]  /*71a0*/  IMAD.MOV.U32 R9, RZ, RZ, -0x1 ;  /* 0xffffffffff097424 */ /* 0x000fe200078e00ff */
[----:B--2---:R-:W-:-:S04]  /*71b0*/  ISETP.NE.U32.AND P0, PT, R2, -0x1, PT ;  /* 0xffffffff0200780c */ /* 0x004fc80003f05070 */
[----:B------:R-:W-:-:S04]  /*71c0*/  ISETP.NE.AND.EX P0, PT, R3, 0x7fffffff, PT, P0 ;  /* 0x7fffffff0300780c */ /* 0x000fc80003f05300 */
[C---:B------:R-:W-:Y:S02]  /*71d0*/  SEL R5, R2.reuse, RZ, P0 ;  /* 0x000000ff02057207 */ /* 0x040fe40000000000 */
[----:B------:R-:W-:Y:S02]  /*71e0*/  SEL R4, R3, 0x80000000, P0 ;  /* 0x8000000003047807 */ /* 0x000fe40000000000 */
[----:B------:R-:W-:Y:S02]  /*71f0*/  ISETP.GT.U32.AND P0, PT, R2, -0x1, PT ;  /* 0xffffffff0200780c */ /* 0x000fe40003f04070 */
[----:B---3--:R-:W-:Y:S01]  /*7200*/  SHF.R.U64 R5, R5, UR4, R4 ;  /* 0x0000000405057c19 */ /* 0x008fe20008001204 */
[----:B------:R-:W2:Y:S01]  /*7210*/  LDCU.64 UR4, c[0x0][0x3a0] ;  /* 0x00007400ff0477ac */ /* 0x000ea20008000a00 */
[----:B------:R-:W-:Y:S02]  /*7220*/  ISETP.GT.AND.EX P0, PT, R3, -0x1, PT, P0 ;  /* 0xffffffff0300780c */ /* 0x000fe40003f04300 */
[----:B------:R-:W-:-:S02]  /*7230*/  LOP3.LUT R5, R5, R70, RZ, 0x30, !PT ;  /* 0x0000004605057212 */ /* 0x000fc400078e30ff */
[----:B------:R-:W-:-:S03]  /*7240*/  SEL R9, R9, 0x80000000, P0 ;  /* 0x8000000009097807 */ /* 0x000fc60000000000 */
[----:B------:R-:W-:Y:S01]  /*7250*/  IMAD R6, R5, 0x8, R72 ;  /* 0x0000000805067824 */ /* 0x000fe200078e0248 */
[----:B------:R-:W-:-:S04]  /*7260*/  LOP3.LUT R3, R9, R3, RZ, 0x3c, !PT ;  /* 0x0000000309037212 */ /* 0x000fc800078e3cff */
[----:B------:R-:W3:Y:S02]  /*7270*/  LDS.64 R4, [R6+0xb400] ;  /* 0x00b4000006047984 */ /* 0x000ee40000000a00 */
[----:B---3--:R-:W-:-:S05]  /*7280*/  IADD3 R7, P4, PT, R4, R53, RZ ;  /* 0x0000003504077210 */ /* 0x008fca0007f9e0ff */
[----:B------:R-:W-:Y:S01]  /*7290*/  IMAD.X R10, RZ, RZ, R5, P4 ;  /* 0x000000ffff0a7224 */ /* 0x000fe200020e0605 */
[----:B------:R-:W-:Y:S02]  /*72a0*/  SEL R5, RZ, 0xffffffff, !P0 ;  /* 0xffffffffff057807 */ /* 0x000fe40004000000 */
[----:B--2---:R-:W-:Y:S02]  /*72b0*/  LEA R4, P0, R7, UR4, 0x3 ;  /* 0x0000000407047c11 */ /* 0x004fe4000f8018ff */
[----:B------:R-:W-:Y:S02]  /*72c0*/  LOP3.LUT R2, R5, R2, RZ, 0x3c, !PT ;  /* 0x0000000205027212 */ /* 0x000fe400078e3cff */
[----:B------:R-:W-:-:S05]  /*72d0*/  LEA.HI.X R5, R7, UR5, R10, 0x3, P0 ;  /* 0x0000000507057c11 */ /* 0x000fca00080f1c0a */
[----:B------:R2:W-:Y:S04]  /*72e0*/  STG.E.64 desc[UR6][R4.64], R2 ;  /* 0x0000000204007986 */ /* 0x0005e8000c101b06 */
.L_x_2598:
[----:B------:R-:W-:Y:S05]  /*72f0*/  BSYNC.RECONVERGENT B0 ;  /* 0x0000000000007941 */ /* 0x000fea0003800200 */
.L_x_2597:
[----:B------:R-:W-:Y:S01]  /*7300*/  NOP ;  /* 0x0000000000007918 */ /* 0x000fe20000000000 */
[----:B------:R-:W-:Y:S01]  /*7310*/  BSSY.RECONVERGENT B0, `(.L_x_2599) ;  /* 0x000001b000007945 */ /* 0x000fe20003800200 */
[----:B------:R-:W-:Y:S01]  /*7320*/  ISETP.GE.AND P4, PT, R8, R71, PT ;  /* 0x000000470800720c */ /* 0x000fe20003f86270 */
[----:B------:R-:W-:Y:S02]  /*7330*/  VIADD R8, R53, 0xa80 ;  /* 0x00000a8035087836 */ /* 0x000fe40000000000 */
[----:B------:R-:W-:Y:S10]  /*7340*/  @P6 BRA `(.L_x_2600) ;  /* 0x00000000005c6947 */ /* 0x000ff40003800000 */
[----:B--2---:R-:W2:Y:S01]  /*7350*/  LDS.64 R2, [R0+0xc00] ;  /* 0x000c000000027984 */ /* 0x004ea20000000a00 */
        /* <DEDUP_REMOVED lines=22> */
.L_x_2600:
[----:B------:R-:W-:Y:S05]  /*74c0*/  BSYNC.RECONVERGENT B0 ;  /* 0x0000000000007941 */ /* 0x000fea0003800200 */
.L_x_2599:
[----:B------:R-:W-:Y:S01]  /*74d0*/  NOP ;  /* 0x0000000000007918 */ /* 0x000fe20000000000 */
[----:B------:R-:W-:Y:S01]  /*74e0*/  BSSY.RECONVERGENT B0, `(.L_x_2601) ;  /* 0x000001b000007945 */ /* 0x000fe20003800200 */
[----:B------:R-:W-:Y:S02]  /*74f0*/  ISETP.GE.AND P6, PT, R8, R71, PT ;  /* 0x000000470800720c */ /* 0x000fe40003fc6270 */
[----:B------:R-:W-:Y:S01]  /*7500*/  LOP3.LUT R8, R53, 0xc00, RZ, 0xfc, !PT ;  /* 0x00000c0035087812 */ /* 0x000fe200078efcff */
[----:B------:R-:W-:Y:S10]  /*7510*/  @P5 BRA `(.L_x_2602) ;  /* 0x00000000005c5947 */ /* 0x000ff40003800000 */
[----:B--23--:R-:W2:Y:S01]  /*7520*/  LDS.64 R2, [R0+0x1800] ;  /* 0x0018000000027984 */ /* 0x00cea20000000a00 */
        /* <DEDUP_REMOVED lines=22> */
.L_x_2602:
[----:B------:R-:W-:Y:S05]  /*7690*/  BSYNC.RECONVERGENT B0 ;  /* 0x0000000000007941 */ /* 0x000fea0003800200 */
.L_x_2601:
[----:B------:R-:W-:Y:S01]  /*76a0*/  NOP ;  /* 0x0000000000007918 */ /* 0x000fe20000000000 */
[----:B------:R-:W-:Y:S01]  /*76b0*/  BSSY.RECONVERGENT B0, `(.L_x_2603) ;  /* 0x000001b000007945 */ /* 0x000fe20003800200 */
[----:B------:R-:W-:Y:S01]  /*76c0*/  ISETP.GE.AND P5, PT, R8, R71, PT ;  /* 0x000000470800720c */ /* 0x000fe20003fa6270 */
[----:B------:R-:W-:Y:S02]  /*76d0*/  VIADD R8, R53, 0xd80 ;  /* 0x00000d8035087836 */ /* 0x000fe40000000000 */
[----:B------:R-:W-:Y:S10]  /*76e0*/  @P1 BRA `(.L_x_2604) ;  /* 0x00000000005c1947 */ /* 0x000ff40003800000 */
[----:B--234-:R-:W2:Y:S01]  /*76f0*/  LDS.64 R2, [R0+0x2400] ;  /* 0x0024000000027984 */ /* 0x01cea20000000a00 */
        /* <DEDUP_REMOVED lines=22> */
.L_x_2604:
[----:B------:R-:W-:Y:S05]  /*7860*/  BSYNC.RECONVERGENT B0 ;  /* 0x0000000000007941 */ /* 0x000fea0003800200 */
.L_x_2603:
        /* <DEDUP_REMOVED lines=28> */
.L_x_2606:
[----:B------:R-:W-:Y:S05]  /*7a30*/  BSYNC.RECONVERGENT B0 ;  /* 0x0000000000007941 */ /* 0x000fea0003800200 */
.L_x_2605:
        /* <DEDUP_REMOVED lines=28> */
.L_x_2608:
[----:B------:R-:W-:Y:S05]  /*7c00*/  BSYNC.RECONVERGENT B0 ;  /* 0x0000000000007941 */ /* 0x000fea0003800200 */
.L_x_2607:
        /* <DEDUP_REMOVED lines=28> */
.L_x_2610:
[----:B------:R-:W-:Y:S05]  /*7dd0*/  BSYNC.RECONVERGENT B0 ;  /* 0x0000000000007941 */ /* 0x000fea0003800200 */
.L_x_2609:
        /* <DEDUP_REMOVED lines=28> */
.L_x_2612:
[----:B------:R-:W-:Y:S05]  /*7fa0*/  BSYNC.RECONVERGENT B0 ;  /* 0x0000000000007941 */ /* 0x000fea0003800200 */
.L_x_2611:
[----:B------:R-:W-:Y:S01]  /*7fb0*/  NOP ;  /* 0x0000000000007918 */ /* 0x000fe20000000000 */
[----:B------:R-:W-:Y:S01]  /*7fc0*/  BSSY.RECONVERGENT B0, `(.L_x_2613) ;  /* 0x000001a000007945 */ /* 0x000fe20003800200 */
[----:B------:R-:W-:-:S03]  /*7fd0*/  ISETP.GE.AND P6, PT, R8, R71, PT ;  /* 0x000000470800720c */ /* 0x000fc60003fc6270 */
        /* <DEDUP_REMOVED lines=24> */
.L_x_2614:
[----:B------:R-:W-:Y:S05]  /*8160*/  BSYNC.RECONVERGENT B0 ;  /* 0x0000000000007941 */ /* 0x000fea0003800200 */
.L_x_2613:
[----:B------:R-:W-:Y:S01]  /*8170*/  NOP ;  /* 0x0000000000007918 */ /* 0x000fe20000000000 */
[----:B------:R-:W-:Y:S04]  /*8180*/  BSSY.RECONVERGENT B0, `(.L_x_2615) ;  /* 0x0000019000007945 */ /* 0x000fe80003800200 */
[----:B------:R-:W-:Y:S05]  /*8190*/  @P1 BRA `(.L_x_2616) ;  /* 0x00000000005c1947 */ /* 0x000fea0003800000 */
        /* <DEDUP_REMOVED lines=23> */
.L_x_2616:
[----:B------:R-:W-:Y:S05]  /*8310*/  BSYNC.RECONVERGENT B0 ;  /* 0x0000000000007941 */ /* 0x000fea0003800200 */
.L_x_2615:
        /* <DEDUP_REMOVED lines=26> */
.L_x_2618:
[----:B------:R-:W-:Y:S05]  /*84c0*/  BSYNC.RECONVERGENT B0 ;  /* 0x0000000000007941 */ /* 0x000fea0003800200 */
.L_x_2617:
        /* <DEDUP_REMOVED lines=26> */
.L_x_2620:
[----:B------:R-:W-:Y:S05]  /*8670*/  BSYNC.RECONVERGENT B0 ;  /* 0x0000000000007941 */ /* 0x000fea0003800200 */
.L_x_2619:
        /* <DEDUP_REMOVED lines=26> */
.L_x_2622:
[----:B------:R-:W-:Y:S05]  /*8820*/  BSYNC.RECONVERGENT B0 ;  /* 0x0000000000007941 */ /* 0x000fea0003800200 */
.L_x_2621:
        /* <DEDUP_REMOVED lines=26> */
.L_x_2624:
[----:B------:R-:W-:Y:S05]  /*89d0*/  BSYNC.RECONVERGENT B0 ;  /* 0x0000000000007941 */ /* 0x000fea0003800200 */
.L_x_2623:
[----:B------:R-:W-:Y:S01]  /*89e0*/  NOP ;  /* 0x0000000000007918 */ /* 0x000fe20000000000 */
[----:B--234-:R-:W2:Y:S01]  /*89f0*/  LDS.64 R2, [R0+0xa800] ;  /* 0x00a8000000027984 */ /* 0x01cea20000000a00 */
[----:B------:R-:W3:Y:S01]  /*8a00*/  LDCU UR4, c[0x0][0x3c4] ;  /* 0x00007880ff0477ac */ /* 0x000ee20008000800 */
[----:B------:R-:W-:Y:S01]  /*8a10*/  VIADD R6, R53, 0x1500 ;  /* 0x0000150035067836 */ /* 0x000fe20000000000 */
[----:B------:R-:W-:Y:S01]  /*8a20*/  BSSY.RECONVERGENT B0, `(.L_x_2625) ;  /* 0x0000018000007945 */ /* 0x000fe20003800200 */
[----:B--2---:R-:W-:-:S04]  /*8a30*/  ISETP.NE.U32.AND P0, PT, R2, -0x1, PT ;  /* 0xffffffff0200780c */ /* 0x004fc80003f05070 */
[----:B------:R-:W-:-:S04]  /*8a40*/  ISETP.NE.AND.EX P0, PT, R3, 0x7fffffff, PT, P0 ;  /* 0x7fffffff0300780c */ /* 0x000fc80003f05300 */
[----:B------:R-:W-:Y:S02]  /*8a50*/  SEL R5, R2, RZ, P0 ;  /* 0x000000ff02057207 */ /* 0x000fe40000000000 */
[----:B------:R-:W-:Y:S02]  /*8a60*/  SEL R4, R3, 0x80000000, P0 ;  /* 0x8000000003047807 */ /* 0x000fe40000000000 */
[----:B------:R-:W-:Y:S02]  /*8a70*/  ISETP.GE.AND P0, PT, R6, R71, PT ;  /* 0x000000470600720c */ /* 0x000fe40003f06270 */
[----:B---3--:R-:W-:-:S04]  /*8a80*/  SHF.R.U64 R5, R5, UR4, R4 ;  /* 0x0000000405057c19 */ /* 0x008fc80008001204 */
[----:B------:R-:W-:-:S05]  /*8a90*/  LOP3.LUT R5, R5, R70, RZ, 0x30, !PT ;  /* 0x0000004605057212 */ /* 0x000fca00078e30ff */
[----:B------:R-:W-:-:S06]  /*8aa0*/  IMAD R5, R5, 0x8, R72 ;  /* 0x0000000805057824 */ /* 0x000fcc00078e0248 */
[----:B------:R-:W2:Y:S02]  /*8ab0*/  LDS.64 R4, [R5+0xb400] ;  /* 0x00b4000005047984 */ /* 0x000ea40000000a00 */
[----:B--2---:R-:W-:-:S05]  /*8ac0*/  IADD3 R52, P1, PT, R4, R53, RZ ;  /* 0x0000003504347210 */ /* 0x004fca0007f3e0ff */
[----:B------:R-:W-:Y:S01]  /*8ad0*/  IMAD.X R11, RZ, RZ, R5, P1 ;  /* 0x000000ffff0b7224 */ /* 0x000fe200008e0605 */
[----:B------:R-:W-:Y:S07]  /*8ae0*/  @P0 BRA `(.L_x_2626) ;  /* 0x00000000002c0947 */ /* 0x000fee0003800000 */
[----:B------:R-:W2:Y:S01]  /*8af0*/  LDCU.64 UR4, c[0x0][0x3a0] ;  /* 0x00007400ff0477ac */ /* 0x000ea20008000a00 */
[----:B------:R-:W-:Y:S01]  /*8b00*/  ISETP.GT.U32.AND P0, PT, R2, -0x1, PT ;  /* 0xffffffff0200780c */ /* 0x000fe20003f04070 */
[----:B------:R-:W-:-:S03]  /*8b10*/  IMAD.MOV.U32 R9, RZ, RZ, -0x1 ;  /* 0xffffffffff097424 */ /* 0x000fc600078e00ff */
[----:B------:R-:W-:-:S04]  /*8b20*/  ISETP.GT.AND.EX P0, PT, R3, -0x1, PT, P0 ;  /* 0xffffffff0300780c */ /* 0x000fc80003f04300 */
[----:B------:R-:W-:Y:S02]  /*8b30*/  SEL R7, RZ, 0xffffffff, !P0 ;  /* 0xffffffffff077807 */ /* 0x000fe40004000000 */
[----:B------:R-:W-:Y:S02]  /*8b40*/  SEL R9, R9, 0x80000000, P0 ;  /* 0x8000000009097807 */ /* 0x000fe40000000000 */
[----:B------:R-:W-:Y:S02]  /*8b50*/  LOP3.LUT R2, R7, R2, RZ, 0x3c, !PT ;  /* 0x0000000207027212 */ /* 0x000fe400078e3cff */
[----:B------:R-:W-:Y:S02]  /*8b60*/  LOP3.LUT R3, R9, R3, RZ, 0x3c, !PT ;  /* 0x0000000309037212 */ /* 0x000fe400078e3cff */
[----:B--2---:R-:W-:-:S04]  /*8b70*/  LEA R4, P1, R52, UR4, 0x3 ;  /* 0x0000000434047c11 */ /* 0x004fc8000f8218ff */
[----:B------:R-:W-:-:S05]  /*8b80*/  LEA.HI.X R5, R52, UR5, R11, 0x3, P1 ;  /* 0x0000000534057c11 */ /* 0x000fca00088f1c0b */
[----:B------:R2:W-:Y:S04]  /*8b90*/  STG.E.64 desc[UR6][R4.64+0xa800], R2 ;  /* 0x00a8000204007986 */ /* 0x0005e8000c101b06 */
.L_x_2626:
[----:B------:R-:W-:Y:S05]  /*8ba0*/  BSYNC.RECONVERGENT B0 ;  /* 0x0000000000007941 */ /* 0x000fea0003800200 */
.L_x_2625:
[----:B------:R-:W-:Y:S01]  /*8bb0*/  NOP ;  /* 0x0000000000007918 */ /* 0x000fe20000000000 */
[----:B------:R-:W-:Y:S05]  /*8bc0*/  EXIT ;  /* 0x000000000000794d */ /* 0x000fea0003800000 */
.L_x_2555:
[----:B------:R-:W-:Y:S02]  /*8bd0*/  IMAD.MOV.U32 R0, RZ, RZ, 0x1 ;  /* 0x00000001ff007424 */ /* 0x000fe400078e00ff */
[----:B------:R-:W-:Y:S02]  /*8be0*/  IMAD.MOV.U32 R77, RZ, RZ, R2 ;  /* 0x000000ffff4d7224 */ /* 0x000fe400078e0002 */
[----:B------:R-:W-:Y:S02]  /*8bf0*/  IMAD.MOV.U32 R75, RZ, RZ, RZ ;  /* 0x000000ffff4b7224 */ /* 0x000fe400078e00ff */
[----:B------:R-:W-:-:S07]  /*8c00*/  IMAD.MOV.U32 R76, RZ, RZ, -0x1 ;  /* 0xffffffffff4c7424 */ /* 0x000fce00078e00ff */
[----:B------:R-:W-:Y:S05]  /*8c10*/  WARPSYNC.COLLECTIVE R76, `(.L_x_2627) ;  /* 0x000000004c087348 */ /* 0x000fea0003c00000 */
[----:B------:R0:W1:Y:S02]  /*8c20*/  SHFL.UP P0, R0, R77, R0, R75 ;  /* 0x040000004d007389 */ /* 0x000064000000004b */
[----:B01----:R-:W-:Y:S05]  /*8c30*/  ENDCOLLECTIVE ;  /* 0x000000000000791b */ /* 0x003fea0003800000 */
.L_x_2627:
[----:B------:R-:W-:Y:S02]  /*8c40*/  IMAD.MOV.U32 R77, RZ, RZ, R0 ;  /* 0x000000ffff4d7224 */ /* 0x000fe400078e0000 */
[----:B------:R-:W-:Y:S02]  /*8c50*/  IMAD.MOV.U32 R0, RZ, RZ, 0x2 ;  /* 0x00000002ff007424 */ /* 0x000fe400078e00ff */
[----:B------:R-:W-:-:S07]  /*8c60*/  @P0 IMAD.IADD R77, R2, 0x1, R77 ;  /* 0x00000001024d0824 */ /* 0x000fce00078e024d */
[----:B------:R-:W-:Y:S05]  /*8c70*/  WARPSYNC.COLLECTIVE R76, `(.L_x_2628) ;  /* 0x000000004c087348 */ /* 0x000fea0003c00000 */
[----:B------:R0:W1:Y:S02]  /*8c80*/  SHFL.UP P0, R0, R77, R0, R75 ;  /* 0x040000004d007389 */ /* 0x000064000000004b */
[----:B01----:R-:W-:Y:S05]  /*8c90*/  ENDCOLLECTIVE ;  /* 0x000000000000791b */ /* 0x003fea0003800000 */
.L_x_2628:
[----:B------:R-:W-:Y:S02]  /*8ca0*/  IMAD.MOV.U32 R73, RZ, RZ, R0 ;  /* 0x000000ffff497224 */ /* 0x000fe400078e0000 */
[----:B------:R-:W-:Y:S02]  /*8cb0*/  IMAD.MOV.U32 R0, RZ, RZ, 0x4 ;  /* 0x00000004ff007424 */ /* 0x000fe400078e00ff */
[----:B------:R-:W-:-:S04]  /*8cc0*/  @P0 IMAD.IADD R73, R77, 0x1, R73 ;  /* 0x000000014d490824 */ /* 0x000fc800078e0249 */
[----:B------:R-:W-:-:S07]  /*8cd0*/  IMAD.MOV.U32 R77, RZ, RZ, R73 ;  /* 0x000000ffff4d7224 */ /* 0x000fce00078e0049 */
[----:B------:R-:W-:Y:S05]  /*8ce0*/  WARPSYNC.COLLECTIVE R76, `(.L_x_2629) ;  /* 0x000000004c087348 */ /* 0x000fea0003c00000 */
[----:B------:R0:W1:Y:S02]  /*8cf0*/  SHFL.UP P0, R0, R77, R0, R75 ;  /* 0x040000004d007389 */ /* 0x000064000000004b */
[----:B01----:R-:W-:Y:S05]  /*8d00*/  ENDCOLLECTIVE ;  /* 0x000000000000791b */ /* 0x003fea0003800000 */
.L_x_2629:
[----:B------:R-:W-:Y:S02]  /*8d10*/  IMAD.MOV.U32 R77, RZ, RZ, R0 ;  /* 0x000000ffff4d7224 */ /* 0x000fe400078e0000 */
[----:B------:R-:W-:Y:S02]  /*8d20*/  IMAD.MOV.U32 R0, RZ, RZ, 0x8 ;  /* 0x00000008ff007424 */ /* 0x000fe400078e00ff */
[----:B------:R-:W-:-:S07]  /*8d30*/  @P0 IMAD.IADD R77, R73, 0x1, R77 ;  /* 0x00000001494d0824 */ /* 0x000fce00078e024d */
[----:B------:R-:W-:Y:S05]  /*8d40*/  WARPSYNC.COLLECTIVE R76, `(.L_x_2630) ;  /* 0x000000004c087348 */ /* 0x000fea0003c00000 */
[----:B------:R0:W1:Y:S02]  /*8d50*/  SHFL.UP P0, R0, R77, R0, R75 ;  /* 0x040000004d007389 */ /* 0x000064000000004b */
[----:B01----:R-:W-:Y:S05]  /*8d60*/  ENDCOLLECTIVE ;  /* 0x000000000000791b */ /* 0x003fea0003800000 */
.L_x_2630:
[----:B------:R-:W-:Y:S02]  /*8d70*/  IMAD.MOV.U32 R73, RZ, RZ, R0 ;  /* 0x000000ffff497224 */ /* 0x000fe400078e0000 */
[----:B------:R-:W-:Y:S02]  /*8d80*/  IMAD.MOV.U32 R0, RZ, RZ, 0x10 ;  /* 0x00000010ff007424 */ /* 0x000fe400078e00ff */
[----:B------:R-:W-:-:S04]  /*8d90*/  @P0 IMAD.IADD R73, R77, 0x1, R73 ;  /* 0x000000014d490824 */ /* 0x000fc800078e0249 */
[----:B------:R-:W-:-:S07]  /*8da0*/  IMAD.MOV.U32 R77, RZ, RZ, R73 ;  /* 0x000000ffff4d7224 */ /* 0x000fce00078e0049 */
[----:B------:R-:W-:Y:S05]  /*8db0*/  WARPSYNC.COLLECTIVE R76, `(.L_x_2631) ;  /* 0x000000004c087348 */ /* 0x000fea0003c00000 */
[----:B------:R0:W1:Y:S02]  /*8dc0*/  SHFL.UP P0, R0, R77, R0, R75 ;  /* 0x040000004d007389 */ /* 0x000064000000004b */
[----:B01----:R-:W-:Y:S05]  /*8dd0*/  ENDCOLLECTIVE ;  /* 0x000000000000791b */ /* 0x003fea0003800000 */
.L_x_2631:
[----:B------:R-:W-:Y:S05]  /*8de0*/  BRA `(.L_x_2632) ;  /* 0xffffffa000547947 */ /* 0x000fea000383ffff */
.L_x_2633:
        /* <DEDUP_REMOVED lines=9> */
.L_x_4301:


//--------------------- .text._ZN3cub18CUB_300001_SM_10006detail10radix_sort33DeviceRadixSortExclusiveSumKernelINS1_5radix10policy_hubIdNS0_8NullTypeEyE10Policy1000EyEEvPT0_ --------------------------
	.section	.text._ZN3cub18CUB_300001_SM_10006detail10radix_sort33DeviceRadixSortExclusiveSumKernelINS1_5radix10policy_hubIdNS0_8NullTypeEyE10Policy1000EyEEvPT0_,"ax",@progbits
	.align	128
        .global         _ZN3cub18CUB_300001_SM_10006detail10radix_sort33DeviceRadixSortExclusiveSumKernelINS1_5radix10policy_hubIdNS0_8NullTypeEyE10Policy1000EyEEvPT0_
        .type           _ZN3cub18CUB_300001_SM_10006detail10radix_sort33DeviceRadixSortExclusiveSumKernelINS1_5radix10policy_hubIdNS0_8NullTypeEyE10Policy1000EyEEvPT0_,@function
        .size           _ZN3cub18CUB_300001_SM_10006detail10radix_sort33DeviceRadixSortExclusiveSumKernelINS1_5radix10policy_hubIdNS0_8NullTypeEyE10Policy1000EyEEvPT0_,(.L_x_4302 - _ZN3cub18CUB_300001_SM_10006detail10radix_sort33DeviceRadixSortExclusiveSumKernelINS1_5radix10policy_hubIdNS0_8NullTypeEyE10Policy1000EyEEvPT0_)
        .other          _ZN3cub18CUB_300001_SM_10006detail10radix_sort33DeviceRadixSortExclusiveSumKernelINS1_5radix10policy_hubIdNS0_8NullTypeEyE10Policy1000EyEEvPT0_,@"STO_CUDA_ENTRY STV_DEFAULT"
_ZN3cub18CUB_300001_SM_10006detail10radix_sort33DeviceRadixSortExclusiveSumKernelINS1_5radix10policy_hubIdNS0_8NullTypeEyE10Policy1000EyEEvPT0_:
.text._ZN3cub18CUB_300001_SM_10006detail10radix_sort33DeviceRadixSortExclusiveSumKernelINS1_5radix10policy_hubIdNS0_8NullTypeEyE10Policy1000EyEEvPT0_:
        /* <DEDUP_REMOVED lines=63> */
.L_x_2646:
        /* <DEDUP_REMOVED lines=28> */
.L_x_2634:
[----:B------:R-:W-:Y:S05]  /*05b0*/  WARPSYNC.ALL ;  /* 0x0000000000007948 */ /* 0x000fea0003800000 */
[----:B------:R-:W-:Y:S06]  /*05c0*/  BAR.SYNC.DEFER_BLOCKING 0x0 ;  /* 0x0000000000007b1d */ /* 0x000fec0000010000 */
[----:B------:R-:W-:Y:S05]  /*05d0*/  @P1 EXIT ;  /* 0x000000000000194d */ /* 0x000fea0003800000 */
[----:B01----:R-:W0:Y:S04]  /*05e0*/  LDS.64 R2, [R0+0x10] ;  /* 0x0000100000027984 */ /* 0x003e280000000a00 */
[----:B0-----:R-:W-:Y:S01]  /*05f0*/  STG.E.64 desc[UR4][R16.64], R2 ;  /* 0x0000000210007986 */ /* 0x001fe2000c101b04 */
[----:B------:R-:W-:Y:S05]  /*0600*/  EXIT ;  /* 0x000000000000794d */ /* 0x000fea0003800000 */
.L_x_2635:
[----:B------:R-:W-:Y:S02]  /*0610*/  IMAD.MOV.U32 R24, RZ, RZ, R20 ;  /* 0x000000ffff187224 */ /* 0x000fe400078e0014 */
[----:B------:R-:W-:Y:S02]  /*0620*/  IMAD.MOV.U32 R23, RZ, RZ, 0x1 ;  /* 0x00000001ff177424 */ /* 0x000fe400078e00ff */
[----:B------:R-:W-:Y:S02]  /*0630*/  IMAD.MOV.U32 R22, RZ, RZ, RZ ;  /* 0x000000ffff167224 */ /* 0x000fe400078e00ff */
[----:B------:R-:W-:-:S07]  /*0640*/  IMAD.MOV.U32 R21, RZ, RZ, -0x1 ;  /* 0xffffffffff157424 */ /* 0x000fce00078e00ff */
[----:B------:R-:W-:Y:S05]  /*0650*/  WARPSYNC.COLLECTIVE R21, `(.L_x_2636) ;  /* 0x0000000015087348 */ /* 0x000fea0003c00000 */
[----:B------:R0:W1:Y:S02]  /*0660*/  SHFL.UP P0, R25, R24, R23, R22 ;  /* 0x0400001718197389 */ /* 0x0000640000000016 */
[----:B01----:R-:W-:Y:S05]  /*0670*/  ENDCOLLECTIVE ;  /* 0x000000000000791b */ /* 0x003fea0003800000 */
.L_x_2636:
[----:B------:R-:W-:Y:S02]  /*0680*/  IMAD.MOV.U32 R24, RZ, RZ, R19 ;  /* 0x000000ffff187224 */ /* 0x000fe400078e0013 */
[----:B------:R-:W-:-:S07]  /*0690*/  IMAD.MOV.U32 R27, RZ, RZ, R25 ;  /* 0x000000ffff1b7224 */ /* 0x000fce00078e0019 */
[----:B------:R-:W-:Y:S05]  /*06a0*/  WARPSYNC.COLLECTIVE R21, `(.L_x_2637) ;  /* 0x0000000015087348 */ /* 0x000fea0003c00000 */
[----:B------:R0:W1:Y:S02]  /*06b0*/  SHFL.UP P0, R25, R24, R23, R22 ;  /* 0x0400001718197389 */ /* 0x0000640000000016 */
[----:B01----:R-:W-:Y:S05]  /*06c0*/  ENDCOLLECTIVE ;  /* 0x000000000000791b */ /* 0x003fea0003800000 */
.L_x_2637:
        /* <DEDUP_REMOVED lines=9> */
.L_x_2638:
[----:B------:R-:W-:Y:S02]  /*0760*/  IMAD.MOV.U32 R24, RZ, RZ, R26 ;  /* 0x000000ffff187224 */ /* 0x000fe400078e001a */
[----:B------:R-:W-:-:S07]  /*0770*/  IMAD.MOV.U32 R28, RZ, RZ, R25 ;  /* 0x000000ffff1c7224 */ /* 0x000fce00078e0019 */
[----:B------:R-:W-:Y:S05]  /*0780*/  WARPSYNC.COLLECTIVE R21, `(.L_x_2639) ;  /* 0x0000000015087348 */ /* 0x000fea0003c00000 */
[----:B------:R0:W1:Y:S02]  /*0790*/  SHFL.UP P0, R25, R24, R23, R22 ;  /* 0x0400001718197389 */ /* 0x0000640000000016 */
[----:B01----:R-:W-:Y:S05]  /*07a0*/  ENDCOLLECTIVE ;  /* 0x000000000000791b */ /* 0x003fea0003800000 */
.L_x_2639:
        /* <DEDUP_REMOVED lines=9> */
.L_x_2640:
[----:B------:R-:W-:Y:S02]  /*0840*/  IMAD.MOV.U32 R24, RZ, RZ, R29 ;  /* 0x000000ffff187224 */ /* 0x000fe400078e001d */
[----:B------:R-:W-:-:S07]  /*0850*/  IMAD.MOV.U32 R27, RZ, RZ, R25 ;  /* 0x000000ffff1b7224 */ /* 0x000fce00078e0019 */
[----:B------:R-:W-:Y:S05]  /*0860*/  WARPSYNC.COLLECTIVE R21, `(.L_x_2641) ;  /* 0x0000000015087348 */ /* 0x000fea0003c00000 */
[----:B------:R0:W1:Y:S02]  /*0870*/  SHFL.UP P0, R25, R24, R23, R22 ;  /* 0x0400001718197389 */ /* 0x0000640000000016 */
[----:B01----:R-:W-:Y:S05]  /*0880*/  ENDCOLLECTIVE ;  /* 0x000000000000791b */ /* 0x003fea0003800000 */
.L_x_2641:
        /* <DEDUP_REMOVED lines=9> */
.L_x_2642:
[----:B------:R-:W-:Y:S02]  /*0920*/  IMAD.MOV.U32 R24, RZ, RZ, R29 ;  /* 0x000000ffff187224 */ /* 0x000fe400078e001d */
[----:B------:R-:W-:-:S07]  /*0930*/  IMAD.MOV.U32 R27, RZ, RZ, R25 ;  /* 0x000000ffff1b7224 */ /* 0x000fce00078e0019 */
[----:B------:R-:W-:Y:S05]  /*0940*/  WARPSYNC.COLLECTIVE R21, `(.L_x_2643) ;  /* 0x0000000015087348 */ /* 0x000fea0003c00000 */
[----:B------:R0:W1:Y:S02]  /*0950*/  SHFL.UP P0, R25, R24, R23, R22 ;  /* 0x0400001718197389 */ /* 0x0000640000000016 */
[----:B01----:R-:W-:Y:S05]  /*0960*/  ENDCOLLECTIVE ;  /* 0x000000000000791b */ /* 0x003fea0003800000 */
.L_x_2643:
        /* <DEDUP_REMOVED lines=9> */
.L_x_2644:
[----:B------:R-:W-:Y:S02]  /*0a00*/  IMAD.MOV.U32 R24, RZ, RZ, R26 ;  /* 0x000000ffff187224 */ /* 0x000fe400078e001a */
[----:B------:R-:W-:-:S07]  /*0a10*/  IMAD.MOV.U32 R28, RZ, RZ, R25 ;  /* 0x000000ffff1c7224 */ /* 0x000fce00078e0019 */
[----:B------:R-:W-:Y:S05]  /*0a20*/  WARPSYNC.COLLECTIVE R21, `(.L_x_2645) ;  /* 0x0000000015087348 */ /* 0x000fea0003c00000 */
[----:B------:R0:W1:Y:S02]  /*0a30*/  SHFL.UP P0, R25, R24, R23, R22 ;  /* 0x0400001718197389 */ /* 0x0000640000000016 */
[----:B01----:R-:W-:Y:S05]  /*0a40*/  ENDCOLLECTIVE ;  /* 0x000000000000791b */ /* 0x003fea0003800000 */
.L_x_2645:
[----:B------:R-:W-:Y:S05]  /*0a50*/  BRA `(.L_x_2646) ;  /* 0xfffffff800647947 */ /* 0x000fea000383ffff */
.L_x_2647:
        /* <DEDUP_REMOVED lines=10> */
.L_x_4302:


//--------------------- .text._ZN3cub18CUB_300001_SM_10006detail10radix_sort30DeviceRadixSortHistogramKernelINS1_5radix10policy_hubIdNS0_8NullTypeEyE10Policy1000ELNS0_9SortOrderE0EdyNS1_21identity_decomposer_tEEEvPT2_PKT1_SB_iiT3_ --------------------------
	.section	.text._ZN3cub18CUB_300001_SM_10006detail10radix_sort30DeviceRadixSortHistogramKernelINS1_5radix10policy_hubIdNS0_8NullTypeEyE10Policy1000ELNS0_9SortOrderE0EdyNS1_21identity_decomposer_tEEEvPT2_PKT1_SB_iiT3_,"ax",@progbits
	.align	128
        .global         _ZN3cub18CUB_300001_SM_10006detail10radix_sort30DeviceRadixSortHistogramKernelINS1_5radix10policy_hubIdNS0_8NullTypeEyE10Policy1000ELNS0_9SortOrderE0EdyNS1_21identity_decomposer_tEEEvPT2_PKT1_SB_iiT3_
        .type           _ZN3cub18CUB_300001_SM_10006detail10radix_sort30DeviceRadixSortHistogramKernelINS1_5radix10policy_hubIdNS0_8NullTypeEyE10Policy1000ELNS0_9SortOrderE0EdyNS1_21identity_decomposer_tEEEvPT2_PKT1_SB_iiT3_,@function
        .size           _ZN3cub18CUB_300001_SM_10006detail10radix_sort30DeviceRadixSortHistogramKernelINS1_5radix10policy_hubIdNS0_8NullTypeEyE10Policy1000ELNS0_9SortOrderE0EdyNS1_21identity_decomposer_tEEEvPT2_PKT1_SB_iiT3_,(.L_x_4303 - _ZN3cub18CUB_300001_SM_10006detail10radix_sort30DeviceRadixSortHistogramKernelINS1_5radix10policy_hubIdNS0_8NullTypeEyE10Policy1000ELNS0_9SortOrderE0EdyNS1_21identity_decomposer_tEEEvPT2_PKT1_SB_iiT3_)
        .other          _ZN3cub18CUB_300001_SM_10006detail10radix_sort30DeviceRadixSortHistogramKernelINS1_5radix10policy_hubIdNS0_8NullTypeEyE10Policy1000ELNS0_9SortOrderE0EdyNS1_21identity_decomposer_tEEEvPT2_PKT1_SB_iiT3_,@"STO_CUDA_ENTRY STV_DEFAULT"
_ZN3cub18CUB_300001_SM_10006detail10radix_sort30DeviceRadixSortHistogramKernelINS1_5radix10policy_hubIdNS0_8NullTypeEyE10Policy1000ELNS0_9SortOrderE0EdyNS1_21identity_decomposer_tEEEvPT2_PKT1_SB_iiT3_:
.text._ZN3cub18CUB_300001_SM_10006detail10radix_sort30DeviceRadixSortHistogramKernelINS1_5radix10policy_hubIdNS0_8NullTypeEyE10Policy1000ELNS0_9SortOrderE0EdyNS1_21identity_decomposer_tEEEvPT2_PKT1_SB_iiT3_:
        /* <DEDUP_REMOVED lines=27> */
.L_x_2731:
        /* <DEDUP_REMOVED lines=15> */
.L_x_2651:
        /* <DEDUP_REMOVED lines=21> */
.L_x_2650:
        /* <DEDUP_REMOVED lines=20> */
.L_x_2653:
        /* <DEDUP_REMOVED lines=17> */
.L_x_2652:
[----:B------:R-:W-:-:S13]  /*0640*/  ISETP.GT.U32.AND P2, PT, R0, 0x7f, PT ;  /* 0x0000007f0000780c */ /* 0x000fda0003f44070 */
[----:B------:R-:W-:Y:S05]  /*0650*/  @P2 BRA `(.L_x_2649) ;  /* 0x0000000000dc2947 */ /* 0x000fea0003800000 */
[----:B--2---:R-:W-:Y:S01]  /*0660*/  IMAD.MOV.U32 R7, RZ, RZ, RZ ;  /* 0x000000ffff077224 */ /* 0x004fe200078e00ff */
[----:B------:R-:W-:Y:S06]  /*0670*/  @!P0 BRA `(.L_x_2654) ;  /* 0x0000000000588947 */ /* 0x000fec0003800000 */
[----:B------:R-:W-:-:S07]  /*0680*/  IMAD.MOV.U32 R7, RZ, RZ, RZ ;  /* 0x000000ffff077224 */ /* 0x000fce00078e00ff */
.L_x_2655:
        /* <DEDUP_REMOVED lines=21> */
.L_x_2654:
        /* <DEDUP_REMOVED lines=14> */
.L_x_2656:
        /* <DEDUP_REMOVED lines=17> */
.L_x_2649:
[----:B------:R-:W-:Y:S05]  /*09d0*/  BSYNC.RECONVERGENT B0 ;  /* 0x0000000000007941 */ /* 0x000fea0003800200 */
.L_x_2648:
        /* <DEDUP_REMOVED lines=16> */
.L_x_2662:
        /* <DEDUP_REMOVED lines=36> */
.L_x_2658:
        /* <DEDUP_REMOVED lines=79> */
.L_x_2659:
        /* <DEDUP_REMOVED lines=169> */
.L_x_2661:
        /* <DEDUP_REMOVED lines=72> */
.L_x_2660:
[----:B------:R-:W-:Y:S05]  /*2120*/  BRA.U !UP0, `(.L_x_2662) ;  /* 0xffffffe9086c7547 */ /* 0x000fea000b83ffff */
.L_x_2657:
        /* <DEDUP_REMOVED lines=16> */
.L_x_2682:
        /* <DEDUP_REMOVED lines=16> */
.L_x_2667:
[----:B------:R-:W-:Y:S05]  /*2330*/  BSYNC.RECONVERGENT B1 ;  /* 0x0000000000017941 */ /* 0x000fea0003800200 */
.L_x_2666:
        /* <DEDUP_REMOVED lines=15> */
.L_x_2669:
[----:B------:R-:W-:Y:S05]  /*2430*/  BSYNC.RECONVERGENT B1 ;  /* 0x0000000000017941 */ /* 0x000fea0003800200 */
.L_x_2668:
        /* <DEDUP_REMOVED lines=8> */
.L_x_2671:
[----:B------:R-:W-:Y:S05]  /*24c0*/  BSYNC.RECONVERGENT B1 ;  /* 0x0000000000017941 */ /* 0x000fea0003800200 */
.L_x_2670:
        /* <DEDUP_REMOVED lines=8> */
.L_x_2673:
[----:B------:R-:W-:Y:S05]  /*2550*/  BSYNC.RECONVERGENT B1 ;  /* 0x0000000000017941 */ /* 0x000fea0003800200 */
.L_x_2672:
[----:B------:R-:W-:Y:S04]  /*2560*/  BSSY.RECONVERGENT B1, `(.L_x_2674) ;  /* 0x0000007000017945 */ /* 0x000fe80003800200 */
[----:B------:R-:W-:Y:S05]  /*2570*/  @!P2 BRA `(.L_x_2675) ;  /* 0x000000000014a947 */ /* 0x000fea0003800000 */
[----:B0123--:R-:W-:Y:S02]  /*2580*/  IMAD R19, R11, 0x100, R0 ;  /* 0x000001000b137824 */ /* 0x00ffe400078e0200 */
[----:B------:R-:W-:Y:S02]  /*2590*/  IMAD.MOV.U32 R17, RZ, RZ, RZ ;  /* 0x000000ffff117224 */ /* 0x000fe400078e00ff */
[----:B------:R-:W-:-:S04]  /*25a0*/  VIADD R19, R19, 0x400 ;  /* 0x0000040013137836 */ /* 0x000fc80000000000 */
[----:B------:R-:W-:-:S05]  /*25b0*/  IMAD.WIDE.U32 R18, R19, 0x8, R8 ;  /* 0x0000000813127825 */ /* 0x000fca00078e0008 */
[----:B------:R4:W-:Y:S02]  /*25c0*/  REDG.E.ADD.64.STRONG.GPU desc[UR16][R18.64], R16 ;  /* 0x000000101200798e */ /* 0x0009e4000c12e510 */
.L_x_2675:
[----:B------:R-:W-:Y:S05]  /*25d0*/  BSYNC.RECONVERGENT B1 ;  /* 0x0000000000017941 */ /* 0x000fea0003800200 */
.L_x_2674:
[----:B------:R-:W-:Y:S04]  /*25e0*/  BSSY.RECONVERGENT B1, `(.L_x_2676) ;  /* 0x0000007000017945 */ /* 0x000fe80003800200 */
[----:B------:R-:W-:Y:S05]  /*25f0*/  @!P3 BRA `(.L_x_2677) ;  /* 0x000000000014b947 */ /* 0x000fea0003800000 */
[----:B----4-:R-:W-:Y:S02]  /*2600*/  IMAD R17, R11, 0x100, R0 ;  /* 0x000001000b117824 */ /* 0x010fe400078e0200 */
[----:B------:R-:W-:Y:S02]  /*2610*/  IMAD.MOV.U32 R15, RZ, RZ, RZ ;  /* 0x000000ffff0f7224 */ /* 0x000fe400078e00ff */
[----:B------:R-:W-:-:S04]  /*2620*/  VIADD R17, R17, 0x500 ;  /* 0x0000050011117836 */ /* 0x000fc80000000000 */
[----:B------:R-:W-:-:S05]  /*2630*/  IMAD.WIDE.U32 R16, R17, 0x8, R8 ;  /* 0x0000000811107825 */ /* 0x000fca00078e0008 */
[----:B------:R4:W-:Y:S02]  /*2640*/  REDG.E.ADD.64.STRONG.GPU desc[UR16][R16.64], R14 ;  /* 0x0000000e1000798e */ /* 0x0009e4000c12e510 */
.L_x_2677:
[----:B------:R-:W-:Y:S05]  /*2650*/  BSYNC.RECONVERGENT B1 ;  /* 0x0000000000017941 */ /* 0x000fea0003800200 */
.L_x_2676:
        /* <DEDUP_REMOVED lines=8> */
.L_x_2679:
[----:B------:R-:W-:Y:S05]  /*26e0*/  BSYNC.RECONVERGENT B1 ;  /* 0x0000000000017941 */ /* 0x000fea0003800200 */
.L_x_2678:
        /* <DEDUP_REMOVED lines=8> */
.L_x_2681:
[----:B------:R-:W-:Y:S05]  /*2770*/  BSYNC.RECONVERGENT B1 ;  /* 0x0000000000017941 */ /* 0x000fea0003800200 */
.L_x_2680:
[----:B------:R-:W-:-:S05]  /*2780*/  VIADD R11, R11, 0x8 ;  /* 0x000000080b0b7836 */ /* 0x000fca0000000000 */
[----:B------:R-:W-:-:S13]  /*2790*/  ISETP.NE.AND P0, PT, R11, R6, PT ;  /* 0x000000060b00720c */ /* 0x000fda0003f05270 */
[----:B------:R-:W-:Y:S05]  /*27a0*/  @P0 BRA `(.L_x_2682) ;  /* 0xfffffff800a00947 */ /* 0x000fea000383ffff */
[----:B------:R-:W-:-:S07]  /*27b0*/  IMAD.MOV.U32 R9, RZ, RZ, R6 ;  /* 0x000000ffff097224 */ /* 0x000fce00078e0006 */
.L_x_2665:
        /* <DEDUP_REMOVED lines=25> */
.L_x_2686:
[----:B------:R-:W-:Y:S05]  /*2950*/  BSYNC.RECONVERGENT B1 ;  /* 0x0000000000017941 */ /* 0x000fea0003800200 */
.L_x_2685:
        /* <DEDUP_REMOVED lines=9> */
.L_x_2688:
[----:B------:R-:W-:Y:S05]  /*29f0*/  BSYNC.RECONVERGENT B1 ;  /* 0x0000000000017941 */ /* 0x000fea0003800200 */
.L_x_2687:
        /* <DEDUP_REMOVED lines=9> */
.L_x_2690:
[----:B------:R-:W-:Y:S05]  /*2a90*/  BSYNC.RECONVERGENT B1 ;  /* 0x0000000000017941 */ /* 0x000fea0003800200 */
.L_x_2689:
        /* <DEDUP_REMOVED lines=9> */
.L_x_2692:
[----:B------:R-:W-:Y:S05]  /*2b30*/  BSYNC.RECONVERGENT B1 ;  /* 0x0000000000017941 */ /* 0x000fea0003800200 */
.L_x_2691:
[----:B------:R-:W-:-:S07]  /*2b40*/  VIADD R9, R9, 0x4 ;  /* 0x0000000409097836 */ /* 0x000fce0000000000 */
.L_x_2684:
        /* <DEDUP_REMOVED lines=18> */
.L_x_2696:
[----:B------:R-:W-:Y:S05]  /*2c70*/  BSYNC.RECONVERGENT B2 ;  /* 0x0000000000027941 */ /* 0x000fea0003800200 */
.L_x_2695:
        /* <DEDUP_REMOVED lines=9> */
.L_x_2698:
[----:B------:R-:W-:Y:S05]  /*2d10*/  BSYNC.RECONVERGENT B2 ;  /* 0x0000000000027941 */ /* 0x000fea0003800200 */
.L_x_2697:
[----:B------:R-:W-:-:S07]  /*2d20*/  VIADD R9, R9, 0x2 ;  /* 0x0000000209097836 */ /* 0x000fce0000000000 */
.L_x_2694:
        /* <DEDUP_REMOVED lines=12> */
.L_x_2693:
[----:B------:R-:W-:Y:S05]  /*2df0*/  BSYNC.RECONVERGENT B1 ;  /* 0x0000000000017941 */ /* 0x000fea0003800200 */
.L_x_2683:
[----:B------:R-:W-:-:S13]  /*2e00*/  ISETP.GT.U32.AND P0, PT, R0, 0x7f, PT ;  /* 0x0000007f0000780c */ /* 0x000fda0003f04070 */
[----:B------:R-:W-:Y:S05]  /*2e10*/  @P0 BRA `(.L_x_2664) ;  /* 0x0000000800a00947 */ /* 0x000fea0003800000 */
[----:B------:R-:W-:Y:S01]  /*2e20*/  ISETP.GE.U32.AND P0, PT, R13, 0x7, PT ;  /* 0x000000070d00780c */ /* 0x000fe20003f06070 */
[----:B----4-:R-:W-:-:S12]  /*2e30*/  IMAD.MOV.U32 R9, RZ, RZ, RZ ;  /* 0x000000ffff097224 */ /* 0x010fd800078e00ff */
[----:B------:R-:W-:Y:S05]  /*2e40*/  @!P0 BRA `(.L_x_2699) ;  /* 0x0000000400248947 */ /* 0x000fea0003800000 */
[----:B------:R-:W4:Y:S01]  /*2e50*/  LDC.64 R8, c[0x0][0x380] ;  /* 0x0000e000ff087b82 */ /* 0x000f220000000a00 */
[----:B0123--:R-:W-:-:S07]  /*2e60*/  IMAD.MOV.U32 R15, RZ, RZ, RZ ;  /* 0x000000ffff0f7224 */ /* 0x00ffce00078e00ff */
.L_x_2716:
        /* <DEDUP_REMOVED lines=19> */
.L_x_2701:
[----:B------:R-:W-:Y:S05]  /*2fa0*/  BSYNC.RECONVERGENT B1 ;  /* 0x0000000000017941 */ /* 0x000fea0003800200 */
.L_x_2700:
[----:B------:R-:W-:Y:S04]  /*2fb0*/  BSSY.RECONVERGENT B1, `(.L_x_2702) ;  /* 0x0000005000017945 */ /* 0x000fe80003800200 */
[----:B------:R-:W-:Y:S05]  /*2fc0*/  @!P1 BRA `(.L_x_2703) ;  /* 0x00000000000c9947 */ /* 0x000fea0003800000 */
[----:B0-2---:R-:W-:Y:S02]  /*2fd0*/  IMAD.MOV.U32 R12, RZ, RZ, R20 ;  /* 0x000000ffff0c7224 */ /* 0x005fe400078e0014 */
[----:B------:R-:W-:-:S05]  /*2fe0*/  IMAD.MOV.U32 R13, RZ, RZ, RZ ;  /* 0x000000ffff0d7224 */ /* 0x000fca00078e00ff */
[----:B------:R1:W-:Y:S02]  /*2ff0*/  REDG.E.ADD.64.STRONG.GPU desc[UR16][R10.64+0xc00], R12 ;  /* 0x000c000c0a00798e */ /* 0x0003e4000c12e510 */
.L_x_2703:
[----:B------:R-:W-:Y:S05]  /*3000*/  BSYNC.RECONVERGENT B1 ;  /* 0x0000000000017941 */ /* 0x000fea0003800200 */
.L_x_2702:
        /* <DEDUP_REMOVED lines=12> */
.L_x_2705:
[----:B------:R-:W-:Y:S05]  /*30d0*/  BSYNC.RECONVERGENT B1 ;  /* 0x0000000000017941 */ /* 0x000fea0003800200 */
.L_x_2704:
[----:B------:R-:W-:Y:S04]  /*30e0*/  BSSY.RECONVERGENT B1, `(.L_x_2706) ;  /* 0x0000005000017945 */ /* 0x000fe80003800200 */
[----:B------:R-:W-:Y:S05]  /*30f0*/  @!P1 BRA `(.L_x_2707) ;  /* 0x00000000000c9947 */ /* 0x000fea0003800000 */
[----:B012---:R-:W-:Y:S02]  /*3100*/  IMAD.MOV.U32 R12, RZ, RZ, R22 ;  /* 0x000000ffff0c7224 */ /* 0x007fe400078e0016 */
[----:B------:R-:W-:-:S05]  /*3110*/  IMAD.MOV.U32 R13, RZ, RZ, RZ ;  /* 0x000000ffff0d7224 */ /* 0x000fca00078e00ff */
[----:B------:R3:W-:Y:S02]  /*3120*/  REDG.E.ADD.64.STRONG.GPU desc[UR16][R10.64+0x1c00], R12 ;  /* 0x001c000c0a00798e */ /* 0x0007e4000c12e510 */
.L_x_2707:
[----:B------:R-:W-:Y:S05]  /*3130*/  BSYNC.RECONVERGENT B1 ;  /* 0x0000000000017941 */ /* 0x000fea0003800200 */
.L_x_2706:
[----:B------:R-:W-:Y:S04]  /*3140*/  BSSY.RECONVERGENT B1, `(.L_x_2708) ;  /* 0x0000005000017945 */ /* 0x000fe80003800200 */
[----:B------:R-:W-:Y:S05]  /*3150*/  @!P2 BRA `(.L_x_2709) ;  /* 0x00000000000ca947 */ /* 0x000fea0003800000 */
[----:B0123--:R-:W-:Y:S02]  /*3160*/  IMAD.MOV.U32 R12, RZ, RZ, R23 ;  /* 0x000000ffff0c7224 */ /* 0x00ffe400078e0017 */
[----:B------:R-:W-:-:S05]  /*3170*/  IMAD.MOV.U32 R13, RZ, RZ, RZ ;  /* 0x000000ffff0d7224 */ /* 0x000fca00078e00ff */
[----:B------:R4:W-:Y:S02]  /*3180*/  REDG.E.ADD.64.STRONG.GPU desc[UR16][R10.64+0x2400], R12 ;  /* 0x0024000c0a00798e */ /* 0x0009e4000c12e510 */
.L_x_2709:
[----:B------:R-:W-:Y:S05]  /*3190*/  BSYNC.RECONVERGENT B1 ;  /* 0x0000000000017941 */ /* 0x000fea0003800200 */
.L_x_2708:
[----:B------:R-:W-:Y:S04]  /*31a0*/  BSSY.RECONVERGENT B1, `(.L_x_2710) ;  /* 0x0000005000017945 */ /* 0x000fe80003800200 */
[----:B------:R-:W-:Y:S05]  /*31b0*/  @!P3 BRA `(.L_x_2711) ;  /* 0x00000000000cb947 */ /* 0x000fea0003800000 */
[----:B01234-:R-:W-:Y:S02]  /*31c0*/  IMAD.MOV.U32 R12, RZ, RZ, R24 ;  /* 0x000000ffff0c7224 */ /* 0x01ffe400078e0018 */
[----:B------:R-:W-:-:S05]  /*31d0*/  IMAD.MOV.U32 R13, RZ, RZ, RZ ;  /* 0x000000ffff0d7224 */ /* 0x000fca00078e00ff */
[----:B------:R0:W-:Y:S02]  /*31e0*/  REDG.E.ADD.64.STRONG.GPU desc[UR16][R10.64+0x2c00], R12 ;  /* 0x002c000c0a00798e */ /* 0x0001e4000c12e510 */
.L_x_2711:
[----:B------:R-:W-:Y:S05]  /*31f0*/  BSYNC.RECONVERGENT B1 ;  /* 0x0000000000017941 */ /* 0x000fea0003800200 */
.L_x_2710:
[----:B------:R-:W-:Y:S04]  /*3200*/  BSSY.RECONVERGENT B1, `(.L_x_2712) ;  /* 0x0000005000017945 */ /* 0x000fe80003800200 */
[----:B------:R-:W-:Y:S05]  /*3210*/  @!P4 BRA `(.L_x_2713) ;  /* 0x00000000000cc947 */ /* 0x000fea0003800000 */
[----:B01234-:R-:W-:Y:S02]  /*3220*/  IMAD.MOV.U32 R12, RZ, RZ, R25 ;  /* 0x000000ffff0c7224 */ /* 0x01ffe400078e0019 */
[----:B------:R-:W-:-:S05]  /*3230*/  IMAD.MOV.U32 R13, RZ, RZ, RZ ;  /* 0x000000ffff0d7224 */ /* 0x000fca00078e00ff */
[----:B------:R0:W-:Y:S02]  /*3240*/  REDG.E.ADD.64.STRONG.GPU desc[UR16][R10.64+0x3400], R12 ;  /* 0x0034000c0a00798e */ /* 0x0001e4000c12e510 */
.L_x_2713:
[----:B------:R-:W-:Y:S05]  /*3250*/  BSYNC.RECONVERGENT B1 ;  /* 0x0000000000017941 */ /* 0x000fea0003800200 */
.L_x_2712:
[----:B------:R-:W-:Y:S04]  /*3260*/  BSSY.RECONVERGENT B1, `(.L_x_2714) ;  /* 0x0000005000017945 */ /* 0x000fe80003800200 */
[----:B------:R-:W-:Y:S05]  /*3270*/  @!P5 BRA `(.L_x_2715) ;  /* 0x00000000000cd947 */ /* 0x000fea0003800000 */
[----:B01234-:R-:W-:Y:S02]  /*3280*/  IMAD.MOV.U32 R12, RZ, RZ, R26 ;  /* 0x000000ffff0c7224 */ /* 0x01ffe400078e001a */
[----:B------:R-:W-:-:S05]  /*3290*/  IMAD.MOV.U32 R13, RZ, RZ, RZ ;  /* 0x000000ffff0d7224 */ /* 0x000fca00078e00ff */
[----:B------:R0:W-:Y:S02]  /*32a0*/  REDG.E.ADD.64.STRONG.GPU desc[UR16][R10.64+0x3c00], R12 ;  /* 0x003c000c0a00798e */ /* 0x0001e4000c12e510 */
.L_x_2715:
[----:B------:R-:W-:Y:S05]  /*32b0*/  BSYNC.RECONVERGENT B1 ;  /* 0x0000000000017941 */ /* 0x000fea0003800200 */
.L_x_2714:
[----:B------:R-:W-:Y:S05]  /*32c0*/  @P0 BRA `(.L_x_2716) ;  /* 0xfffffff800e80947 */ /* 0x000fea000383ffff */
[----:B------:R-:W-:-:S07]  /*32d0*/  IMAD.MOV.U32 R9, RZ, RZ, R6 ;  /* 0x000000ffff097224 */ /* 0x000fce00078e0006 */
.L_x_2699:
        /* <DEDUP_REMOVED lines=20> */
.L_x_2719:
[----:B------:R-:W-:Y:S05]  /*3420*/  BSYNC.RECONVERGENT B1 ;  /* 0x0000000000017941 */ /* 0x000fea0003800200 */
.L_x_2718:
        /* <DEDUP_REMOVED lines=9> */
.L_x_2721:
[----:B------:R-:W-:Y:S05]  /*34c0*/  BSYNC.RECONVERGENT B1 ;  /* 0x0000000000017941 */ /* 0x000fea0003800200 */
.L_x_2720:
        /* <DEDUP_REMOVED lines=9> */
.L_x_2723:
[----:B------:R-:W-:Y:S05]  /*3560*/  BSYNC.RECONVERGENT B1 ;  /* 0x0000000000017941 */ /* 0x000fea0003800200 */
.L_x_2722:
        /* <DEDUP_REMOVED lines=9> */
.L_x_2725:
[----:B------:R-:W-:Y:S05]  /*3600*/  BSYNC.RECONVERGENT B1 ;  /* 0x0000000000017941 */ /* 0x000fea0003800200 */
.L_x_2724:
[----:B------:R-:W-:-:S07]  /*3610*/  VIADD R9, R9, 0x4 ;  /* 0x0000000409097836 */ /* 0x000fce0000000000 */
.L_x_2717:
        /* <DEDUP_REMOVED lines=17> */
.L_x_2728:
[----:B------:R-:W-:Y:S05]  /*3730*/  BSYNC.RECONVERGENT B1 ;  /* 0x0000000000017941 */ /* 0x000fea0003800200 */
.L_x_2727:
        /* <DEDUP_REMOVED lines=9> */
.L_x_2730:
[----:B------:R-:W-:Y:S05]  /*37d0*/  BSYNC.RECONVERGENT B1 ;  /* 0x0000000000017941 */ /* 0x000fea0003800200 */
.L_x_2729:
[----:B------:R-:W-:-:S07]  /*37e0*/  VIADD R9, R9, 0x2 ;  /* 0x0000000209097836 */ /* 0x000fce0000000000 */
.L_x_2726:
        /* <DEDUP_REMOVED lines=11> */
.L_x_2664:
[----:B------:R-:W-:Y:S05]  /*38a0*/  BSYNC.RECONVERGENT B0 ;  /* 0x0000000000007941 */ /* 0x000fea0003800200 */
.L_x_2663:
        /* <DEDUP_REMOVED lines=17> */
.L_x_2732:
        /* <DEDUP_REMOVED lines=12> */
.L_x_4303:


//--------------------- .text._ZN3cub18CUB_300001_SM_10006detail10radix_sort31DeviceRadixSortSingleTileKernelINS1_5radix10policy_hubIdNS0_8NullTypeEyE10Policy1000ELNS0_9SortOrderE0EdS6_yNS1_21identity_decomposer_tEEEvPKT1_PSB_PKT2_PSF_T3_iiT4_ --------------------------
	.section	.text._ZN3cub18CUB_300001_SM_10006detail10radix_sort31DeviceRadixSortSingleTileKernelINS1_5radix10policy_hubIdNS0_8NullTypeEyE10Policy1000ELNS0_9SortOrderE0EdS6_yNS1_21identity_decomposer_tEEEvPKT1_PSB_PKT2_PSF_T3_iiT4_,"ax",@progbits
	.align	128
        .global         _ZN3cub18CUB_300001_SM_10006detail10radix_sort31DeviceRadixSortSingleTileKernelINS1_5radix10policy_hubIdNS0_8NullTypeEyE10Policy1000ELNS0_9SortOrderE0EdS6_yNS1_21identity_decomposer_tEEEvPKT1_PSB_PKT2_PSF_T3_iiT4_
        .type           _ZN3cub18CUB_300001_SM_10006detail10radix_sort31DeviceRadixSortSingleTileKernelINS1_5radix10policy_hubIdNS0_8NullTypeEyE10Policy1000ELNS0_9SortOrderE0EdS6_yNS1_21identity_decomposer_tEEEvPKT1_PSB_PKT2_PSF_T3_iiT4_,@function
        .size           _ZN3cub18CUB_300001_SM_10006detail10radix_sort31DeviceRadixSortSingleTileKernelINS1_5radix10policy_hubIdNS0_8NullTypeEyE10Policy1000ELNS0_9SortOrderE0EdS6_yNS1_21identity_decomposer_tEEEvPKT1_PSB_PKT2_PSF_T3_iiT4_,(.L_x_4304 - _ZN3cub18CUB_300001_SM_10006detail10radix_sort31DeviceRadixSortSingleTileKernelINS1_5radix10policy_hubIdNS0_8NullTypeEyE10Policy1000ELNS0_9SortOrderE0EdS6_yNS1_21identity_decomposer_tEEEvPKT1_PSB_PKT2_PSF_T3_iiT4_)
        .other          _ZN3cub18CUB_300001_SM_10006detail10radix_sort31DeviceRadixSortSingleTileKernelINS1_5radix10policy_hubIdNS0_8NullTypeEyE10Policy1000ELNS0_9SortOrderE0EdS6_yNS1_21identity_decomposer_tEEEvPKT1_PSB_PKT2_PSF_T3_iiT4_,@"STO_CUDA_ENTRY STV_DEFAULT"
_ZN3cub18CUB_300001_SM_10006detail10radix_sort31DeviceRadixSortSingleTileKernelINS1_5radix10policy_hubIdNS0_8NullTypeEyE10Policy1000ELNS0_9SortOrderE0EdS6_yNS1_21identity_decomposer_tEEEvPKT1_PSB_PKT2_PSF_T3_iiT4_:
.text._ZN3cub18CUB_300001_SM_10006detail10radix_sort31DeviceRadixSortSingleTileKernelINS1_5radix10policy_hubIdNS0_8NullTypeEyE10Policy1000ELNS0_9SortOrderE0EdS6_yNS1_21identity_decomposer_tEEEvPKT1_PSB_PKT2_PSF_T3_iiT4_:
[----:B------:R-:W-:Y:S01]  /*0000*/  LDC R1, c[0x0][0x37c] ;  /* 0x0000df00ff017b82 */ /* 0x000fe20000000800 */
[----:B------:R-:W0:Y:S01]  /*0010*/  S2R R0, SR_TID.X ;  /* 0x0000000000007919 */ /* 0x000e220000002100 */
[----:B------:R-:W1:Y:S06]  /*0020*/  LDCU UR4, c[0x0][0x3a0] ;  /* 0x00007400ff0477ac */ /* 0x000e6c0008000800 */
[----:B------:R-:W2:Y:S01]  /*0030*/  LDC.64 R2, c[0x0][0x380] ;  /* 0x0000e000ff027b82 */ /* 0x000ea20000000a00 */
[----:B------:R-:W-:Y:S01]  /*0040*/  IMAD.MOV.U32 R5, RZ, RZ, 0x7fffffff ;  /* 0x7fffffffff057424 */ /* 0x000fe200078e00ff */
[----:B------:R-:W3:Y:S01]  /*0050*/  LDCU.64 UR10, c[0x0][0x358] ;  /* 0x00006b00ff0a77ac */ /* 0x000ee20008000a00 */
[----:B------:R-:W-:-:S02]  /*0060*/  IMAD.MOV.U32 R6, RZ, RZ, -0x1 ;  /* 0xffffffffff067424 */ /* 0x000fc400078e00ff */
[----:B------:R-:W-:Y:S02]  /*0070*/  IMAD.MOV.U32 R7, RZ, RZ, 0x7fffffff ;  /* 0x7fffffffff077424 */ /* 0x000fe400078e00ff */
[----:B------:R-:W-:Y:S02]  /*0080*/  IMAD.MOV.U32 R10, RZ, RZ, -0x1 ;  /* 0xffffffffff0a7424 */ /* 0x000fe400078e00ff */
[----:B------:R-:W-:Y:S02]  /*0090*/  IMAD.MOV.U32 R11, RZ, RZ, 0x7fffffff ;  /* 0x7fffffffff0b7424 */ /* 0x000fe400078e00ff */
[----:B------:R-:W-:Y:S02]  /*00a0*/  IMAD.MOV.U32 R18, RZ, RZ, -0x1 ;  /* 0xffffffffff127424 */ /* 0x000fe400078e00ff */
[----:B------:R-:W-:Y:S02]  /*00b0*/  IMAD.MOV.U32 R19, RZ, RZ, 0x7fffffff ;  /* 0x7fffffffff137424 */ /* 0x000fe400078e00ff */
[----:B------:R-:W-:-:S02]  /*00c0*/  IMAD.MOV.U32 R20, RZ, RZ, -0x1 ;  /* 0xffffffffff147424 */ /* 0x000fc400078e00ff */
[----:B------:R-:W-:Y:S02]  /*00d0*/  IMAD.MOV.U32 R21, RZ, RZ, 0x7fffffff ;  /* 0x7fffffffff157424 */ /* 0x000fe400078e00ff */
[----:B------:R-:W-:Y:S02]  /*00e0*/  IMAD.MOV.U32 R22, RZ, RZ, -0x1 ;  /* 0xffffffffff167424 */ /* 0x000fe400078e00ff */
[----:B------:R-:W-:Y:S02]  /*00f0*/  IMAD.MOV.U32 R23, RZ, RZ, 0x7fffffff ;  /* 0x7fffffffff177424 */ /* 0x000fe400078e00ff */
[----:B------:R-:W-:Y:S02]  /*0100*/  IMAD.MOV.U32 R24, RZ, RZ, -0x1 ;  /* 0xffffffffff187424 */ /* 0x000fe400078e00ff */
[----:B------:R-:W-:Y:S02]  /*0110*/  IMAD.MOV.U32 R25, RZ, RZ, 0x7fffffff ;  /* 0x7fffffffff197424 */ /* 0x000fe400078e00ff */
[----:B------:R-:W-:-:S02]  /*0120*/  IMAD.MOV.U32 R26, RZ, RZ, -0x1 ;  /* 0xffffffffff1a7424 */ /* 0x000fc400078e00ff */
[----:B------:R-:W-:Y:S01]  /*0130*/  IMAD.MOV.U32 R27, RZ, RZ, 0x7fffffff ;  /* 0x7fffffffff1b7424 */ /* 0x000fe200078e00ff */
        /* <DEDUP_REMOVED lines=21> */
[----:B------:R-:W-:Y:S02]  /*0290*/  IMAD.MOV.U32 R9, RZ, RZ, 0x7fffffff ;  /* 0x7fffffffff097424 */ /* 0x000fe400078e00ff */
        /* <DEDUP_REMOVED lines=78> */
.L_x_2734:
        /* <DEDUP_REMOVED lines=99> */
[----:B------:R-:W1:Y:S02]  /*0db0*/  LDS.U16 R49, [R50] ;  /* 0x0000000032317984 */ /* 0x000e640000000400 */
[----:B------:R-:W-:Y:S02]  /*0dc0*/  LOP3.LUT R6, R6, 0x7c00, RZ, 0xc0, !PT ;  /* 0x00007c0006067812 */ /* 0x000fe400078ec0ff */
[----:B------:R-:W-:-:S04]  /*0dd0*/  LOP3.LUT R4, R4, 0xffffffe, RZ, 0xc0, !PT ;  /* 0x0ffffffe04047812 */ /* 0x000fc800078ec0ff */
[----:B------:R-:W-:Y:S02]  /*0de0*/  IADD3 R34, PT, PT, R4, R29, R6 ;  /* 0x0000001d04227210 */ /* 0x000fe40007ffe006 */
        /* <DEDUP_REMOVED lines=10> */
[----:B------:R-:W-:Y:S02]  /*0e90*/  IADD3 R36, PT, PT, R4, R29, R6 ;  /* 0x0000001d04247210 */ /* 0x000fe40007ffe006 */
[----:B------:R-:W-:Y:S02]  /*0ea0*/  SEL R4, R22, RZ, P0 ;  /* 0x000000ff16047207 */ /* 0x000fe40000000000 */
[----:B------:R-:W-:Y:S01]  /*0eb0*/  ISETP.NE.U32.AND P0, PT, R24, -0x1, PT ;  /* 0xffffffff1800780c */ /* 0x000fe20003f05070 */
[----:B-1----:R-:W-:Y:S01]  /*0ec0*/  VIADD R5, R49, 0x1 ;  /* 0x0000000131057836 */ /* 0x002fe20000000000 */
[----:B------:R-:W-:Y:S02]  /*0ed0*/  SHF.R.U64 R4, R4, UR8, R7 ;  /* 0x0000000804047c19 */ /* 0x000fe40008001207 */
[----:B------:R-:W-:Y:S02]  /*0ee0*/  ISETP.NE.AND.EX P0, PT, R25, 0x7fffffff, PT, P0 ;  /* 0x7fffffff1900780c */ /* 0x000fe40003f05300 */
[----:B------:R-:W-:Y:S01]  /*0ef0*/  STS.U16 [R50], R5 ;  /* 0x0000000532007388 */ /* 0x000fe20000000400 */
[----:B------:R-:W-:-:S02]  /*0f00*/  LOP3.LUT R4, R4, UR4, RZ, 0xc0, !PT ;  /* 0x0000000404047c12 */ /* 0x000fc4000f8ec0ff */
[----:B------:R-:W-:Y:S01]  /*0f10*/  SEL R7, R25, 0x80000000, P0 ;  /* 0x8000000019077807 */ /* 0x000fe20000000000 */
[----:B------:R-:W1:Y:S02]  /*0f20*/  LDS.U16 R48, [R40] ;  /* 0x0000000028307984 */ /* 0x000e640000000400 */
[----:B------:R-:W-:Y:S01]  /*0f30*/  IMAD.SHL.U32 R6, R4, 0x400, RZ ;  /* 0x0000040004067824 */ /* 0x000fe200078e00ff */
[----:B------:R-:W-:-:S04]  /*0f40*/  SHF.R.U32.HI R4, RZ, 0x4, R4 ;  /* 0x00000004ff047819 */ /* 0x000fc80000011604 */
[----:B------:R-:W-:Y:S02]  /*0f50*/  LOP3.LUT R6, R6, 0x7c00, RZ, 0xc0, !PT ;  /* 0x00007c0006067812 */ /* 0x000fe400078ec0ff */
[----:B------:R-:W-:-:S04]  /*0f60*/  LOP3.LUT R4, R4, 0xffffffe, RZ, 0xc0, !PT ;  /* 0x0ffffffe04047812 */ /* 0x000fc800078ec0ff */
[----:B------:R-:W-:Y:S02]  /*0f70*/  IADD3 R37, PT, PT, R4, R29, R6 ;  /* 0x0000001d04257210 */ /* 0x000fe40007ffe006 */
        /* <DEDUP_REMOVED lines=9> */
[----:B------:R-:W-:Y:S01]  /*1010*/  IADD3 R38, PT, PT, R38, R29, R6 ;  /* 0x0000001d26267210 */ /* 0x000fe20007ffe006 */
[----:B-1----:R-:W-:Y:S01]  /*1020*/  VIADD R5, R48, 0x1 ;  /* 0x0000000130057836 */ /* 0x002fe20000000000 */
[----:B------:R-:W-:-:S04]  /*1030*/  SEL R6, R27, 0x80000000, P0 ;  /* 0x800000001b067807 */ /* 0x000fc80000000000 */
[----:B------:R-:W-:Y:S04]  /*1040*/  STS.U16 [R40], R5 ;  /* 0x0000000528007388 */ /* 0x000fe80000000400 */
[----:B------:R-:W1:Y:S02]  /*1050*/  LDS.U16 R47, [R30] ;  /* 0x000000001e2f7984 */ /* 0x000e640000000400 */
[----:B-1----:R-:W-:-:S05]  /*1060*/  VIADD R5, R47, 0x1 ;  /* 0x000000012f057836 */ /* 0x002fca0000000000 */
        /* <DEDUP_REMOVED lines=9> */
[----:B------:R1:W-:Y:S04]  /*1100*/  STS.U16 [R36], R5 ;  /* 0x0000000524007388 */ /* 0x0003e80000000400 */
[----:B------:R-:W2:Y:S01]  /*1110*/  LDS.U16 R43, [R37] ;  /* 0x00000000252b7984 */ /* 0x000ea20000000400 */
        /* <DEDUP_REMOVED lines=252> */
.L_x_2733:
        /* <DEDUP_REMOVED lines=51> */
.L_x_2736:
[----:B------:R-:W-:Y:S05]  /*2410*/  BSYNC.RECONVERGENT B0 ;  /* 0x0000000000007941 */ /* 0x000fea0003800200 */
.L_x_2735:
        /* <DEDUP_REMOVED lines=13> */
.L_x_2738:
[----:B------:R-:W-:Y:S05]  /*24f0*/  BSYNC.RECONVERGENT B0 ;  /* 0x0000000000007941 */ /* 0x000fea0003800200 */
.L_x_2737:
        /* <DEDUP_REMOVED lines=19> */
.L_x_2740:
[----:B------:R-:W-:Y:S05]  /*2630*/  BSYNC.RECONVERGENT B0 ;  /* 0x0000000000007941 */ /* 0x000fea0003800200 */
.L_x_2739:
        /* <DEDUP_REMOVED lines=11> */
.L_x_2742:
[----:B------:R-:W-:Y:S05]  /*26f0*/  BSYNC.RECONVERGENT B0 ;  /* 0x0000000000007941 */ /* 0x000fea0003800200 */
.L_x_2741:
        /* <DEDUP_REMOVED lines=11> */
.L_x_2744:
[----:B------:R-:W-:Y:S05]  /*27b0*/  BSYNC.RECONVERGENT B0 ;  /* 0x0000000000007941 */ /* 0x000fea0003800200 */
.L_x_2743:
        /* <DEDUP_REMOVED lines=11> */
.L_x_2746:
[----:B------:R-:W-:Y:S05]  /*2870*/  BSYNC.RECONVERGENT B0 ;  /* 0x0000000000007941 */ /* 0x000fea0003800200 */
.L_x_2745:
        /* <DEDUP_REMOVED lines=11> */
.L_x_2748:
[----:B------:R-:W-:Y:S05]  /*2930*/  BSYNC.RECONVERGENT B0 ;  /* 0x0000000000007941 */ /* 0x000fea0003800200 */
.L_x_2747:
        /* <DEDUP_REMOVED lines=11> */
.L_x_2750:
[----:B------:R-:W-:Y:S05]  /*29f0*/  BSYNC.RECONVERGENT B0 ;  /* 0x0000000000007941 */ /* 0x000fea0003800200 */
.L_x_2749:
        /* <DEDUP_REMOVED lines=10> */
.L_x_2751:
        /* <DEDUP_REMOVED lines=14> */
.L_x_4304:


//--------------------- .text._ZN3cub18CUB_300001_SM_10006detail10radix_sort29DeviceRadixSortOnesweepKernelINS1_5radix10policy_hubIjNS0_8NullTypeEyE10Policy1000ELNS0_9SortOrderE1EjS6_yiiNS1_21identity_decomposer_tEEEvPT5_SC_PT3_PKSD_PT1_PKSH_PT2_PKSL_T4_iiT6_ --------------------------
	.section	.text._ZN3cub18CUB_300001_SM_10006detail10radix_sort29DeviceRadixSortOnesweepKernelINS1_5radix10policy_hubIjNS0_8NullTypeEyE10Policy1000ELNS0_9SortOrderE1EjS6_yiiNS1_21identity_decomposer_tEEEvPT5_SC_PT3_PKSD_PT1_PKSH_PT2_PKSL_T4_iiT6_,"ax",@progbits
	.align	128
        .global         _ZN3cub18CUB_300001_SM_10006detail10radix_sort29DeviceRadixSortOnesweepKernelINS1_5radix10policy_hubIjNS0_8NullTypeEyE10Policy1000ELNS0_9SortOrderE1EjS6_yiiNS1_21identity_decomposer_tEEEvPT5_SC_PT3_PKSD_PT1_PKSH_PT2_PKSL_T4_iiT6_
        .type           _ZN3cub18CUB_300001_SM_10006detail10radix_sort29DeviceRadixSortOnesweepKernelINS1_5radix10policy_hubIjNS0_8NullTypeEyE10Policy1000ELNS0_9SortOrderE1EjS6_yiiNS1_21identity_decomposer_tEEEvPT5_SC_PT3_PKSD_PT1_PKSH_PT2_PKSL_T4_iiT6_,@function
        .size           _ZN3cub18CUB_300001_SM_10006detail10radix_sort29DeviceRadixSortOnesweepKernelINS1_5radix10policy_hubIjNS0_8NullTypeEyE10Policy1000ELNS0_9SortOrderE1EjS6_yiiNS1_21identity_decomposer_tEEEvPT5_SC_PT3_PKSD_PT1_PKSH_PT2_PKSL_T4_iiT6_,(.L_x_4305 - _ZN3cub18CUB_300001_SM_10006detail10radix_sort29DeviceRadixSortOnesweepKernelINS1_5radix10policy_hubIjNS0_8NullTypeEyE10Policy1000ELNS0_9SortOrderE1EjS6_yiiNS1_21identity_decomposer_tEEEvPT5_SC_PT3_PKSD_PT1_PKSH_PT2_PKSL_T4_iiT6_)
        .other          _ZN3cub18CUB_300001_SM_10006detail10radix_sort29DeviceRadixSortOnesweepKernelINS1_5radix10policy_hubIjNS0_8NullTypeEyE10Policy1000ELNS0_9SortOrderE1EjS6_yiiNS1_21identity_decomposer_tEEEvPT5_SC_PT3_PKSD_PT1_PKSH_PT2_PKSL_T4_iiT6_,@"STO_CUDA_ENTRY STV_DEFAULT"
_ZN3cub18CUB_300001_SM_10006detail10radix_sort29DeviceRadixSortOnesweepKernelINS1_5radix10policy_hubIjNS0_8NullTypeEyE10Policy1000ELNS0_9SortOrderE1EjS6_yiiNS1_21identity_decomposer_tEEEvPT5_SC_PT3_PKSD_PT1_PKSH_PT2_PKSL_T4_iiT6_:
.text._ZN3cub18CUB_300001_SM_10006detail10radix_sort29DeviceRadixSortOnesweepKernelINS1_5radix10policy_hubIjNS0_8NullTypeEyE10Policy1000ELNS0_9SortOrderE1EjS6_yiiNS1_21identity_decomposer_tEEEvPT5_SC_PT3_PKSD_PT1_PKSH_PT2_PKSL_T4_iiT6_:
        /* <DEDUP_REMOVED lines=13> */
.L_x_2753:
[----:B------:R-:W-:Y:S05]  /*00d0*/  BSYNC.RECONVERGENT B0 ;  /* 0x0000000000007941 */ /* 0x000fea0003800200 */
.L_x_2752:
        /* <DEDUP_REMOVED lines=41> */
.L_x_2754:
[C---:B------:R-:W-:Y:S01]  /*0370*/  LOP3.LUT R0, R3.reuse, 0x1f, RZ, 0xc0, !PT ;  /* 0x0000001f03007812 */ /* 0x040fe200078ec0ff */
[----:B------:R-:W1:Y:S01]  /*0380*/  LDCU.64 UR12, c[0x0][0x3a8] ;  /* 0x00007500ff0c77ac */ /* 0x000e620008000a00 */
[----:B------:R-:W-:Y:S01]  /*0390*/  LOP3.LUT R5, R3, 0x3e0, RZ, 0xc0, !PT ;  /* 0x000003e003057812 */ /* 0x000fe200078ec0ff */
[----:B------:R-:W-:Y:S01]  /*03a0*/  IMAD.MOV.U32 R44, RZ, RZ, RZ ;  /* 0x000000ffff2c7224 */ /* 0x000fe200078e00ff */
[----:B------:R-:W-:Y:S01]  /*03b0*/  CS2R R42, SRZ ;  /* 0x00000000002a7805 */ /* 0x000fe2000001ff00 */
[----:B------:R-:W-:Y:S02]  /*03c0*/  UIADD3 UR5, UPT, UPT, -UR6, UR5, URZ ;  /* 0x0000000506057290 */ /* 0x000fe4000fffe1ff */
[----:B------:R-:W-:-:S04]  /*03d0*/  IMAD R7, R5, 0x13, R0 ;  /* 0x0000001305077824 */ /* 0x000fc800078e0200 */
[C---:B------:R-:W-:Y:S01]  /*03e0*/  VIADD R0, R7.reuse, 0x20 ;  /* 0x0000002007007836 */ /* 0x040fe20000000000 */
[C---:B------:R-:W-:Y:S01]  /*03f0*/  ISETP.GE.AND P1, PT, R7.reuse, UR5, PT ;  /* 0x0000000507007c0c */ /* 0x040fe2000bf26270 */
[C---:B------:R-:W-:Y:S02]  /*0400*/  VIADD R5, R7.reuse, 0x60 ;  /* 0x0000006007057836 */ /* 0x040fe40000000000 */
[C---:B0-----:R-:W-:Y:S01]  /*0410*/  VIADD R4, R7.reuse, 0x40 ;  /* 0x0000004007047836 */ /* 0x041fe20000000000 */
[----:B------:R-:W-:Y:S01]  /*0420*/  ISETP.GE.AND P2, PT, R0, UR5, PT ;  /* 0x0000000500007c0c */ /* 0x000fe2000bf46270 */
[C---:B------:R-:W-:Y:S01]  /*0430*/  VIADD R8, R7.reuse, 0xa0 ;  /* 0x000000a007087836 */ /* 0x040fe20000000000 */
[C---:B------:R-:W-:Y:S01]  /*0440*/  IADD3 R0, P0, PT, R7.reuse, UR6, RZ ;  /* 0x0000000607007c10 */ /* 0x040fe2000ff1e0ff */
[----:B------:R-:W-:Y:S01]  /*0450*/  VIADD R9, R7, 0xc0 ;  /* 0x000000c007097836 */ /* 0x000fe20000000000 */
[----:B------:R-:W-:Y:S01]  /*0460*/  ISETP.GE.AND P4, PT, R5, UR5, PT ;  /* 0x0000000505007c0c */ /* 0x000fe2000bf86270 */
[----:B------:R-:W-:Y:S01]  /*0470*/  VIADD R6, R7, 0x80 ;  /* 0x0000008007067836 */ /* 0x000fe20000000000 */
[----:B------:R-:W-:Y:S01]  /*0480*/  ISETP.GE.AND P3, PT, R4, UR5, PT ;  /* 0x0000000504007c0c */ /* 0x000fe2000bf66270 */
[----:B------:R-:W-:Y:S01]  /*0490*/  IMAD.X R5, RZ, RZ, UR11, P0 ;  /* 0x0000000bff057e24 */ /* 0x000fe200080e06ff */
[----:B-1----:R-:W-:-:S02]  /*04a0*/  LEA R4, P0, R0, UR12, 0x2 ;  /* 0x0000000c00047c11 */ /* 0x002fc4000f8010ff */
[----:B------:R-:W-:Y:S02]  /*04b0*/  ISETP.GE.AND P6, PT, R8, UR5, PT ;  /* 0x0000000508007c0c */ /* 0x000fe4000bfc6270 */
[----:B------:R-:W-:Y:S01]  /*04c0*/  LEA.HI.X R5, R0, UR13, R5, 0x2, P0 ;  /* 0x0000000d00057c11 */ /* 0x000fe200080f1405 */
[----:B------:R-:W-:Y:S01]  /*04d0*/  VIADD R0, R7, 0xe0 ;  /* 0x000000e007007836 */ /* 0x000fe20000000000 */
[----:B------:R-:W-:Y:S01]  /*04e0*/  ISETP.GE.AND P0, PT, R9, UR5, PT ;  /* 0x0000000509007c0c */ /* 0x000fe2000bf06270 */
[----:B------:R-:W-:Y:S01]  /*04f0*/  IMAD.MOV.U32 R10, RZ, RZ, RZ ;  /* 0x000000ffff0a7224 */ /* 0x000fe200078e00ff */
[----:B------:R-:W-:Y:S01]  /*0500*/  ISETP.GE.AND P5, PT, R6, UR5, PT ;  /* 0x0000000506007c0c */ /* 0x000fe2000bfa6270 */
[----:B------:R1:W5:Y:S01]  /*0510*/  @!P1 LDG.E R44, desc[UR8][R4.64] ;  /* 0x00000008042c9981 */ /* 0x000362000c1e1900 */
[----:B------:R-:W-:Y:S01]  /*0520*/  ISETP.GE.AND P1, PT, R0, UR5, PT ;  /* 0x0000000500007c0c */ /* 0x000fe2000bf26270 */
[C---:B------:R-:W-:Y:S01]  /*0530*/  VIADD R0, R7.reuse, 0x120 ;  /* 0x0000012007007836 */ /* 0x040fe20000000000 */
[----:B------:R-:W-:Y:S01]  /*0540*/  CS2R R8, SRZ ;  /* 0x0000000000087805 */ /* 0x000fe2000001ff00 */
[----:B------:R1:W5:Y:S01]  /*0550*/  @!P3 LDG.E R42, desc[UR8][R4.64+0x100] ;  /* 0x00010008042ab981 */ /* 0x000362000c1e1900 */
[----:B------:R-:W-:-:S02]  /*0560*/  VIADD R6, R7, 0x100 ;  /* 0x0000010007067836 */ /* 0x000fc40000000000 */
[----:B------:R-:W-:Y:S01]  /*0570*/  ISETP.GE.AND P3, PT, R0, UR5, PT ;  /* 0x0000000500007c0c */ /* 0x000fe2000bf66270 */
[C---:B------:R-:W-:Y:S01]  /*0580*/  VIADD R0, R7.reuse, 0x140 ;  /* 0x0000014007007836 */ /* 0x040fe20000000000 */
[----:B------:R1:W5:Y:S04]  /*0590*/  @!P4 LDG.E R8, desc[UR8][R4.64+0x180] ;  /* 0x000180080408c981 */ /* 0x000368000c1e1900 */
[----:B------:R-:W-:Y:S01]  /*05a0*/  ISETP.GE.AND P4, PT, R0, UR5, PT ;  /* 0x0000000500007c0c */ /* 0x000fe2000bf86270 */
[C---:B------:R-:W-:Y:S01]  /*05b0*/  VIADD R0, R7.reuse, 0x180 ;  /* 0x0000018007007836 */ /* 0x040fe20000000000 */
[----:B------:R1:W5:Y:S01]  /*05c0*/  @!P2 LDG.E R43, desc[UR8][R4.64+0x80] ;  /* 0x00008008042ba981 */ /* 0x000362000c1e1900 */
[----:B------:R-:W-:Y:S02]  /*05d0*/  ISETP.GE.AND P2, PT, R6, UR5, PT ;  /* 0x0000000506007c0c */ /* 0x000fe4000bf46270 */
[----:B------:R-:W-:Y:S01]  /*05e0*/  CS2R R12, SRZ ;  /* 0x00000000000c7805 */ /* 0x000fe2000001ff00 */
[----:B------:R1:W5:Y:S01]  /*05f0*/  @!P6 LDG.E R10, desc[UR8][R4.64+0x280] ;  /* 0x00028008040ae981 */ /* 0x000362000c1e1900 */
[----:B------:R-:W-:Y:S01]  /*0600*/  ISETP.GE.AND P6, PT, R0, UR5, PT ;  /* 0x0000000500007c0c */ /* 0x000fe2000bfc6270 */
[C---:B------:R-:W-:Y:S01]  /*0610*/  VIADD R0, R7.reuse, 0x1a0 ;  /* 0x000001a007007836 */ /* 0x040fe20000000000 */
[----:B------:R-:W-:Y:S01]  /*0620*/  CS2R R14, SRZ ;  /* 0x00000000000e7805 */ /* 0x000fe2000001ff00 */
[C---:B------:R-:W-:Y:S01]  /*0630*/  VIADD R6, R7.reuse, 0x160 ;  /* 0x0000016007067836 */ /* 0x040fe20000000000 */
[----:B------:R1:W5:Y:S02]  /*0640*/  @!P0 LDG.E R12, desc[UR8][R4.64+0x300] ;  /* 0x00030008040c8981 */ /* 0x000364000c1e1900 */
[----:B------:R-:W-:Y:S01]  /*0650*/  ISETP.GE.AND P0, PT, R0, UR5, PT ;  /* 0x0000000500007c0c */ /* 0x000fe2000bf06270 */
[C---:B------:R-:W-:Y:S01]  /*0660*/  VIADD R0, R7.reuse, 0x1e0 ;  /* 0x000001e007007836 */ /* 0x040fe20000000000 */
[----:B------:R1:W5:Y:S01]  /*0670*/  @!P5 LDG.E R9, desc[UR8][R4.64+0x200] ;  /* 0x000200080409d981 */ /* 0x000362000c1e1900 */
[----:B------:R-:W-:Y:S01]  /*0680*/  ISETP.GE.AND P5, PT, R6, UR5, PT ;  /* 0x0000000506007c0c */ /* 0x000fe2000bfa6270 */
[----:B------:R-:W-:-:S02]  /*0690*/  VIADD R6, R7, 0x1c0 ;  /* 0x000001c007067836 */ /* 0x000fc40000000000 */
[----:B------:R1:W5:Y:S01]  /*06a0*/  @!P2 LDG.E R14, desc[UR8][R4.64+0x400] ;  /* 0x00040008040ea981 */ /* 0x000362000c1e1900 */
[----:B------:R-:W-:Y:S01]  /*06b0*/  ISETP.GE.AND P2, PT, R0, UR5, PT ;  /* 0x0000000500007c0c */ /* 0x000fe2000bf46270 */
[C---:B------:R-:W-:Y:S01]  /*06c0*/  VIADD R0, R7.reuse, 0x200 ;  /* 0x0000020007007836 */ /* 0x040fe20000000000 */
[----:B------:R-:W-:Y:S01]  /*06d0*/  CS2R R16, SRZ ;  /* 0x0000000000107805 */ /* 0x000fe2000001ff00 */
[----:B------:R1:W5:Y:S01]  /*06e0*/  @!P1 LDG.E R13, desc[UR8][R4.64+0x380] ;  /* 0x00038008040d9981 */ /* 0x000362000c1e1900 */
[----:B------:R-:W-:Y:S01]  /*06f0*/  ISETP.GE.AND P1, PT, R6, UR5, PT ;  /* 0x0000000506007c0c */ /* 0x000fe2000bf26270 */
[C---:B------:R-:W-:Y:S02]  /*0700*/  VIADD R6, R7.reuse, 0x220 ;  /* 0x0000022007067836 */ /* 0x040fe40000000000 */
[----:B------:R1:W5:Y:S01]  /*0710*/  @!P3 LDG.E R15, desc[UR8][R4.64+0x480] ;  /* 0x00048008040fb981 */ /* 0x000362000c1e1900 */
[----:B------:R-:W-:Y:S01]  /*0720*/  ISETP.GE.AND P3, PT, R0, UR5, PT ;  /* 0x0000000500007c0c */ /* 0x000fe2000bf66270 */
[----:B------:R-:W-:-:S02]  /*0730*/  VIADD R0, R7, 0x240 ;  /* 0x0000024007007836 */ /* 0x000fc40000000000 */
[----:B------:R1:W5:Y:S01]  /*0740*/  @!P4 LDG.E R16, desc[UR8][R4.64+0x500] ;  /* 0x000500080410c981 */ /* 0x000362000c1e1900 */
[----:B------:R-:W-:-:S03]  /*0750*/  ISETP.GE.AND P4, PT, R6, UR5, PT ;  /* 0x0000000506007c0c */ /* 0x000fc6000bf86270 */
[----:B------:R1:W5:Y:S01]  /*0760*/  @!P5 LDG.E R17, desc[UR8][R4.64+0x580] ;  /* 0x000580080411d981 */ /* 0x000362000c1e1900 */
[----:B------:R-:W-:Y:S02]  /*0770*/  ISETP.GE.AND P5, PT, R0, UR5, PT ;  /* 0x0000000500007c0c */ /* 0x000fe4000bfa6270 */
[----:B------:R-:W-:Y:S02]  /*0780*/  CS2R R18, SRZ ;  /* 0x0000000000127805 */ /* 0x000fe4000001ff00 */
[----:B------:R-:W-:Y:S02]  /*0790*/  CS2R R20, SRZ ;  /* 0x0000000000147805 */ /* 0x000fe4000001ff00 */
[----:B------:R-:W-:Y:S01]  /*07a0*/  CS2R R22, SRZ ;  /* 0x0000000000167805 */ /* 0x000fe2000001ff00 */
[----:B------:R-:W-:Y:S01]  /*07b0*/  IMAD.MOV.U32 R24, RZ, RZ, RZ ;  /* 0x000000ffff187224 */ /* 0x000fe200078e00ff */
[----:B------:R1:W5:Y:S04]  /*07c0*/  @!P6 LDG.E R18, desc[UR8][R4.64+0x600] ;  /* 0x000600080412e981 */ /* 0x000368000c1e1900 */
[----:B------:R1:W5:Y:S04]  /*07d0*/  @!P0 LDG.E R19, desc[UR8][R4.64+0x680] ;  /* 0x0006800804138981 */ /* 0x000368000c1e1900 */
[----:B------:R1:W5:Y:S04]  /*07e0*/  @!P1 LDG.E R20, desc[UR8][R4.64+0x700] ;  /* 0x0007000804149981 */ /* 0x000368000c1e1900 */
[----:B------:R1:W5:Y:S04]  /*07f0*/  @!P2 LDG.E R21, desc[UR8][R4.64+0x780] ;  /* 0x000780080415a981 */ /* 0x000368000c1e1900 */
[----:B------:R1:W5:Y:S04]  /*0800*/  @!P3 LDG.E R22, desc[UR8][R4.64+0x800] ;  /* 0x000800080416b981 */ /* 0x000368000c1e1900 */
[----:B------:R1:W5:Y:S04]  /*0810*/  @!P4 LDG.E R23, desc[UR8][R4.64+0x880] ;  /* 0x000880080417c981 */ /* 0x000368000c1e1900 */
[----:B------:R1:W5:Y:S02]  /*0820*/  @!P5 LDG.E R24, desc[UR8][R4.64+0x900] ;  /* 0x000900080418d981 */ /* 0x000364000c1e1900 */
.L_x_2755:
        /* <DEDUP_REMOVED lines=20> */
.L_x_2758:
        /* <DEDUP_REMOVED lines=21> */
.L_x_2757:
[----:B------:R-:W-:Y:S05]  /*0ac0*/  BSYNC.RECONVERGENT B0 ;  /* 0x0000000000007941 */ /* 0x000fea0003800200 */
.L_x_2756:
        /* <DEDUP_REMOVED lines=18> */
.L_x_2762:
[----:B------:R-:W-:Y:S05]  /*0bf0*/  BSYNC.RECONVERGENT B1 ;  /* 0x0000000000017941 */ /* 0x000fea0003800200 */
.L_x_2761:
        /* <DEDUP_REMOVED lines=14> */
.L_x_2763:
[----:B------:R-:W-:Y:S01]  /*0ce0*/  VIADD R6, R6, 0x1 ;  /* 0x0000000106067836 */ /* 0x000fe20000000000 */
[----:B------:R0:W-:Y:S04]  /*0cf0*/  STS [R5], RZ ;  /* 0x000000ff05007388 */ /* 0x0001e80000000800 */
[----:B------:R-:W-:Y:S01]  /*0d00*/  ISETP.NE.AND P0, PT, R6, RZ, PT ;  /* 0x000000ff0600720c */ /* 0x000fe20003f05270 */
[----:B0-----:R-:W-:-:S12]  /*0d10*/  VIADD R5, R5, 0x80 ;  /* 0x0000008005057836 */ /* 0x001fd80000000000 */
[----:B------:R-:W-:Y:S05]  /*0d20*/  @P0 BRA `(.L_x_2763) ;  /* 0xfffffffc00ec0947 */ /* 0x000fea000383ffff */
.L_x_2760:
[----:B------:R-:W-:Y:S05]  /*0d30*/  BSYNC.RECONVERGENT B0 ;  /* 0x0000000000007941 */ /* 0x000fea0003800200 */
.L_x_2759:
[----:B------:R-:W2:Y:S01]  /*0d40*/  LDCU UR6, c[0x0][0x3c4] ;  /* 0x00007880ff0677ac */ /* 0x000ea20008000800 */
[----:B-----5:R-:W-:Y:S01]  /*0d50*/  LOP3.LUT R45, RZ, R44, RZ, 0x33, !PT ;  /* 0x0000002cff2d7212 */ /* 0x020fe200078e33ff */
[----:B------:R-:W-:Y:S01]  /*0d60*/  BSSY.RECONVERGENT B0, `(.L_x_2764) ;  /* 0x0000089000007945 */ /* 0x000fe20003800200 */
[----:B------:R-:W-:Y:S02]  /*0d70*/  LOP3.LUT R6, RZ, R43, RZ, 0x33, !PT ;  /* 0x0000002bff067212 */ /* 0x000fe400078e33ff */
[----:B01----:R-:W-:Y:S02]  /*0d80*/  LOP3.LUT R0, RZ, R42, RZ, 0x33, !PT ;  /* 0x0000002aff007212 */ /* 0x003fe400078e33ff */
[----:B------:R-:W-:Y:S02]  /*0d90*/  LOP3.LUT R41, RZ, R8, RZ, 0x33, !PT ;  /* 0x00000008ff297212 */ /* 0x000fe400078e33ff */
[----:B------:R-:W-:Y:S02]  /*0da0*/  LOP3.LUT R40, RZ, R9, RZ, 0x33, !PT ;  /* 0x00000009ff287212 */ /* 0x000fe400078e33ff */
[----:B------:R-:W-:-:S02]  /*0db0*/  LOP3.LUT R39, RZ, R10, RZ, 0x33, !PT ;  /* 0x0000000aff277212 */ /* 0x000fc400078e33ff */
[----:B------:R-:W-:Y:S02]  /*0dc0*/  LOP3.LUT R38, RZ, R13, RZ, 0x33, !PT ;  /* 0x0000000dff267212 */ /* 0x000fe400078e33ff */
[----:B------:R-:W-:Y:S02]  /*0dd0*/  LOP3.LUT R37, RZ, R14, RZ, 0x33, !PT ;  /* 0x0000000eff257212 */ /* 0x000fe400078e33ff */
[----:B------:R-:W-:Y:S02]  /*0de0*/  LOP3.LUT R36, RZ, R15, RZ, 0x33, !PT ;  /* 0x0000000fff247212 */ /* 0x000fe400078e33ff */
[----:B--2---:R-:W-:Y:S02]  /*0df0*/  SHF.R.U32.HI R47, RZ, UR6, R45 ;  /* 0x00000006ff2f7c19 */ /* 0x004fe4000801162d */
[----:B------:R-:W-:Y:S02]  /*0e00*/  SHF.R.U32.HI R7, RZ, UR6, R6 ;  /* 0x00000006ff077c19 */ /* 0x000fe40008011606 */
[----:B------:R-:W-:-:S02]  /*0e10*/  LOP3.LUT R47, R47, UR5, RZ, 0x30, !PT ;  /* 0x000000052f2f7c12 */ /* 0x000fc4000f8e30ff */
[----:B------:R-:W-:Y:S02]  /*0e20*/  SHF.R.U32.HI R11, RZ, UR6, R0 ;  /* 0x00000006ff0b7c19 */ /* 0x000fe40008011600 */
[----:B------:R-:W-:Y:S01]  /*0e30*/  SHF.R.U32.HI R25, RZ, UR6, R41 ;  /* 0x00000006ff197c19 */ /* 0x000fe20008011629 */
[----:B------:R-:W-:Y:S01]  /*0e40*/  IMAD R5, R47, 0x4, R4 ;  /* 0x000000042f057824 */ /* 0x000fe200078e0204 */
[----:B------:R-:W-:Y:S01]  /*0e50*/  LOP3.LUT R7, R7, UR5, RZ, 0x30, !PT ;  /* 0x0000000507077c12 */ /* 0x000fe2000f8e30ff */
[----:B------:R-:W-:Y:S01]  /*0e60*/  NOP ;  /* 0x0000000000007918 */ /* 0x000fe20000000000 */
[----:B------:R-:W-:Y:S02]  /*0e70*/  SHF.R.U32.HI R26, RZ, UR6, R40 ;  /* 0x00000006ff1a7c19 */ /* 0x000fe40008011628 */
[----:B------:R0:W-:Y:S01]  /*0e80*/  ATOMS.POPC.INC.32 RZ, [R5+URZ] ;  /* 0x0000000005ff7f8c */ /* 0x0001e2000d8000ff */
[----:B------:R-:W-:Y:S01]  /*0e90*/  LOP3.LUT R11, R11, UR5, RZ, 0x30, !PT ;  /* 0x000000050b0b7c12 */ /* 0x000fe2000f8e30ff */
[----:B------:R-:W-:Y:S01]  /*0ea0*/  IMAD R7, R7, 0x4, R4 ;  /* 0x0000000407077824 */ /* 0x000fe200078e0204 */
[----:B------:R-:W-:-:S02]  /*0eb0*/  SHF.R.U32.HI R27, RZ, UR6, R39 ;  /* 0x00000006ff1b7c19 */ /* 0x000fc40008011627 */
[----:B------:R-:W-:Y:S01]  /*0ec0*/  LOP3.LUT R25, R25, UR5, RZ, 0x30, !PT ;  /* 0x0000000519197c12 */ /* 0x000fe2000f8e30ff */
[--C-:B------:R-:W-:Y:S01]  /*0ed0*/  IMAD R11, R11, 0x4, R4.reuse ;  /* 0x000000040b0b7824 */ /* 0x100fe200078e0204 */
[----:B------:R-:W-:Y:S01]  /*0ee0*/  LOP3.LUT R27, R27, UR5, RZ, 0x30, !PT ;  /* 0x000000051b1b7c12 */ /* 0x000fe2000f8e30ff */
[----:B------:R1:W-:Y:S01]  /*0ef0*/  ATOMS.POPC.INC.32 RZ, [R7+URZ] ;  /* 0x0000000007ff7f8c */ /* 0x0003e2000d8000ff */
[----:B0-----:R-:W-:Y:S01]  /*0f00*/  LOP3.LUT R5, R26, UR5, RZ, 0x30, !PT ;  /* 0x000000051a057c12 */ /* 0x001fe2000f8e30ff */
[--C-:B------:R-:W-:Y:S01]  /*0f10*/  IMAD R25, R25, 0x4, R4.reuse ;  /* 0x0000000419197824 */ /* 0x100fe200078e0204 */
[----:B------:R-:W-:Y:S01]  /*0f20*/  LOP3.LUT R26, RZ, R12, RZ, 0x33, !PT ;  /* 0x0000000cff1a7212 */ /* 0x000fe200078e33ff */
[----:B------:R0:W-:Y:S01]  /*0f30*/  ATOMS.POPC.INC.32 RZ, [R11+URZ] ;  /* 0x000000000bff7f8c */ /* 0x0001e2000d8000ff */
[----:B------:R-:W-:Y:S01]  /*0f40*/  LOP3.LUT R35, RZ, R16, RZ, 0x33, !PT ;  /* 0x00000010ff237212 */ /* 0x000fe200078e33ff */
[----:B------:R-:W-:Y:S01]  /*0f50*/  IMAD R5, R5, 0x4, R4 ;  /* 0x0000000405057824 */ /* 0x000fe200078e0204 */
[----:B------:R-:W-:Y:S01]  /*0f60*/  SHF.R.U32.HI R26, RZ, UR6, R26 ;  /* 0x00000006ff1a7c19 */ /* 0x000fe2000801161a */
[----:B------:R-:W-:Y:S01]  /*0f70*/  IMAD R27, R27, 0x4, R4 ;  /* 0x000000041b1b7824 */ /* 0x000fe200078e0204 */
[----:B------:R2:W-:Y:S01]  /*0f80*/  ATOMS.POPC.INC.32 RZ, [R25+URZ] ;  /* 0x0000000019ff7f8c */ /* 0x0005e2000d8000ff */
[----:B-1----:R-:W-:-:S02]  /*0f90*/  SHF.R.U32.HI R7, RZ, UR6, R37 ;  /* 0x00000006ff077c19 */ /* 0x002fc40008011625 */
[----:B0-----:R-:W-:Y:S01]  /*0fa0*/  SHF.R.U32.HI R11, RZ, UR6, R38 ;  /* 0x00000006ff0b7c19 */ /* 0x001fe20008011626 */
[----:B------:R0:W-:Y:S01]  /*0fb0*/  ATOMS.POPC.INC.32 RZ, [R5+URZ] ;  /* 0x0000000005ff7f8c */ /* 0x0001e2000d8000ff */
[----:B------:R-:W-:Y:S02]  /*0fc0*/  SHF.R.U32.HI R28, RZ, UR6, R36 ;  /* 0x00000006ff1c7c19 */ /* 0x000fe40008011624 */
[----:B------:R-:W-:Y:S01]  /*0fd0*/  LOP3.LUT R11, R11, UR5, RZ, 0x30, !PT ;  /* 0x000000050b0b7c12 */ /* 0x000fe2000f8e30ff */
[----:B------:R1:W-:Y:S01]  /*0fe0*/  ATOMS.POPC.INC.32 RZ, [R27+URZ] ;  /* 0x000000001bff7f8c */ /* 0x0003e2000d8000ff */
[----:B--2---:R-:W-:Y:S02]  /*0ff0*/  LOP3.LUT R25, R26, UR5, RZ, 0x30, !PT ;  /* 0x000000051a197c12 */ /* 0x004fe4000f8e30ff */
[----:B------:R-:W-:Y:S01]  /*1000*/  SHF.R.U32.HI R26, RZ, UR6, R35 ;  /* 0x00000006ff1a7c19 */ /* 0x000fe20008011623 */
[--C-:B0-----:R-:W-:Y:S01]  /*1010*/  IMAD R5, R11, 0x4, R4.reuse ;  /* 0x000000040b057824 */ /* 0x101fe200078e0204 */
[----:B------:R-:W-:Y:S01]  /*1020*/  LOP3.LUT R7, R7, UR5, RZ, 0x30, !PT ;  /* 0x0000000507077c12 */ /* 0x000fe2000f8e30ff */
[----:B------:R-:W-:Y:S01]  /*1030*/  IMAD R25, R25, 0x4, R4 ;  /* 0x0000000419197824 */ /* 0x000fe200078e0204 */
[----:B------:R-:W-:-:S02]  /*1040*/  LOP3.LUT R29, R26, UR5, RZ, 0x30, !PT ;  /* 0x000000051a1d7c12 */ /* 0x000fc4000f8e30ff */
[----:B-1----:R-:W-:Y:S01]  /*1050*/  LOP3.LUT R27, R28, UR5, RZ, 0x30, !PT ;  /* 0x000000051c1b7c12 */ /* 0x002fe2000f8e30ff */
[--C-:B------:R-:W-:Y:S01]  /*1060*/  IMAD R26, R7, 0x4, R4.reuse ;  /* 0x00000004071a7824 */ /* 0x100fe200078e0204 */
[----:B------:R-:W-:Y:S01]  /*1070*/  LOP3.LUT R34, RZ, R17, RZ, 0x33, !PT ;  /* 0x00000011ff227212 */ /* 0x000fe200078e33ff */
[--C-:B------:R-:W-:Y:S01]  /*1080*/  IMAD R28, R29, 0x4, R4.reuse ;  /* 0x000000041d1c7824 */ /* 0x100fe200078e0204 */
[----:B------:R-:W-:Y:S01]  /*1090*/  LOP3.LUT R48, RZ, R18, RZ, 0x33, !PT ;  /* 0x00000012ff307212 */ /* 0x000fe200078e33ff */
[----:B------:R-:W-:Y:S01]  /*10a0*/  IMAD R27, R27, 0x4, R4 ;  /* 0x000000041b1b7824 */ /* 0x000fe200078e0204 */
[----:B------:R-:W-:Y:S01]  /*10b0*/  ATOMS.POPC.INC.32 RZ, [R25+URZ] ;  /* 0x0000000019ff7f8c */ /* 0x000fe2000d8000ff */
[----:B------:R-:W-:Y:S02]  /*10c0*/  LOP3.LUT R33, RZ, R19, RZ, 0x33, !PT ;  /* 0x00000013ff217212 */ /* 0x000fe400078e33ff */
[----:B------:R-:W-:Y:S01]  /*10d0*/  LOP3.LUT R32, RZ, R20, RZ, 0x33, !PT ;  /* 0x00000014ff207212 */ /* 0x000fe200078e33ff */
[----:B------:R-:W-:Y:S01]  /*10e0*/  ATOMS.POPC.INC.32 RZ, [R5+URZ] ;  /* 0x0000000005ff7f8c */ /* 0x000fe2000d8000ff */
[----:B------:R-:W-:-:S02]  /*10f0*/  LOP3.LUT R31, RZ, R21, RZ, 0x33, !PT ;  /* 0x00000015ff1f7212 */ /* 0x000fc400078e33ff */
[----:B------:R-:W-:Y:S01]  /*1100*/  SHF.R.U32.HI R53, RZ, UR6, R34 ;  /* 0x00000006ff357c19 */ /* 0x000fe20008011622 */
[----:B------:R-:W-:Y:S01]  /*1110*/  ATOMS.POPC.INC.32 RZ, [R26+URZ] ;  /* 0x000000001aff7f8c */ /* 0x000fe2000d8000ff */
[----:B------:R-:W-:Y:S02]  /*1120*/  LOP3.LUT R30, RZ, R22, RZ, 0x33, !PT ;  /* 0x00000016ff1e7212 */ /* 0x000fe400078e33ff */
[----:B------:R-:W-:Y:S01]  /*1130*/  SHF.R.U32.HI R48, RZ, UR6, R48 ;  /* 0x00000006ff307c19 */ /* 0x000fe20008011630 */
[----:B------:R0:W-:Y:S01]  /*1140*/  ATOMS.POPC.INC.32 RZ, [R27+URZ] ;  /* 0x000000001bff7f8c */ /* 0x0001e2000d8000ff */
[----:B------:R-:W-:Y:S02]  /*1150*/  LOP3.LUT R29, RZ, R23, RZ, 0x33, !PT ;  /* 0x00000017ff1d7212 */ /* 0x000fe400078e33ff */
[----:B------:R-:W-:Y:S01]  /*1160*/  SHF.R.U32.HI R50, RZ, UR6, R33 ;  /* 0x00000006ff327c19 */ /* 0x000fe20008011621 */
[----:B------:R1:W-:Y:S01]  /*1170*/  ATOMS.POPC.INC.32 RZ, [R28+URZ] ;  /* 0x000000001cff7f8c */ /* 0x0003e2000d8000ff */
[----:B------:R-:W-:-:S02]  /*1180*/  SHF.R.U32.HI R51, RZ, UR6, R32 ;  /* 0x00000006ff337c19 */ /* 0x000fc40008011620 */
[----:B------:R-:W-:Y:S02]  /*1190*/  LOP3.LUT R53, R53, UR5, RZ, 0x30, !PT ;  /* 0x0000000535357c12 */ /* 0x000fe4000f8e30ff */
[----:B0-----:R-:W-:Y:S02]  /*11a0*/  SHF.R.U32.HI R27, RZ, UR6, R31 ;  /* 0x00000006ff1b7c19 */ /* 0x001fe4000801161f */
[----:B------:R-:W-:Y:S01]  /*11b0*/  LOP3.LUT R48, R48, UR5, RZ, 0x30, !PT ;  /* 0x0000000530307c12 */ /* 0x000fe2000f8e30ff */
[----:B------:R-:W-:Y:S01]  /*11c0*/  IMAD R26, R53, 0x4, R4 ;  /* 0x00000004351a7824 */ /* 0x000fe200078e0204 */
[----:B-1----:R-:W-:Y:S02]  /*11d0*/  LOP3.LUT R28, RZ, R24, RZ, 0x33, !PT ;  /* 0x00000018ff1c7212 */ /* 0x002fe400078e33ff */
[----:B------:R-:W-:Y:S01]  /*11e0*/  SHF.R.U32.HI R25, RZ, UR6, R30 ;  /* 0x00000006ff197c19 */ /* 0x000fe2000801161e */
[----:B------:R-:W-:Y:S01]  /*11f0*/  IMAD R48, R48, 0x4, R4 ;  /* 0x0000000430307824 */ /* 0x000fe200078e0204 */
[----:B------:R-:W-:Y:S01]  /*1200*/  LOP3.LUT R50, R50, UR5, RZ, 0x30, !PT ;  /* 0x0000000532327c12 */ /* 0x000fe2000f8e30ff */
[----:B------:R0:W-:Y:S01]  /*1210*/  ATOMS.POPC.INC.32 RZ, [R26+URZ] ;  /* 0x000000001aff7f8c */ /* 0x0001e2000d8000ff */
[----:B------:R-:W-:-:S02]  /*1220*/  SHF.R.U32.HI R5, RZ, UR6, R29 ;  /* 0x00000006ff057c19 */ /* 0x000fc4000801161d */
[----:B------:R-:W-:Y:S01]  /*1230*/  LOP3.LUT R51, R51, UR5, RZ, 0x30, !PT ;  /* 0x0000000533337c12 */ /* 0x000fe2000f8e30ff */
[----:B------:R-:W-:Y:S01]  /*1240*/  IMAD R50, R50, 0x4, R4 ;  /* 0x0000000432327824 */ /* 0x000fe200078e0204 */
[----:B------:R-:W-:Y:S01]  /*1250*/  SHF.R.U32.HI R49, RZ, UR6, R28 ;  /* 0x00000006ff317c19 */ /* 0x000fe2000801161c */
[----:B------:R0:W-:Y:S01]  /*1260*/  ATOMS.POPC.INC.32 RZ, [R48+URZ] ;  /* 0x0000000030ff7f8c */ /* 0x0001e2000d8000ff */
[----:B------:R-:W-:Y:S01]  /*1270*/  LOP3.LUT R27, R27, UR5, RZ, 0x30, !PT ;  /* 0x000000051b1b7c12 */ /* 0x000fe2000f8e30ff */
[--C-:B------:R-:W-:Y:S01]  /*1280*/  IMAD R51, R51, 0x4, R4.reuse ;  /* 0x0000000433337824 */ /* 0x100fe200078e0204 */
[----:B------:R-:W-:Y:S01]  /*1290*/  LOP3.LUT R25, R25, UR5, RZ, 0x30, !PT ;  /* 0x0000000519197c12 */ /* 0x000fe2000f8e30ff */
[----:B------:R0:W-:Y:S01]  /*12a0*/  ATOMS.POPC.INC.32 RZ, [R50+URZ] ;  /* 0x0000000032ff7f8c */ /* 0x0001e2000d8000ff */
[----:B------:R-:W-:Y:S01]  /*12b0*/  LOP3.LUT R5, R5, UR5, RZ, 0x30, !PT ;  /* 0x0000000505057c12 */ /* 0x000fe2000f8e30ff */
[--C-:B------:R-:W-:Y:S01]  /*12c0*/  IMAD R52, R27, 0x4, R4.reuse ;  /* 0x000000041b347824 */ /* 0x100fe200078e0204 */
[----:B------:R-:W-:Y:S01]  /*12d0*/  ISETP.GT.U32.AND P1, PT, R3, 0xff, PT ;  /* 0x000000ff0300780c */ /* 0x000fe20003f24070 */
[--C-:B------:R-:W-:Y:S01]  /*12e0*/  IMAD R25, R25, 0x4, R4.reuse ;  /* 0x0000000419197824 */ /* 0x100fe200078e0204 */
[----:B------:R-:W-:Y:S01]  /*12f0*/  LOP3.LUT R49, R49, UR5, RZ, 0x30, !PT ;  /* 0x0000000531317c12 */ /* 0x000fe2000f8e30ff */
[----:B------:R-:W-:Y:S01]  /*1300*/  IMAD R5, R5, 0x4, R4 ;  /* 0x0000000405057824 */ /* 0x000fe200078e0204 */
[----:B------:R0:W-:Y:S01]  /*1310*/  ATOMS.POPC.INC.32 RZ, [R51+URZ] ;  /* 0x0000000033ff7f8c */ /* 0x0001e2000d8000ff */
[----:B------:R-:W-:Y:S01]  /*1320*/  P2R R53, PR, RZ, 0x2 ;  /* 0x00000002ff357803 */ /* 0x000fe20000000000 */
[----:B------:R-:W-:-:S02]  /*1330*/  IMAD.MOV.U32 R27, RZ, RZ, RZ ;  /* 0x000000ffff1b7224 */ /* 0x000fc400078e00ff */
[----:B------:R-:W-:Y:S01]  /*1340*/  IMAD R49, R49, 0x4, R4 ;  /* 0x0000000431317824 */ /* 0x000fe200078e0204 */
[----:B------:R0:W-:Y:S01]  /*1350*/  ATOMS.POPC.INC.32 RZ, [R52+URZ] ;  /* 0x0000000034ff7f8c */ /* 0x0001e2000d8000ff */
[----:B------:R-:W-:-:S03]  /*1360*/  LEA R4, R3, UR4, 0x2 ;  /* 0x0000000403047c11 */ /* 0x000fc6000f8e10ff */
[----:B------:R0:W-:Y:S04]  /*1370*/  ATOMS.POPC.INC.32 RZ, [R25+URZ] ;  /* 0x0000000019ff7f8c */ /* 0x0001e8000d8000ff */
[----:B------:R0:W-:Y:S04]  /*1380*/  ATOMS.POPC.INC.32 RZ, [R5+URZ] ;  /* 0x0000000005ff7f8c */ /* 0x0001e8000d8000ff */
[----:B------:R0:W-:Y:S01]  /*1390*/  ATOMS.POPC.INC.32 RZ, [R49+URZ] ;  /* 0x0000000031ff7f8c */ /* 0x0001e2000d8000ff */
[----:B------:R-:W-:Y:S06]  /*13a0*/  BAR.SYNC.DEFER_BLOCKING 0x0 ;  /* 0x0000000000007b1d */ /* 0x000fec0000010000 */
[----:B------:R-:W-:Y:S05]  /*13b0*/  @P1 BRA `(.L_x_2765) ;  /* 0x00000000008c1947 */ /* 0x000fea0003800000 */
[----:B0-----:R-:W0:Y:S04]  /*13c0*/  LDS R51, [R4] ;  /* 0x0000000004337984 */ /* 0x001e280000000800 */
[----:B------:R-:W1:Y:S04]  /*13d0*/  LDS R26, [R4+0x400] ;  /* 0x00040000041a7984 */ /* 0x000e680000000800 */
[----:B------:R-:W2:Y:S04]  /*13e0*/  LDS R5, [R4+0x800] ;  /* 0x0008000004057984 */ /* 0x000ea80000000800 */
[----:B------:R-:W3:Y:S04]  /*13f0*/  LDS R48, [R4+0xc00] ;  /* 0x000c000004307984 */ /* 0x000ee80000000800 */
[----:B------:R-:W4:Y:S04]  /*1400*/  LDS R49, [R4+0x1000] ;  /* 0x0010000004317984 */ /* 0x000f280000000800 */
[----:B------:R-:W5:Y:S04]  /*1410*/  LDS R50, [R4+0x1400] ;  /* 0x0014000004327984 */ /* 0x000f680000000800 */
[----:B------:R-:W-:Y:S04]  /*1420*/  LDS R27, [R4+0x2000] ;  /* 0x00200000041b7984 */ /* 0x000fe80000000800 */
[----:B------:R-:W-:Y:S04]  /*1430*/  STS [R4], RZ ;  /* 0x000000ff04007388 */ /* 0x000fe80000000800 */
[----:B0-----:R-:W-:Y:S01]  /*1440*/  STS [R4+0x400], R51 ;  /* 0x0004003304007388 */ /* 0x001fe20000000800 */
[----:B-1----:R-:W-:-:S03]  /*1450*/  IMAD.IADD R52, R51, 0x1, R26 ;  /* 0x0000000133347824 */ /* 0x002fc600078e021a */
[----:B------:R-:W-:Y:S01]  /*1460*/  LDS R26, [R4+0x2400] ;  /* 0x00240000041a7984 */ /* 0x000fe20000000800 */
[----:B--2---:R-:W-:-:S03]  /*1470*/  IMAD.IADD R25, R52, 0x1, R5 ;  /* 0x0000000134197824 */ /* 0x004fc600078e0205 */
[----:B------:R-:W0:Y:S04]  /*1480*/  LDS R5, [R4+0x1800] ;  /* 0x0018000004057984 */ /* 0x000e280000000800 */
[----:B------:R3:W-:Y:S04]  /*1490*/  STS [R4+0x800], R52 ;  /* 0x0008003404007388 */ /* 0x0007e80000000800 */
[----:B------:R-:W-:Y:S01]  /*14a0*/  STS [R4+0xc00], R25 ;  /* 0x000c001904007388 */ /* 0x000fe20000000800 */
[----:B---3--:R-:W-:-:S03]  /*14b0*/  IMAD.IADD R52, R25, 0x1, R48 ;  /* 0x0000000119347824 */ /* 0x008fc600078e0230 */
[----:B------:R-:W1:Y:S01]  /*14c0*/  LDS R48, [R4+0x1c00] ;  /* 0x001c000004307984 */ /* 0x000e620000000800 */
[----:B----4-:R-:W-:-:S03]  /*14d0*/  IMAD.IADD R49, R52, 0x1, R49 ;  /* 0x0000000134317824 */ /* 0x010fc600078e0231 */
[----:B------:R-:W2:Y:S01]  /*14e0*/  LDS R25, [R4+0x2800] ;  /* 0x0028000004197984 */ /* 0x000ea20000000800 */
[----:B-----5:R-:W-:-:S03]  /*14f0*/  IMAD.IADD R51, R49, 0x1, R50 ;  /* 0x0000000131337824 */ /* 0x020fc600078e0232 */
[----:B------:R-:W3:Y:S04]  /*1500*/  LDS R50, [R4+0x2c00] ;  /* 0x002c000004327984 */ /* 0x000ee80000000800 */
[----:B------:R-:W-:Y:S04]  /*1510*/  STS [R4+0x1000], R52 ;  /* 0x0010003404007388 */ /* 0x000fe80000000800 */
[----:B------:R-:W-:Y:S04]  /*1520*/  STS [R4+0x1400], R49 ;  /* 0x0014003104007388 */ /* 0x000fe80000000800 */
[----:B------:R-:W-:Y:S01]  /*1530*/  STS [R4+0x1800], R51 ;  /* 0x0018003304007388 */ /* 0x000fe20000000800 */
[----:B0-----:R-:W-:-:S05]  /*1540*/  IMAD.IADD R5, R51, 0x1, R5 ;  /* 0x0000000133057824 */ /* 0x001fca00078e0205 */
[----:B------:R-:W-:Y:S01]  /*1550*/  STS [R4+0x1c00], R5 ;  /* 0x001c000504007388 */ /* 0x000fe20000000800 */
[----:B-1----:R-:W-:-:S04]  /*1560*/  IMAD.IADD R48, R5, 0x1, R48 ;  /* 0x0000000105307824 */ /* 0x002fc800078e0230 */
[----:B------:R-:W-:Y:S01]  /*1570*/  IMAD.IADD R27, R48, 0x1, R27 ;  /* 0x00000001301b7824 */ /* 0x000fe200078e021b */
[----:B------:R-:W-:Y:S03]  /*1580*/  STS [R4+0x2000], R48 ;  /* 0x0020003004007388 */ /* 0x000fe60000000800 */
[----:B------:R-:W-:Y:S01]  /*1590*/  IMAD.IADD R26, R27, 0x1, R26 ;  /* 0x000000011b1a7824 */ /* 0x000fe200078e021a */
[----:B------:R3:W-:Y:S03]  /*15a0*/  STS [R4+0x2400], R27 ;  /* 0x0024001b04007388 */ /* 0x0007e60000000800 */
[----:B--2---:R-:W-:Y:S01]  /*15b0*/  IMAD.IADD R25, R26, 0x1, R25 ;  /* 0x000000011a197824 */ /* 0x004fe200078e0219 */
[----:B------:R1:W-:Y:S04]  /*15c0*/  STS [R4+0x2800], R26 ;  /* 0x0028001a04007388 */ /* 0x0003e80000000800 */
[----:B------:R1:W-:Y:S01]  /*15d0*/  STS [R4+0x2c00], R25 ;  /* 0x002c001904007388 */ /* 0x0003e20000000800 */
[----:B---3--:R-:W-:-:S07]  /*15e0*/  IMAD.IADD R27, R25, 0x1, R50 ;  /* 0x00000001191b7824 */ /* 0x008fce00078e0232 */
.L_x_2765:
[----:B------:R-:W-:Y:S05]  /*15f0*/  BSYNC.RECONVERGENT B0 ;  /* 0x0000000000007941 */ /* 0x000fea0003800200 */
.L_x_2764:
[----:B01----:R-:W0:Y:S01]  /*1600*/  LDC.64 R4, c[0x0][0x380] ;  /* 0x0000e000ff047b82 */ /* 0x003e220000000a00 */
[C---:B------:R-:W-:Y:S01]  /*1610*/  ISETP.NE.AND P0, PT, R27.reuse, 0x1c80, PT ;  /* 0x00001c801b00780c */ /* 0x040fe20003f05270 */
[----:B------:R-:W-:Y:S01]  /*1620*/  IMAD.U32 R25, RZ, RZ, UR7 ;  /* 0x00000007ff197e24 */ /* 0x000fe2000f8e00ff */
[----:B------:R-:W-:Y:S02]  /*1630*/  @!P1 LOP3.LUT R49, R27, 0x40000000, RZ, 0xfc, !PT ;  /* 0x400000001b319812 */ /* 0x000fe400078efcff */
[----:B------:R-:W-:Y:S01]  /*1640*/  ISETP.LT.U32.AND P0, PT, R3, 0x100, !P0 ;  /* 0x000001000300780c */ /* 0x000fe20004701070 */
[----:B------:R-:W-:Y:S01]  /*1650*/  IMAD R25, R25, 0x100, R3 ;  /* 0x0000010019197824 */ /* 0x000fe200078e0203 */
[----:B------:R-:W-:-:S03]  /*1660*/  LOP3.LUT R26, RZ, R18, RZ, 0x33, !PT ;  /* 0x00000012ff1a7212 */ /* 0x000fc600078e33ff */
[----:B0-----:R-:W-:Y:S01]  /*1670*/  IMAD.WIDE R4, R25, 0x4, R4 ;  /* 0x0000000419047825 */ /* 0x001fe200078e0204 */
[----:B------:R-:W-:-:S04]  /*1680*/  LOP3.LUT R25, RZ, R12, RZ, 0x33, !PT ;  /* 0x0000000cff197212 */ /* 0x000fc800078e33ff */
[----:B------:R0:W-:Y:S03]  /*1690*/  @!P1 STG.E.STRONG.SYS desc[UR8][R4.64], R49 ;  /* 0x0000003104009986 */ /* 0x0001e6000c115908 */
[----:B------:R-:W-:Y:S06]  /*16a0*/  BAR.RED.OR.DEFER_BLOCKING 0x0, P0 ;  /* 0x0000000000007b1d */ /* 0x000fec0000014800 */
[----:B------:R-:W1:Y:S02]  /*16b0*/  B2R.RESULT RZ, P0 ;  /* 0x0000000000ff731c */ /* 0x000e640000004000 */
[----:B01----:R-:W-:Y:S05]  /*16c0*/  @!P0 BRA `(.L_x_2766) ;  /* 0x0000000800908947 */ /* 0x003fea0003800000 */
[C---:B------:R-:W-:Y:S01]  /*16d0*/  ISETP.GT.U32.AND P0, PT, R3.reuse, R47, PT ;  /* 0x0000002f0300720c */ /* 0x040fe20003f04070 */
[----:B------:R-:W-:Y:S01]  /*16e0*/  BSSY B1, `(.L_x_2767) ;  /* 0x000002e000017945 */ /* 0x000fe20003800000 */
[----:B------:R-:W-:Y:S02]  /*16f0*/  LEA R11, R3, UR4, 0x3 ;  /* 0x00000004030b7c11 */ /* 0x000fe4000f8e18ff */
[----:B------:R-:W-:Y:S01]  /*1700*/  SEL R0, RZ, 0x1c80, !P0 ;  /* 0x00001c80ff007807 */ /* 0x000fe20004000000 */
[----:B------:R-:W-:Y:S08]  /*1710*/  @P1 BRA `(.L_x_2768) ;  /* 0x0000000000a81947 */ /* 0x000ff00003800000 */
[----:B------:R-:W0:Y:S02]  /*1720*/  LDC.64 R28, c[0x0][0x398] ;  /* 0x0000e600ff1c7b82 */ /* 0x000e240000000a00 */
[----:B0-----:R-:W-:-:S06]  /*1730*/  IMAD.WIDE.U32 R28, R3, 0x8, R28 ;  /* 0x00000008031c7825 */ /* 0x001fcc00078e001c */
        /* <DEDUP_REMOVED lines=11> */
.L_x_2774:
[----:B0-----:R-:W0:Y:S01]  /*17f0*/  LDC.64 R6, c[0x0][0x380] ;  /* 0x0000e000ff067b82 */ /* 0x001e220000000a00 */
[----:B------:R-:W-:Y:S01]  /*1800*/  VIADD R31, R28, 0xffffffff ;  /* 0xffffffff1c1f7836 */ /* 0x000fe20000000000 */
[----:B------:R-:W-:Y:S03]  /*1810*/  BSSY B2, `(.L_x_2771) ;  /* 0x0000008000027945 */ /* 0x000fe60003800000 */
[----:B------:R-:W-:-:S04]  /*1820*/  IMAD R29, R31, 0x100, R3 ;  /* 0x000001001f1d7824 */ /* 0x000fc800078e0203 */
[----:B0-----:R-:W-:-:S07]  /*1830*/  IMAD.WIDE R6, R29, 0x4, R6 ;  /* 0x000000041d067825 */ /* 0x001fce00078e0206 */
.L_x_2772:
[----:B------:R-:W-:Y:S05]  /*1840*/  YIELD ;  /* 0x0000000000007946 */ /* 0x000fea0003800000 */
[----:B------:R0:W-:Y:S06]  /*1850*/  MEMBAR.SC.CTA ;  /* 0x0000000000007992 */ /* 0x0001ec0000000000 */
[----:B0-----:R-:W2:Y:S02]  /*1860*/  LDG.E.STRONG.SYS R29, desc[UR8][R6.64] ;  /* 0x00000008061d7981 */ /* 0x001ea4000c1f5900 */
[----:B--2---:R-:W-:-:S13]  /*1870*/  ISETP.NE.AND P0, PT, R29, RZ, PT ;  /* 0x000000ff1d00720c */ /* 0x004fda0003f05270 */
[----:B------:R-:W-:Y:S05]  /*1880*/  @!P0 BRA `(.L_x_2772) ;  /* 0xfffffffc00ec8947 */ /* 0x000fea000383ffff */
[----:B------:R-:W-:Y:S05]  /*1890*/  BSYNC B2 ;  /* 0x0000000000027941 */ /* 0x000fea0003800000 */
.L_x_2771:
[----:B------:R-:W-:Y:S01]  /*18a0*/  BSSY.RECONVERGENT B2, `(.L_x_2773) ;  /* 0x0000006000027945 */ /* 0x000fe20003800200 */
[C---:B------:R-:W-:Y:S02]  /*18b0*/  ISETP.GT.AND P0, PT, R29.reuse, -0x1, PT ;  /* 0xffffffff1d00780c */ /* 0x040fe40003f04270 */
[----:B------:R-:W-:Y:S01]  /*18c0*/  LOP3.LUT R29, R29, 0x3fffffff, RZ, 0xc0, !PT ;  /* 0x3fffffff1d1d7812 */ /* 0x000fe200078ec0ff */
[----:B------:R-:W-:Y:S05]  /*18d0*/  WARPSYNC.EXCLUSIVE R25 ;  /* 0x0000000019007348 */ /* 0x000fea0003a00000 */
[----:B------:R-:W-:-:S05]  /*18e0*/  IMAD.IADD R26, R29, 0x1, R26 ;  /* 0x000000011d1a7824 */ /* 0x000fca00078e021a */
[----:B------:R-:W-:-:S07]  /*18f0*/  VOTE.ANY R25, PT, P0 ;  /* 0x0000000000197806 */ /* 0x000fce00000e0100 */
[----:B------:R-:W-:Y:S05]  /*1900*/  BSYNC.RECONVERGENT B2 ;  /* 0x0000000000027941 */ /* 0x000fea0003800200 */
.L_x_2773:
[----:B------:R-:W-:Y:S01]  /*1910*/  ISETP.GT.U32.AND P1, PT, R28, 0x1, PT ;  /* 0x000000011c00780c */ /* 0x000fe20003f24070 */
[----:B------:R-:W-:-:S12]  /*1920*/  IMAD.MOV.U32 R28, RZ, RZ, R31 ;  /* 0x000000ffff1c7224 */ /* 0x000fd800078e001f */
[----:B------:R-:W-:Y:S05]  /*1930*/  @P0 BRA P1, `(.L_x_2774) ;  /* 0xfffffffc00ac0947 */ /* 0x000fea000083ffff */
[----:B------:R-:W-:Y:S05]  /*1940*/  BSYNC B0 ;  /* 0x0000000000007941 */ /* 0x000fea0003800000 */
.L_x_2770:
[----:B------:R1:W2:Y:S02]  /*1950*/  LDS.64 R6, [R11+0x7200] ;  /* 0x007200000b067984 */ /* 0x0002a40000000a00 */
.L_x_2769:
[C---:B------:R-:W-:Y:S01]  /*1960*/  IMAD.IADD R29, R26.reuse, 0x1, -R27 ;  /* 0x000000011a1d7824 */ /* 0x040fe200078e0a1b */
[----:B------:R-:W-:-:S04]  /*1970*/  LOP3.LUT R25, R26, 0x80000000, RZ, 0xfc, !PT ;  /* 0x800000001a197812 */ /* 0x000fc800078efcff */
[C---:B0-2---:R-:W-:Y:S01]  /*1980*/  IADD3 R6, P0, PT, R29.reuse, R6, RZ ;  /* 0x000000061d067210 */ /* 0x045fe20007f1e0ff */
[----:B------:R0:W-:Y:S03]  /*1990*/  STG.E.STRONG.SYS desc[UR8][R4.64], R25 ;  /* 0x0000001904007986 */ /* 0x0001e6000c115908 */
[----:B------:R-:W-:-:S05]  /*19a0*/  LEA.HI.X.SX32 R7, R29, R7, 0x1, P0 ;  /* 0x000000071d077211 */ /* 0x000fca00000f0eff */
[----:B------:R0:W-:Y:S04]  /*19b0*/  STS.64 [R11+0x7200], R6 ;  /* 0x007200060b007388 */ /* 0x0001e80000000a00 */
.L_x_2768:
[----:B------:R-:W-:Y:S05]  /*19c0*/  BSYNC B1 ;  /* 0x0000000000017941 */ /* 0x000fea0003800000 */
.L_x_2767:
[----:B------:R-:W2:Y:S01]  /*19d0*/  LDC R26, c[0x0][0x3c0] ;  /* 0x0000f000ff1a7b82 */ /* 0x000ea20000000800 */
[----:B------:R-:W-:-:S07]  /*19e0*/  LEA R47, R47, UR4, 0x3 ;  /* 0x000000042f2f7c11 */ /* 0x000fce000f8e18ff */
[----:B0-----:R-:W0:Y:S01]  /*19f0*/  LDC.64 R4, c[0x0][0x390] ;  /* 0x0000e400ff047b82 */ /* 0x001e220000000a00 */
[----:B--2---:R-:W-:Y:S02]  /*1a00*/  ISETP.LE.AND P0, PT, R26, UR10, PT ;  /* 0x0000000a1a007c0c */ /* 0x004fe4000bf03270 */
        /* <DEDUP_REMOVED lines=8> */
[----:B0-----:R-:W-:-:S04]  /*1a90*/  IADD3 R6, P0, P1, R6, R0, R27 ;  /* 0x0000000006067210 */ /* 0x001fc8000791e01b */
[----:B------:R-:W-:-:S05]  /*1aa0*/  IADD3.X R7, PT, PT, R7, RZ, R25, P0, P1 ;  /* 0x000000ff07077210 */ /* 0x000fca00007e2419 */
[----:B------:R0:W-:Y:S04]  /*1ab0*/  STG.E.64 desc[UR8][R4.64], R6 ;  /* 0x0000000604007986 */ /* 0x0001e8000c101b08 */
.L_x_2775:
[----:B------:R-:W-:Y:S05]  /*1ac0*/  WARPSYNC.ALL ;  /* 0x0000000000007948 */ /* 0x000fea0003800000 */
[----:B------:R-:W-:Y:S01]  /*1ad0*/  BAR.SYNC.DEFER_BLOCKING 0x0 ;  /* 0x0000000000007b1d */ /* 0x000fe20000010000 */
[----:B------:R-:W-:-:S05]  /*1ae0*/  ISETP.LT.AND P0, PT, R26, UR10, PT ;  /* 0x0000000a1a007c0c */ /* 0x000fca000bf01270 */
[----:B0-----:R0:W2:Y:S08]  /*1af0*/  LDS.64 R4, [R47+0x7200] ;  /* 0x007200002f047984 */ /* 0x0010b00000000a00 */
        /* <DEDUP_REMOVED lines=29> */
.L_x_2776:
[C---:B------:R-:W-:Y:S01]  /*1cd0*/  LOP3.LUT R7, R3.reuse, 0x3e0, RZ, 0xc0, !PT ;  /* 0x000003e003077812 */ /* 0x040fe200078ec0ff */
[----:B------:R-:W0:Y:S01]  /*1ce0*/  LDCU.64 UR12, c[0x0][0x3a0] ;  /* 0x00007400ff0c77ac */ /* 0x000e220008000a00 */
[----:B------:R-:W-:Y:S01]  /*1cf0*/  LOP3.LUT R2, R3, 0x1f, RZ, 0xc0, !PT ;  /* 0x0000001f03027812 */ /* 0x000fe200078ec0ff */
[----:B-1----:R-:W-:-:S04]  /*1d00*/  IMAD.U32 R11, RZ, RZ, UR7 ;  /* 0x00000007ff0b7e24 */ /* 0x002fc8000f8e00ff */
[----:B------:R-:W-:Y:S02]  /*1d10*/  IMAD R7, R7, 0x13, R2 ;  /* 0x0000001307077824 */ /* 0x000fe400078e0202 */
        /* <DEDUP_REMOVED lines=19> */
[----:B------:R-:W-:Y:S01]  /*1e50*/  @!P1 STG.E desc[UR8][R2.64], R44 ;  /* 0x0000002c02009986 */ /* 0x000fe2000c101908 */
[----:B------:R-:W-:-:S03]  /*1e60*/  ISETP.GE.AND P0, PT, R25, R0, PT ;  /* 0x000000001900720c */ /* 0x000fc60003f06270 */
[-C--:B------:R-:W-:Y:S01]  /*1e70*/  ISETP.GE.AND P1, PT, R5, R0.reuse, PT ;  /* 0x000000000500720c */ /* 0x080fe20003f26270 */
[----:B------:R-:W-:Y:S01]  /*1e80*/  VIADD R5, R7, 0x120 ;  /* 0x0000012007057836 */ /* 0x000fe20000000000 */
[----:B------:R-:W-:Y:S04]  /*1e90*/  @!P3 STG.E desc[UR8][R2.64+0x100], R42 ;  /* 0x0001002a0200b986 */ /* 0x000fe8000c101908 */
[-C--:B------:R-:W-:Y:S01]  /*1ea0*/  ISETP.GE.AND P3, PT, R5, R0.reuse, PT ;  /* 0x000000000500720c */ /* 0x080fe20003f66270 */
[----:B------:R-:W-:Y:S01]  /*1eb0*/  VIADD R5, R7, 0x160 ;  /* 0x0000016007057836 */ /* 0x000fe20000000000 */
[----:B------:R-:W-:Y:S01]  /*1ec0*/  @!P2 STG.E desc[UR8][R2.64+0x80], R43 ;  /* 0x0000802b0200a986 */ /* 0x000fe2000c101908 */
        /* <DEDUP_REMOVED lines=16> */
[C---:B0-----:R-:W-:Y:S02]  /*1fd0*/  VIADD R9, R7.reuse, 0x200 ;  /* 0x0000020007097836 */ /* 0x041fe40000000000 */
[C---:B------:R-:W-:Y:S01]  /*1fe0*/  VIADD R5, R7.reuse, 0x220 ;  /* 0x0000022007057836 */ /* 0x040fe20000000000 */
[----:B------:R1:W-:Y:S01]  /*1ff0*/  @!P1 STG.E desc[UR8][R2.64+0x380], R13 ;  /* 0x0003800d02009986 */ /* 0x0003e2000c101908 */
[----:B------:R-:W-:Y:S01]  /*2000*/  VIADD R7, R7, 0x240 ;  /* 0x0000024007077836 */ /* 0x000fe20000000000 */
[----:B------:R-:W-:-:S02]  /*2010*/  ISETP.GE.AND P1, PT, R11, R0, PT ;  /* 0x000000000b00720c */ /* 0x000fc40003f26270 */
        /* <DEDUP_REMOVED lines=15> */
.L_x_2766:
        /* <DEDUP_REMOVED lines=39> */
.L_x_2870:
        /* <DEDUP_REMOVED lines=25> */
.L_x_2777:
[----:B------:R-:W-:Y:S05]  /*2510*/  WARPSYNC.ALL ;  /* 0x0000000000007948 */ /* 0x000fea0003800000 */
[----:B------:R-:W-:Y:S01]  /*2520*/  BAR.SYNC.DEFER_BLOCKING 0x0 ;  /* 0x0000000000007b1d */ /* 0x000fe20000010000 */
[----:B------:R-:W-:Y:S02]  /*2530*/  ISETP.NE.AND P0, PT, R53, RZ, PT ;  /* 0x000000ff3500720c */ /* 0x000fe40003f05270 */
[----:B-1----:R-:W-:-:S03]  /*2540*/  SHF.R.U32.HI R5, RZ, UR6, R45 ;  /* 0x00000006ff057c19 */ /* 0x002fc6000801162d */
[----:B------:R-:W-:Y:S01]  /*2550*/  BSSY.RECONVERGENT B0, `(.L_x_2779) ;  /* 0x0000029000007945 */ /* 0x000fe20003800200 */
[----:B------:R-:W-:Y:S01]  /*2560*/  LOP3.LUT R5, R5, UR5, RZ, 0x30, !PT ;  /* 0x0000000505057c12 */ /* 0x000fe2000f8e30ff */
[----:B0-----:R-:W0:Y:S06]  /*2570*/  LDS R24, [R24+0x3410] ;  /* 0x0034100018187984 */ /* 0x001e2c0000000800 */
[----:B------:R-:W-:Y:S05]  /*2580*/  @P0 BRA `(.L_x_2780) ;  /* 0x0000000000940947 */ /* 0x000fea0003800000 */
        /* <DEDUP_REMOVED lines=16> */
[C---:B--2---:R-:W-:Y:S02]  /*2690*/  IMAD.IADD R17, R24.reuse, 0x1, R17 ;  /* 0x0000000118117824 */ /* 0x044fe400078e0211 */
[C---:B---3--:R-:W-:Y:S01]  /*26a0*/  IMAD.IADD R19, R24.reuse, 0x1, R19 ;  /* 0x0000000118137824 */ /* 0x048fe200078e0213 */
        /* <DEDUP_REMOVED lines=13> */
[----:B-1----:R-:W-:-:S03]  /*2780*/  IMAD.IADD R13, R24, 0x1, R8 ;  /* 0x00000001180d7824 */ /* 0x002fc600078e0208 */
[----:B------:R2:W-:Y:S01]  /*2790*/  STS [R4+0x2000], R49 ;  /* 0x0020003104007388 */ /* 0x0005e20000000800 */
[----:B0-----:R-:W-:-:S03]  /*27a0*/  IMAD.IADD R9, R24, 0x1, R9 ;  /* 0x0000000118097824 */ /* 0x001fc600078e0209 */
[----:B------:R2:W-:Y:S04]  /*27b0*/  STS [R4+0x2400], R51 ;  /* 0x0024003304007388 */ /* 0x0005e80000000800 */
[----:B------:R2:W-:Y:S04]  /*27c0*/  STS [R4+0x2800], R13 ;  /* 0x0028000d04007388 */ /* 0x0005e80000000800 */
[----:B------:R2:W-:Y:S02]  /*27d0*/  STS [R4+0x2c00], R9 ;  /* 0x002c000904007388 */ /* 0x0005e40000000800 */
.L_x_2780:
[----:B------:R-:W-:Y:S05]  /*27e0*/  BSYNC.RECONVERGENT B0 ;  /* 0x0000000000007941 */ /* 0x000fea0003800200 */
.L_x_2779:
[----:B------:R-:W-:Y:S01]  /*27f0*/  BAR.SYNC.DEFER_BLOCKING 0x0 ;  /* 0x0000000000007b1d */ /* 0x000fe20000010000 */
[----:B------:R-:W-:Y:S01]  /*2800*/  R2P PR, R5, 0x7f ;  /* 0x0000007f05007804 */ /* 0x000fe20000000000 */
[----:B------:R-:W-:-:S04]  /*2810*/  IMAD.MOV.U32 R8, RZ, RZ, RZ ;  /* 0x000000ffff087224 */ /* 0x000fc800078e00ff */
[----:B------:R-:W-:Y:S01]  /*2820*/  BSSY.RECONVERGENT B0, `(.L_x_2781) ;  /* 0x0000026000007945 */ /* 0x000fe20003800200 */
[----:B--2---:R-:W1:Y:S07]  /*2830*/  S2R R23, SR_LEMASK ;  /* 0x0000000000177919 */ /* 0x004e6e0000003a00 */
        /* <DEDUP_REMOVED lines=23> */
[----:B------:R-:W-:Y:S02]  /*29b0*/  SHF.R.U32.HI R9, RZ, UR6, R6 ;  /* 0x00000006ff097c19 */ /* 0x000fe40008011606 */
[----:B------:R-:W-:Y:S01]  /*29c0*/  LOP3.LUT R10, R13, R4, RZ, 0xc0, !PT ;  /* 0x000000040d0a7212 */ /* 0x000fe200078ec0ff */
[----:B------:R-:W-:Y:S01]  /*29d0*/  IMAD.SHL.U32 R4, R3, 0x20, RZ ;  /* 0x0000002003047824 */ /* 0x000fe200078e00ff */
[----:B------:R-:W-:-:S02]  /*29e0*/  LOP3.LUT R9, R9, UR5, RZ, 0x30, !PT ;  /* 0x0000000509097c12 */ /* 0x000fc4000f8e30ff */
[----:B------:R-:W2:Y:S01]  /*29f0*/  FLO.U32 R15, R10 ;  /* 0x0000000a000f7300 */ /* 0x000ea200000e0000 */
[----:B-1----:R-:W-:Y:S02]  /*2a00*/  LOP3.LUT R14, R23, R10, RZ, 0xc0, !PT ;  /* 0x0000000a170e7212 */ /* 0x002fe400078ec0ff */
[----:B------:R-:W-:-:S05]  /*2a10*/  LOP3.LUT R4, R4, 0x7c00, RZ, 0xc0, !PT ;  /* 0x00007c0004047812 */ /* 0x000fca00078ec0ff */
[----:B------:R-:W1:Y:S01]  /*2a20*/  POPC R14, R14 ;  /* 0x0000000e000e7309 */ /* 0x000e620000000000 */
[----:B------:R-:W-:Y:S01]  /*2a30*/  VIADD R22, R4, UR4 ;  /* 0x0000000404167c36 */ /* 0x000fe20008000000 */
[----:B--2---:R-:W-:-:S13]  /*2a40*/  ISETP.NE.AND P0, PT, R46, R15, PT ;  /* 0x0000000f2e00720c */ /* 0x004fda0003f05270 */
[----:B-1----:R-:W-:Y:S05]  /*2a50*/  @P0 BRA `(.L_x_2782) ;  /* 0x0000000000080947 */ /* 0x002fea0003800000 */
[----:B------:R-:W-:-:S05]  /*2a60*/  IMAD R5, R5, 0x4, R22 ;  /* 0x0000000405057824 */ /* 0x000fca00078e0216 */
[----:B------:R1:W2:Y:S02]  /*2a70*/  ATOMS.ADD R8, [R5], R14 ;  /* 0x0000000e0508738c */ /* 0x0002a40000000000 */
.L_x_2782:
[----:B------:R-:W-:Y:S05]  /*2a80*/  BSYNC.RECONVERGENT B0 ;  /* 0x0000000000007941 */ /* 0x000fea0003800200 */
.L_x_2781:
        /* <DEDUP_REMOVED lines=28> */
[----:B------:R-:W-:Y:S02]  /*2c50*/  SHF.R.U32.HI R17, RZ, UR6, R0 ;  /* 0x00000006ff117c19 */ /* 0x000fe40008011600 */
        /* <DEDUP_REMOVED lines=8> */
.L_x_2784:
[----:B------:R-:W-:Y:S05]  /*2ce0*/  BSYNC.RECONVERGENT B0 ;  /* 0x0000000000007941 */ /* 0x000fea0003800200 */
.L_x_2783:
        /* <DEDUP_REMOVED lines=26> */
[----:B------:R-:W-:Y:S02]  /*2e90*/  SHF.R.U32.HI R15, RZ, UR6, R41 ;  /* 0x00000006ff0f7c19 */ /* 0x000fe40008011629 */
        /* <DEDUP_REMOVED lines=10> */
.L_x_2786:
[----:B------:R-:W-:Y:S05]  /*2f40*/  BSYNC.RECONVERGENT B0 ;  /* 0x0000000000007941 */ /* 0x000fea0003800200 */
.L_x_2785:
        /* <DEDUP_REMOVED lines=21> */
[----:B0-----:R-:W-:-:S02]  /*30a0*/  VOTE.ANY R17, PT, P0 ;  /* 0x0000000000117806 */ /* 0x001fc400000e0100 */
[----:B------:R-:W-:Y:S02]  /*30b0*/  @!P6 LOP3.LUT R9, RZ, R9, RZ, 0x33, !PT ;  /* 0x00000009ff09e212 */ /* 0x000fe400078e33ff */
[----:B------:R-:W-:Y:S02]  /*30c0*/  LOP3.LUT R4, R5, R4, RZ, 0xc0, !PT ;  /* 0x0000000405047212 */ /* 0x000fe400078ec0ff */
[----:B------:R-:W-:Y:S02]  /*30d0*/  @!P0 LOP3.LUT R17, RZ, R17, RZ, 0x33, !PT ;  /* 0x00000011ff118212 */ /* 0x000fe400078e33ff */
[----:B------:R-:W-:-:S04]  /*30e0*/  LOP3.LUT R4, R9, R4, RZ, 0xc0, !PT ;  /* 0x0000000409047212 */ /* 0x000fc800078ec0ff */
[----:B------:R-:W-:Y:S01]  /*30f0*/  LOP3.LUT R6, R17, R4, RZ, 0xc0, !PT ;  /* 0x0000000411067212 */ /* 0x000fe200078ec0ff */
[----:B------:R-:W-:Y:S01]  /*3100*/  IMAD.MOV.U32 R4, RZ, RZ, RZ ;  /* 0x000000ffff047224 */ /* 0x000fe200078e00ff */
[----:B------:R-:W-:Y:S02]  /*3110*/  SHF.R.U32.HI R17, RZ, UR6, R40 ;  /* 0x00000006ff117c19 */ /* 0x000fe40008011628 */
        /* <DEDUP_REMOVED lines=8> */
.L_x_2788:
[----:B------:R-:W-:Y:S05]  /*31a0*/  BSYNC.RECONVERGENT B0 ;  /* 0x0000000000007941 */ /* 0x000fea0003800200 */
.L_x_2787:
        /* <DEDUP_REMOVED lines=27> */
[----:B------:R-:W-:-:S02]  /*3360*/  SHF.R.U32.HI R15, RZ, UR6, R39 ;  /* 0x00000006ff0f7c19 */ /* 0x000fc40008011627 */
        /* <DEDUP_REMOVED lines=9> */
.L_x_2790:
[----:B------:R-:W-:Y:S05]  /*3400*/  BSYNC.RECONVERGENT B0 ;  /* 0x0000000000007941 */ /* 0x000fea0003800200 */
.L_x_2789:
        /* <DEDUP_REMOVED lines=37> */
.L_x_2792:
[----:B------:R-:W-:Y:S05]  /*3660*/  BSYNC.RECONVERGENT B0 ;  /* 0x0000000000007941 */ /* 0x000fea0003800200 */
.L_x_2791:
[----:B------:R-:W-:Y:S01]  /*3670*/  R2P PR, R17, 0x7f ;  /* 0x0000007f11007804 */ /* 0x000fe20000000000 */
[----:B--2---:R2:W3:Y:S01]  /*3680*/  SHFL.IDX PT, R47, R0, R47, 0x1f ;  /* 0x00001f2f002f7589 */ /* 0x0044e200000e0000 */
        /* <DEDUP_REMOVED lines=33> */
.L_x_2794:
[----:B------:R-:W-:Y:S05]  /*38a0*/  BSYNC.RECONVERGENT B0 ;  /* 0x0000000000007941 */ /* 0x000fea0003800200 */
.L_x_2793:
[----:B------:R-:W-:Y:S01]  /*38b0*/  R2P PR, R11, 0x7f ;  /* 0x0000007f0b007804 */ /* 0x000fe20000000000 */
[----:B--2---:R2:W3:Y:S01]  /*38c0*/  SHFL.IDX PT, R49, R16, R49, 0x1f ;  /* 0x00001f3110317589 */ /* 0x0044e200000e0000 */
[----:B------:R-:W-:Y:S01]  /*38d0*/  BSSY.RECONVERGENT B0, `(.L_x_2795) ;  /* 0x0000021000007945 */ /* 0x000fe20003800200 */
[----:B------:R-:W-:-:S10]  /*38e0*/  IMAD.MOV.U32 R20, RZ, RZ, RZ ;  /* 0x000000ffff147224 */ /* 0x000fd400078e00ff */
[----:B------:R-:W-:Y:S02]  /*38f0*/  VOTE.ANY R0, PT, P0 ;  /* 0x0000000000007806 */ /* 0x000fe400000e0100 */
[----:B------:R-:W-:Y:S02]  /*3900*/  VOTE.ANY R15, PT, P1 ;  /* 0x00000000000f7806 */ /* 0x000fe400008e0100 */
[----:B------:R-:W-:Y:S02]  /*3910*/  @!P0 LOP3.LUT R0, RZ, R0, RZ, 0x33, !PT ;  /* 0x00000000ff008212 */ /* 0x000fe400078e33ff */
[----:B0-----:R-:W-:Y:S02]  /*3920*/  VOTE.ANY R17, PT, P2 ;  /* 0x0000000000117806 */ /* 0x001fe400010e0100 */
        /* <DEDUP_REMOVED lines=27> */
.L_x_2796:
[----:B------:R-:W-:Y:S05]  /*3ae0*/  BSYNC.RECONVERGENT B0 ;  /* 0x0000000000007941 */ /* 0x000fea0003800200 */
.L_x_2795:
        /* <DEDUP_REMOVED lines=28> */
[----:B------:R-:W-:Y:S02]  /*3cb0*/  SHF.R.U32.HI R0, RZ, UR6, R36 ;  /* 0x00000006ff007c19 */ /* 0x000fe40008011624 */
        /* <DEDUP_REMOVED lines=8> */
.L_x_2798:
[----:B------:R-:W-:Y:S05]  /*3d40*/  BSYNC.RECONVERGENT B0 ;  /* 0x0000000000007941 */ /* 0x000fea0003800200 */
.L_x_2797:
[----:B------:R-:W-:Y:S01]  /*3d50*/  R2P PR, R0, 0x7f ;  /* 0x0000007f00007804 */ /* 0x000fe20000000000 */
[----:B--2---:R2:W3:Y:S01]  /*3d60*/  SHFL.IDX PT, R18, R16, R18, 0x1f ;  /* 0x00001f1210127589 */ /* 0x0044e200000e0000 */
[----:B------:R-:W-:Y:S01]  /*3d70*/  SHF.R.U32.HI R11, RZ, UR6, R35 ;  /* 0x00000006ff0b7c19 */ /* 0x000fe20008011623 */
        /* <DEDUP_REMOVED lines=34> */
.L_x_2800:
[----:B------:R-:W-:Y:S05]  /*3fa0*/  BSYNC.RECONVERGENT B0 ;  /* 0x0000000000007941 */ /* 0x000fea0003800200 */
.L_x_2799:
[----:B------:R-:W-:Y:S01]  /*3fb0*/  R2P PR, R11, 0x7f ;  /* 0x0000007f0b007804 */ /* 0x000fe20000000000 */
[----:B--2---:R2:W3:Y:S01]  /*3fc0*/  SHFL.IDX PT, R16, R15, R52, 0x1f ;  /* 0x00001f340f107589 */ /* 0x0044e200000e0000 */
        /* <DEDUP_REMOVED lines=25> */
[----:B------:R0:W4:Y:S01]  /*4160*/  FLO.U32 R7, R0 ;  /* 0x0000000000077300 */ /* 0x00012200000e0000 */
[----:B------:R-:W-:-:S07]  /*4170*/  LOP3.LUT R48, R23, R0, RZ, 0xc0, !PT ;  /* 0x0000000017307212 */ /* 0x000fce00078ec0ff */
[----:B--2---:R2:W1:Y:S01]  /*4180*/  POPC R15, R48 ;  /* 0x00000030000f7309 */ /* 0x0044620000000000 */
[----:B0-----:R-:W-:-:S04]  /*4190*/  SHF.R.U32.HI R0, RZ, UR6, R34 ;  /* 0x00000006ff007c19 */ /* 0x001fc80008011622 */
[----:B------:R-:W-:Y:S02]  /*41a0*/  LOP3.LUT R0, R0, UR5, RZ, 0x30, !PT ;  /* 0x0000000500007c12 */ /* 0x000fe4000f8e30ff */
[----:B----4-:R-:W-:Y:S01]  /*41b0*/  ISETP.NE.AND P0, PT, R46, R7, PT ;  /* 0x000000072e00720c */ /* 0x010fe20003f05270 */
[----:B--2---:R-:W-:-:S12]  /*41c0*/  IMAD.MOV.U32 R48, RZ, RZ, RZ ;  /* 0x000000ffff307224 */ /* 0x004fd800078e00ff */
[----:B-1-3--:R-:W-:Y:S05]  /*41d0*/  @P0 BRA `(.L_x_2802) ;  /* 0x0000000000080947 */ /* 0x00afea0003800000 */
[----:B------:R-:W-:-:S06]  /*41e0*/  IMAD R48, R11, 0x4, R22 ;  /* 0x000000040b307824 */ /* 0x000fcc00078e0216 */
[----:B------:R0:W1:Y:S02]  /*41f0*/  ATOMS.ADD R48, [R48], R15 ;  /* 0x0000000f3030738c */ /* 0x0000640000000000 */
.L_x_2802:
[----:B------:R-:W-:Y:S05]  /*4200*/  BSYNC.RECONVERGENT B0 ;  /* 0x0000000000007941 */ /* 0x000fea0003800200 */
.L_x_2801:
[----:B------:R-:W-:Y:S01]  /*4210*/  R2P PR, R0, 0x7f ;  /* 0x0000007f00007804 */ /* 0x000fe20000000000 */
[----:B------:R-:W-:Y:S01]  /*4220*/  IMAD.IADD R14, R14, 0x1, R8 ;  /* 0x000000010e0e7824 */ /* 0x000fe200078e0208 */
[----:B------:R-:W-:Y:S01]  /*4230*/  BSSY.RECONVERGENT B0, `(.L_x_2803) ;  /* 0x0000025000007945 */ /* 0x000fe20003800200 */
[----:B------:R-:W-:Y:S02]  /*4240*/  IMAD.IADD R13, R13, 0x1, R12 ;  /* 0x000000010d0d7824 */ /* 0x000fe400078e020c */
[----:B-1----:R1:W2:Y:S08]  /*4250*/  SHFL.IDX PT, R12, R48, R7, 0x1f ;  /* 0x00001f07300c7589 */ /* 0x0022b000000e0000 */
[----:B------:R-:W-:-:S02]  /*4260*/  VOTE.ANY R11, PT, P0 ;  /* 0x00000000000b7806 */ /* 0x000fc400000e0100 */
[----:B------:R-:W-:Y:S01]  /*4270*/  VOTE.ANY R8, PT, P1 ;  /* 0x0000000000087806 */ /* 0x000fe200008e0100 */
[----:B-1----:R-:W-:Y:S01]  /*4280*/  IMAD.MOV.U32 R7, RZ, RZ, RZ ;  /* 0x000000ffff077224 */ /* 0x002fe200078e00ff */
        /* <DEDUP_REMOVED lines=22> */
[----:B------:R1:W3:Y:S01]  /*43f0*/  FLO.U32 R8, R52 ;  /* 0x0000003400087300 */ /* 0x0002e200000e0000 */
[----:B------:R-:W-:-:S07]  /*4400*/  LOP3.LUT R11, R23, R52, RZ, 0xc0, !PT ;  /* 0x00000034170b7212 */ /* 0x000fce00078ec0ff */
[----:B------:R-:W4:Y:S01]  /*4410*/  POPC R11, R11 ;  /* 0x0000000b000b7309 */ /* 0x000f220000000000 */
[----:B-1----:R-:W-:-:S04]  /*4420*/  SHF.R.U32.HI R52, RZ, UR6, R26 ;  /* 0x00000006ff347c19 */ /* 0x002fc8000801161a */
[----:B------:R-:W-:Y:S02]  /*4430*/  LOP3.LUT R48, R52, UR5, RZ, 0x30, !PT ;  /* 0x0000000534307c12 */ /* 0x000fe4000f8e30ff */
[----:B---3--:R-:W-:-:S13]  /*4440*/  ISETP.NE.AND P0, PT, R46, R8, PT ;  /* 0x000000082e00720c */ /* 0x008fda0003f05270 */
[----:B--2-4-:R-:W-:Y:S05]  /*4450*/  @P0 BRA `(.L_x_2804) ;  /* 0x0000000000080947 */ /* 0x014fea0003800000 */
[----:B------:R-:W-:-:S05]  /*4460*/  IMAD R0, R0, 0x4, R22 ;  /* 0x0000000400007824 */ /* 0x000fca00078e0216 */
[----:B------:R1:W2:Y:S02]  /*4470*/  ATOMS.ADD R7, [R0], R11 ;  /* 0x0000000b0007738c */ /* 0x0002a40000000000 */
.L_x_2804:
[----:B------:R-:W-:Y:S05]  /*4480*/  BSYNC.RECONVERGENT B0 ;  /* 0x0000000000007941 */ /* 0x000fea0003800200 */
.L_x_2803:
[----:B------:R-:W-:Y:S01]  /*4490*/  R2P PR, R48, 0x7f ;  /* 0x0000007f30007804 */ /* 0x000fe20000000000 */
[----:B------:R-:W-:Y:S01]  /*44a0*/  IMAD.IADD R10, R10, 0x1, R51 ;  /* 0x000000010a0a7824 */ /* 0x000fe200078e0233 */
[----:B--2---:R2:W3:Y:S01]  /*44b0*/  SHFL.IDX PT, R8, R7, R8, 0x1f ;  /* 0x00001f0807087589 */ /* 0x0044e200000e0000 */
[----:B------:R-:W-:Y:S01]  /*44c0*/  BSSY.RECONVERGENT B0, `(.L_x_2805) ;  /* 0x0000024000007945 */ /* 0x000fe20003800200 */
[----:B------:R-:W-:Y:S02]  /*44d0*/  IMAD.IADD R9, R9, 0x1, R45 ;  /* 0x0000000109097824 */ /* 0x000fe400078e022d */
[----:B------:R-:W-:-:S07]  /*44e0*/  IMAD.MOV.U32 R45, RZ, RZ, RZ ;  /* 0x000000ffff2d7224 */ /* 0x000fce00078e00ff */
        /* <DEDUP_REMOVED lines=24> */
[----:B------:R-:W-:Y:S02]  /*4670*/  SHF.R.U32.HI R51, RZ, UR6, R33 ;  /* 0x00000006ff337c19 */ /* 0x000fe40008011621 */
[----:B------:R1:W4:Y:S02]  /*4680*/  FLO.U32 R0, R52 ;  /* 0x0000003400007300 */ /* 0x00032400000e0000 */
[----:B------:R-:W-:Y:S02]  /*4690*/  LOP3.LUT R51, R51, UR5, RZ, 0x30, !PT ;  /* 0x0000000533337c12 */ /* 0x000fe4000f8e30ff */
[----:B-1----:R-:W-:-:S04]  /*46a0*/  LOP3.LUT R52, R23, R52, RZ, 0xc0, !PT ;  /* 0x0000003417347212 */ /* 0x002fc800078ec0ff */
[----:B--2---:R1:W2:Y:S01]  /*46b0*/  POPC R7, R52 ;  /* 0x0000003400077309 */ /* 0x0042a20000000000 */
[----:B----4-:R-:W-:-:S13]  /*46c0*/  ISETP.NE.AND P0, PT, R46, R0, PT ;  /* 0x000000002e00720c */ /* 0x010fda0003f05270 */
[----:B-123--:R-:W-:Y:S05]  /*46d0*/  @P0 BRA `(.L_x_2806) ;  /* 0x0000000000080947 */ /* 0x00efea0003800000 */
[----:B------:R-:W-:-:S05]  /*46e0*/  IMAD R48, R48, 0x4, R22 ;  /* 0x0000000430307824 */ /* 0x000fca00078e0216 */
[----:B------:R1:W2:Y:S02]  /*46f0*/  ATOMS.ADD R45, [R48], R7 ;  /* 0x00000007302d738c */ /* 0x0002a40000000000 */
.L_x_2806:
[----:B------:R-:W-:Y:S05]  /*4700*/  BSYNC.RECONVERGENT B0 ;  /* 0x0000000000007941 */ /* 0x000fea0003800200 */
.L_x_2805:
[----:B------:R-:W-:Y:S01]  /*4710*/  R2P PR, R51, 0x7f ;  /* 0x0000007f33007804 */ /* 0x000fe20000000000 */
[----:B------:R-:W-:Y:S01]  /*4720*/  IMAD.IADD R6, R5, 0x1, R6 ;  /* 0x0000000105067824 */ /* 0x000fe200078e0206 */
[----:B--2---:R2:W3:Y:S01]  /*4730*/  SHFL.IDX PT, R0, R45, R0, 0x1f ;  /* 0x00001f002d007589 */ /* 0x0044e200000e0000 */
[----:B------:R-:W-:Y:S01]  /*4740*/  IMAD.IADD R4, R4, 0x1, R47 ;  /* 0x0000000104047824 */ /* 0x000fe200078e022f */
[----:B------:R-:W-:Y:S01]  /*4750*/  SHF.R.U32.HI R47, RZ, UR6, R32 ;  /* 0x00000006ff2f7c19 */ /* 0x000fe20008011620 */
[----:B------:R-:W-:Y:S03]  /*4760*/  BSSY.RECONVERGENT B0, `(.L_x_2807) ;  /* 0x0000022000007945 */ /* 0x000fe60003800200 */
[----:B------:R-:W-:-:S05]  /*4770*/  LOP3.LUT R47, R47, UR5, RZ, 0x30, !PT ;  /* 0x000000052f2f7c12 */ /* 0x000fca000f8e30ff */
        /* <DEDUP_REMOVED lines=9> */
[----:B------:R-:W-:Y:S02]  /*4810*/  VOTE.ANY R48, PT, P3 ;  /* 0x0000000000307806 */ /* 0x000fe400018e0100 */
[----:B------:R-:W-:Y:S02]  /*4820*/  VOTE.ANY R52, PT, P0 ;  /* 0x0000000000347806 */ /* 0x000fe400000e0100 */
[----:B------:R-:W-:Y:S02]  /*4830*/  @!P3 LOP3.LUT R48, RZ, R48, RZ, 0x33, !PT ;  /* 0x00000030ff30b212 */ /* 0x000fe400078e33ff */
[----:B------:R-:W-:Y:S02]  /*4840*/  @!P0 LOP3.LUT R52, RZ, R52, RZ, 0x33, !PT ;  /* 0x00000034ff348212 */ /* 0x000fe400078e33ff */
        /* <DEDUP_REMOVED lines=11> */
[----:B------:R-:W-:-:S04]  /*4900*/  LOP3.LUT R52, R52, R5, RZ, 0xc0, !PT ;  /* 0x0000000534347212 */ /* 0x000fc800078ec0ff */
[----:B------:R1:W4:Y:S02]  /*4910*/  FLO.U32 R5, R52 ;  /* 0x0000003400057300 */ /* 0x00032400000e0000 */
[----:B-1----:R-:W-:-:S06]  /*4920*/  LOP3.LUT R52, R23, R52, RZ, 0xc0, !PT ;  /* 0x0000003417347212 */ /* 0x002fcc00078ec0ff */
[----:B--2---:R1:W2:Y:S01]  /*4930*/  POPC R45, R52 ;  /* 0x00000034002d7309 */ /* 0x0042a20000000000 */
[----:B----4-:R-:W-:-:S13]  /*4940*/  ISETP.NE.AND P0, PT, R46, R5, PT ;  /* 0x000000052e00720c */ /* 0x010fda0003f05270 */
[----:B-1-3--:R-:W-:Y:S05]  /*4950*/  @P0 BRA `(.L_x_2808) ;  /* 0x0000000000080947 */ /* 0x00afea0003800000 */
[----:B------:R-:W-:-:S06]  /*4960*/  IMAD R48, R51, 0x4, R22 ;  /* 0x0000000433307824 */ /* 0x000fcc00078e0216 */
[----:B--2---:R1:W3:Y:S02]  /*4970*/  ATOMS.ADD R48, [R48], R45 ;  /* 0x0000002d3030738c */ /* 0x0042e40000000000 */
.L_x_2808:
[----:B------:R-:W-:Y:S05]  /*4980*/  BSYNC.RECONVERGENT B0 ;  /* 0x0000000000007941 */ /* 0x000fea0003800200 */
.L_x_2807:
[----:B------:R-:W-:Y:S01]  /*4990*/  R2P PR, R47, 0x7f ;  /* 0x0000007f2f007804 */ /* 0x000fe20000000000 */
[----:B------:R-:W-:Y:S01]  /*49a0*/  IMAD.IADD R50, R50, 0x1, R49 ;  /* 0x0000000132327824 */ /* 0x000fe200078e0231 */
[----:B---3--:R3:W4:Y:S01]  /*49b0*/  SHFL.IDX PT, R48, R48, R5, 0x1f ;  /* 0x00001f0530307589 */ /* 0x00872200000e0000 */
[----:B------:R-:W-:Y:S01]  /*49c0*/  IMAD.IADD R20, R21, 0x1, R20 ;  /* 0x0000000115147824 */ /* 0x000fe200078e0214 */
[----:B------:R-:W-:Y:S01]  /*49d0*/  SHF.R.U32.HI R21, RZ, UR6, R31 ;  /* 0x00000006ff157c19 */ /* 0x000fe2000801161f */
[----:B------:R-:W-:Y:S03]  /*49e0*/  BSSY.RECONVERGENT B0, `(.L_x_2809) ;  /* 0x0000022000007945 */ /* 0x000fe60003800200 */
[----:B---3--:R-:W-:Y:S01]  /*49f0*/  LOP3.LUT R5, R21, UR5, RZ, 0x30, !PT ;  /* 0x0000000515057c12 */ /* 0x008fe2000f8e30ff */
        /* <DEDUP_REMOVED lines=24> */
[----:B------:R-:W-:-:S04]  /*4b80*/  LOP3.LUT R52, R49, R52, RZ, 0xc0, !PT ;  /* 0x0000003431347212 */ /* 0x000fc800078ec0ff */
[----:B------:R-:W3:Y:S01]  /*4b90*/  FLO.U32 R49, R52 ;  /* 0x0000003400317300 */ /* 0x000ee200000e0000 */
[----:B------:R-:W-:-:S07]  /*4ba0*/  LOP3.LUT R51, R23, R52, RZ, 0xc0, !PT ;  /* 0x0000003417337212 */ /* 0x000fce00078ec0ff */
[----:B------:R-:W0:Y:S01]  /*4bb0*/  POPC R51, R51 ;  /* 0x0000003300337309 */ /* 0x000e220000000000 */
[----:B---3--:R-:W-:-:S13]  /*4bc0*/  ISETP.NE.AND P0, PT, R46, R49, PT ;  /* 0x000000312e00720c */ /* 0x008fda0003f05270 */
[----:B0---4-:R-:W-:Y:S05]  /*4bd0*/  @P0 BRA `(.L_x_2810) ;  /* 0x0000000000080947 */ /* 0x011fea0003800000 */
[----:B------:R-:W-:-:S05]  /*4be0*/  IMAD R52, R47, 0x4, R22 ;  /* 0x000000042f347824 */ /* 0x000fca00078e0216 */
[----:B------:R0:W3:Y:S02]  /*4bf0*/  ATOMS.ADD R21, [R52], R51 ;  /* 0x000000333415738c */ /* 0x0000e40000000000 */
.L_x_2810:
[----:B------:R-:W-:Y:S05]  /*4c00*/  BSYNC.RECONVERGENT B0 ;  /* 0x0000000000007941 */ /* 0x000fea0003800200 */
.L_x_2809:
        /* <DEDUP_REMOVED lines=32> */
[----:B------:R-:W0:Y:S01]  /*4e10*/  FLO.U32 R19, R52 ;  /* 0x0000003400137300 */ /* 0x000e2200000e0000 */
[----:B------:R-:W-:-:S07]  /*4e20*/  LOP3.LUT R47, R23, R52, RZ, 0xc0, !PT ;  /* 0x00000034172f7212 */ /* 0x000fce00078ec0ff */
[----:B------:R-:W3:Y:S01]  /*4e30*/  POPC R47, R47 ;  /* 0x0000002f002f7309 */ /* 0x000ee20000000000 */
[----:B0-----:R-:W-:-:S13]  /*4e40*/  ISETP.NE.AND P0, PT, R46, R19, PT ;  /* 0x000000132e00720c */ /* 0x001fda0003f05270 */
[----:B---34-:R-:W-:Y:S05]  /*4e50*/  @P0 BRA `(.L_x_2812) ;  /* 0x0000000000080947 */ /* 0x018fea0003800000 */
[----:B------:R-:W-:-:S05]  /*4e60*/  IMAD R52, R5, 0x4, R22 ;  /* 0x0000000405347824 */ /* 0x000fca00078e0216 */
[----:B------:R0:W3:Y:S02]  /*4e70*/  ATOMS.ADD R17, [R52], R47 ;  /* 0x0000002f3411738c */ /* 0x0000e40000000000 */
.L_x_2812:
[----:B------:R-:W-:Y:S05]  /*4e80*/  BSYNC.RECONVERGENT B0 ;  /* 0x0000000000007941 */ /* 0x000fea0003800200 */
.L_x_2811:
        /* <DEDUP_REMOVED lines=39> */
.L_x_2814:
[----:B------:R-:W-:Y:S05]  /*5100*/  BSYNC.RECONVERGENT B0 ;  /* 0x0000000000007941 */ /* 0x000fea0003800200 */
.L_x_2813:
[----:B------:R-:W-:Y:S01]  /*5110*/  R2P PR, R19, 0x7f ;  /* 0x0000007f13007804 */ /* 0x000fe20000000000 */
[----:B------:R-:W-:Y:S01]  /*5120*/  IMAD.IADD R0, R7, 0x1, R0 ;  /* 0x0000000107007824 */ /* 0x000fe200078e0200 */
[----:B---3--:R3:W4:Y:S01]  /*5130*/  SHFL.IDX PT, R11, R11, R5, 0x1f ;  /* 0x00001f050b0b7589 */ /* 0x00872200000e0000 */
[----:B--2---:R-:W-:Y:S01]  /*5140*/  IMAD.IADD R48, R45, 0x1, R48 ;  /* 0x000000012d307824 */ /* 0x004fe200078e0230 */
[----:B-1----:R-:W-:Y:S01]  /*5150*/  SHF.R.U32.HI R45, RZ, UR6, R28 ;  /* 0x00000006ff2d7c19 */ /* 0x002fe2000801161c */
[----:B------:R-:W-:Y:S03]  /*5160*/  BSSY.RECONVERGENT B0, `(.L_x_2815) ;  /* 0x0000022000007945 */ /* 0x000fe60003800200 */
[----:B------:R-:W-:-:S05]  /*5170*/  LOP3.LUT R45, R45, UR5, RZ, 0x30, !PT ;  /* 0x000000052d2d7c12 */ /* 0x000fca000f8e30ff */
        /* <DEDUP_REMOVED lines=24> */
[----:B------:R0:W1:Y:S01]  /*5300*/  FLO.U32 R7, R52 ;  /* 0x0000003400077300 */ /* 0x00006200000e0000 */
[----:B------:R-:W-:-:S07]  /*5310*/  LOP3.LUT R49, R23, R52, RZ, 0xc0, !PT ;  /* 0x0000003417317212 */ /* 0x000fce00078ec0ff */
[----:B------:R-:W2:Y:S01]  /*5320*/  POPC R49, R49 ;  /* 0x0000003100317309 */ /* 0x000ea20000000000 */
[----:B0-----:R-:W-:Y:S01]  /*5330*/  IMAD.MOV.U32 R52, RZ, RZ, RZ ;  /* 0x000000ffff347224 */ /* 0x001fe200078e00ff */
[----:B-1----:R-:W-:-:S13]  /*5340*/  ISETP.NE.AND P0, PT, R46, R7, PT ;  /* 0x000000072e00720c */ /* 0x002fda0003f05270 */
[----:B--234-:R-:W-:Y:S05]  /*5350*/  @P0 BRA `(.L_x_2816) ;  /* 0x0000000000080947 */ /* 0x01cfea0003800000 */
[----:B------:R-:W-:-:S06]  /*5360*/  IMAD R52, R19, 0x4, R22 ;  /* 0x0000000413347824 */ /* 0x000fcc00078e0216 */
[----:B------:R0:W1:Y:S02]  /*5370*/  ATOMS.ADD R52, [R52], R49 ;  /* 0x000000313434738c */ /* 0x0000640000000000 */
.L_x_2816:
[----:B------:R-:W-:Y:S05]  /*5380*/  BSYNC.RECONVERGENT B0 ;  /* 0x0000000000007941 */ /* 0x000fea0003800200 */
.L_x_2815:
[----:B------:R-:W-:Y:S01]  /*5390*/  R2P PR, R45, 0x7f ;  /* 0x0000007f2d007804 */ /* 0x000fe20000000000 */
[----:B-1----:R1:W2:Y:S01]  /*53a0*/  SHFL.IDX PT, R52, R52, R7, 0x1f ;  /* 0x00001f0734347589 */ /* 0x0022a200000e0000 */
[----:B------:R-:W-:Y:S11]  /*53b0*/  BSSY.RECONVERGENT B0, `(.L_x_2817) ;  /* 0x0000021000007945 */ /* 0x000ff60003800200 */
[----:B------:R-:W-:-:S02]  /*53c0*/  VOTE.ANY R5, PT, P0 ;  /* 0x0000000000057806 */ /* 0x000fc400000e0100 */
[----:B------:R-:W-:Y:S02]  /*53d0*/  VOTE.ANY R19, PT, P1 ;  /* 0x0000000000137806 */ /* 0x000fe400008e0100 */
[----:B------:R-:W-:Y:S02]  /*53e0*/  @!P0 LOP3.LUT R5, RZ, R5, RZ, 0x33, !PT ;  /* 0x00000005ff058212 */ /* 0x000fe400078e33ff */
[----:B------:R-:W-:Y:S02]  /*53f0*/  @!P1 LOP3.LUT R19, RZ, R19, RZ, 0x33, !PT ;  /* 0x00000013ff139212 */ /* 0x000fe400078e33ff */
[----:B-1----:R-:W-:Y:S02]  /*5400*/  VOTE.ANY R7, PT, P5 ;  /* 0x0000000000077806 */ /* 0x002fe400028e0100 */
        /* <DEDUP_REMOVED lines=21> */
[----:B------:R-:W3:Y:S01]  /*5560*/  POPC R5, R5 ;  /* 0x0000000500057309 */ /* 0x000ee20000000000 */
[----:B-1----:R-:W-:Y:S01]  /*5570*/  ISETP.NE.AND P0, PT, R46, R7, PT ;  /* 0x000000072e00720c */ /* 0x002fe20003f05270 */
[----:B------:R-:W-:-:S12]  /*5580*/  IMAD.MOV.U32 R46, RZ, RZ, RZ ;  /* 0x000000ffff2e7224 */ /* 0x000fd800078e00ff */
[----:B--23--:R-:W-:Y:S05]  /*5590*/  @P0 BRA `(.L_x_2818) ;  /* 0x0000000000080947 */ /* 0x00cfea0003800000 */
[----:B------:R-:W-:-:S05]  /*55a0*/  IMAD R22, R45, 0x4, R22 ;  /* 0x000000042d167824 */ /* 0x000fca00078e0216 */
[----:B------:R1:W2:Y:S02]  /*55b0*/  ATOMS.ADD R46, [R22], R5 ;  /* 0x00000005162e738c */ /* 0x0002a40000000000 */
.L_x_2818:
[----:B------:R-:W-:Y:S05]  /*55c0*/  BSYNC.RECONVERGENT B0 ;  /* 0x0000000000007941 */ /* 0x000fea0003800200 */
.L_x_2817:
[----:B-12---:R1:W2:Y:S01]  /*55d0*/  SHFL.IDX PT, R22, R46, R7, 0x1f ;  /* 0x00001f072e167589 */ /* 0x0062a200000e0000 */
[----:B------:R-:W-:Y:S01]  /*55e0*/  LOP3.LUT R19, RZ, R44, RZ, 0x33, !PT ;  /* 0x0000002cff137212 */ /* 0x000fe200078e33ff */
[----:B------:R-:W-:Y:S01]  /*55f0*/  IMAD.IADD R11, R15, 0x1, R11 ;  /* 0x000000010f0b7824 */ /* 0x000fe200078e020b */
[----:B------:R-:W-:Y:S01]  /*5600*/  LEA R14, R14, UR4, 0x2 ;  /* 0x000000040e0e7c11 */ /* 0x000fe2000f8e10ff */
[----:B------:R-:W-:Y:S01]  /*5610*/  BAR.SYNC.DEFER_BLOCKING 0x0 ;  /* 0x0000000000007b1d */ /* 0x000fe20000010000 */
[----:B------:R-:W-:Y:S01]  /*5620*/  LOP3.LUT R43, RZ, R43, RZ, 0x33, !PT ;  /* 0x0000002bff2b7212 */ /* 0x000fe200078e33ff */
[----:B------:R-:W-:Y:S01]  /*5630*/  IMAD.IADD R21, R51, 0x1, R21 ;  /* 0x0000000133157824 */ /* 0x000fe200078e0215 */
[----:B------:R-:W-:Y:S01]  /*5640*/  LEA R13, R13, UR4, 0x2 ;  /* 0x000000040d0d7c11 */ /* 0x000fe2000f8e10ff */
[----:B------:R-:W-:Y:S01]  /*5650*/  IMAD.IADD R17, R47, 0x1, R17 ;  /* 0x000000012f117824 */ /* 0x000fe200078e0211 */
[----:B------:R-:W-:Y:S01]  /*5660*/  LOP3.LUT R15, RZ, R42, RZ, 0x33, !PT ;  /* 0x0000002aff0f7212 */ /* 0x000fe200078e33ff */
[----:B------:R-:W-:Y:S01]  /*5670*/  IMAD.IADD R52, R49, 0x1, R52 ;  /* 0x0000000131347824 */ /* 0x000fe200078e0234 */
[----:B------:R-:W-:Y:S01]  /*5680*/  LEA R10, R10, UR4, 0x2 ;  /* 0x000000040a0a7c11 */ /* 0x000fe2000f8e10ff */
[----:B------:R-:W-:Y:S01]  /*5690*/  BSSY B1, `(.L_x_2819) ;  /* 0x0000058000017945 */ /* 0x000fe20003800000 */
[----:B------:R-:W-:-:S02]  /*56a0*/  LEA R42, R9, UR4, 0x2 ;  /* 0x00000004092a7c11 */ /* 0x000fc4000f8e10ff */
[----:B------:R-:W-:Y:S02]  /*56b0*/  LEA R4, R4, UR4, 0x2 ;  /* 0x0000000404047c11 */ /* 0x000fe4000f8e10ff */
[----:B------:R-:W-:Y:S02]  /*56c0*/  LEA R50, R50, UR4, 0x2 ;  /* 0x0000000432327c11 */ /* 0x000fe4000f8e10ff */
[----:B-1----:R-:W-:Y:S02]  /*56d0*/  LEA R7, R20, UR4, 0x2 ;  /* 0x0000000414077c11 */ /* 0x002fe4000f8e10ff */
[----:B------:R-:W-:Y:S02]  /*56e0*/  LEA R18, R18, UR4, 0x2 ;  /* 0x0000000412127c11 */ /* 0x000fe4000f8e10ff */
[----:B------:R-:W-:Y:S01]  /*56f0*/  LEA R9, R16, UR4, 0x2 ;  /* 0x0000000410097c11 */ /* 0x000fe2000f8e10ff */
[----:B--2---:R-:W-:Y:S01]  /*5700*/  IMAD.IADD R22, R5, 0x1, R22 ;  /* 0x0000000105167824 */ /* 0x004fe200078e0216 */
[----:B------:R-:W-:-:S02]  /*5710*/  LEA R5, R6, UR4, 0x2 ;  /* 0x0000000406057c11 */ /* 0x000fc4000f8e10ff */
[----:B------:R-:W-:Y:S01]  /*5720*/  LEA R12, R12, UR4, 0x2 ;  /* 0x000000040c0c7c11 */ /* 0x000fe2000f8e10ff */
[----:B------:R-:W-:Y:S01]  /*5730*/  STS [R14+-0x4], R19 ;  /* 0xfffffc130e007388 */ /* 0x000fe20000000800 */
[----:B------:R-:W-:Y:S02]  /*5740*/  LEA R48, R48, UR4, 0x2 ;  /* 0x0000000430307c11 */ /* 0x000fe4000f8e10ff */
[----:B------:R-:W-:Y:S01]  /*5750*/  LEA R21, R21, UR4, 0x2 ;  /* 0x0000000415157c11 */ /* 0x000fe2000f8e10ff */
[----:B------:R1:W-:Y:S01]  /*5760*/  STS [R13+-0x4], R43 ;  /* 0xfffffc2b0d007388 */ /* 0x0003e20000000800 */
[----:B------:R-:W-:Y:S02]  /*5770*/  LEA R11, R11, UR4, 0x2 ;  /* 0x000000040b0b7c11 */ /* 0x000fe4000f8e10ff */
[----:B------:R-:W-:Y:S01]  /*5780*/  LEA R52, R52, UR4, 0x2 ;  /* 0x0000000434347c11 */ /* 0x000fe2000f8e10ff */
[----:B------:R2:W-:Y:S01]  /*5790*/  STS [R10+-0x4], R15 ;  /* 0xfffffc0f0a007388 */ /* 0x0005e20000000800 */
[----:B------:R-:W-:-:S03]  /*57a0*/  ISETP.NE.AND P0, PT, R53, RZ, PT ;  /* 0x000000ff3500720c */ /* 0x000fc60003f05270 */
[----:B------:R-:W-:Y:S01]  /*57b0*/  STS [R42+-0x4], R41 ;  /* 0xfffffc292a007388 */ /* 0x000fe20000000800 */
[----:B-1----:R-:W-:-:S03]  /*57c0*/  LEA R13, R8, UR4, 0x2 ;  /* 0x00000004080d7c11 */ /* 0x002fc6000f8e10ff */
[----:B------:R1:W-:Y:S01]  /*57d0*/  STS [R5+-0x4], R40 ;  /* 0xfffffc2805007388 */ /* 0x0003e20000000800 */
[----:B--2---:R-:W-:-:S03]  /*57e0*/  LEA R15, R0, UR4, 0x2 ;  /* 0x00000004000f7c11 */ /* 0x004fc6000f8e10ff */
[----:B------:R-:W-:Y:S01]  /*57f0*/  STS [R4+-0x4], R39 ;  /* 0xfffffc2704007388 */ /* 0x000fe20000000800 */
[----:B------:R-:W-:-:S03]  /*5800*/  LEA R0, R17, UR4, 0x2 ;  /* 0x0000000411007c11 */ /* 0x000fc6000f8e10ff */
[----:B------:R-:W-:Y:S01]  /*5810*/  STS [R50+-0x4], R25 ;  /* 0xfffffc1932007388 */ /* 0x000fe20000000800 */
[----:B-1----:R-:W-:-:S03]  /*5820*/  LEA R5, R22, UR4, 0x2 ;  /* 0x0000000416057c11 */ /* 0x002fc6000f8e10ff */
[----:B------:R-:W-:Y:S04]  /*5830*/  STS [R7+-0x4], R38 ;  /* 0xfffffc2607007388 */ /* 0x000fe80000000800 */
[----:B------:R-:W-:Y:S04]  /*5840*/  STS [R18+-0x4], R37 ;  /* 0xfffffc2512007388 */ /* 0x000fe80000000800 */
[----:B------:R-:W-:Y:S04]  /*5850*/  STS [R9+-0x4], R36 ;  /* 0xfffffc2409007388 */ /* 0x000fe80000000800 */
[----:B------:R-:W-:Y:S04]  /*5860*/  STS [R12+-0x4], R35 ;  /* 0xfffffc230c007388 */ /* 0x000fe80000000800 */
[----:B------:R1:W-:Y:S04]  /*5870*/  STS [R13+-0x4], R34 ;  /* 0xfffffc220d007388 */ /* 0x0003e80000000800 */
[----:B------:R2:W-:Y:S04]  /*5880*/  STS [R15+-0x4], R26 ;  /* 0xfffffc1a0f007388 */ /* 0x0005e80000000800 */
[----:B------:R2:W-:Y:S01]  /*5890*/  STS [R48+-0x4], R33 ;  /* 0xfffffc2130007388 */ /* 0x0005e20000000800 */
[----:B-1----:R-:W-:-:S03]  /*58a0*/  LEA R13, R3, UR4, 0x3 ;  /* 0x00000004030d7c11 */ /* 0x002fc6000f8e18ff */
[----:B------:R2:W-:Y:S04]  /*58b0*/  STS [R21+-0x4], R32 ;  /* 0xfffffc2015007388 */ /* 0x0005e80000000800 */
[----:B------:R2:W-:Y:S04]  /*58c0*/  STS [R0+-0x4], R31 ;  /* 0xfffffc1f00007388 */ /* 0x0005e80000000800 */
[----:B------:R2:W-:Y:S04]  /*58d0*/  STS [R11+-0x4], R30 ;  /* 0xfffffc1e0b007388 */ /* 0x0005e80000000800 */
[----:B------:R2:W-:Y:S04]  /*58e0*/  STS [R52+-0x4], R29 ;  /* 0xfffffc1d34007388 */ /* 0x0005e80000000800 */
[----:B------:R2:W-:Y:S01]  /*58f0*/  STS [R5+-0x4], R28 ;  /* 0xfffffc1c05007388 */ /* 0x0005e20000000800 */
[----:B------:R-:W-:Y:S05]  /*5900*/  @P0 BRA `(.L_x_2820) ;  /* 0x0000000000c00947 */ /* 0x000fea0003800000 */
[----:B------:R-:W1:Y:S02]  /*5910*/  LDCU.64 UR10, c[0x0][0x398] ;  /* 0x00007300ff0a77ac */ /* 0x000e640008000a00 */
[----:B-1----:R-:W-:-:S04]  /*5920*/  LEA R6, P0, R3, UR10, 0x3 ;  /* 0x0000000a03067c11 */ /* 0x002fc8000f8018ff */
[----:B------:R-:W-:-:S05]  /*5930*/  LEA.HI.X R7, R3, UR11, RZ, 0x3, P0 ;  /* 0x0000000b03077c11 */ /* 0x000fca00080f1cff */
[----:B--2---:R-:W2:Y:S01]  /*5940*/  LDG.E.64 R4, desc[UR8][R6.64] ;  /* 0x0000000806047981 */ /* 0x004ea2000c1e1b00 */
[----:B------:R-:W-:Y:S01]  /*5950*/  SHF.R.S32.HI R9, RZ, 0x1f, R24 ;  /* 0x0000001fff097819 */ /* 0x000fe20000011418 */
[----:B------:R-:W-:Y:S01]  /*5960*/  UISETP.GE.AND UP0, UPT, UR7, 0x1, UPT ;  /* 0x000000010700788c */ /* 0x000fe2000bf06270 */
[----:B------:R-:W-:Y:S01]  /*5970*/  IMAD.MOV.U32 R0, RZ, RZ, R27 ;  /* 0x000000ffff007224 */ /* 0x000fe200078e001b */
        /* <DEDUP_REMOVED lines=8> */
.L_x_2826:
[----:B-1----:R-:W1:Y:S01]  /*5a00*/  LDC.64 R4, c[0x0][0x380] ;  /* 0x0000e000ff047b82 */ /* 0x002e620000000a00 */
[----:B------:R-:W-:Y:S01]  /*5a10*/  VIADD R11, R7, 0xffffffff ;  /* 0xffffffff070b7836 */ /* 0x000fe20000000000 */
[----:B------:R-:W-:Y:S03]  /*5a20*/  BSSY B2, `(.L_x_2823) ;  /* 0x0000008000027945 */ /* 0x000fe60003800000 */
[----:B------:R-:W-:-:S04]  /*5a30*/  IMAD R9, R11, 0x100, R3 ;  /* 0x000001000b097824 */ /* 0x000fc800078e0203 */
[----:B-1----:R-:W-:-:S07]  /*5a40*/  IMAD.WIDE R4, R9, 0x4, R4 ;  /* 0x0000000409047825 */ /* 0x002fce00078e0204 */
.L_x_2824:
[----:B------:R-:W-:Y:S05]  /*5a50*/  YIELD ;  /* 0x0000000000007946 */ /* 0x000fea0003800000 */
[----:B------:R1:W-:Y:S06]  /*5a60*/  MEMBAR.SC.CTA ;  /* 0x0000000000007992 */ /* 0x0003ec0000000000 */
[----:B-1----:R-:W2:Y:S02]  /*5a70*/  LDG.E.STRONG.SYS R8, desc[UR8][R4.64] ;  /* 0x0000000804087981 */ /* 0x002ea4000c1f5900 */
[----:B--2---:R-:W-:-:S13]  /*5a80*/  ISETP.NE.AND P0, PT, R8, RZ, PT ;  /* 0x000000ff0800720c */ /* 0x004fda0003f05270 */
[----:B------:R-:W-:Y:S05]  /*5a90*/  @!P0 BRA `(.L_x_2824) ;  /* 0xfffffffc00ec8947 */ /* 0x000fea000383ffff */
[----:B------:R-:W-:Y:S05]  /*5aa0*/  BSYNC B2 ;  /* 0x0000000000027941 */ /* 0x000fea0003800000 */
.L_x_2823:
[----:B------:R-:W-:Y:S01]  /*5ab0*/  BSSY.RECONVERGENT B2, `(.L_x_2825) ;  /* 0x0000006000027945 */ /* 0x000fe20003800200 */
[C---:B------:R-:W-:Y:S02]  /*5ac0*/  ISETP.GT.AND P0, PT, R8.reuse, -0x1, PT ;  /* 0xffffffff0800780c */ /* 0x040fe40003f04270 */
[----:B------:R-:W-:Y:S01]  /*5ad0*/  LOP3.LUT R5, R8, 0x3fffffff, RZ, 0xc0, !PT ;  /* 0x3fffffff08057812 */ /* 0x000fe200078ec0ff */
[----:B------:R-:W-:Y:S05]  /*5ae0*/  WARPSYNC.EXCLUSIVE R6 ;  /* 0x0000000006007348 */ /* 0x000fea0003a00000 */
[----:B------:R-:W-:-:S05]  /*5af0*/  IMAD.IADD R0, R5, 0x1, R0 ;  /* 0x0000000105007824 */ /* 0x000fca00078e0200 */
[----:B------:R-:W-:-:S07]  /*5b00*/  VOTE.ANY R6, PT, P0 ;  /* 0x0000000000067806 */ /* 0x000fce00000e0100 */
[----:B------:R-:W-:Y:S05]  /*5b10*/  BSYNC.RECONVERGENT B2 ;  /* 0x0000000000027941 */ /* 0x000fea0003800200 */
.L_x_2825:
[----:B------:R-:W-:Y:S01]  /*5b20*/  ISETP.GT.U32.AND P1, PT, R7, 0x1, PT ;  /* 0x000000010700780c */ /* 0x000fe20003f24070 */
[----:B------:R-:W-:-:S12]  /*5b30*/  IMAD.MOV.U32 R7, RZ, RZ, R11 ;  /* 0x000000ffff077224 */ /* 0x000fd800078e000b */
[----:B------:R-:W-:Y:S05]  /*5b40*/  @P0 BRA P1, `(.L_x_2826) ;  /* 0xfffffffc00ac0947 */ /* 0x000fea000083ffff */
[----:B------:R-:W-:Y:S05]  /*5b50*/  BSYNC B0 ;  /* 0x0000000000007941 */ /* 0x000fea0003800000 */
.L_x_2822:
[----:B------:R2:W3:Y:S02]  /*5b60*/  LDS.64 R4, [R13+0x7200] ;  /* 0x007200000d047984 */ /* 0x0004e40000000a00 */
.L_x_2821:
[----:B------:R-:W4:Y:S01]  /*5b70*/  LDC.64 R6, c[0x0][0x380] ;  /* 0x0000e000ff067b82 */ /* 0x000f220000000a00 */
[C---:B------:R-:W-:Y:S01]  /*5b80*/  IMAD.IADD R11, R0.reuse, 0x1, -R27 ;  /* 0x00000001000b7824 */ /* 0x040fe200078e0a1b */
[----:B------:R-:W-:Y:S01]  /*5b90*/  LOP3.LUT R9, R0, 0x80000000, RZ, 0xfc, !PT ;  /* 0x8000000000097812 */ /* 0x000fe200078efcff */
[----:B------:R-:W-:-:S03]  /*5ba0*/  IMAD.U32 R15, RZ, RZ, UR7 ;  /* 0x00000007ff0f7e24 */ /* 0x000fc6000f8e00ff */
[----:B-1-3--:R-:W-:Y:S01]  /*5bb0*/  IADD3 R4, P0, PT, R11, R4, RZ ;  /* 0x000000040b047210 */ /* 0x00afe20007f1e0ff */
[----:B------:R-:W-:-:S03]  /*5bc0*/  IMAD R15, R15, 0x100, R3 ;  /* 0x000001000f0f7824 */ /* 0x000fc600078e0203 */
[----:B------:R-:W-:-:S05]  /*5bd0*/  LEA.HI.X.SX32 R5, R11, R5, 0x1, P0 ;  /* 0x000000050b057211 */ /* 0x000fca00000f0eff */
[----:B------:R1:W-:Y:S01]  /*5be0*/  STS.64 [R13+0x7200], R4 ;  /* 0x007200040d007388 */ /* 0x0003e20000000a00 */
[----:B----4-:R-:W-:-:S05]  /*5bf0*/  IMAD.WIDE R6, R15, 0x4, R6 ;  /* 0x000000040f067825 */ /* 0x010fca00078e0206 */
[----:B------:R1:W-:Y:S02]  /*5c00*/  STG.E.STRONG.SYS desc[UR8][R6.64], R9 ;  /* 0x0000000906007986 */ /* 0x0003e4000c115908 */
.L_x_2820:
[----:B------:R-:W-:Y:S05]  /*5c10*/  BSYNC B1 ;  /* 0x0000000000017941 */ /* 0x000fea0003800000 */
.L_x_2819:
[----:B-1----:R-:W1:Y:S01]  /*5c20*/  LDC.64 R6, c[0x0][0x390] ;  /* 0x0000e400ff067b82 */ /* 0x002e620000000a00 */
[----:B------:R-:W-:-:S06]  /*5c30*/  UIMAD UR6, UR7, 0x1c80, URZ ;  /* 0x00001c80070678a4 */ /* 0x000fcc000f8e02ff */
[----:B--2---:R-:W-:Y:S01]  /*5c40*/  IMAD.U32 R0, RZ, RZ, UR6 ;  /* 0x00000006ff007e24 */ /* 0x004fe2000f8e00ff */
[----:B------:R-:W2:Y:S03]  /*5c50*/  LDC R9, c[0x0][0x3c0] ;  /* 0x0000f000ff097b82 */ /* 0x000ea60000000800 */
[----:B------:R-:W-:Y:S01]  /*5c60*/  VIADD R0, R0, 0x1c80 ;  /* 0x00001c8000007836 */ /* 0x000fe20000000000 */
[----:B-1----:R-:W-:-:S04]  /*5c70*/  ISETP.EQ.U32.AND P1, PT, R6, RZ, PT ;  /* 0x000000ff0600720c */ /* 0x002fc80003f22070 */
[CC--:B--2---:R-:W-:Y:S02]  /*5c80*/  ISETP.GE.AND P0, PT, R0.reuse, R9.reuse, PT ;  /* 0x000000090000720c */ /* 0x0c4fe40003f06270 */
[----:B------:R-:W-:Y:S02]  /*5c90*/  ISETP.GT.AND P3, PT, R0, R9, PT ;  /* 0x000000090000720c */ /* 0x000fe40003f64270 */
[----:B------:R-:W-:Y:S02]  /*5ca0*/  ISETP.EQ.OR.EX P0, PT, R7, RZ, !P0, P1 ;  /* 0x000000ff0700720c */ /* 0x000fe40004702710 */
[C---:B------:R-:W-:Y:S02]  /*5cb0*/  LEA R0, R3.reuse, UR4, 0x2 ;  /* 0x0000000403007c11 */ /* 0x040fe4000f8e10ff */
[----:B------:R-:W-:-:S13]  /*5cc0*/  ISETP.GT.U32.OR P0, PT, R3, 0xff, P0 ;  /* 0x000000ff0300780c */ /* 0x000fda0000704470 */
[----:B------:R-:W-:Y:S05]  /*5cd0*/  @P0 BRA `(.L_x_2827) ;  /* 0x0000000000200947 */ /* 0x000fea0003800000 */
[----:B------:R-:W1:Y:S01]  /*5ce0*/  LDS.64 R4, [R13+0x7200] ;  /* 0x007200000d047984 */ /* 0x000e620000000a00 */
[C---:B------:R-:W-:Y:S02]  /*5cf0*/  LEA R6, P2, R3.reuse, R6, 0x3 ;  /* 0x0000000603067211 */ /* 0x040fe400078418ff */
[--C-:B------:R-:W-:Y:S02]  /*5d00*/  SHF.R.S32.HI R11, RZ, 0x1f, R27.reuse ;  /* 0x0000001fff0b7819 */ /* 0x100fe4000001141b */
[----:B------:R-:W-:Y:S02]  /*5d10*/  LEA.HI.X R7, R3, R7, RZ, 0x3, P2 ;  /* 0x0000000703077211 */ /* 0x000fe400010f1cff */
[----:B-1----:R-:W-:Y:S02]  /*5d20*/  IADD3 R4, P0, P1, R4, R24, R27 ;  /* 0x0000001804047210 */ /* 0x002fe4000791e01b */
[----:B------:R-:W-:-:S04]  /*5d30*/  SHF.R.S32.HI R24, RZ, 0x1f, R24 ;  /* 0x0000001fff187819 */ /* 0x000fc80000011418 */
[----:B------:R-:W-:-:S05]  /*5d40*/  IADD3.X R5, PT, PT, R5, R24, R11, P0, P1 ;  /* 0x0000001805057210 */ /* 0x000fca00007e240b */
[----:B------:R1:W-:Y:S02]  /*5d50*/  STG.E.64 desc[UR8][R6.64], R4 ;  /* 0x0000000406007986 */ /* 0x0003e4000c101b08 */
.L_x_2827:
[----:B------:R-:W-:Y:S05]  /*5d60*/  WARPSYNC.ALL ;  /* 0x0000000000007948 */ /* 0x000fea0003800000 */
[----:B------:R-:W-:Y:S06]  /*5d70*/  BAR.SYNC.DEFER_BLOCKING 0x0 ;  /* 0x0000000000007b1d */ /* 0x000fec0000010000 */
[----:B------:R-:W-:Y:S05]  /*5d80*/  @P3 BRA `(.L_x_2828) ;  /* 0x0000000c009c3947 */ /* 0x000fea0003800000 */
[----:B------:R-:W1:Y:S01]  /*5d90*/  LDS R2, [R0] ;  /* 0x0000000000027984 */ /* 0x000e620000000800 */
[----:B------:R-:W1:Y:S01]  /*5da0*/  LDCU UR6, c[0x0][0x3c4] ;  /* 0x00007880ff0677ac */ /* 0x000e620008000800 */
[----:B------:R-:W2:Y:S01]  /*5db0*/  LDCU.64 UR10, c[0x0][0x3a0] ;  /* 0x00007400ff0a77ac */ /* 0x000ea20008000a00 */
[----:B-1----:R-:W-:Y:S02]  /*5dc0*/  SHF.R.U32.HI R4, RZ, UR6, R2 ;  /* 0x00000006ff047c19 */ /* 0x002fe40008011602 */
[----:B------:R-:W-:Y:S02]  /*5dd0*/  LOP3.LUT R11, RZ, R2, RZ, 0x33, !PT ;  /* 0x00000002ff0b7212 */ /* 0x000fe400078e33ff */
[----:B------:R-:W-:-:S04]  /*5de0*/  LOP3.LUT R4, R4, UR5, RZ, 0x30, !PT ;  /* 0x0000000504047c12 */ /* 0x000fc8000f8e30ff */
[----:B------:R-:W-:-:S06]  /*5df0*/  LEA R5, R4, UR4, 0x3 ;  /* 0x0000000404057c11 */ /* 0x000fcc000f8e18ff */
[----:B------:R-:W1:Y:S02]  /*5e00*/  LDS.64 R4, [R5+0x7200] ;  /* 0x0072000005047984 */ /* 0x000e640000000a00 */
[----:B-1----:R-:W-:-:S05]  /*5e10*/  IADD3 R4, P0, PT, R4, R3, RZ ;  /* 0x0000000304047210 */ /* 0x002fca0007f1e0ff */
[----:B------:R-:W-:Y:S01]  /*5e20*/  IMAD.X R7, RZ, RZ, R5, P0 ;  /* 0x000000ffff077224 */ /* 0x000fe200000e0605 */
[----:B--2---:R-:W-:-:S04]  /*5e30*/  LEA R6, P0, R4, UR10, 0x2 ;  /* 0x0000000a04067c11 */ /* 0x004fc8000f8010ff */
[----:B------:R-:W-:-:S05]  /*5e40*/  LEA.HI.X R7, R4, UR11, R7, 0x2, P0 ;  /* 0x0000000b04077c11 */ /* 0x000fca00080f1407 */
[----:B------:R-:W-:Y:S01]  /*5e50*/  STG.E desc[UR8][R6.64], R11 ;  /* 0x0000000b06007986 */ /* 0x000fe2000c101908 */
[----:B------:R-:W-:-:S03]  /*5e60*/  NOP ;  /* 0x0000000000007918 */ /* 0x000fc60000000000 */
[----:B------:R-:W1:Y:S02]  /*5e70*/  LDS R2, [R0+0x600] ;  /* 0x0006000000027984 */ /* 0x000e640000000800 */
[----:B-1----:R-:W-:Y:S02]  /*5e80*/  SHF.R.U32.HI R4, RZ, UR6, R2 ;  /* 0x00000006ff047c19 */ /* 0x002fe40008011602 */
[----:B------:R-:W-:Y:S02]  /*5e90*/  LOP3.LUT R11, RZ, R2, RZ, 0x33, !PT ;  /* 0x00000002ff0b7212 */ /* 0x000fe400078e33ff */
[----:B------:R-:W-:-:S04]  /*5ea0*/  LOP3.LUT R4, R4, UR5, RZ, 0x30, !PT ;  /* 0x0000000504047c12 */ /* 0x000fc8000f8e30ff */
[----:B------:R-:W-:-:S06]  /*5eb0*/  LEA R5, R4, UR4, 0x3 ;  /* 0x0000000404057c11 */ /* 0x000fcc000f8e18ff */
[----:B------:R-:W1:Y:S02]  /*5ec0*/  LDS.64 R4, [R5+0x7200] ;  /* 0x0072000005047984 */ /* 0x000e640000000a00 */
[----:B-1----:R-:W-:-:S05]  /*5ed0*/  IADD3 R4, P0, PT, R4, R3, RZ ;  /* 0x0000000304047210 */ /* 0x002fca0007f1e0ff */
[----:B------:R-:W-:Y:S01]  /*5ee0*/  IMAD.X R9, RZ, RZ, R5, P0 ;  /* 0x000000ffff097224 */ /* 0x000fe200000e0605 */
[----:B------:R-:W-:-:S04]  /*5ef0*/  LEA R8, P0, R4, UR10, 0x2 ;  /* 0x0000000a04087c11 */ /* 0x000fc8000f8010ff */
        /* <DEDUP_REMOVED lines=196> */
[----:B-1----:R-:W-:-:S04]  /*6b40*/  SHF.R.U32.HI R2, RZ, UR6, R0 ;  /* 0x00000006ff027c19 */ /* 0x002fc80008011600 */
[----:B------:R-:W-:-:S04]  /*6b50*/  LOP3.LUT R2, R2, UR5, RZ, 0x30, !PT ;  /* 0x0000000502027c12 */ /* 0x000fc8000f8e30ff */
[----:B------:R-:W-:-:S06]  /*6b60*/  LEA R4, R2, UR4, 0x3 ;  /* 0x0000000402047c11 */ /* 0x000fcc000f8e18ff */
[----:B------:R-:W1:Y:S02]  /*6b70*/  LDS.64 R4, [R4+0x7200] ;  /* 0x0072000004047984 */ /* 0x000e640000000a00 */
[----:B-1----:R-:W-:-:S05]  /*6b80*/  IADD3 R3, P0, PT, R4, R3, RZ ;  /* 0x0000000304037210 */ /* 0x002fca0007f1e0ff */
[----:B------:R-:W-:Y:S01]  /*6b90*/  IMAD.X R6, RZ, RZ, R5, P0 ;  /* 0x000000ffff067224 */ /* 0x000fe200000e0605 */
[C---:B------:R-:W-:Y:S02]  /*6ba0*/  LEA R2, P0, R3.reuse, UR10, 0x2 ;  /* 0x0000000a03027c11 */ /* 0x040fe4000f8010ff */
[----:B------:R-:W-:Y:S02]  /*6bb0*/  LOP3.LUT R5, RZ, R0, RZ, 0x33, !PT ;  /* 0x00000000ff057212 */ /* 0x000fe400078e33ff */
[----:B------:R-:W-:-:S05]  /*6bc0*/  LEA.HI.X R3, R3, UR11, R6, 0x2, P0 ;  /* 0x0000000b03037c11 */ /* 0x000fca00080f1406 */
[----:B------:R-:W-:Y:S01]  /*6bd0*/  STG.E desc[UR8][R2.64+0x6c00], R5 ;  /* 0x006c000502007986 */ /* 0x000fe2000c101908 */
[----:B------:R-:W-:Y:S01]  /*6be0*/  NOP ;  /* 0x0000000000007918 */ /* 0x000fe20000000000 */
[----:B------:R-:W-:Y:S05]  /*6bf0*/  EXIT ;  /* 0x000000000000794d */ /* 0x000fea0003800000 */
.L_x_2828:
[----:B-1----:R-:W-:Y:S01]  /*6c00*/  IMAD.U32 R4, RZ, RZ, UR7 ;  /* 0x00000007ff047e24 */ /* 0x002fe2000f8e00ff */
[----:B------:R-:W-:Y:S01]  /*6c10*/  BSSY.RECONVERGENT B0, `(.L_x_2829) ;  /* 0x000001e000007945 */ /* 0x000fe20003800200 */
[C---:B------:R-:W-:Y:S02]  /*6c20*/  VIADD R6, R3.reuse, 0x300 ;  /* 0x0000030003067836 */ /* 0x040fe40000000000 */
        /* <DEDUP_REMOVED lines=15> */
[----:B------:R-:W1:Y:S01]  /*6d20*/  LDS R4, [R0] ;  /* 0x0000000000047984 */ /* 0x000e620000000800 */
[----:B------:R-:W1:Y:S01]  /*6d30*/  LDCU UR6, c[0x0][0x3c4] ;  /* 0x00007880ff0677ac */ /* 0x000e620008000800 */
[----:B------:R-:W2:Y:S01]  /*6d40*/  LDCU.64 UR10, c[0x0][0x3a0] ;  /* 0x00007400ff0a77ac */ /* 0x000ea20008000a00 */
[----:B-1----:R-:W-:-:S04]  /*6d50*/  SHF.R.U32.HI R6, RZ, UR6, R4 ;  /* 0x00000006ff067c19 */ /* 0x002fc80008011604 */
[----:B------:R-:W-:-:S04]  /*6d60*/  LOP3.LUT R6, R6, UR5, RZ, 0x30, !PT ;  /* 0x0000000506067c12 */ /* 0x000fc8000f8e30ff */
[----:B------:R-:W-:-:S05]  /*6d70*/  LEA R8, R6, UR4, 0x3 ;  /* 0x0000000406087c11 */ /* 0x000fca000f8e18ff */
[----:B------:R-:W1:Y:S02]  /*6d80*/  LDS.64 R6, [R8+0x7200] ;  /* 0x0072000008067984 */ /* 0x000e640000000a00 */
[----:B-1----:R-:W-:-:S05]  /*6d90*/  IADD3 R9, P1, PT, R6, R3, RZ ;  /* 0x0000000306097210 */ /* 0x002fca0007f3e0ff */
[----:B------:R-:W-:Y:S01]  /*6da0*/  IMAD.X R12, RZ, RZ, R7, P1 ;  /* 0x000000ffff0c7224 */ /* 0x000fe200008e0607 */
[----:B--2---:R-:W-:-:S04]  /*6db0*/  LEA R6, P1, R9, UR10, 0x2 ;  /* 0x0000000a09067c11 */ /* 0x004fc8000f8210ff */
[----:B------:R-:W-:Y:S02]  /*6dc0*/  LEA.HI.X R7, R9, UR11, R12, 0x2, P1 ;  /* 0x0000000b09077c11 */ /* 0x000fe400088f140c */
[----:B------:R-:W-:-:S05]  /*6dd0*/  LOP3.LUT R9, RZ, R4, RZ, 0x33, !PT ;  /* 0x00000004ff097212 */ /* 0x000fca00078e33ff */
[----:B------:R1:W-:Y:S02]  /*6de0*/  STG.E desc[UR8][R6.64], R9 ;  /* 0x0000000906007986 */ /* 0x0003e4000c101908 */
.L_x_2830:
[----:B------:R-:W-:Y:S05]  /*6df0*/  BSYNC.RECONVERGENT B0 ;  /* 0x0000000000007941 */ /* 0x000fea0003800200 */
.L_x_2829:
[----:B------:R-:W-:Y:S01]  /*6e00*/  NOP ;  /* 0x0000000000007918 */ /* 0x000fe20000000000 */
[----:B------:R-:W-:Y:S01]  /*6e10*/  BSSY.RECONVERGENT B0, `(.L_x_2831) ;  /* 0x0000011000007945 */ /* 0x000fe20003800200 */
[----:B------:R-:W-:Y:S02]  /*6e20*/  ISETP.GE.AND P1, PT, R10, R5, PT ;  /* 0x000000050a00720c */ /* 0x000fe40003f26270 */
[----:B------:R-:W-:Y:S01]  /*6e30*/  LOP3.LUT R10, R3, 0xc00, RZ, 0xfc, !PT ;  /* 0x00000c00030a7812 */ /* 0x000fe200078efcff */
[----:B------:R-:W-:Y:S10]  /*6e40*/  @P2 BRA `(.L_x_2832) ;  /* 0x0000000000342947 */ /* 0x000ff40003800000 */
[----:B------:R-:W1:Y:S01]  /*6e50*/  LDS R4, [R0+0x600] ;  /* 0x0006000000047984 */ /* 0x000e620000000800 */
        /* <DEDUP_REMOVED lines=12> */
.L_x_2832:
[----:B------:R-:W-:Y:S05]  /*6f20*/  BSYNC.RECONVERGENT B0 ;  /* 0x0000000000007941 */ /* 0x000fea0003800200 */
.L_x_2831:
[----:B------:R-:W-:Y:S01]  /*6f30*/  NOP ;  /* 0x0000000000007918 */ /* 0x000fe20000000000 */
[----:B------:R-:W-:Y:S01]  /*6f40*/  BSSY.RECONVERGENT B0, `(.L_x_2833) ;  /* 0x0000011000007945 */ /* 0x000fe20003800200 */
[----:B------:R-:W-:Y:S01]  /*6f50*/  ISETP.GE.AND P2, PT, R10, R5, PT ;  /* 0x000000050a00720c */ /* 0x000fe20003f46270 */
[----:B------:R-:W-:Y:S02]  /*6f60*/  VIADD R10, R3, 0xd80 ;  /* 0x00000d80030a7836 */ /* 0x000fe40000000000 */
[----:B------:R-:W-:Y:S10]  /*6f70*/  @P3 BRA `(.L_x_2834) ;  /* 0x0000000000343947 */ /* 0x000ff40003800000 */
[----:B------:R-:W1:Y:S01]  /*6f80*/  LDS R4, [R0+0xc00] ;  /* 0x000c000000047984 */ /* 0x000e620000000800 */
[----:B------:R-:W1:Y:S01]  /*6f90*/  LDCU UR6, c[0x0][0x3c4] ;  /* 0x00007880ff0677ac */ /* 0x000e620008000800 */
[----:B------:R-:W3:Y:S01]  /*6fa0*/  LDCU.64 UR10, c[0x0][0x3a0] ;  /* 0x00007400ff0a77ac */ /* 0x000ee20008000a00 */
[----:B-12---:R-:W-:-:S04]  /*6fb0*/  SHF.R.U32.HI R6, RZ, UR6, R4 ;  /* 0x00000006ff067c19 */ /* 0x006fc80008011604 */
[----:B------:R-:W-:-:S04]  /*6fc0*/  LOP3.LUT R6, R6, UR5, RZ, 0x30, !PT ;  /* 0x0000000506067c12 */ /* 0x000fc8000f8e30ff */
[----:B------:R-:W-:-:S05]  /*6fd0*/  LEA R8, R6, UR4, 0x3 ;  /* 0x0000000406087c11 */ /* 0x000fca000f8e18ff */
[----:B------:R-:W1:Y:S02]  /*6fe0*/  LDS.64 R6, [R8+0x7200] ;  /* 0x0072000008067984 */ /* 0x000e640000000a00 */
[----:B-1----:R-:W-:-:S05]  /*6ff0*/  IADD3 R9, P3, PT, R6, R3, RZ ;  /* 0x0000000306097210 */ /* 0x002fca0007f7e0ff */
[----:B------:R-:W-:Y:S01]  /*7000*/  IMAD.X R12, RZ, RZ, R7, P3 ;  /* 0x000000ffff0c7224 */ /* 0x000fe200018e0607 */
[----:B---3--:R-:W-:-:S04]  /*7010*/  LEA R6, P3, R9, UR10, 0x2 ;  /* 0x0000000a09067c11 */ /* 0x008fc8000f8610ff */
[----:B------:R-:W-:Y:S02]  /*7020*/  LEA.HI.X R7, R9, UR11, R12, 0x2, P3 ;  /* 0x0000000b09077c11 */ /* 0x000fe400098f140c */
[----:B------:R-:W-:-:S05]  /*7030*/  LOP3.LUT R9, RZ, R4, RZ, 0x33, !PT ;  /* 0x00000004ff097212 */ /* 0x000fca00078e33ff */
[----:B------:R3:W-:Y:S02]  /*7040*/  STG.E desc[UR8][R6.64+0xc00], R9 ;  /* 0x000c000906007986 */ /* 0x0007e4000c101908 */
.L_x_2834:
[----:B------:R-:W-:Y:S05]  /*7050*/  BSYNC.RECONVERGENT B0 ;  /* 0x0000000000007941 */ /* 0x000fea0003800200 */
.L_x_2833:
[----:B------:R-:W-:Y:S01]  /*7060*/  NOP ;  /* 0x0000000000007918 */ /* 0x000fe20000000000 */
[----:B------:R-:W-:Y:S01]  /*7070*/  BSSY.RECONVERGENT B0, `(.L_x_2835) ;  /* 0x0000011000007945 */ /* 0x000fe20003800200 */
[----:B------:R-:W-:Y:S01]  /*7080*/  ISETP.GE.AND P3, PT, R10, R5, PT ;  /* 0x000000050a00720c */ /* 0x000fe20003f66270 */
[----:B------:R-:W-:Y:S02]  /*7090*/  VIADD R10, R3, 0xf00 ;  /* 0x00000f00030a7836 */ /* 0x000fe40000000000 */
[----:B------:R-:W-:Y:S10]  /*70a0*/  @P4 BRA `(.L_x_2836) ;  /* 0x0000000000344947 */ /* 0x000ff40003800000 */
[----:B------:R-:W1:Y:S01]  /*70b0*/  LDS R4, [R0+0x1200] ;  /* 0x0012000000047984 */ /* 0x000e620000000800 */
[----:B------:R-:W1:Y:S01]  /*70c0*/  LDCU UR6, c[0x0][0x3c4] ;  /* 0x00007880ff0677ac */ /* 0x000e620008000800 */
[----:B------:R-:W4:Y:S01]  /*70d0*/  LDCU.64 UR10, c[0x0][0x3a0] ;  /* 0x00007400ff0a77ac */ /* 0x000f220008000a00 */
[----:B-123--:R-:W-:-:S04]  /*70e0*/  SHF.R.U32.HI R6, RZ, UR6, R4 ;  /* 0x00000006ff067c19 */ /* 0x00efc80008011604 */
[----:B------:R-:W-:-:S04]  /*70f0*/  LOP3.LUT R6, R6, UR5, RZ, 0x30, !PT ;  /* 0x0000000506067c12 */ /* 0x000fc8000f8e30ff */
[----:B------:R-:W-:-:S05]  /*7100*/  LEA R8, R6, UR4, 0x3 ;  /* 0x0000000406087c11 */ /* 0x000fca000f8e18ff */
[----:B------:R-:W1:Y:S02]  /*7110*/  LDS.64 R6, [R8+0x7200] ;  /* 0x0072000008067984 */ /* 0x000e640000000a00 */
[----:B-1----:R-:W-:-:S05]  /*7120*/  IADD3 R9, P4, PT, R6, R3, RZ ;  /* 0x0000000306097210 */ /* 0x002fca0007f9e0ff */
[----:B------:R-:W-:Y:S01]  /*7130*/  IMAD.X R12, RZ, RZ, R7, P4 ;  /* 0x000000ffff0c7224 */ /* 0x000fe200020e0607 */
[----:B----4-:R-:W-:-:S04]  /*7140*/  LEA R6, P4, R9, UR10, 0x2 ;  /* 0x0000000a09067c11 */ /* 0x010fc8000f8810ff */
[----:B------:R-:W-:Y:S02]  /*7150*/  LEA.HI.X R7, R9, UR11, R12, 0x2, P4 ;  /* 0x0000000b09077c11 */ /* 0x000fe4000a0f140c */
[----:B------:R-:W-:-:S05]  /*7160*/  LOP3.LUT R9, RZ, R4, RZ, 0x33, !PT ;  /* 0x00000004ff097212 */ /* 0x000fca00078e33ff */
[----:B------:R4:W-:Y:S02]  /*7170*/  STG.E desc[UR8][R6.64+0x1200], R9 ;  /* 0x0012000906007986 */ /* 0x0009e4000c101908 */
.L_x_2836:
[----:B------:R-:W-:Y:S05]  /*7180*/  BSYNC.RECONVERGENT B0 ;  /* 0x0000000000007941 */ /* 0x000fea0003800200 */
.L_x_2835:
[----:B------:R-:W-:Y:S01]  /*7190*/  NOP ;  /* 0x0000000000007918 */ /* 0x000fe20000000000 */
[----:B------:R-:W-:Y:S01]  /*71a0*/  BSSY.RECONVERGENT B0, `(.L_x_2837) ;  /* 0x0000011000007945 */ /* 0x000fe20003800200 */
[----:B------:R-:W-:Y:S01]  /*71b0*/  ISETP.GE.AND P4, PT, R10, R5, PT ;  /* 0x000000050a00720c */ /* 0x000fe20003f86270 */
[----:B------:R-:W-:Y:S02]  /*71c0*/  VIADD R10, R3, 0x1080 ;  /* 0x00001080030a7836 */ /* 0x000fe40000000000 */
[----:B------:R-:W-:Y:S10]  /*71d0*/  @P5 BRA `(.L_x_2838) ;  /* 0x0000000000345947 */ /* 0x000ff40003800000 */
[----:B------:R-:W1:Y:S01]  /*71e0*/  LDS R4, [R0+0x1800] ;  /* 0x0018000000047984 */ /* 0x000e620000000800 */
[----:B------:R-:W1:Y:S01]  /*71f0*/  LDCU UR6, c[0x0][0x3c4] ;  /* 0x00007880ff0677ac */ /* 0x000e620008000800 */
[----:B------:R-:W5:Y:S01]  /*7200*/  LDCU.64 UR10, c[0x0][0x3a0] ;  /* 0x00007400ff0a77ac */ /* 0x000f620008000a00 */
[----:B-1234-:R-:W-:-:S04]  /*7210*/  SHF.R.U32.HI R6, RZ, UR6, R4 ;  /* 0x00000006ff067c19 */ /* 0x01efc80008011604 */
[----:B------:R-:W-:-:S04]  /*7220*/  LOP3.LUT R6, R6, UR5, RZ, 0x30, !PT ;  /* 0x0000000506067c12 */ /* 0x000fc8000f8e30ff */
[----:B------:R-:W-:-:S05]  /*7230*/  LEA R8, R6, UR4, 0x3 ;  /* 0x0000000406087c11 */ /* 0x000fca000f8e18ff */
[----:B------:R-:W1:Y:S02]  /*7240*/  LDS.64 R6, [R8+0x7200] ;  /* 0x0072000008067984 */ /* 0x000e640000000a00 */
[----:B-1----:R-:W-:-:S05]  /*7250*/  IADD3 R9, P5, PT, R6, R3, RZ ;  /* 0x0000000306097210 */ /* 0x002fca0007fbe0ff */
[----:B------:R-:W-:Y:S01]  /*7260*/  IMAD.X R12, RZ, RZ, R7, P5 ;  /* 0x000000ffff0c7224 */ /* 0x000fe200028e0607 */
[----:B-----5:R-:W-:-:S04]  /*7270*/  LEA R6, P5, R9, UR10, 0x2 ;  /* 0x0000000a09067c11 */ /* 0x020fc8000f8a10ff */
[----:B------:R-:W-:Y:S02]  /*7280*/  LEA.HI.X R7, R9, UR11, R12, 0x2, P5 ;  /* 0x0000000b09077c11 */ /* 0x000fe4000a8f140c */
[----:B------:R-:W-:-:S05]  /*7290*/  LOP3.LUT R9, RZ, R4, RZ, 0x33, !PT ;  /* 0x00000004ff097212 */ /* 0x000fca00078e33ff */
[----:B------:R1:W-:Y:S02]  /*72a0*/  STG.E desc[UR8][R6.64+0x1800], R9 ;  /* 0x0018000906007986 */ /* 0x0003e4000c101908 */
.L_x_2838:
[----:B------:R-:W-:Y:S05]  /*72b0*/  BSYNC.RECONVERGENT B0 ;  /* 0x0000000000007941 */ /* 0x000fea0003800200 */
.L_x_2837:
        /* <DEDUP_REMOVED lines=18> */
.L_x_2840:
[----:B------:R-:W-:Y:S05]  /*73e0*/  BSYNC.RECONVERGENT B0 ;  /* 0x0000000000007941 */ /* 0x000fea0003800200 */
.L_x_2839:
        /* <DEDUP_REMOVED lines=18> */
.L_x_2842:
[----:B------:R-:W-:Y:S05]  /*7510*/  BSYNC.RECONVERGENT B0 ;  /* 0x0000000000007941 */ /* 0x000fea0003800200 */
.L_x_2841:
        /* <DEDUP_REMOVED lines=18> */
.L_x_2844:
[----:B------:R-:W-:Y:S05]  /*7640*/  BSYNC.RECONVERGENT B0 ;  /* 0x0000000000007941 */ /* 0x000fea0003800200 */
.L_x_2843:
        /* <DEDUP_REMOVED lines=18> */
.L_x_2846:
[----:B------:R-:W-:Y:S05]  /*7770*/  BSYNC.RECONVERGENT B0 ;  /* 0x0000000000007941 */ /* 0x000fea0003800200 */
.L_x_2845:
[----:B------:R-:W-:Y:S01]  /*7780*/  NOP ;  /* 0x0000000000007918 */ /* 0x000fe20000000000 */
[----:B------:R-:W-:Y:S01]  /*7790*/  BSSY.RECONVERGENT B0, `(.L_x_2847) ;  /* 0x0000011000007945 */ /* 0x000fe20003800200 */
[----:B------:R-:W-:Y:S02]  /*77a0*/  ISETP.GE.AND P2, PT, R10, R5, PT ;  /* 0x000000050a00720c */ /* 0x000fe40003f46270 */
[----:B------:R-:W-:Y:S01]  /*77b0*/  LOP3.LUT R10, R3, 0x1800, RZ, 0xfc, !PT ;  /* 0x00001800030a7812 */ /* 0x000fe200078efcff */
        /* <DEDUP_REMOVED lines=14> */
.L_x_2848:
[----:B------:R-:W-:Y:S05]  /*78a0*/  BSYNC.RECONVERGENT B0 ;  /* 0x0000000000007941 */ /* 0x000fea0003800200 */
.L_x_2847:
        /* <DEDUP_REMOVED lines=18> */
.L_x_2850:
[----:B------:R-:W-:Y:S05]  /*79d0*/  BSYNC.RECONVERGENT B0 ;  /* 0x0000000000007941 */ /* 0x000fea0003800200 */
.L_x_2849:
[----:B------:R-:W-:Y:S01]  /*79e0*/  NOP ;  /* 0x0000000000007918 */ /* 0x000fe20000000000 */
[----:B------:R-:W-:Y:S01]  /*79f0*/  BSSY.RECONVERGENT B0, `(.L_x_2851) ;  /* 0x0000010000007945 */ /* 0x000fe20003800200 */
[----:B------:R-:W-:-:S03]  /*7a00*/  ISETP.GE.AND P4, PT, R10, R5, PT ;  /* 0x000000050a00720c */ /* 0x000fc60003f86270 */
        /* <DEDUP_REMOVED lines=14> */
.L_x_2852:
[----:B------:R-:W-:Y:S05]  /*7af0*/  BSYNC.RECONVERGENT B0 ;  /* 0x0000000000007941 */ /* 0x000fea0003800200 */
.L_x_2851:
[----:B------:R-:W-:Y:S01]  /*7b00*/  NOP ;  /* 0x0000000000007918 */ /* 0x000fe20000000000 */
[----:B------:R-:W-:Y:S04]  /*7b10*/  BSSY.RECONVERGENT B0, `(.L_x_2853) ;  /* 0x000000f000007945 */ /* 0x000fe80003800200 */
[----:B------:R-:W-:Y:S05]  /*7b20*/  @P6 BRA `(.L_x_2854) ;  /* 0x0000000000346947 */ /* 0x000fea0003800000 */
        /* <DEDUP_REMOVED lines=13> */
.L_x_2854:
[----:B------:R-:W-:Y:S05]  /*7c00*/  BSYNC.RECONVERGENT B0 ;  /* 0x0000000000007941 */ /* 0x000fea0003800200 */
.L_x_2853:
        /* <DEDUP_REMOVED lines=16> */
.L_x_2856:
[----:B------:R-:W-:Y:S05]  /*7d10*/  BSYNC.RECONVERGENT B0 ;  /* 0x0000000000007941 */ /* 0x000fea0003800200 */
.L_x_2855:
        /* <DEDUP_REMOVED lines=16> */
.L_x_2858:
[----:B------:R-:W-:Y:S05]  /*7e20*/  BSYNC.RECONVERGENT B0 ;  /* 0x0000000000007941 */ /* 0x000fea0003800200 */
.L_x_2857:
        /* <DEDUP_REMOVED lines=16> */
.L_x_2860:
[----:B------:R-:W-:Y:S05]  /*7f30*/  BSYNC.RECONVERGENT B0 ;  /* 0x0000000000007941 */ /* 0x000fea0003800200 */
.L_x_2859:
        /* <DEDUP_REMOVED lines=16> */
.L_x_2862:
[----:B------:R-:W-:Y:S05]  /*8040*/  BSYNC.RECONVERGENT B0 ;  /* 0x0000000000007941 */ /* 0x000fea0003800200 */
.L_x_2861:
        /* <DEDUP_REMOVED lines=16> */
.L_x_2864:
[----:B------:R-:W-:Y:S05]  /*8150*/  BSYNC.RECONVERGENT B0 ;  /* 0x0000000000007941 */ /* 0x000fea0003800200 */
.L_x_2863:
[----:B------:R-:W-:Y:S01]  /*8160*/  NOP ;  /* 0x0000000000007918 */ /* 0x000fe20000000000 */
[----:B------:R-:W5:Y:S01]  /*8170*/  LDS R0, [R0+0x6c00] ;  /* 0x006c000000007984 */ /* 0x000f620000000800 */
[----:B------:R-:W5:Y:S02]  /*8180*/  LDCU UR6, c[0x0][0x3c4] ;  /* 0x00007880ff0677ac */ /* 0x000f640008000800 */
[----:B-----5:R-:W-:-:S04]  /*8190*/  SHF.R.U32.HI R2, RZ, UR6, R0 ;  /* 0x00000006ff027c19 */ /* 0x020fc80008011600 */
[----:B------:R-:W-:-:S04]  /*81a0*/  LOP3.LUT R2, R2, UR5, RZ, 0x30, !PT ;  /* 0x0000000502027c12 */ /* 0x000fc8000f8e30ff */
[----:B-1234-:R-:W-:Y:S01]  /*81b0*/  LEA R6, R2, UR4, 0x3 ;  /* 0x0000000402067c11 */ /* 0x01efe2000f8e18ff */
[----:B------:R-:W-:-:S05]  /*81c0*/  VIADD R2, R3, 0x1b00 ;  /* 0x00001b0003027836 */ /* 0x000fca0000000000 */
[----:B------:R-:W1:Y:S01]  /*81d0*/  LDS.64 R6, [R6+0x7200] ;  /* 0x0072000006067984 */ /* 0x000e620000000a00 */
[----:B------:R-:W-:-:S13]  /*81e0*/  ISETP.GE.AND P0, PT, R2, R5, PT ;  /* 0x000000050200720c */ /* 0x000fda0003f06270 */
[----:B------:R-:W2:Y:S01]  /*81f0*/  @!P0 LDC.64 R8, c[0x0][0x3a0] ;  /* 0x0000e800ff088b82 */ /* 0x000ea20000000a00 */
[----:B------:R-:W-:Y:S02]  /*8200*/  @!P0 LOP3.LUT R5, RZ, R0, RZ, 0x33, !PT ;  /* 0x00000000ff058212 */ /* 0x000fe400078e33ff */
[----:B-1----:R-:W-:-:S05]  /*8210*/  IADD3 R3, P1, PT, R6, R3, RZ ;  /* 0x0000000306037210 */ /* 0x002fca0007f3e0ff */
[----:B------:R-:W-:Y:S01]  /*8220*/  IMAD.X R4, RZ, RZ, R7, P1 ;  /* 0x000000ffff047224 */ /* 0x000fe200008e0607 */
[----:B--2---:R-:W-:-:S04]  /*8230*/  @!P0 LEA R2, P1, R3, R8, 0x2 ;  /* 0x0000000803028211 */ /* 0x004fc800078210ff */
[----:B------:R-:W-:-:S05]  /*8240*/  @!P0 LEA.HI.X R3, R3, R9, R4, 0x2, P1 ;  /* 0x0000000903038211 */ /* 0x000fca00008f1404 */
[----:B------:R-:W-:Y:S01]  /*8250*/  @!P0 STG.E desc[UR8][R2.64+0x6c00], R5 ;  /* 0x006c000502008986 */ /* 0x000fe2000c101908 */
[----:B------:R-:W-:Y:S01]  /*8260*/  NOP ;  /* 0x0000000000007918 */ /* 0x000fe20000000000 */
[----:B------:R-:W-:Y:S05]  /*8270*/  EXIT ;  /* 0x000000000000794d */ /* 0x000fea0003800000 */
.L_x_2778:
[----:B------:R-:W-:Y:S02]  /*8280*/  IMAD.MOV.U32 R50, RZ, RZ, R19 ;  /* 0x000000ffff327224 */ /* 0x000fe400078e0013 */
[----:B------:R-:W-:Y:S02]  /*8290*/  IMAD.MOV.U32 R49, RZ, RZ, 0x1 ;  /* 0x00000001ff317424 */ /* 0x000fe400078e00ff */
[----:B------:R-:W-:Y:S02]  /*82a0*/  IMAD.MOV.U32 R52, RZ, RZ, RZ ;  /* 0x000000ffff347224 */ /* 0x000fe400078e00ff */
[----:B------:R-:W-:-:S07]  /*82b0*/  IMAD.MOV.U32 R47, RZ, RZ, -0x1 ;  /* 0xffffffffff2f7424 */ /* 0x000fce00078e00ff */
[----:B------:R-:W-:Y:S05]  /*82c0*/  WARPSYNC.COLLECTIVE R47, `(.L_x_2865) ;  /* 0x000000002f087348 */ /* 0x000fea0003c00000 */
[----:B------:R0:W1:Y:S02]  /*82d0*/  SHFL.UP P0, R48, R50, R49, R52 ;  /* 0x0400003132307389 */ /* 0x0000640000000034 */
[----:B01----:R-:W-:Y:S05]  /*82e0*/  ENDCOLLECTIVE ;  /* 0x000000000000791b */ /* 0x003fea0003800000 */
.L_x_2865:
[----:B------:R-:W-:Y:S02]  /*82f0*/  IMAD.MOV.U32 R49, RZ, RZ, 0x2 ;  /* 0x00000002ff317424 */ /* 0x000fe400078e00ff */
[----:B------:R-:W-:-:S04]  /*8300*/  IMAD.MOV.U32 R20, RZ, RZ, R48 ;  /* 0x000000ffff147224 */ /* 0x000fc800078e0030 */
[----:B------:R-:W-:-:S04]  /*8310*/  @P0 IMAD.IADD R20, R19, 0x1, R20 ;  /* 0x0000000113140824 */ /* 0x000fc800078e0214 */
[----:B------:R-:W-:-:S07]  /*8320*/  IMAD.MOV.U32 R50, RZ, RZ, R20 ;  /* 0x000000ffff327224 */ /* 0x000fce00078e0014 */
[----:B------:R-:W-:Y:S05]  /*8330*/  WARPSYNC.COLLECTIVE R47, `(.L_x_2866) ;  /* 0x000000002f087348 */ /* 0x000fea0003c00000 */
[----:B------:R0:W1:Y:S02]  /*8340*/  SHFL.UP P0, R48, R50, R49, R52 ;  /* 0x0400003132307389 */ /* 0x0000640000000034 */
[----:B01----:R-:W-:Y:S05]  /*8350*/  ENDCOLLECTIVE ;  /* 0x000000000000791b */ /* 0x003fea0003800000 */
.L_x_2866:
[----:B------:R-:W-:Y:S02]  /*8360*/  IMAD.MOV.U32 R49, RZ, RZ, 0x4 ;  /* 0x00000004ff317424 */ /* 0x000fe400078e00ff */
[----:B------:R-:W-:-:S04]  /*8370*/  IMAD.MOV.U32 R21, RZ, RZ, R48 ;  /* 0x000000ffff157224 */ /* 0x000fc800078e0030 */
[----:B------:R-:W-:-:S04]  /*8380*/  @P0 IMAD.IADD R21, R20, 0x1, R21 ;  /* 0x0000000114150824 */ /* 0x000fc800078e0215 */
[----:B------:R-:W-:-:S07]  /*8390*/  IMAD.MOV.U32 R50, RZ, RZ, R21 ;  /* 0x000000ffff327224 */ /* 0x000fce00078e0015 */
[----:B------:R-:W-:Y:S05]  /*83a0*/  WARPSYNC.COLLECTIVE R47, `(.L_x_2867) ;  /* 0x000000002f087348 */ /* 0x000fea0003c00000 */
[----:B------:R0:W1:Y:S02]  /*83b0*/  SHFL.UP P0, R48, R50, R49, R52 ;  /* 0x0400003132307389 */ /* 0x0000640000000034 */
[----:B01----:R-:W-:Y:S05]  /*83c0*/  ENDCOLLECTIVE ;  /* 0x000000000000791b */ /* 0x003fea0003800000 */
.L_x_2867:
[----:B------:R-:W-:Y:S02]  /*83d0*/  IMAD.MOV.U32 R49, RZ, RZ, 0x8 ;  /* 0x00000008ff317424 */ /* 0x000fe400078e00ff */
[----:B------:R-:W-:-:S04]  /*83e0*/  IMAD.MOV.U32 R22, RZ, RZ, R48 ;  /* 0x000000ffff167224 */ /* 0x000fc800078e0030 */
[----:B------:R-:W-:-:S04]  /*83f0*/  @P0 IMAD.IADD R22, R21, 0x1, R22 ;  /* 0x0000000115160824 */ /* 0x000fc800078e0216 */
[----:B------:R-:W-:-:S07]  /*8400*/  IMAD.MOV.U32 R50, RZ, RZ, R22 ;  /* 0x000000ffff327224 */ /* 0x000fce00078e0016 */
[----:B------:R-:W-:Y:S05]  /*8410*/  WARPSYNC.COLLECTIVE R47, `(.L_x_2868) ;  /* 0x000000002f087348 */ /* 0x000fea0003c00000 */
[----:B------:R0:W1:Y:S02]  /*8420*/  SHFL.UP P0, R48, R50, R49, R52 ;  /* 0x0400003132307389 */ /* 0x0000640000000034 */
[----:B01----:R-:W-:Y:S05]  /*8430*/  ENDCOLLECTIVE ;  /* 0x000000000000791b */ /* 0x003fea0003800000 */
.L_x_2868:
[----:B------:R-:W-:Y:S02]  /*8440*/  IMAD.MOV.U32 R49, RZ, RZ, 0x10 ;  /* 0x00000010ff317424 */ /* 0x000fe400078e00ff */
[----:B------:R-:W-:-:S04]  /*8450*/  IMAD.MOV.U32 R23, RZ, RZ, R48 ;  /* 0x000000ffff177224 */ /* 0x000fc800078e0030 */
[----:B------:R-:W-:-:S04]  /*8460*/  @P0 IMAD.IADD R23, R22, 0x1, R23 ;  /* 0x0000000116170824 */ /* 0x000fc800078e0217 */
[----:B------:R-:W-:-:S07]  /*8470*/  IMAD.MOV.U32 R50, RZ, RZ, R23 ;  /* 0x000000ffff327224 */ /* 0x000fce00078e0017 */
[----:B------:R-:W-:Y:S05]  /*8480*/  WARPSYNC.COLLECTIVE R47, `(.L_x_2869) ;  /* 0x000000002f087348 */ /* 0x000fea0003c00000 */
[----:B------:R0:W1:Y:S02]  /*8490*/  SHFL.UP P0, R48, R50, R49, R52 ;  /* 0x0400003132307389 */ /* 0x0000640000000034 */
[----:B01----:R-:W-:Y:S05]  /*84a0*/  ENDCOLLECTIVE ;  /* 0x000000000000791b */ /* 0x003fea0003800000 */
.L_x_2869:
[----:B------:R-:W-:Y:S05]  /*84b0*/  BRA `(.L_x_2870) ;  /* 0xffffff9c00b07947 */ /* 0x000fea000383ffff */
.L_x_2871:
        /* <DEDUP_REMOVED lines=12> */
.L_x_4305:


//--------------------- .text._ZN3cub18CUB_300001_SM_10006detail10radix_sort30DeviceRadixSortHistogramKernelINS1_5radix10policy_hubIjNS0_8NullTypeEyE10Policy1000ELNS0_9SortOrderE1EjyNS1_21identity_decomposer_tEEEvPT2_PKT1_SB_iiT3_ --------------------------
	.section	.text._ZN3cub18CUB_300001_SM_10006detail10radix_sort30DeviceRadixSortHistogramKernelINS1_5radix10policy_hubIjNS0_8NullTypeEyE10Policy1000ELNS0_9SortOrderE1EjyNS1_21identity_decomposer_tEEEvPT2_PKT1_SB_iiT3_,"ax",@progbits
	.align	128
        .global         _ZN3cub18CUB_300001_SM_10006detail10radix_sort30DeviceRadixSortHistogramKernelINS1_5radix10policy_hubIjNS0_8NullTypeEyE10Policy1000ELNS0_9SortOrderE1EjyNS1_21identity_decomposer_tEEEvPT2_PKT1_SB_iiT3_
        .type           _ZN3cub18CUB_300001_SM_10006detail10radix_sort30DeviceRadixSortHistogramKernelINS1_5radix10policy_hubIjNS0_8NullTypeEyE10Policy1000ELNS0_9SortOrderE1EjyNS1_21identity_decomposer_tEEEvPT2_PKT1_SB_iiT3_,@function
        .size           _ZN3cub18CUB_300001_SM_10006detail10radix_sort30DeviceRadixSortHistogramKernelINS1_5radix10policy_hubIjNS0_8NullTypeEyE10Policy1000ELNS0_9SortOrderE1EjyNS1_21identity_decomposer_tEEEvPT2_PKT1_SB_iiT3_,(.L_x_4306 - _ZN3cub18CUB_300001_SM_10006detail10radix_sort30DeviceRadixSortHistogramKernelINS1_5radix10policy_hubIjNS0_8NullTypeEyE10Policy1000ELNS0_9SortOrderE1EjyNS1_21identity_decomposer_tEEEvPT2_PKT1_SB_iiT3_)
        .other          _ZN3cub18CUB_300001_SM_10006detail10radix_sort30DeviceRadixSortHistogramKernelINS1_5radix10policy_hubIjNS0_8NullTypeEyE10Policy1000ELNS0_9SortOrderE1EjyNS1_21identity_decomposer_tEEEvPT2_PKT1_SB_iiT3_,@"STO_CUDA_ENTRY STV_DEFAULT"
_ZN3cub18CUB_300001_SM_10006detail10radix_sort30DeviceRadixSortHistogramKernelINS1_5radix10policy_hubIjNS0_8NullTypeEyE10Policy1000ELNS0_9SortOrderE1EjyNS1_21identity_decomposer_tEEEvPT2_PKT1_SB_iiT3_:
.text._ZN3cub18CUB_300001_SM_10006detail10radix_sort30DeviceRadixSortHistogramKernelINS1_5radix10policy_hubIjNS0_8NullTypeEyE10Policy1000ELNS0_9SortOrderE1EjyNS1_21identity_decomposer_tEEEvPT2_PKT1_SB_iiT3_:
[----:B------:R-:W-:Y:S01]  /*0000*/  LDC R1, c[0x0][0x37c] ;  /* 0x0000df00ff017b82 */ /* 0x000fe20000000800 */
[----:B------:R-:W0:Y:S02]  /*0010*/  LDCU.64 UR14, c[0x0][0x390] ;  /* 0x00007200ff0e77ac */ /* 0x000e240008000a00 */
[----:B0-----:R-:W-:-:S04]  /*0020*/  ISETP.NE.U32.AND P0, PT, RZ, UR14, PT ;  /* 0x0000000eff007c0c */ /* 0x001fc8000bf05070 */
[----:B------:R-:W-:-:S13]  /*0030*/  ISETP.NE.AND.EX P0, PT, RZ, UR15, PT, P0 ;  /* 0x0000000fff007c0c */ /* 0x000fda000bf05300 */
[----:B------:R-:W-:Y:S05]  /*0040*/  @!P0 EXIT ;  /* 0x000000000000894d */ /* 0x000fea0003800000 */
[----:B------:R-:W-:Y:S01]  /*0050*/  UIADD3 UR11, UP0, UPT, UR14, -0x1, URZ ;  /* 0xffffffff0e0b7890 */ /* 0x000fe2000ff1e0ff */
[----:B------:R-:W0:Y:S01]  /*0060*/  S2R R4, SR_TID.X ;  /* 0x0000000000047919 */ /* 0x000e220000002100 */
[----:B------:R-:W1:Y:S01]  /*0070*/  LDCU.64 UR4, c[0x0][0x398] ;  /* 0x00007300ff0477ac */ /* 0x000e620008000a00 */
[----:B------:R-:W2:Y:S01]  /*0080*/  S2UR UR7, SR_CgaCtaId ;  /* 0x00000000000779c3 */ /* 0x000ea20000008800 */
[----:B------:R-:W-:Y:S01]  /*0090*/  UIADD3.X UR12, UPT, UPT, UR15, -0x1, URZ, UP0, !UPT ;  /* 0xffffffff0f0c7890 */ /* 0x000fe200087fe4ff */
[----:B------:R-:W-:Y:S01]  /*00a0*/  UMOV UR6, 0x400 ;  /* 0x0000040000067882 */ /* 0x000fe20000000000 */
[----:B------:R-:W3:Y:S05]  /*00b0*/  LDCU.64 UR20, c[0x0][0x358] ;  /* 0x00006b00ff1477ac */ /* 0x000eea0008000a00 */
[----:B------:R-:W4:Y:S01]  /*00c0*/  S2UR UR8, SR_CTAID.X ;  /* 0x00000000000879c3 */ /* 0x000f220000002500 */
[----:B------:R-:W-:Y:S01]  /*00d0*/  USHF.R.U64 UR11, UR11, 0x1e, UR12 ;  /* 0x0000001e0b0b7899 */ /* 0x000fe2000800120c */
[----:B------:R-:W0:Y:S03]  /*00e0*/  LDCU UR28, c[0x0][0x370] ;  /* 0x00006e00ff1c77ac */ /* 0x000e260008000800 */
[----:B------:R-:W-:-:S02]  /*00f0*/  UIADD3 UR11, UP0, UPT, UR11, 0x1, URZ ;  /* 0x000000010b0b7890 */ /* 0x000fc4000ff1e0ff */
[----:B-1----:R-:W-:Y:S02]  /*0100*/  UIADD3 UR4, UPT, UPT, UR5, 0x7, -UR4 ;  /* 0x0000000705047890 */ /* 0x002fe4000fffe804 */
[----:B------:R-:W-:Y:S02]  /*0110*/  ULEA.HI.X UR12, UR12, URZ, URZ, 0x2, UP0 ;  /* 0x000000ff0c0c7291 */ /* 0x000fe400080f14ff */
[----:B------:R-:W-:Y:S02]  /*0120*/  UISETP.LT.U32.AND UP0, UPT, UR11, UR14, UPT ;  /* 0x0000000e0b00728c */ /* 0x000fe4000bf01070 */
[----:B------:R-:W-:Y:S02]  /*0130*/  USHF.R.S32.HI UR5, URZ, 0x1f, UR4 ;  /* 0x0000001fff057899 */ /* 0x000fe40008011404 */
[----:B------:R-:W-:Y:S02]  /*0140*/  UISETP.LT.U32.AND.EX UP0, UPT, UR12, UR15, UPT, UP0 ;  /* 0x0000000f0c00728c */ /* 0x000fe4000bf01100 */
[----:B------:R-:W-:-:S02]  /*0150*/  ULEA.HI UR5, UR5, UR4, URZ, 0x3 ;  /* 0x0000000405057291 */ /* 0x000fc4000f8f18ff */
[----:B------:R-:W-:Y:S01]  /*0160*/  USEL UR11, UR11, UR14, UP0 ;  /* 0x0000000e0b0b7287 */ /* 0x000fe20008000000 */
[C---:B0-----:R-:W-:Y:S01]  /*0170*/  VIADD R21, R4.reuse, 0x780 ;  /* 0x0000078004157836 */ /* 0x041fe20000000000 */
[----:B------:R-:W-:Y:S02]  /*0180*/  USEL UR12, UR12, UR15, UP0 ;  /* 0x0000000f0c0c7287 */ /* 0x000fe40008000000 */
[----:B------:R-:W-:Y:S02]  /*0190*/  UISETP.GE.AND UP0, UPT, UR4, 0x8, UPT ;  /* 0x000000080400788c */ /* 0x000fe4000bf06270 */
[----:B--2---:R-:W-:Y:S02]  /*01a0*/  ULEA UR6, UR7, UR6, 0x18 ;  /* 0x0000000607067291 */ /* 0x004fe4000f8ec0ff */
[----:B------:R-:W-:Y:S02]  /*01b0*/  USHF.R.S32.HI UR5, URZ, 0x3, UR5 ;  /* 0x00000003ff057899 */ /* 0x000fe40008011405 */
[----:B------:R-:W-:Y:S01]  /*01c0*/  PLOP3.LUT P0, PT, PT, PT, UP0, 0x80, 0x8 ;  /* 0x000000000008781c */ /* 0x000fe20003f0f008 */
[----:B----4-:R-:W-:Y:S01]  /*01d0*/  USHF.L.U32 UR8, UR8, 0xb, URZ ;  /* 0x0000000b08087899 */ /* 0x010fe200080006ff */
[C---:B------:R-:W-:Y:S01]  /*01e0*/  LEA R0, R4.reuse, UR6, 0x2 ;  /* 0x0000000604007c11 */ /* 0x040fe2000f8e10ff */
[----:B------:R-:W-:Y:S01]  /*01f0*/  UIADD3 UR22, UPT, UPT, UR5, -0x1, URZ ;  /* 0xffffffff05167890 */ /* 0x000fe2000fffe0ff */
[----:B------:R-:W-:Y:S01]  /*0200*/  ISETP.GT.U32.OR P0, PT, R4, 0xff, !P0 ;  /* 0x000000ff0400780c */ /* 0x000fe20004704470 */
[----:B------:R-:W-:-:S02]  /*0210*/  ULOP3.LUT UR23, UR5, 0xf, URZ, 0xc0, !UPT ;  /* 0x0000000f05177892 */ /* 0x000fc4000f8ec0ff */
[----:B------:R-:W-:Y:S01]  /*0220*/  ULOP3.LUT UR24, UR5, 0x7, URZ, 0xc0, !UPT ;  /* 0x0000000705187892 */ /* 0x000fe2000f8ec0ff */
[----:B------:R-:W-:Y:S01]  /*0230*/  P2R R20, PR, RZ, 0x1 ;  /* 0x00000001ff147803 */ /* 0x000fe20000000000 */
[----:B------:R-:W-:Y:S02]  /*0240*/  ULOP3.LUT UR25, UR5, 0x3, URZ, 0xc0, !UPT ;  /* 0x0000000305197892 */ /* 0x000fe4000f8ec0ff */
[----:B------:R-:W-:Y:S02]  /*0250*/  ULOP3.LUT UR26, UR5, 0xffffff0, URZ, 0xc0, !UPT ;  /* 0x0ffffff0051a7892 */ /* 0x000fe4000f8ec0ff */
[----:B------:R-:W-:Y:S02]  /*0260*/  ULOP3.LUT UR27, UR5, 0xffffff8, URZ, 0xc0, !UPT ;  /* 0x0ffffff8051b7892 */ /* 0x000fe4000f8ec0ff */
[----:B------:R-:W-:Y:S01]  /*0270*/  ULOP3.LUT UR9, UR5, 0x1, URZ, 0xc0, !UPT ;  /* 0x0000000105097892 */ /* 0x000fe2000f8ec0ff */
[----:B------:R-:W-:Y:S01]  /*0280*/  UMOV UR6, URZ ;  /* 0x000000ff00067c82 */ /* 0x000fe20008000000 */
[----:B---3--:R-:W-:-:S10]  /*0290*/  UMOV UR7, URZ ;  /* 0x000000ff00077c82 */ /* 0x008fd40008000000 */
.L_x_2955:
[----:B------:R-:W-:Y:S01]  /*02a0*/  ISETP.NE.AND P0, PT, R20, RZ, PT ;  /* 0x000000ff1400720c */ /* 0x000fe20003f05270 */
[----:B------:R-:W-:-:S12]  /*02b0*/  BSSY.RECONVERGENT B0, `(.L_x_2872) ;  /* 0x000007c000007945 */ /* 0x000fd80003800200 */
[----:B012345:R-:W-:Y:S05]  /*02c0*/  @P0 BRA `(.L_x_2873) ;  /* 0x0000000400e80947 */ /* 0x03ffea0003800000 */
[----:B------:R-:W-:Y:S02]  /*02d0*/  IMAD.U32 R2, RZ, RZ, UR22 ;  /* 0x00000016ff027e24 */ /* 0x000fe4000f8e00ff */
[----:B------:R-:W-:-:S03]  /*02e0*/  IMAD.MOV.U32 R3, RZ, RZ, RZ ;  /* 0x000000ffff037224 */ /* 0x000fc600078e00ff */
[----:B------:R-:W-:-:S13]  /*02f0*/  ISETP.GE.U32.AND P1, PT, R2, 0xf, PT ;  /* 0x0000000f0200780c */ /* 0x000fda0003f26070 */
[----:B------:R-:W-:Y:S05]  /*0300*/  @!P1 BRA `(.L_x_2874) ;  /* 0x00000000005c9947 */ /* 0x000fea0003800000 */
[----:B------:R-:W-:Y:S01]  /*0310*/  VIADD R2, R0, 0x2000 ;  /* 0x0000200000027836 */ /* 0x000fe20000000000 */
[----:B------:R-:W-:-:S12]  /*0320*/  UIADD3 UR4, UPT, UPT, -UR26, URZ, URZ ;  /* 0x000000ff1a047290 */ /* 0x000fd8000fffe1ff */
.L_x_2875:
[----:B------:R-:W-:Y:S01]  /*0330*/  UIADD3 UR4, UPT, UPT, UR4, 0x10, URZ ;  /* 0x0000001004047890 */ /* 0x000fe2000fffe0ff */
[----:B------:R-:W-:Y:S03]  /*0340*/  STS [R2+-0x2000], RZ ;  /* 0xffe000ff02007388 */ /* 0x000fe60000000800 */
[----:B------:R-:W-:Y:S01]  /*0350*/  UISETP.NE.AND UP0, UPT, UR4, URZ, UPT ;  /* 0x000000ff0400728c */ /* 0x000fe2000bf05270 */
        /* <DEDUP_REMOVED lines=16> */
[----:B------:R-:W-:Y:S06]  /*0460*/  BRA.U UP0, `(.L_x_2875) ;  /* 0xfffffffd00b07547 */ /* 0x000fec000b83ffff */
[----:B------:R-:W-:-:S07]  /*0470*/  IMAD.U32 R3, RZ, RZ, UR26 ;  /* 0x0000001aff037e24 */ /* 0x000fce000f8e00ff */
.L_x_2874:
[----:B------:R-:W-:Y:S01]  /*0480*/  ISETP.NE.AND P0, PT, RZ, UR23, PT ;  /* 0x00000017ff007c0c */ /* 0x000fe2000bf05270 */
[----:B------:R-:W-:Y:S02]  /*0490*/  IMAD.U32 R6, RZ, RZ, UR24 ;  /* 0x00000018ff067e24 */ /* 0x000fe4000f8e00ff */
[----:B------:R-:W-:Y:S02]  /*04a0*/  IMAD.U32 R2, RZ, RZ, UR23 ;  /* 0x00000017ff027e24 */ /* 0x000fe4000f8e00ff */
[----:B------:R-:W-:Y:S02]  /*04b0*/  VIADD R6, R6, 0xffffffff ;  /* 0xffffffff06067836 */ /* 0x000fe40000000000 */
[----:B------:R-:W-:-:S06]  /*04c0*/  VIADD R2, R2, 0xffffffff ;  /* 0xffffffff02027836 */ /* 0x000fcc0000000000 */
[----:B------:R-:W-:Y:S05]  /*04d0*/  @!P0 BRA `(.L_x_2876) ;  /* 0x00000000007c8947 */ /* 0x000fea0003800000 */
[----:B------:R-:W-:Y:S01]  /*04e0*/  ISETP.GE.U32.AND P2, PT, R2, 0x7, PT ;  /* 0x000000070200780c */ /* 0x000fe20003f46070 */
[----:B------:R-:W-:-:S12]  /*04f0*/  UISETP.NE.AND UP0, UPT, UR24, URZ, UPT ;  /* 0x000000ff1800728c */ /* 0x000fd8000bf05270 */
[----:B------:R-:W-:Y:S05]  /*0500*/  @!P2 BRA `(.L_x_2877) ;  /* 0x000000000028a947 */ /* 0x000fea0003800000 */
[C---:B------:R-:W-:Y:S01]  /*0510*/  IMAD R5, R3.reuse, 0x400, R0 ;  /* 0x0000040003057824 */ /* 0x040fe200078e0200 */
[----:B------:R-:W-:-:S04]  /*0520*/  IADD3 R3, PT, PT, R3, 0x8, RZ ;  /* 0x0000000803037810 */ /* 0x000fc80007ffe0ff */
        /* <DEDUP_REMOVED lines=8> */
.L_x_2877:
[----:B------:R-:W-:Y:S05]  /*05b0*/  BRA.U !UP0, `(.L_x_2876) ;  /* 0x0000000108447547 */ /* 0x000fea000b800000 */
[----:B------:R-:W-:Y:S01]  /*05c0*/  ISETP.GE.U32.AND P2, PT, R6, 0x3, PT ;  /* 0x000000030600780c */ /* 0x000fe20003f46070 */
[----:B------:R-:W-:-:S12]  /*05d0*/  UISETP.NE.AND UP0, UPT, UR25, URZ, UPT ;  /* 0x000000ff1900728c */ /* 0x000fd8000bf05270 */
[C---:B0-----:R-:W-:Y:S02]  /*05e0*/  @P2 IMAD R5, R3.reuse, 0x400, R0 ;  /* 0x0000040003052824 */ /* 0x041fe400078e0200 */
[----:B------:R-:W-:-:S03]  /*05f0*/  @P2 VIADD R3, R3, 0x4 ;  /* 0x0000000403032836 */ /* 0x000fc60000000000 */
[----:B------:R1:W-:Y:S04]  /*0600*/  @P2 STS [R5], RZ ;  /* 0x000000ff05002388 */ /* 0x0003e80000000800 */
[----:B------:R1:W-:Y:S04]  /*0610*/  @P2 STS [R5+0x400], RZ ;  /* 0x000400ff05002388 */ /* 0x0003e80000000800 */
[----:B------:R1:W-:Y:S04]  /*0620*/  @P2 STS [R5+0x800], RZ ;  /* 0x000800ff05002388 */ /* 0x0003e80000000800 */
[----:B------:R1:W-:Y:S01]  /*0630*/  @P2 STS [R5+0xc00], RZ ;  /* 0x000c00ff05002388 */ /* 0x0003e20000000800 */
[----:B------:R-:W-:Y:S05]  /*0640*/  BRA.U !UP0, `(.L_x_2876) ;  /* 0x0000000108207547 */ /* 0x000fea000b800000 */
[----:B------:R-:W-:Y:S01]  /*0650*/  IMAD R3, R3, 0x400, R0 ;  /* 0x0000040003037824 */ /* 0x000fe200078e0200 */
[----:B------:R-:W-:-:S04]  /*0660*/  UISETP.NE.AND UP0, UPT, UR25, 0x1, UPT ;  /* 0x000000011900788c */ /* 0x000fc8000bf05270 */
[----:B------:R2:W-:Y:S05]  /*0670*/  STS [R3], RZ ;  /* 0x000000ff03007388 */ /* 0x0005ea0000000800 */
[----:B------:R-:W-:Y:S05]  /*0680*/  BRA.U !UP0, `(.L_x_2876) ;  /* 0x0000000108107547 */ /* 0x000fea000b800000 */
[----:B------:R-:W-:Y:S01]  /*0690*/  UISETP.NE.AND UP0, UPT, UR25, 0x2, UPT ;  /* 0x000000021900788c */ /* 0x000fe2000bf05270 */
[----:B------:R3:W-:Y:S05]  /*06a0*/  STS [R3+0x400], RZ ;  /* 0x000400ff03007388 */ /* 0x0007ea0000000800 */
[----:B------:R-:W-:-:S13]  /*06b0*/  PLOP3.LUT P2, PT, PT, PT, UP0, 0x80, 0x8 ;  /* 0x000000000008781c */ /* 0x000fda0003f4f008 */
[----:B------:R3:W-:Y:S02]  /*06c0*/  @P2 STS [R3+0x800], RZ ;  /* 0x000800ff03002388 */ /* 0x0007e40000000800 */
.L_x_2876:
[----:B------:R-:W-:-:S13]  /*06d0*/  ISETP.GT.U32.AND P2, PT, R4, 0x7f, PT ;  /* 0x0000007f0400780c */ /* 0x000fda0003f44070 */
[----:B------:R-:W-:Y:S05]  /*06e0*/  @P2 BRA `(.L_x_2873) ;  /* 0x0000000000e02947 */ /* 0x000fea0003800000 */
[----:B--23--:R-:W-:Y:S01]  /*06f0*/  IMAD.MOV.U32 R3, RZ, RZ, RZ ;  /* 0x000000ffff037224 */ /* 0x00cfe200078e00ff */
[----:B------:R-:W-:Y:S06]  /*0700*/  @!P1 BRA `(.L_x_2878) ;  /* 0x0000000000589947 */ /* 0x000fec0003800000 */
[----:B------:R-:W-:-:S07]  /*0710*/  IMAD.MOV.U32 R3, RZ, RZ, RZ ;  /* 0x000000ffff037224 */ /* 0x000fce00078e00ff */
.L_x_2879:
[C---:B012---:R-:W-:Y:S02]  /*0720*/  IMAD R5, R3.reuse, 0x400, R0 ;  /* 0x0000040003057824 */ /* 0x047fe400078e0200 */
[----:B------:R-:W-:-:S03]  /*0730*/  VIADD R3, R3, 0x10 ;  /* 0x0000001003037836 */ /* 0x000fc60000000000 */
[----:B------:R2:W-:Y:S02]  /*0740*/  STS [R5+0x200], RZ ;  /* 0x000200ff05007388 */ /* 0x0005e40000000800 */
[----:B------:R-:W-:Y:S02]  /*0750*/  ISETP.NE.AND P1, PT, R3, UR26, PT ;  /* 0x0000001a03007c0c */ /* 0x000fe4000bf25270 */
        /* <DEDUP_REMOVED lines=16> */
[----:B------:R-:W-:-:S07]  /*0860*/  IMAD.U32 R3, RZ, RZ, UR26 ;  /* 0x0000001aff037e24 */ /* 0x000fce000f8e00ff */
.L_x_2878:
[----:B------:R-:W-:Y:S05]  /*0870*/  @!P0 BRA `(.L_x_2873) ;  /* 0x00000000007c8947 */ /* 0x000fea0003800000 */
[----:B------:R-:W-:Y:S01]  /*0880*/  ISETP.GE.U32.AND P0, PT, R2, 0x7, PT ;  /* 0x000000070200780c */ /* 0x000fe20003f06070 */
[----:B------:R-:W-:-:S12]  /*0890*/  UISETP.NE.AND UP0, UPT, UR24, URZ, UPT ;  /* 0x000000ff1800728c */ /* 0x000fd8000bf05270 */
        /* <DEDUP_REMOVED lines=11> */
.L_x_2880:
[----:B------:R-:W-:Y:S05]  /*0950*/  BRA.U !UP0, `(.L_x_2873) ;  /* 0x0000000108447547 */ /* 0x000fea000b800000 */
[----:B------:R-:W-:Y:S01]  /*0960*/  ISETP.GE.U32.AND P0, PT, R6, 0x3, PT ;  /* 0x000000030600780c */ /* 0x000fe20003f06070 */
[----:B------:R-:W-:-:S12]  /*0970*/  UISETP.NE.AND UP0, UPT, UR25, URZ, UPT ;  /* 0x000000ff1900728c */ /* 0x000fd8000bf05270 */
[C---:B---3--:R-:W-:Y:S01]  /*0980*/  @P0 LEA R2, R3.reuse, R0, 0xa ;  /* 0x0000000003020211 */ /* 0x048fe200078e50ff */
[----:B------:R-:W-:-:S04]  /*0990*/  @P0 VIADD R3, R3, 0x4 ;  /* 0x0000000403030836 */ /* 0x000fc80000000000 */
[----:B------:R4:W-:Y:S04]  /*09a0*/  @P0 STS [R2+0x200], RZ ;  /* 0x000200ff02000388 */ /* 0x0009e80000000800 */
[----:B------:R4:W-:Y:S04]  /*09b0*/  @P0 STS [R2+0x600], RZ ;  /* 0x000600ff02000388 */ /* 0x0009e80000000800 */
[----:B------:R4:W-:Y:S04]  /*09c0*/  @P0 STS [R2+0xa00], RZ ;  /* 0x000a00ff02000388 */ /* 0x0009e80000000800 */
[----:B------:R4:W-:Y:S01]  /*09d0*/  @P0 STS [R2+0xe00], RZ ;  /* 0x000e00ff02000388 */ /* 0x0009e20000000800 */
[----:B------:R-:W-:Y:S05]  /*09e0*/  BRA.U !UP0, `(.L_x_2873) ;  /* 0x0000000108207547 */ /* 0x000fea000b800000 */
[----:B------:R-:W-:Y:S01]  /*09f0*/  IMAD R3, R3, 0x400, R0 ;  /* 0x0000040003037824 */ /* 0x000fe200078e0200 */
[----:B------:R-:W-:-:S04]  /*0a00*/  UISETP.NE.AND UP0, UPT, UR25, 0x1, UPT ;  /* 0x000000011900788c */ /* 0x000fc8000bf05270 */
[----:B------:R3:W-:Y:S05]  /*0a10*/  STS [R3+0x200], RZ ;  /* 0x000200ff03007388 */ /* 0x0007ea0000000800 */
[----:B------:R-:W-:Y:S05]  /*0a20*/  BRA.U !UP0, `(.L_x_2873) ;  /* 0x0000000108107547 */ /* 0x000fea000b800000 */
[----:B------:R-:W-:Y:S01]  /*0a30*/  UISETP.NE.AND UP0, UPT, UR25, 0x2, UPT ;  /* 0x000000021900788c */ /* 0x000fe2000bf05270 */
[----:B------:R0:W-:Y:S05]  /*0a40*/  STS [R3+0x600], RZ ;  /* 0x000600ff03007388 */ /* 0x0001ea0000000800 */
[----:B------:R-:W-:-:S13]  /*0a50*/  PLOP3.LUT P0, PT, PT, PT, UP0, 0x80, 0x8 ;  /* 0x000000000008781c */ /* 0x000fda0003f0f008 */
[----:B------:R0:W-:Y:S02]  /*0a60*/  @P0 STS [R3+0xa00], RZ ;  /* 0x000a00ff03000388 */ /* 0x0001e40000000800 */
.L_x_2873:
[----:B------:R-:W-:Y:S05]  /*0a70*/  BSYNC.RECONVERGENT B0 ;  /* 0x0000000000007941 */ /* 0x000fea0003800200 */
.L_x_2872:
        /* <DEDUP_REMOVED lines=16> */
.L_x_2886:
        /* <DEDUP_REMOVED lines=14> */
[----:B------:R-:W4:Y:S01]  /*0c60*/  LDCU.64 UR18, c[0x0][0x388] ;  /* 0x00007100ff1277ac */ /* 0x000f220008000a00 */
[----:B0-23--:R-:W-:-:S05]  /*0c70*/  IADD3 R3, P0, PT, R4, UR15, RZ ;  /* 0x0000000f04037c10 */ /* 0x00dfca000ff1e0ff */
[----:B------:R-:W-:Y:S01]  /*0c80*/  IMAD.X R6, RZ, RZ, UR16, P0 ;  /* 0x00000010ff067e24 */ /* 0x000fe200080e06ff */
[----:B----4-:R-:W-:-:S04]  /*0c90*/  LEA R2, P0, R3, UR18, 0x2 ;  /* 0x0000001203027c11 */ /* 0x010fc8000f8010ff */
        /* <DEDUP_REMOVED lines=8> */
[----:B-1----:R0:W5:Y:S04]  /*0d20*/  LDG.E R5, desc[UR20][R2.64+0xe00] ;  /* 0x000e001402057981 */ /* 0x002168000c1e1900 */
        /* <DEDUP_REMOVED lines=9> */
.L_x_2882:
[----:B------:R-:W1:Y:S01]  /*0dc0*/  LDCU.64 UR18, c[0x0][0x388] ;  /* 0x00007100ff1277ac */ /* 0x000e620008000a00 */
[C---:B---34-:R-:W-:Y:S01]  /*0dd0*/  VIADD R2, R4.reuse, 0x80 ;  /* 0x0000008004027836 */ /* 0x058fe20000000000 */
[C---:B0-2---:R-:W-:Y:S01]  /*0de0*/  IADD3 R3, P0, PT, R4.reuse, UR15, RZ ;  /* 0x0000000f04037c10 */ /* 0x045fe2000ff1e0ff */
[C---:B-1----:R-:W-:Y:S01]  /*0df0*/  VIADD R5, R4.reuse, 0x100 ;  /* 0x0000010004057836 */ /* 0x042fe20000000000 */
[C---:B------:R-:W-:Y:S01]  /*0e00*/  ISETP.GE.AND P1, PT, R4.reuse, UR17, PT ;  /* 0x0000001104007c0c */ /* 0x040fe2000bf26270 */
[----:B------:R-:W-:Y:S01]  /*0e10*/  VIADD R7, R4, 0x180 ;  /* 0x0000018004077836 */ /* 0x000fe20000000000 */
[----:B------:R-:W-:Y:S01]  /*0e20*/  ISETP.GE.AND P2, PT, R2, UR17, PT ;  /* 0x0000001102007c0c */ /* 0x000fe2000bf46270 */
[----:B------:R-:W-:Y:S01]  /*0e30*/  IMAD.X R6, RZ, RZ, UR16, P0 ;  /* 0x00000010ff067e24 */ /* 0x000fe200080e06ff */
[----:B------:R-:W-:Y:S01]  /*0e40*/  ISETP.GE.AND P3, PT, R5, UR17, PT ;  /* 0x0000001105007c0c */ /* 0x000fe2000bf66270 */
[----:B------:R-:W-:Y:S01]  /*0e50*/  VIADD R5, R4, 0x200 ;  /* 0x0000020004057836 */ /* 0x000fe20000000000 */
[----:B------:R-:W-:Y:S01]  /*0e60*/  ISETP.GE.AND P4, PT, R7, UR17, PT ;  /* 0x0000001107007c0c */ /* 0x000fe2000bf86270 */
[----:B------:R-:W-:-:S03]  /*0e70*/  IMAD.MOV.U32 R12, RZ, RZ, RZ ;  /* 0x000000ffff0c7224 */ /* 0x000fc600078e00ff */
[----:B------:R-:W-:Y:S02]  /*0e80*/  ISETP.GE.AND P5, PT, R5, UR17, PT ;  /* 0x0000001105007c0c */ /* 0x000fe4000bfa6270 */
[----:B------:R-:W-:Y:S02]  /*0e90*/  IADD3 R5, PT, PT, R4, 0x300, RZ ;  /* 0x0000030004057810 */ /* 0x000fe40007ffe0ff */
[----:B------:R-:W-:-:S04]  /*0ea0*/  LEA R2, P0, R3, UR18, 0x2 ;  /* 0x0000001203027c11 */ /* 0x000fc8000f8010ff */
[----:B------:R-:W-:Y:S02]  /*0eb0*/  LEA.HI.X R3, R3, UR19, R6, 0x2, P0 ;  /* 0x0000001303037c11 */ /* 0x000fe400080f1406 */
[----:B------:R-:W-:Y:S02]  /*0ec0*/  CS2R R10, SRZ ;  /* 0x00000000000a7805 */ /* 0x000fe4000001ff00 */
[----:B------:R-:W-:Y:S01]  /*0ed0*/  CS2R R8, SRZ ;  /* 0x0000000000087805 */ /* 0x000fe2000001ff00 */
[C---:B------:R-:W-:Y:S01]  /*0ee0*/  VIADD R6, R4.reuse, 0x280 ;  /* 0x0000028004067836 */ /* 0x040fe20000000000 */
[----:B------:R1:W5:Y:S01]  /*0ef0*/  @!P1 LDG.E R12, desc[UR20][R2.64] ;  /* 0x00000014020c9981 */ /* 0x000362000c1e1900 */
[----:B------:R-:W-:Y:S01]  /*0f00*/  ISETP.GE.AND P1, PT, R5, UR17, PT ;  /* 0x0000001105007c0c */ /* 0x000fe2000bf26270 */
[----:B------:R-:W-:Y:S02]  /*0f10*/  VIADD R5, R4, 0x380 ;  /* 0x0000038004057836 */ /* 0x000fe40000000000 */
[----:B------:R-:W-:Y:S01]  /*0f20*/  ISETP.GE.AND P0, PT, R6, UR17, PT ;  /* 0x0000001106007c0c */ /* 0x000fe2000bf06270 */
[----:B------:R1:W5:Y:S02]  /*0f30*/  @!P2 LDG.E R11, desc[UR20][R2.64+0x200] ;  /* 0x00020014020ba981 */ /* 0x000364000c1e1900 */
[----:B------:R-:W-:Y:S01]  /*0f40*/  ISETP.GE.AND P2, PT, R5, UR17, PT ;  /* 0x0000001105007c0c */ /* 0x000fe2000bf46270 */
[C---:B------:R-:W-:Y:S01]  /*0f50*/  VIADD R5, R4.reuse, 0x480 ;  /* 0x0000048004057836 */ /* 0x040fe20000000000 */
[----:B------:R1:W5:Y:S01]  /*0f60*/  @!P4 LDG.E R9, desc[UR20][R2.64+0x600] ;  /* 0x000600140209c981 */ /* 0x000362000c1e1900 */
[----:B------:R-:W-:-:S03]  /*0f70*/  LOP3.LUT R6, R4, 0x400, RZ, 0xfc, !PT ;  /* 0x0000040004067812 */ /* 0x000fc600078efcff */
[----:B------:R-:W-:Y:S01]  /*0f80*/  ISETP.GE.AND P4, PT, R5, UR17, PT ;  /* 0x0000001105007c0c */ /* 0x000fe2000bf86270 */
[----:B------:R-:W-:Y:S01]  /*0f90*/  VIADD R5, R4, 0x500 ;  /* 0x0000050004057836 */ /* 0x000fe20000000000 */
[----:B------:R1:W5:Y:S01]  /*0fa0*/  @!P3 LDG.E R10, desc[UR20][R2.64+0x400] ;  /* 0x00040014020ab981 */ /* 0x000362000c1e1900 */
[----:B------:R-:W-:Y:S02]  /*0fb0*/  ISETP.GE.AND P3, PT, R6, UR17, PT ;  /* 0x0000001106007c0c */ /* 0x000fe4000bf66270 */
[----:B------:R-:W-:Y:S01]  /*0fc0*/  CS2R R6, SRZ ;  /* 0x0000000000067805 */ /* 0x000fe2000001ff00 */
[----:B------:R1:W5:Y:S01]  /*0fd0*/  @!P5 LDG.E R8, desc[UR20][R2.64+0x800] ;  /* 0x000800140208d981 */ /* 0x000362000c1e1900 */
[----:B------:R-:W-:Y:S01]  /*0fe0*/  ISETP.GE.AND P5, PT, R5, UR17, PT ;  /* 0x0000001105007c0c */ /* 0x000fe2000bfa6270 */
[C---:B------:R-:W-:Y:S02]  /*0ff0*/  VIADD R5, R4.reuse, 0x600 ;  /* 0x0000060004057836 */ /* 0x040fe40000000000 */
[----:B------:R-:W-:Y:S01]  /*1000*/  VIADD R13, R4, 0x580 ;  /* 0x00000580040d7836 */ /* 0x000fe20000000000 */
[----:B------:R1:W5:Y:S01]  /*1010*/  @!P1 LDG.E R6, desc[UR20][R2.64+0xc00] ;  /* 0x000c001402069981 */ /* 0x000362000c1e1900 */
[----:B------:R-:W-:-:S02]  /*1020*/  CS2R R18, SRZ ;  /* 0x0000000000127805 */ /* 0x000fc4000001ff00 */
[----:B------:R-:W-:Y:S01]  /*1030*/  ISETP.GE.AND P1, PT, R5, UR17, PT ;  /* 0x0000001105007c0c */ /* 0x000fe2000bf26270 */
[----:B------:R-:W-:Y:S01]  /*1040*/  IMAD.MOV.U32 R5, RZ, RZ, RZ ;  /* 0x000000ffff057224 */ /* 0x000fe200078e00ff */
[----:B------:R1:W5:Y:S01]  /*1050*/  @!P0 LDG.E R7, desc[UR20][R2.64+0xa00] ;  /* 0x000a001402078981 */ /* 0x000362000c1e1900 */
[----:B------:R-:W-:Y:S01]  /*1060*/  ISETP.GE.AND P0, PT, R13, UR17, PT ;  /* 0x000000110d007c0c */ /* 0x000fe2000bf06270 */
[C---:B------:R-:W-:Y:S02]  /*1070*/  VIADD R13, R4.reuse, 0x680 ;  /* 0x00000680040d7836 */ /* 0x040fe40000000000 */
[----:B------:R-:W-:Y:S01]  /*1080*/  VIADD R14, R4, 0x700 ;  /* 0x00000700040e7836 */ /* 0x000fe20000000000 */
[----:B------:R1:W5:Y:S02]  /*1090*/  @!P2 LDG.E R5, desc[UR20][R2.64+0xe00] ;  /* 0x000e00140205a981 */ /* 0x000364000c1e1900 */
[----:B------:R-:W-:Y:S02]  /*10a0*/  ISETP.GE.AND P2, PT, R13, UR17, PT ;  /* 0x000000110d007c0c */ /* 0x000fe4000bf46270 */
[----:B------:R1:W5:Y:S01]  /*10b0*/  @!P3 LDG.E R19, desc[UR20][R2.64+0x1000] ;  /* 0x001000140213b981 */ /* 0x000362000c1e1900 */
[----:B------:R-:W-:-:S03]  /*10c0*/  ISETP.GE.AND P3, PT, R14, UR17, PT ;  /* 0x000000110e007c0c */ /* 0x000fc6000bf66270 */
[----:B------:R1:W5:Y:S01]  /*10d0*/  @!P4 LDG.E R18, desc[UR20][R2.64+0x1200] ;  /* 0x001200140212c981 */ /* 0x000362000c1e1900 */
[----:B------:R-:W-:Y:S02]  /*10e0*/  ISETP.GE.AND P4, PT, R21, UR17, PT ;  /* 0x0000001115007c0c */ /* 0x000fe4000bf86270 */
[----:B------:R-:W-:Y:S01]  /*10f0*/  CS2R R16, SRZ ;  /* 0x0000000000107805 */ /* 0x000fe2000001ff00 */
[----:B------:R-:W-:Y:S01]  /*1100*/  IMAD.MOV.U32 R22, RZ, RZ, RZ ;  /* 0x000000ffff167224 */ /* 0x000fe200078e00ff */
[----:B------:R-:W-:Y:S01]  /*1110*/  CS2R R14, SRZ ;  /* 0x00000000000e7805 */ /* 0x000fe2000001ff00 */
[----:B------:R-:W-:-:S03]  /*1120*/  IMAD.MOV.U32 R13, RZ, RZ, RZ ;  /* 0x000000ffff0d7224 */ /* 0x000fc600078e00ff */
[----:B------:R1:W5:Y:S04]  /*1130*/  @!P5 LDG.E R17, desc[UR20][R2.64+0x1400] ;  /* 0x001400140211d981 */ /* 0x000368000c1e1900 */
[----:B------:R1:W5:Y:S04]  /*1140*/  @!P0 LDG.E R16, desc[UR20][R2.64+0x1600] ;  /* 0x0016001402108981 */ /* 0x000368000c1e1900 */
[----:B------:R1:W5:Y:S04]  /*1150*/  @!P1 LDG.E R22, desc[UR20][R2.64+0x1800] ;  /* 0x0018001402169981 */ /* 0x000368000c1e1900 */
[----:B------:R1:W5:Y:S04]  /*1160*/  @!P2 LDG.E R13, desc[UR20][R2.64+0x1a00] ;  /* 0x001a0014020da981 */ /* 0x000368000c1e1900 */
[----:B------:R1:W5:Y:S04]  /*1170*/  @!P3 LDG.E R14, desc[UR20][R2.64+0x1c00] ;  /* 0x001c0014020eb981 */ /* 0x000368000c1e1900 */
[----:B------:R1:W5:Y:S02]  /*1180*/  @!P4 LDG.E R15, desc[UR20][R2.64+0x1e00] ;  /* 0x001e0014020fc981 */ /* 0x000364000c1e1900 */
.L_x_2883:
[----:B01----:R-:W0:Y:S02]  /*1190*/  LDC.64 R2, c[0x0][0x398] ;  /* 0x0000e600ff027b82 */ /* 0x003e240000000a00 */
        /* <DEDUP_REMOVED lines=22> */
[----:B-1----:R-:W-:-:S07]  /*1300*/  LOP3.LUT R12, RZ, R12, RZ, 0x33, !PT ;  /* 0x0000000cff0c7212 */ /* 0x002fce00078e33ff */
.L_x_2885:
[----:B------:R-:W-:Y:S01]  /*1310*/  IADD3 R22, PT, PT, RZ, -UR16, RZ ;  /* 0x80000010ff167c10 */ /* 0x000fe2000fffe0ff */
[----:B0-----:R-:W-:Y:S01]  /*1320*/  IMAD.MOV.U32 R25, RZ, RZ, -0x1 ;  /* 0xffffffffff197424 */ /* 0x001fe200078e00ff */
[----:B------:R-:W-:Y:S01]  /*1330*/  SHF.R.U32.HI R23, RZ, UR16, R12 ;  /* 0x00000010ff177c19 */ /* 0x000fe2000801160c */
[----:B------:R-:W-:Y:S01]  /*1340*/  ULEA UR17, UR4, UR15, 0xa ;  /* 0x0000000f04117291 */ /* 0x000fe2000f8e50ff */
[----:B------:R-:W-:Y:S01]  /*1350*/  VIADDMNMX R22, R22, R3, 0x8, PT ;  /* 0x0000000816167446 */ /* 0x000fe20003800103 */
[----:B------:R-:W-:Y:S01]  /*1360*/  UIADD3 UR4, UPT, UPT, UR4, 0x1, URZ ;  /* 0x0000000104047890 */ /* 0x000fe2000fffe0ff */
[----:B------:R-:W-:Y:S02]  /*1370*/  SHF.R.U32.HI R27, RZ, UR16, R10 ;  /* 0x00000010ff1b7c19 */ /* 0x000fe4000801160a */
[----:B------:R-:W-:Y:S02]  /*1380*/  SHF.L.U32 R22, R25, R22, RZ ;  /* 0x0000001619167219 */ /* 0x000fe400000006ff */
[----:B------:R-:W-:-:S02]  /*1390*/  SHF.R.U32.HI R25, RZ, UR16, R11 ;  /* 0x00000010ff197c19 */ /* 0x000fc4000801160b */
[-C--:B------:R-:W-:Y:S02]  /*13a0*/  LOP3.LUT R23, R23, R22.reuse, RZ, 0x30, !PT ;  /* 0x0000001617177212 */ /* 0x080fe400078e30ff */
[-C--:B------:R-:W-:Y:S02]  /*13b0*/  LOP3.LUT R25, R25, R22.reuse, RZ, 0x30, !PT ;  /* 0x0000001619197212 */ /* 0x080fe400078e30ff */
[----:B------:R-:W-:Y:S02]  /*13c0*/  LOP3.LUT R27, R27, R22, RZ, 0x30, !PT ;  /* 0x000000161b1b7212 */ /* 0x000fe400078e30ff */
[----:B------:R-:W-:Y:S02]  /*13d0*/  LEA R23, R23, UR17, 0x2 ;  /* 0x0000001117177c11 */ /* 0x000fe4000f8e10ff */
[----:B------:R-:W-:Y:S02]  /*13e0*/  LEA R25, R25, UR17, 0x2 ;  /* 0x0000001119197c11 */ /* 0x000fe4000f8e10ff */
[----:B------:R-:W-:Y:S01]  /*13f0*/  LEA R27, R27, UR17, 0x2 ;  /* 0x000000111b1b7c11 */ /* 0x000fe2000f8e10ff */
[----:B------:R0:W-:Y:S01]  /*1400*/  ATOMS.POPC.INC.32 RZ, [R23+URZ] ;  /* 0x0000000017ff7f8c */ /* 0x0001e2000d8000ff */
[----:B------:R-:W-:-:S02]  /*1410*/  SHF.R.U32.HI R29, RZ, UR16, R9 ;  /* 0x00000010ff1d7c19 */ /* 0x000fc40008011609 */
[----:B------:R-:W-:Y:S01]  /*1420*/  SHF.R.U32.HI R24, RZ, UR16, R8 ;  /* 0x00000010ff187c19 */ /* 0x000fe20008011608 */
[----:B------:R1:W-:Y:S01]  /*1430*/  ATOMS.POPC.INC.32 RZ, [R25+URZ] ;  /* 0x0000000019ff7f8c */ /* 0x0003e2000d8000ff */
[----:B------:R-:W-:Y:S02]  /*1440*/  SHF.R.U32.HI R26, RZ, UR16, R7 ;  /* 0x00000010ff1a7c19 */ /* 0x000fe40008011607 */
[-C--:B------:R-:W-:Y:S01]  /*1450*/  LOP3.LUT R29, R29, R22.reuse, RZ, 0x30, !PT ;  /* 0x000000161d1d7212 */ /* 0x080fe200078e30ff */
[----:B------:R2:W-:Y:S01]  /*1460*/  ATOMS.POPC.INC.32 RZ, [R27+URZ] ;  /* 0x000000001bff7f8c */ /* 0x0005e2000d8000ff */
[----:B0-----:R-:W-:Y:S02]  /*1470*/  SHF.R.U32.HI R23, RZ, UR16, R6 ;  /* 0x00000010ff177c19 */ /* 0x001fe40008011606 */
[----:B------:R-:W-:Y:S02]  /*1480*/  LOP3.LUT R24, R24, R22, RZ, 0x30, !PT ;  /* 0x0000001618187212 */ /* 0x000fe400078e30ff */
[----:B-1----:R-:W-:-:S02]  /*1490*/  SHF.R.U32.HI R25, RZ, UR16, R5 ;  /* 0x00000010ff197c19 */ /* 0x002fc40008011605 */
[-C--:B------:R-:W-:Y:S02]  /*14a0*/  LOP3.LUT R26, R26, R22.reuse, RZ, 0x30, !PT ;  /* 0x000000161a1a7212 */ /* 0x080fe400078e30ff */
[----:B--2---:R-:W-:Y:S02]  /*14b0*/  SHF.R.U32.HI R27, RZ, UR16, R19 ;  /* 0x00000010ff1b7c19 */ /* 0x004fe40008011613 */
[-C--:B------:R-:W-:Y:S02]  /*14c0*/  LOP3.LUT R23, R23, R22.reuse, RZ, 0x30, !PT ;  /* 0x0000001617177212 */ /* 0x080fe400078e30ff */
[----:B------:R-:W-:Y:S02]  /*14d0*/  LEA R29, R29, UR17, 0x2 ;  /* 0x000000111d1d7c11 */ /* 0x000fe4000f8e10ff */
[-C--:B------:R-:W-:Y:S02]  /*14e0*/  LOP3.LUT R25, R25, R22.reuse, RZ, 0x30, !PT ;  /* 0x0000001619197212 */ /* 0x080fe400078e30ff */
[----:B------:R-:W-:Y:S01]  /*14f0*/  LEA R24, R24, UR17, 0x2 ;  /* 0x0000001118187c11 */ /* 0x000fe2000f8e10ff */
[----:B------:R0:W-:Y:S01]  /*1500*/  ATOMS.POPC.INC.32 RZ, [R29+URZ] ;  /* 0x000000001dff7f8c */ /* 0x0001e2000d8000ff */
[----:B------:R-:W-:-:S02]  /*1510*/  LOP3.LUT R27, R27, R22, RZ, 0x30, !PT ;  /* 0x000000161b1b7212 */ /* 0x000fc400078e30ff */
[----:B------:R-:W-:Y:S01]  /*1520*/  LEA R26, R26, UR17, 0x2 ;  /* 0x000000111a1a7c11 */ /* 0x000fe2000f8e10ff */
[----:B------:R1:W-:Y:S01]  /*1530*/  ATOMS.POPC.INC.32 RZ, [R24+URZ] ;  /* 0x0000000018ff7f8c */ /* 0x0003e2000d8000ff */
[----:B------:R-:W-:Y:S02]  /*1540*/  LEA R23, R23, UR17, 0x2 ;  /* 0x0000001117177c11 */ /* 0x000fe4000f8e10ff */
[----:B------:R-:W-:Y:S01]  /*1550*/  LEA R25, R25, UR17, 0x2 ;  /* 0x0000001119197c11 */ /* 0x000fe2000f8e10ff */
[----:B------:R2:W-:Y:S01]  /*1560*/  ATOMS.POPC.INC.32 RZ, [R26+URZ] ;  /* 0x000000001aff7f8c */ /* 0x0005e2000d8000ff */
[----:B------:R-:W-:Y:S02]  /*1570*/  LEA R27, R27, UR17, 0x2 ;  /* 0x000000111b1b7c11 */ /* 0x000fe4000f8e10ff */
[----:B0-----:R-:W-:Y:S01]  /*1580*/  SHF.R.U32.HI R29, RZ, UR16, R18 ;  /* 0x00000010ff1d7c19 */ /* 0x001fe20008011612 */
[----:B------:R0:W-:Y:S01]  /*1590*/  ATOMS.POPC.INC.32 RZ, [R23+URZ] ;  /* 0x0000000017ff7f8c */ /* 0x0001e2000d8000ff */
[----:B-1----:R-:W-:-:S02]  /*15a0*/  SHF.R.U32.HI R24, RZ, UR16, R17 ;  /* 0x00000010ff187c19 */ /* 0x002fc40008011611 */
[----:B------:R-:W-:Y:S01]  /*15b0*/  SHF.R.U32.HI R28, RZ, UR16, R15 ;  /* 0x00000010ff1c7c19 */ /* 0x000fe2000801160f */
[----:B------:R1:W-:Y:S01]  /*15c0*/  ATOMS.POPC.INC.32 RZ, [R25+URZ] ;  /* 0x0000000019ff7f8c */ /* 0x0003e2000d8000ff */
[----:B--2---:R-:W-:Y:S02]  /*15d0*/  SHF.R.U32.HI R26, RZ, UR16, R16 ;  /* 0x00000010ff1a7c19 */ /* 0x004fe40008011610 */
[-C--:B------:R-:W-:Y:S01]  /*15e0*/  LOP3.LUT R29, R29, R22.reuse, RZ, 0x30, !PT ;  /* 0x000000161d1d7212 */ /* 0x080fe200078e30ff */
[----:B------:R2:W-:Y:S01]  /*15f0*/  ATOMS.POPC.INC.32 RZ, [R27+URZ] ;  /* 0x000000001bff7f8c */ /* 0x0005e2000d8000ff */
[----:B0-----:R-:W-:Y:S02]  /*1600*/  SHF.R.U32.HI R23, RZ, UR16, R2 ;  /* 0x00000010ff177c19 */ /* 0x001fe40008011602 */
[----:B------:R-:W-:Y:S02]  /*1610*/  LOP3.LUT R24, R24, R22, RZ, 0x30, !PT ;  /* 0x0000001618187212 */ /* 0x000fe400078e30ff */
[----:B-1----:R-:W-:-:S02]  /*1620*/  SHF.R.U32.HI R25, RZ, UR16, R13 ;  /* 0x00000010ff197c19 */ /* 0x002fc4000801160d */
[-C--:B------:R-:W-:Y:S02]  /*1630*/  LOP3.LUT R26, R26, R22.reuse, RZ, 0x30, !PT ;  /* 0x000000161a1a7212 */ /* 0x080fe400078e30ff */
[----:B--2---:R-:W-:Y:S01]  /*1640*/  SHF.R.U32.HI R27, RZ, UR16, R14 ;  /* 0x00000010ff1b7c19 */ /* 0x004fe2000801160e */
[----:B------:R-:W-:Y:S01]  /*1650*/  UIADD3 UR16, UPT, UPT, UR16, 0x8, URZ ;  /* 0x0000000810107890 */ /* 0x000fe2000fffe0ff */
[-C--:B------:R-:W-:Y:S02]  /*1660*/  LOP3.LUT R23, R23, R22.reuse, RZ, 0x30, !PT ;  /* 0x0000001617177212 */ /* 0x080fe400078e30ff */
[----:B------:R-:W-:Y:S02]  /*1670*/  LEA R29, R29, UR17, 0x2 ;  /* 0x000000111d1d7c11 */ /* 0x000fe4000f8e10ff */
[----:B------:R-:W-:Y:S02]  /*1680*/  LOP3.LUT R25, R25, R22, RZ, 0x30, !PT ;  /* 0x0000001619197212 */ /* 0x000fe400078e30ff */
[----:B------:R-:W-:Y:S01]  /*1690*/  ISETP.LE.AND P0, PT, R3, UR16, PT ;  /* 0x0000001003007c0c */ /* 0x000fe2000bf03270 */
[----:B------:R0:W-:Y:S01]  /*16a0*/  ATOMS.POPC.INC.32 RZ, [R29+URZ] ;  /* 0x000000001dff7f8c */ /* 0x0001e2000d8000ff */
[----:B------:R-:W-:-:S02]  /*16b0*/  LEA R24, R24, UR17, 0x2 ;  /* 0x0000001118187c11 */ /* 0x000fc4000f8e10ff */
[-C--:B------:R-:W-:Y:S02]  /*16c0*/  LOP3.LUT R27, R27, R22.reuse, RZ, 0x30, !PT ;  /* 0x000000161b1b7212 */ /* 0x080fe400078e30ff */
[----:B------:R-:W-:Y:S01]  /*16d0*/  LEA R26, R26, UR17, 0x2 ;  /* 0x000000111a1a7c11 */ /* 0x000fe2000f8e10ff */
[----:B------:R0:W-:Y:S01]  /*16e0*/  ATOMS.POPC.INC.32 RZ, [R24+URZ] ;  /* 0x0000000018ff7f8c */ /* 0x0001e2000d8000ff */
[----:B------:R-:W-:Y:S02]  /*16f0*/  LOP3.LUT R28, R28, R22, RZ, 0x30, !PT ;  /* 0x000000161c1c7212 */ /* 0x000fe400078e30ff */
[----:B------:R-:W-:Y:S01]  /*1700*/  LEA R23, R23, UR17, 0x2 ;  /* 0x0000001117177c11 */ /* 0x000fe2000f8e10ff */
[----:B------:R0:W-:Y:S01]  /*1710*/  ATOMS.POPC.INC.32 RZ, [R26+URZ] ;  /* 0x000000001aff7f8c */ /* 0x0001e2000d8000ff */
[----:B------:R-:W-:Y:S02]  /*1720*/  LEA R25, R25, UR17, 0x2 ;  /* 0x0000001119197c11 */ /* 0x000fe4000f8e10ff */
[----:B------:R-:W-:Y:S01]  /*1730*/  LEA R27, R27, UR17, 0x2 ;  /* 0x000000111b1b7c11 */ /* 0x000fe2000f8e10ff */
[----:B------:R0:W-:Y:S01]  /*1740*/  ATOMS.POPC.INC.32 RZ, [R23+URZ] ;  /* 0x0000000017ff7f8c */ /* 0x0001e2000d8000ff */
[----:B------:R-:W-:-:S03]  /*1750*/  LEA R28, R28, UR17, 0x2 ;  /* 0x000000111c1c7c11 */ /* 0x000fc6000f8e10ff */
[----:B------:R0:W-:Y:S04]  /*1760*/  ATOMS.POPC.INC.32 RZ, [R25+URZ] ;  /* 0x0000000019ff7f8c */ /* 0x0001e8000d8000ff */
[----:B------:R0:W-:Y:S04]  /*1770*/  ATOMS.POPC.INC.32 RZ, [R27+URZ] ;  /* 0x000000001bff7f8c */ /* 0x0001e8000d8000ff */
[----:B------:R0:W-:Y:S01]  /*1780*/  ATOMS.POPC.INC.32 RZ, [R28+URZ] ;  /* 0x000000001cff7f8c */ /* 0x0001e2000d8000ff */
[----:B------:R-:W-:Y:S05]  /*1790*/  @!P0 BRA `(.L_x_2885) ;  /* 0xfffffff800dc8947 */ /* 0x000fea000383ffff */
.L_x_2884:
[----:B------:R-:W-:Y:S05]  /*17a0*/  BRA.U !UP0, `(.L_x_2886) ;  /* 0xfffffff108f47547 */ /* 0x000fea000b83ffff */
.L_x_2881:
[----:B------:R-:W-:Y:S01]  /*17b0*/  BAR.SYNC.DEFER_BLOCKING 0x0 ;  /* 0x0000000000007b1d */ /* 0x000fe20000010000 */
[----:B------:R-:W-:-:S05]  /*17c0*/  ISETP.NE.AND P0, PT, R20, RZ, PT ;  /* 0x000000ff1400720c */ /* 0x000fca0003f05270 */
[----:B------:R-:W-:Y:S08]  /*17d0*/  BSSY.RECONVERGENT B0, `(.L_x_2887) ;  /* 0x0000164000007945 */ /* 0x000ff00003800200 */
[----:B------:R-:W-:Y:S05]  /*17e0*/  @P0 BRA `(.L_x_2888) ;  /* 0x0000001400880947 */ /* 0x000fea0003800000 */
[----:B------:R-:W-:Y:S01]  /*17f0*/  UISETP.GE.U32.AND UP0, UPT, UR22, 0x7, UPT ;  /* 0x000000071600788c */ /* 0x000fe2000bf06070 */
[----:B0-23--:R-:W-:-:S08]  /*1800*/  IMAD.MOV.U32 R3, RZ, RZ, RZ ;  /* 0x000000ffff037224 */ /* 0x00dfd000078e00ff */
[----:B------:R-:W-:Y:S05]  /*1810*/  BRA.U !UP0, `(.L_x_2889) ;  /* 0x00000005085c7547 */ /* 0x000fea000b800000 */
[----:B----4-:R-:W0:Y:S01]  /*1820*/  LDC.64 R2, c[0x0][0x380] ;  /* 0x0000e000ff027b82 */ /* 0x010e220000000a00 */
[----:B-1---5:R-:W-:-:S07]  /*1830*/  IMAD.MOV.U32 R5, RZ, RZ, RZ ;  /* 0x000000ffff057224 */ /* 0x022fce00078e00ff */
.L_x_2906:
[----:B----4-:R-:W-:Y:S01]  /*1840*/  IMAD R7, R5, 0x400, R0 ;  /* 0x0000040005077824 */ /* 0x010fe200078e0200 */
[----:B------:R-:W-:Y:S04]  /*1850*/  BSSY.RECONVERGENT B1, `(.L_x_2890) ;  /* 0x000000f000017945 */ /* 0x000fe80003800200 */
[----:B01----:R-:W1:Y:S04]  /*1860*/  LDS R18, [R7] ;  /* 0x0000000007127984 */ /* 0x003e680000000800 */
[----:B--23--:R2:W3:Y:S04]  /*1870*/  LDS R9, [R7+0x400] ;  /* 0x0004000007097984 */ /* 0x00c4e80000000800 */
        /* <DEDUP_REMOVED lines=12> */
.L_x_2891:
[----:B------:R-:W-:Y:S05]  /*1940*/  BSYNC.RECONVERGENT B1 ;  /* 0x0000000000017941 */ /* 0x000fea0003800200 */
.L_x_2890:
        /* <DEDUP_REMOVED lines=15> */
.L_x_2893:
[----:B------:R-:W-:Y:S05]  /*1a40*/  BSYNC.RECONVERGENT B1 ;  /* 0x0000000000017941 */ /* 0x000fea0003800200 */
.L_x_2892:
[----:B------:R-:W-:Y:S04]  /*1a50*/  BSSY.RECONVERGENT B1, `(.L_x_2894) ;  /* 0x0000007000017945 */ /* 0x000fe80003800200 */
[----:B------:R-:W-:Y:S05]  /*1a60*/  @!P0 BRA `(.L_x_2895) ;  /* 0x0000000000148947 */ /* 0x000fea0003800000 */
[----:B01----:R-:W-:Y:S01]  /*1a70*/  LEA R17, R5, R4, 0x8 ;  /* 0x0000000405117211 */ /* 0x003fe200078e40ff */
[----:B------:R-:W-:-:S04]  /*1a80*/  IMAD.MOV.U32 R23, RZ, RZ, RZ ;  /* 0x000000ffff177224 */ /* 0x000fc800078e00ff */
[----:B------:R-:W-:-:S04]  /*1a90*/  VIADD R17, R17, 0x200 ;  /* 0x0000020011117836 */ /* 0x000fc80000000000 */
[----:B------:R-:W-:-:S05]  /*1aa0*/  IMAD.WIDE.U32 R16, R17, 0x8, R2 ;  /* 0x0000000811107825 */ /* 0x000fca00078e0002 */
[----:B------:R2:W-:Y:S02]  /*1ab0*/  REDG.E.ADD.64.STRONG.GPU desc[UR20][R16.64], R22 ;  /* 0x000000161000798e */ /* 0x0005e4000c12e514 */
.L_x_2895:
[----:B------:R-:W-:Y:S05]  /*1ac0*/  BSYNC.RECONVERGENT B1 ;  /* 0x0000000000017941 */ /* 0x000fea0003800200 */
.L_x_2894:
[----:B------:R-:W-:Y:S04]  /*1ad0*/  BSSY.RECONVERGENT B1, `(.L_x_2896) ;  /* 0x0000007000017945 */ /* 0x000fe80003800200 */
[----:B------:R-:W-:Y:S05]  /*1ae0*/  @!P1 BRA `(.L_x_2897) ;  /* 0x0000000000149947 */ /* 0x000fea0003800000 */
[----:B012---:R-:W-:Y:S02]  /*1af0*/  IMAD R17, R5, 0x100, R4 ;  /* 0x0000010005117824 */ /* 0x007fe400078e0204 */
[----:B------:R-:W-:Y:S02]  /*1b00*/  IMAD.MOV.U32 R15, RZ, RZ, RZ ;  /* 0x000000ffff0f7224 */ /* 0x000fe400078e00ff */
[----:B------:R-:W-:-:S04]  /*1b10*/  VIADD R17, R17, 0x300 ;  /* 0x0000030011117836 */ /* 0x000fc80000000000 */
[----:B------:R-:W-:-:S05]  /*1b20*/  IMAD.WIDE.U32 R16, R17, 0x8, R2 ;  /* 0x0000000811107825 */ /* 0x000fca00078e0002 */
[----:B------:R3:W-:Y:S02]  /*1b30*/  REDG.E.ADD.64.STRONG.GPU desc[UR20][R16.64], R14 ;  /* 0x0000000e1000798e */ /* 0x0007e4000c12e514 */
.L_x_2897:
[----:B------:R-:W-:Y:S05]  /*1b40*/  BSYNC.RECONVERGENT B1 ;  /* 0x0000000000017941 */ /* 0x000fea0003800200 */
.L_x_2896:
[----:B------:R-:W-:Y:S04]  /*1b50*/  BSSY.RECONVERGENT B1, `(.L_x_2898) ;  /* 0x0000007000017945 */ /* 0x000fe80003800200 */
[----:B------:R-:W-:Y:S05]  /*1b60*/  @!P2 BRA `(.L_x_2899) ;  /* 0x000000000014a947 */ /* 0x000fea0003800000 */
[----:B---3--:R-:W-:Y:S02]  /*1b70*/  IMAD R15, R5, 0x100, R4 ;  /* 0x00000100050f7824 */ /* 0x008fe400078e0204 */
[----:B------:R-:W-:Y:S02]  /*1b80*/  IMAD.MOV.U32 R13, RZ, RZ, RZ ;  /* 0x000000ffff0d7224 */ /* 0x000fe400078e00ff */
[----:B------:R-:W-:-:S04]  /*1b90*/  VIADD R15, R15, 0x400 ;  /* 0x000004000f0f7836 */ /* 0x000fc80000000000 */
[----:B------:R-:W-:-:S05]  /*1ba0*/  IMAD.WIDE.U32 R14, R15, 0x8, R2 ;  /* 0x000000080f0e7825 */ /* 0x000fca00078e0002 */
[----:B------:R4:W-:Y:S02]  /*1bb0*/  REDG.E.ADD.64.STRONG.GPU desc[UR20][R14.64], R12 ;  /* 0x0000000c0e00798e */ /* 0x0009e4000c12e514 */
.L_x_2899:
[----:B------:R-:W-:Y:S05]  /*1bc0*/  BSYNC.RECONVERGENT B1 ;  /* 0x0000000000017941 */ /* 0x000fea0003800200 */
.L_x_2898:
[----:B------:R-:W-:Y:S04]  /*1bd0*/  BSSY.RECONVERGENT B1, `(.L_x_2900) ;  /* 0x0000007000017945 */ /* 0x000fe80003800200 */
[----:B------:R-:W-:Y:S05]  /*1be0*/  @!P3 BRA `(.L_x_2901) ;  /* 0x000000000014b947 */ /* 0x000fea0003800000 */
[----:B----4-:R-:W-:Y:S02]  /*1bf0*/  IMAD R13, R5, 0x100, R4 ;  /* 0x00000100050d7824 */ /* 0x010fe400078e0204 */
[----:B------:R-:W-:Y:S02]  /*1c00*/  HFMA2 R7, -RZ, RZ, 0, 0 ;  /* 0x00000000ff077431 */ /* 0x000fe400000001ff */
[----:B------:R-:W-:-:S04]  /*1c10*/  VIADD R13, R13, 0x500 ;  /* 0x000005000d0d7836 */ /* 0x000fc80000000000 */
[----:B------:R-:W-:-:S05]  /*1c20*/  IMAD.WIDE.U32 R12, R13, 0x8, R2 ;  /* 0x000000080d0c7825 */ /* 0x000fca00078e0002 */
[----:B------:R4:W-:Y:S02]  /*1c30*/  REDG.E.ADD.64.STRONG.GPU desc[UR20][R12.64], R6 ;  /* 0x000000060c00798e */ /* 0x0009e4000c12e514 */
.L_x_2901:
[----:B------:R-:W-:Y:S05]  /*1c40*/  BSYNC.RECONVERGENT B1 ;  /* 0x0000000000017941 */ /* 0x000fea0003800200 */
.L_x_2900:
[----:B------:R-:W-:Y:S04]  /*1c50*/  BSSY.RECONVERGENT B1, `(.L_x_2902) ;  /* 0x0000007000017945 */ /* 0x000fe80003800200 */
[----:B------:R-:W-:Y:S05]  /*1c60*/  @!P4 BRA `(.L_x_2903) ;  /* 0x000000000014c947 */ /* 0x000fea0003800000 */
[----:B----4-:R-:W-:Y:S02]  /*1c70*/  IMAD R7, R5, 0x100, R4 ;  /* 0x0000010005077824 */ /* 0x010fe400078e0204 */
[----:B------:R-:W-:Y:S02]  /*1c80*/  IMAD.MOV.U32 R9, RZ, RZ, RZ ;  /* 0x000000ffff097224 */ /* 0x000fe400078e00ff */
[----:B------:R-:W-:-:S04]  /*1c90*/  VIADD R7, R7, 0x600 ;  /* 0x0000060007077836 */ /* 0x000fc80000000000 */
[----:B------:R-:W-:-:S05]  /*1ca0*/  IMAD.WIDE.U32 R6, R7, 0x8, R2 ;  /* 0x0000000807067825 */ /* 0x000fca00078e0002 */
[----:B------:R4:W-:Y:S02]  /*1cb0*/  REDG.E.ADD.64.STRONG.GPU desc[UR20][R6.64], R8 ;  /* 0x000000080600798e */ /* 0x0009e4000c12e514 */
.L_x_2903:
[----:B------:R-:W-:Y:S05]  /*1cc0*/  BSYNC.RECONVERGENT B1 ;  /* 0x0000000000017941 */ /* 0x000fea0003800200 */
.L_x_2902:
[----:B------:R-:W-:Y:S04]  /*1cd0*/  BSSY.RECONVERGENT B1, `(.L_x_2904) ;  /* 0x0000007000017945 */ /* 0x000fe80003800200 */
[----:B------:R-:W-:Y:S05]  /*1ce0*/  @!P5 BRA `(.L_x_2905) ;  /* 0x000000000014d947 */ /* 0x000fea0003800000 */
[----:B----4-:R-:W-:Y:S02]  /*1cf0*/  IMAD R7, R5, 0x100, R4 ;  /* 0x0000010005077824 */ /* 0x010fe400078e0204 */
[----:B------:R-:W-:Y:S02]  /*1d00*/  IMAD.MOV.U32 R11, RZ, RZ, RZ ;  /* 0x000000ffff0b7224 */ /* 0x000fe400078e00ff */
[----:B------:R-:W-:-:S04]  /*1d10*/  VIADD R7, R7, 0x700 ;  /* 0x0000070007077836 */ /* 0x000fc80000000000 */
[----:B------:R-:W-:-:S05]  /*1d20*/  IMAD.WIDE.U32 R6, R7, 0x8, R2 ;  /* 0x0000000807067825 */ /* 0x000fca00078e0002 */
[----:B------:R4:W-:Y:S02]  /*1d30*/  REDG.E.ADD.64.STRONG.GPU desc[UR20][R6.64], R10 ;  /* 0x0000000a0600798e */ /* 0x0009e4000c12e514 */
.L_x_2905:
[----:B------:R-:W-:Y:S05]  /*1d40*/  BSYNC.RECONVERGENT B1 ;  /* 0x0000000000017941 */ /* 0x000fea0003800200 */
.L_x_2904:
[----:B------:R-:W-:-:S05]  /*1d50*/  VIADD R5, R5, 0x8 ;  /* 0x0000000805057836 */ /* 0x000fca0000000000 */
[----:B------:R-:W-:-:S13]  /*1d60*/  ISETP.NE.AND P0, PT, R5, UR27, PT ;  /* 0x0000001b05007c0c */ /* 0x000fda000bf05270 */
[----:B------:R-:W-:Y:S05]  /*1d70*/  @P0 BRA `(.L_x_2906) ;  /* 0xfffffff800b00947 */ /* 0x000fea000383ffff */
[----:B------:R-:W-:-:S07]  /*1d80*/  IMAD.U32 R3, RZ, RZ, UR27 ;  /* 0x0000001bff037e24 */ /* 0x000fce000f8e00ff */
.L_x_2889:
[----:B------:R-:W-:Y:S02]  /*1d90*/  UISETP.NE.AND UP0, UPT, UR24, URZ, UPT ;  /* 0x000000ff1800728c */ /* 0x000fe4000bf05270 */
[----:B----45:R-:W-:Y:S02]  /*1da0*/  IMAD.U32 R8, RZ, RZ, UR24 ;  /* 0x00000018ff087e24 */ /* 0x030fe4000f8e00ff */
[----:B-1----:R-:W-:-:S03]  /*1db0*/  IMAD.U32 R5, RZ, RZ, UR25 ;  /* 0x00000019ff057e24 */ /* 0x002fc6000f8e00ff */
[----:B------:R-:W-:Y:S01]  /*1dc0*/  IADD3 R8, PT, PT, R8, -0x1, RZ ;  /* 0xffffffff08087810 */ /* 0x000fe20007ffe0ff */
[----:B------:R-:W-:Y:S01]  /*1dd0*/  VIADD R5, R5, 0xffffffff ;  /* 0xffffffff05057836 */ /* 0x000fe20000000000 */
[----:B------:R-:W-:Y:S06]  /*1de0*/  BRA.U !UP0, `(.L_x_2907) ;  /* 0x0000000508707547 */ /* 0x000fec000b800000 */
[----:B------:R-:W-:-:S13]  /*1df0*/  ISETP.GE.U32.AND P0, PT, R8, 0x3, PT ;  /* 0x000000030800780c */ /* 0x000fda0003f06070 */
[----:B------:R-:W-:Y:S05]  /*1e00*/  @!P0 BRA `(.L_x_2908) ;  /* 0x0000000000bc8947 */ /* 0x000fea0003800000 */
[----:B------:R-:W-:Y:S01]  /*1e10*/  IMAD R7, R3, 0x400, R0 ;  /* 0x0000040003077824 */ /* 0x000fe200078e0200 */
[----:B------:R-:W-:Y:S04]  /*1e20*/  BSSY.RECONVERGENT B1, `(.L_x_2909) ;  /* 0x000000f000017945 */ /* 0x000fe80003800200 */
[----:B------:R-:W1:Y:S04]  /*1e30*/  LDS R12, [R7] ;  /* 0x00000000070c7984 */ /* 0x000e680000000800 */
[----:B------:R-:W4:Y:S04]  /*1e40*/  LDS R9, [R7+0x400] ;  /* 0x0004000007097984 */ /* 0x000f280000000800 */
[----:B------:R-:W5:Y:S04]  /*1e50*/  LDS R6, [R7+0x800] ;  /* 0x0008000007067984 */ /* 0x000f680000000800 */
[----:B------:R-:W0:Y:S01]  /*1e60*/  LDS R2, [R7+0xc00] ;  /* 0x000c000007027984 */ /* 0x000e220000000800 */
[----:B-1----:R-:W-:-:S02]  /*1e70*/  ISETP.NE.AND P0, PT, R12, RZ, PT ;  /* 0x000000ff0c00720c */ /* 0x002fc40003f05270 */
[----:B----4-:R-:W-:Y:S02]  /*1e80*/  ISETP.NE.AND P1, PT, R9, RZ, PT ;  /* 0x000000ff0900720c */ /* 0x010fe40003f25270 */
[----:B-----5:R-:W-:Y:S02]  /*1e90*/  ISETP.NE.AND P2, PT, R6, RZ, PT ;  /* 0x000000ff0600720c */ /* 0x020fe40003f45270 */
[----:B0-----:R-:W-:-:S07]  /*1ea0*/  ISETP.NE.AND P3, PT, R2, RZ, PT ;  /* 0x000000ff0200720c */ /* 0x001fce0003f65270 */
[----:B------:R-:W-:Y:S06]  /*1eb0*/  @!P0 BRA `(.L_x_2910) ;  /* 0x0000000000148947 */ /* 0x000fec0003800000 */
[----:B------:R-:W0:Y:S01]  /*1ec0*/  LDC.64 R10, c[0x0][0x380] ;  /* 0x0000e000ff0a7b82 */ /* 0x000e220000000a00 */
[----:B------:R-:W-:Y:S02]  /*1ed0*/  IMAD R7, R3, 0x100, R4 ;  /* 0x0000010003077824 */ /* 0x000fe400078e0204 */
[----:B------:R-:W-:Y:S02]  /*1ee0*/  IMAD.MOV.U32 R13, RZ, RZ, RZ ;  /* 0x000000ffff0d7224 */ /* 0x000fe400078e00ff */
[----:B0-----:R-:W-:-:S05]  /*1ef0*/  IMAD.WIDE.U32 R10, R7, 0x8, R10 ;  /* 0x00000008070a7825 */ /* 0x001fca00078e000a */
[----:B------:R0:W-:Y:S02]  /*1f00*/  REDG.E.ADD.64.STRONG.GPU desc[UR20][R10.64], R12 ;  /* 0x0000000c0a00798e */ /* 0x0001e4000c12e514 */
.L_x_2910:
[----:B------:R-:W-:Y:S05]  /*1f10*/  BSYNC.RECONVERGENT B1 ;  /* 0x0000000000017941 */ /* 0x000fea0003800200 */
.L_x_2909:
[----:B------:R-:W-:Y:S04]  /*1f20*/  BSSY.RECONVERGENT B1, `(.L_x_2911) ;  /* 0x0000009000017945 */ /* 0x000fe80003800200 */
[----:B------:R-:W-:Y:S05]  /*1f30*/  @!P1 BRA `(.L_x_2912) ;  /* 0x00000000001c9947 */ /* 0x000fea0003800000 */
[----:B0-----:R-:W0:Y:S01]  /*1f40*/  LDC.64 R10, c[0x0][0x380] ;  /* 0x0000e000ff0a7b82 */ /* 0x001e220000000a00 */
[----:B------:R-:W-:Y:S02]  /*1f50*/  IMAD R7, R3, 0x100, R4 ;  /* 0x0000010003077824 */ /* 0x000fe400078e0204 */
[----:B------:R-:W-:Y:S02]  /*1f60*/  IMAD.MOV.U32 R12, RZ, RZ, R9 ;  /* 0x000000ffff0c7224 */ /* 0x000fe400078e0009 */
[----:B------:R-:W-:Y:S02]  /*1f70*/  VIADD R7, R7, 0x100 ;  /* 0x0000010007077836 */ /* 0x000fe40000000000 */
[----:B------:R-:W-:Y:S02]  /*1f80*/  IMAD.MOV.U32 R13, RZ, RZ, RZ ;  /* 0x000000ffff0d7224 */ /* 0x000fe400078e00ff */
[----:B0-----:R-:W-:-:S05]  /*1f90*/  IMAD.WIDE.U32 R10, R7, 0x8, R10 ;  /* 0x00000008070a7825 */ /* 0x001fca00078e000a */
[----:B------:R1:W-:Y:S02]  /*1fa0*/  REDG.E.ADD.64.STRONG.GPU desc[UR20][R10.64], R12 ;  /* 0x0000000c0a00798e */ /* 0x0003e4000c12e514 */
.L_x_2912:
[----:B------:R-:W-:Y:S05]  /*1fb0*/  BSYNC.RECONVERGENT B1 ;  /* 0x0000000000017941 */ /* 0x000fea0003800200 */
.L_x_2911:
[----:B------:R-:W-:Y:S04]  /*1fc0*/  BSSY.RECONVERGENT B1, `(.L_x_2913) ;  /* 0x0000008000017945 */ /* 0x000fe80003800200 */
[----:B------:R-:W-:Y:S05]  /*1fd0*/  @!P2 BRA `(.L_x_2914) ;  /* 0x000000000018a947 */ /* 0x000fea0003800000 */
[----:B01----:R-:W0:Y:S01]  /*1fe0*/  LDC.64 R10, c[0x0][0x380] ;  /* 0x0000e000ff0a7b82 */ /* 0x003e220000000a00 */
[----:B------:R-:W-:-:S04]  /*1ff0*/  IMAD R7, R3, 0x100, R4 ;  /* 0x0000010003077824 */ /* 0x000fc800078e0204 */
[----:B------:R-:W-:-:S04]  /*2000*/  VIADD R7, R7, 0x200 ;  /* 0x0000020007077836 */ /* 0x000fc80000000000 */
[----:B0-----:R-:W-:Y:S01]  /*2010*/  IMAD.WIDE.U32 R10, R7, 0x8, R10 ;  /* 0x00000008070a7825 */ /* 0x001fe200078e000a */
[----:B------:R-:W-:-:S05]  /*2020*/  MOV R7, RZ ;  /* 0x000000ff00077202 */ /* 0x000fca0000000f00 */
[----:B------:R4:W-:Y:S02]  /*2030*/  REDG.E.ADD.64.STRONG.GPU desc[UR20][R10.64], R6 ;  /* 0x000000060a00798e */ /* 0x0009e4000c12e514 */
.L_x_2914:
[----:B------:R-:W-:Y:S05]  /*2040*/  BSYNC.RECONVERGENT B1 ;  /* 0x0000000000017941 */ /* 0x000fea0003800200 */
.L_x_2913:
[----:B------:R-:W-:Y:S04]  /*2050*/  BSSY.RECONVERGENT B1, `(.L_x_2915) ;  /* 0x0000009000017945 */ /* 0x000fe80003800200 */
[----:B------:R-:W-:Y:S05]  /*2060*/  @!P3 BRA `(.L_x_2916) ;  /* 0x00000000001cb947 */ /* 0x000fea0003800000 */
[----:B----4-:R-:W4:Y:S01]  /*2070*/  LDC.64 R6, c[0x0][0x380] ;  /* 0x0000e000ff067b82 */ /* 0x010f220000000a00 */
[----:B------:R-:W-:Y:S02]  /*2080*/  IMAD R9, R3, 0x100, R4 ;  /* 0x0000010003097824 */ /* 0x000fe400078e0204 */
[----:B01----:R-:W-:Y:S02]  /*2090*/  IMAD.MOV.U32 R10, RZ, RZ, R2 ;  /* 0x000000ffff0a7224 */ /* 0x003fe400078e0002 */
[----:B------:R-:W-:Y:S02]  /*20a0*/  VIADD R9, R9, 0x300 ;  /* 0x0000030009097836 */ /* 0x000fe40000000000 */
[----:B------:R-:W-:Y:S02]  /*20b0*/  IMAD.MOV.U32 R11, RZ, RZ, RZ ;  /* 0x000000ffff0b7224 */ /* 0x000fe400078e00ff */
[----:B----4-:R-:W-:-:S05]  /*20c0*/  IMAD.WIDE.U32 R6, R9, 0x8, R6 ;  /* 0x0000000809067825 */ /* 0x010fca00078e0006 */
[----:B------:R0:W-:Y:S02]  /*20d0*/  REDG.E.ADD.64.STRONG.GPU desc[UR20][R6.64], R10 ;  /* 0x0000000a0600798e */ /* 0x0001e4000c12e514 */
.L_x_2916:
[----:B------:R-:W-:Y:S05]  /*20e0*/  BSYNC.RECONVERGENT B1 ;  /* 0x0000000000017941 */ /* 0x000fea0003800200 */
.L_x_2915:
[----:B------:R-:W-:-:S07]  /*20f0*/  VIADD R3, R3, 0x4 ;  /* 0x0000000403037836 */ /* 0x000fce0000000000 */
.L_x_2908:
[----:B------:R-:W-:Y:S01]  /*2100*/  UISETP.NE.AND UP0, UPT, UR25, URZ, UPT ;  /* 0x000000ff1900728c */ /* 0x000fe2000bf05270 */
[----:B------:R-:W-:Y:S08]  /*2110*/  BSSY.RECONVERGENT B1, `(.L_x_2907) ;  /* 0x0000029000017945 */ /* 0x000ff00003800200 */
[----:B------:R-:W-:Y:S05]  /*2120*/  BRA.U !UP0, `(.L_x_2917) ;  /* 0x00000001089c7547 */ /* 0x000fea000b800000 */
[----:B------:R-:W-:-:S13]  /*2130*/  ISETP.NE.AND P0, PT, R5, RZ, PT ;  /* 0x000000ff0500720c */ /* 0x000fda0003f05270 */
[----:B------:R-:W-:Y:S05]  /*2140*/  @!P0 BRA `(.L_x_2918) ;  /* 0x0000000000648947 */ /* 0x000fea0003800000 */
[----:B0---4-:R-:W-:Y:S01]  /*2150*/  IMAD R6, R3, 0x400, R0 ;  /* 0x0000040003067824 */ /* 0x011fe200078e0200 */
[----:B------:R-:W-:Y:S04]  /*2160*/  BSSY.RECONVERGENT B2, `(.L_x_2919) ;  /* 0x000000c000027945 */ /* 0x000fe80003800200 */
[----:B------:R-:W0:Y:S04]  /*2170*/  LDS R2, [R6] ;  /* 0x0000000006027984 */ /* 0x000e280000000800 */
[----:B------:R-:W4:Y:S01]  /*2180*/  LDS R9, [R6+0x400] ;  /* 0x0004000006097984 */ /* 0x000f220000000800 */
[----:B0-----:R-:W-:-:S02]  /*2190*/  ISETP.NE.AND P0, PT, R2, RZ, PT ;  /* 0x000000ff0200720c */ /* 0x001fc40003f05270 */
[----:B----4-:R-:W-:-:S11]  /*21a0*/  ISETP.NE.AND P1, PT, R9, RZ, PT ;  /* 0x000000ff0900720c */ /* 0x010fd60003f25270 */
[----:B------:R-:W-:Y:S05]  /*21b0*/  @!P0 BRA `(.L_x_2920) ;  /* 0x0000000000188947 */ /* 0x000fea0003800000 */
[----:B------:R-:W0:Y:S01]  /*21c0*/  LDC.64 R6, c[0x0][0x380] ;  /* 0x0000e000ff067b82 */ /* 0x000e220000000a00 */
[----:B-1----:R-:W-:-:S04]  /*21d0*/  IMAD R11, R3, 0x100, R4 ;  /* 0x00000100030b7824 */ /* 0x002fc800078e0204 */
[----:B0-----:R-:W-:-:S04]  /*21e0*/  IMAD.WIDE.U32 R10, R11, 0x8, R6 ;  /* 0x000000080b0a7825 */ /* 0x001fc800078e0006 */
[----:B------:R-:W-:Y:S02]  /*21f0*/  IMAD.MOV.U32 R6, RZ, RZ, R2 ;  /* 0x000000ffff067224 */ /* 0x000fe400078e0002 */
[----:B------:R-:W-:-:S05]  /*2200*/  IMAD.MOV.U32 R7, RZ, RZ, RZ ;  /* 0x000000ffff077224 */ /* 0x000fca00078e00ff */
[----:B------:R0:W-:Y:S02]  /*2210*/  REDG.E.ADD.64.STRONG.GPU desc[UR20][R10.64], R6 ;  /* 0x000000060a00798e */ /* 0x0001e4000c12e514 */
.L_x_2920:
[----:B------:R-:W-:Y:S05]  /*2220*/  BSYNC.RECONVERGENT B2 ;  /* 0x0000000000027941 */ /* 0x000fea0003800200 */
.L_x_2919:
[----:B------:R-:W-:Y:S04]  /*2230*/  BSSY.RECONVERGENT B2, `(.L_x_2921) ;  /* 0x0000009000027945 */ /* 0x000fe80003800200 */
[----:B------:R-:W-:Y:S05]  /*2240*/  @!P1 BRA `(.L_x_2922) ;  /* 0x00000000001c9947 */ /* 0x000fea0003800000 */
[----:B0-----:R-:W0:Y:S01]  /*2250*/  LDC.64 R6, c[0x0][0x380] ;  /* 0x0000e000ff067b82 */ /* 0x001e220000000a00 */
[----:B------:R-:W-:-:S05]  /*2260*/  IMAD R2, R3, 0x100, R4 ;  /* 0x0000010003027824 */ /* 0x000fca00078e0204 */
[----:B-1----:R-:W-:-:S05]  /*2270*/  IADD3 R11, PT, PT, R2, 0x100, RZ ;  /* 0x00000100020b7810 */ /* 0x002fca0007ffe0ff */
[----:B0-----:R-:W-:-:S04]  /*2280*/  IMAD.WIDE.U32 R10, R11, 0x8, R6 ;  /* 0x000000080b0a7825 */ /* 0x001fc800078e0006 */
[----:B------:R-:W-:Y:S02]  /*2290*/  IMAD.MOV.U32 R6, RZ, RZ, R9 ;  /* 0x000000ffff067224 */ /* 0x000fe400078e0009 */
[----:B------:R-:W-:-:S05]  /*22a0*/  IMAD.MOV.U32 R7, RZ, RZ, RZ ;  /* 0x000000ffff077224 */ /* 0x000fca00078e00ff */
[----:B------:R4:W-:Y:S02]  /*22b0*/  REDG.E.ADD.64.STRONG.GPU desc[UR20][R10.64], R6 ;  /* 0x000000060a00798e */ /* 0x0009e4000c12e514 */
.L_x_2922:
[----:B------:R-:W-:Y:S05]  /*22c0*/  BSYNC.RECONVERGENT B2 ;  /* 0x0000000000027941 */ /* 0x000fea0003800200 */
.L_x_2921:
[----:B------:R-:W-:-:S07]  /*22d0*/  VIADD R3, R3, 0x2 ;  /* 0x0000000203037836 */ /* 0x000fce0000000000 */
.L_x_2918:
[----:B------:R-:W-:-:S09]  /*22e0*/  UISETP.NE.AND UP0, UPT, UR9, URZ, UPT ;  /* 0x000000ff0900728c */ /* 0x000fd2000bf05270 */
[----:B------:R-:W-:Y:S05]  /*22f0*/  BRA.U !UP0, `(.L_x_2917) ;  /* 0x0000000108287547 */ /* 0x000fea000b800000 */
[----:B------:R-:W-:-:S05]  /*2300*/  IMAD R2, R3, 0x400, R0 ;  /* 0x0000040003027824 */ /* 0x000fca00078e0200 */
[----:B------:R-:W5:Y:S02]  /*2310*/  LDS R9, [R2] ;  /* 0x0000000002097984 */ /* 0x000f640000000800 */
[----:B-----5:R-:W-:-:S13]  /*2320*/  ISETP.NE.AND P0, PT, R9, RZ, PT ;  /* 0x000000ff0900720c */ /* 0x020fda0003f05270 */
[----:B------:R-:W-:Y:S05]  /*2330*/  @!P0 BRA `(.L_x_2917) ;  /* 0x0000000000188947 */ /* 0x000fea0003800000 */
[----:B0---4-:R-:W0:Y:S01]  /*2340*/  LDC.64 R6, c[0x0][0x380] ;  /* 0x0000e000ff067b82 */ /* 0x011e220000000a00 */
[----:B------:R-:W-:-:S04]  /*2350*/  IMAD R3, R3, 0x100, R4 ;  /* 0x0000010003037824 */ /* 0x000fc800078e0204 */
[----:B0-----:R-:W-:-:S04]  /*2360*/  IMAD.WIDE.U32 R2, R3, 0x8, R6 ;  /* 0x0000000803027825 */ /* 0x001fc800078e0006 */
[----:B------:R-:W-:Y:S02]  /*2370*/  IMAD.MOV.U32 R6, RZ, RZ, R9 ;  /* 0x000000ffff067224 */ /* 0x000fe400078e0009 */
[----:B------:R-:W-:-:S05]  /*2380*/  IMAD.MOV.U32 R7, RZ, RZ, RZ ;  /* 0x000000ffff077224 */ /* 0x000fca00078e00ff */
[----:B------:R0:W-:Y:S02]  /*2390*/  REDG.E.ADD.64.STRONG.GPU desc[UR20][R2.64], R6 ;  /* 0x000000060200798e */ /* 0x0001e4000c12e514 */
.L_x_2917:
[----:B------:R-:W-:Y:S05]  /*23a0*/  BSYNC.RECONVERGENT B1 ;  /* 0x0000000000017941 */ /* 0x000fea0003800200 */
.L_x_2907:
[----:B------:R-:W-:-:S13]  /*23b0*/  ISETP.GT.U32.AND P0, PT, R4, 0x7f, PT ;  /* 0x0000007f0400780c */ /* 0x000fda0003f04070 */
[----:B------:R-:W-:Y:S05]  /*23c0*/  @P0 BRA `(.L_x_2888) ;  /* 0x0000000800900947 */ /* 0x000fea0003800000 */
[----:B------:R-:W-:Y:S01]  /*23d0*/  UISETP.GE.U32.AND UP0, UPT, UR22, 0x7, UPT ;  /* 0x000000071600788c */ /* 0x000fe2000bf06070 */
[----:B0-----:R-:W-:-:S08]  /*23e0*/  IMAD.MOV.U32 R3, RZ, RZ, RZ ;  /* 0x000000ffff037224 */ /* 0x001fd000078e00ff */
[----:B------:R-:W-:Y:S05]  /*23f0*/  BRA.U !UP0, `(.L_x_2923) ;  /* 0x0000000508147547 */ /* 0x000fea000b800000 */
[----:B------:R-:W0:Y:S01]  /*2400*/  LDC.64 R2, c[0x0][0x380] ;  /* 0x0000e000ff027b82 */ /* 0x000e220000000a00 */
[----:B------:R-:W-:-:S07]  /*2410*/  IMAD.MOV.U32 R9, RZ, RZ, RZ ;  /* 0x000000ffff097224 */ /* 0x000fce00078e00ff */
.L_x_2940:
[C---:B01--4-:R-:W-:Y:S01]  /*2420*/  IMAD R11, R9.reuse, 0x400, R0 ;  /* 0x00000400090b7824 */ /* 0x053fe200078e0200 */
[C---:B--23--:R-:W-:Y:S01]  /*2430*/  LEA R7, R9.reuse, R4, 0x8 ;  /* 0x0000000409077211 */ /* 0x04cfe200078e40ff */
[----:B------:R-:W-:Y:S01]  /*2440*/  BSSY.RECONVERGENT B1, `(.L_x_2924) ;  /* 0x0000010000017945 */ /* 0x000fe20003800200 */
[----:B------:R-:W-:Y:S02]  /*2450*/  VIADD R9, R9, 0x8 ;  /* 0x0000000809097836 */ /* 0x000fe40000000000 */
[----:B---3--:R-:W1:Y:S01]  /*2460*/  LDS R14, [R11+0x200] ;  /* 0x000200000b0e7984 */ /* 0x008e620000000800 */
[----:B0-----:R-:W-:-:S03]  /*2470*/  IMAD.WIDE.U32 R6, R7, 0x8, R2 ;  /* 0x0000000807067825 */ /* 0x001fc600078e0002 */
[----:B------:R-:W0:Y:S04]  /*2480*/  LDS R13, [R11+0x600] ;  /* 0x000600000b0d7984 */ /* 0x000e280000000800 */
[----:B--2---:R2:W3:Y:S04]  /*2490*/  LDS R17, [R11+0xa00] ;  /* 0x000a00000b117984 */ /* 0x0044e80000000800 */
        /* <DEDUP_REMOVED lines=8> */
[----:B------:R-:W-:-:S05]  /*2520*/  IMAD.MOV.U32 R15, RZ, RZ, RZ ;  /* 0x000000ffff0f7224 */ /* 0x000fca00078e00ff */
[----:B------:R0:W-:Y:S02]  /*2530*/  REDG.E.ADD.64.STRONG.GPU desc[UR20][R6.64+0x400], R14 ;  /* 0x0004000e0600798e */ /* 0x0001e4000c12e514 */
.L_x_2925:
[----:B------:R-:W-:Y:S05]  /*2540*/  BSYNC.RECONVERGENT B1 ;  /* 0x0000000000017941 */ /* 0x000fea0003800200 */
.L_x_2924:
[----:B------:R-:W-:Y:S04]  /*2550*/  BSSY.RECONVERGENT B1, `(.L_x_2926) ;  /* 0x0000005000017945 */ /* 0x000fe80003800200 */
[----:B------:R-:W-:Y:S05]  /*2560*/  @!P1 BRA `(.L_x_2927) ;  /* 0x00000000000c9947 */ /* 0x000fea0003800000 */
[----:B0-----:R-:W-:Y:S02]  /*2570*/  IMAD.MOV.U32 R14, RZ, RZ, R13 ;  /* 0x000000ffff0e7224 */ /* 0x001fe400078e000d */
[----:B------:R-:W-:-:S05]  /*2580*/  IMAD.MOV.U32 R15, RZ, RZ, RZ ;  /* 0x000000ffff0f7224 */ /* 0x000fca00078e00ff */
[----:B------:R1:W-:Y:S02]  /*2590*/  REDG.E.ADD.64.STRONG.GPU desc[UR20][R6.64+0xc00], R14 ;  /* 0x000c000e0600798e */ /* 0x0003e4000c12e514 */
.L_x_2927:
[----:B------:R-:W-:Y:S05]  /*25a0*/  BSYNC.RECONVERGENT B1 ;  /* 0x0000000000017941 */ /* 0x000fea0003800200 */
.L_x_2926:
[----:B------:R-:W-:Y:S01]  /*25b0*/  ISETP.NE.AND P6, PT, R17, RZ, PT ;  /* 0x000000ff1100720c */ /* 0x000fe20003fc5270 */
[----:B------:R-:W-:Y:S01]  /*25c0*/  BSSY.RECONVERGENT B1, `(.L_x_2928) ;  /* 0x000000b000017945 */ /* 0x000fe20003800200 */
[----:B------:R-:W-:Y:S02]  /*25d0*/  ISETP.NE.AND P0, PT, R9, UR27, PT ;  /* 0x0000001b09007c0c */ /* 0x000fe4000bf05270 */
        /* <DEDUP_REMOVED lines=9> */
.L_x_2929:
[----:B------:R-:W-:Y:S05]  /*2670*/  BSYNC.RECONVERGENT B1 ;  /* 0x0000000000017941 */ /* 0x000fea0003800200 */
.L_x_2928:
[----:B------:R-:W-:Y:S04]  /*2680*/  BSSY.RECONVERGENT B1, `(.L_x_2930) ;  /* 0x0000005000017945 */ /* 0x000fe80003800200 */
[----:B------:R-:W-:Y:S05]  /*2690*/  @!P1 BRA `(.L_x_2931) ;  /* 0x00000000000c9947 */ /* 0x000fea0003800000 */
[----:B012---:R-:W-:Y:S02]  /*26a0*/  IMAD.MOV.U32 R14, RZ, RZ, R18 ;  /* 0x000000ffff0e7224 */ /* 0x007fe400078e0012 */
[----:B------:R-:W-:-:S05]  /*26b0*/  IMAD.MOV.U32 R15, RZ, RZ, RZ ;  /* 0x000000ffff0f7224 */ /* 0x000fca00078e00ff */
[----:B------:R3:W-:Y:S02]  /*26c0*/  REDG.E.ADD.64.STRONG.GPU desc[UR20][R6.64+0x1c00], R14 ;  /* 0x001c000e0600798e */ /* 0x0007e4000c12e514 */
.L_x_2931:
[----:B------:R-:W-:Y:S05]  /*26d0*/  BSYNC.RECONVERGENT B1 ;  /* 0x0000000000017941 */ /* 0x000fea0003800200 */
.L_x_2930:
[----:B------:R-:W-:Y:S04]  /*26e0*/  BSSY.RECONVERGENT B1, `(.L_x_2932) ;  /* 0x0000005000017945 */ /* 0x000fe80003800200 */
[----:B------:R-:W-:Y:S05]  /*26f0*/  @!P2 BRA `(.L_x_2933) ;  /* 0x00000000000ca947 */ /* 0x000fea0003800000 */
[----:B0123--:R-:W-:Y:S02]  /*2700*/  IMAD.MOV.U32 R14, RZ, RZ, R19 ;  /* 0x000000ffff0e7224 */ /* 0x00ffe400078e0013 */
[----:B------:R-:W-:-:S05]  /*2710*/  IMAD.MOV.U32 R15, RZ, RZ, RZ ;  /* 0x000000ffff0f7224 */ /* 0x000fca00078e00ff */
[----:B------:R4:W-:Y:S02]  /*2720*/  REDG.E.ADD.64.STRONG.GPU desc[UR20][R6.64+0x2400], R14 ;  /* 0x0024000e0600798e */ /* 0x0009e4000c12e514 */
.L_x_2933:
[----:B------:R-:W-:Y:S05]  /*2730*/  BSYNC.RECONVERGENT B1 ;  /* 0x0000000000017941 */ /* 0x000fea0003800200 */
.L_x_2932:
[----:B------:R-:W-:Y:S04]  /*2740*/  BSSY.RECONVERGENT B1, `(.L_x_2934) ;  /* 0x0000004000017945 */ /* 0x000fe80003800200 */
[----:B------:R-:W-:Y:S05]  /*2750*/  @!P3 BRA `(.L_x_2935) ;  /* 0x000000000008b947 */ /* 0x000fea0003800000 */
[----:B------:R-:W-:-:S05]  /*2760*/  HFMA2 R17, -RZ, RZ, 0, 0 ;  /* 0x00000000ff117431 */ /* 0x000fca00000001ff */
[----:B------:R0:W-:Y:S02]  /*2770*/  REDG.E.ADD.64.STRONG.GPU desc[UR20][R6.64+0x2c00], R16 ;  /* 0x002c00100600798e */ /* 0x0001e4000c12e514 */
.L_x_2935:
[----:B------:R-:W-:Y:S05]  /*2780*/  BSYNC.RECONVERGENT B1 ;  /* 0x0000000000017941 */ /* 0x000fea0003800200 */
.L_x_2934:
[----:B------:R-:W-:Y:S04]  /*2790*/  BSSY.RECONVERGENT B1, `(.L_x_2936) ;  /* 0x0000004000017945 */ /* 0x000fe80003800200 */
[----:B------:R-:W-:Y:S05]  /*27a0*/  @!P4 BRA `(.L_x_2937) ;  /* 0x000000000008c947 */ /* 0x000fea0003800000 */
[----:B------:R-:W-:-:S05]  /*27b0*/  IMAD.MOV.U32 R13, RZ, RZ, RZ ;  /* 0x000000ffff0d7224 */ /* 0x000fca00078e00ff */
[----:B------:R0:W-:Y:S02]  /*27c0*/  REDG.E.ADD.64.STRONG.GPU desc[UR20][R6.64+0x3400], R12 ;  /* 0x0034000c0600798e */ /* 0x0001e4000c12e514 */
.L_x_2937:
[----:B------:R-:W-:Y:S05]  /*27d0*/  BSYNC.RECONVERGENT B1 ;  /* 0x0000000000017941 */ /* 0x000fea0003800200 */
.L_x_2936:
[----:B------:R-:W-:Y:S04]  /*27e0*/  BSSY.RECONVERGENT B1, `(.L_x_2938) ;  /* 0x0000004000017945 */ /* 0x000fe80003800200 */
[----:B------:R-:W-:Y:S05]  /*27f0*/  @!P5 BRA `(.L_x_2939) ;  /* 0x000000000008d947 */ /* 0x000fea0003800000 */
[----:B------:R-:W-:-:S05]  /*2800*/  IMAD.MOV.U32 R11, RZ, RZ, RZ ;  /* 0x000000ffff0b7224 */ /* 0x000fca00078e00ff */
[----:B------:R0:W-:Y:S02]  /*2810*/  REDG.E.ADD.64.STRONG.GPU desc[UR20][R6.64+0x3c00], R10 ;  /* 0x003c000a0600798e */ /* 0x0001e4000c12e514 */
.L_x_2939:
[----:B------:R-:W-:Y:S05]  /*2820*/  BSYNC.RECONVERGENT B1 ;  /* 0x0000000000017941 */ /* 0x000fea0003800200 */
.L_x_2938:
[----:B------:R-:W-:Y:S05]  /*2830*/  @P0 BRA `(.L_x_2940) ;  /* 0xfffffff800f80947 */ /* 0x000fea000383ffff */
[----:B------:R-:W-:-:S07]  /*2840*/  IMAD.U32 R3, RZ, RZ, UR27 ;  /* 0x0000001bff037e24 */ /* 0x000fce000f8e00ff */
.L_x_2923:
[----:B------:R-:W-:-:S09]  /*2850*/  UISETP.NE.AND UP0, UPT, UR24, URZ, UPT ;  /* 0x000000ff1800728c */ /* 0x000fd2000bf05270 */
[----:B------:R-:W-:Y:S05]  /*2860*/  BRA.U !UP0, `(.L_x_2888) ;  /* 0x0000000508687547 */ /* 0x000fea000b800000 */
[----:B------:R-:W-:-:S13]  /*2870*/  ISETP.GE.U32.AND P0, PT, R8, 0x3, PT ;  /* 0x000000030800780c */ /* 0x000fda0003f06070 */
[----:B------:R-:W-:Y:S05]  /*2880*/  @!P0 BRA `(.L_x_2941) ;  /* 0x0000000000bc8947 */ /* 0x000fea0003800000 */
[----:B01234-:R-:W-:Y:S01]  /*2890*/  IMAD R7, R3, 0x400, R0 ;  /* 0x0000040003077824 */ /* 0x01ffe200078e0200 */
[----:B------:R-:W-:Y:S04]  /*28a0*/  BSSY.RECONVERGENT B1, `(.L_x_2942) ;  /* 0x000000f000017945 */ /* 0x000fe80003800200 */
[----:B------:R-:W0:Y:S04]  /*28b0*/  LDS R10, [R7+0x200] ;  /* 0x00020000070a7984 */ /* 0x000e280000000800 */
        /* <DEDUP_REMOVED lines=9> */
[----:B------:R-:W-:Y:S02]  /*2950*/  IMAD R7, R3, 0x100, R4 ;  /* 0x0000010003077824 */ /* 0x000fe400078e0204 */
[----:B------:R-:W-:Y:S02]  /*2960*/  IMAD.MOV.U32 R11, RZ, RZ, RZ ;  /* 0x000000ffff0b7224 */ /* 0x000fe400078e00ff */
[----:B0-----:R-:W-:-:S05]  /*2970*/  IMAD.WIDE.U32 R8, R7, 0x8, R8 ;  /* 0x0000000807087825 */ /* 0x001fca00078e0008 */
[----:B------:R0:W-:Y:S02]  /*2980*/  REDG.E.ADD.64.STRONG.GPU desc[UR20][R8.64+0x400], R10 ;  /* 0x0004000a0800798e */ /* 0x0001e4000c12e514 */
.L_x_2943:
[----:B------:R-:W-:Y:S05]  /*2990*/  BSYNC.RECONVERGENT B1 ;  /* 0x0000000000017941 */ /* 0x000fea0003800200 */
.L_x_2942:
        /* <DEDUP_REMOVED lines=9> */
.L_x_2945:
[----:B------:R-:W-:Y:S05]  /*2a30*/  BSYNC.RECONVERGENT B1 ;  /* 0x0000000000017941 */ /* 0x000fea0003800200 */
.L_x_2944:
[----:B------:R-:W-:Y:S04]  /*2a40*/  BSSY.RECONVERGENT B1, `(.L_x_2946) ;  /* 0x0000008000017945 */ /* 0x000fe80003800200 */
[----:B------:R-:W-:Y:S05]  /*2a50*/  @!P2 BRA `(.L_x_2947) ;  /* 0x000000000018a947 */ /* 0x000fea0003800000 */
[----:B01----:R-:W0:Y:S01]  /*2a60*/  LDC.64 R8, c[0x0][0x380] ;  /* 0x0000e000ff087b82 */ /* 0x003e220000000a00 */
[----:B------:R-:W-:-:S05]  /*2a70*/  LEA R7, R3, R4, 0x8 ;  /* 0x0000000403077211 */ /* 0x000fca00078e40ff */
[----:B------:R-:W-:-:S04]  /*2a80*/  VIADD R7, R7, 0x200 ;  /* 0x0000020007077836 */ /* 0x000fc80000000000 */
[----:B0-----:R-:W-:-:S04]  /*2a90*/  IMAD.WIDE.U32 R8, R7, 0x8, R8 ;  /* 0x0000000807087825 */ /* 0x001fc800078e0008 */
[----:B------:R-:W-:-:S05]  /*2aa0*/  IMAD.MOV.U32 R7, RZ, RZ, RZ ;  /* 0x000000ffff077224 */ /* 0x000fca00078e00ff */
[----:B------:R2:W-:Y:S02]  /*2ab0*/  REDG.E.ADD.64.STRONG.GPU desc[UR20][R8.64+0x400], R6 ;  /* 0x000400060800798e */ /* 0x0005e4000c12e514 */
.L_x_2947:
[----:B------:R-:W-:Y:S05]  /*2ac0*/  BSYNC.RECONVERGENT B1 ;  /* 0x0000000000017941 */ /* 0x000fea0003800200 */
.L_x_2946:
[----:B------:R-:W-:Y:S04]  /*2ad0*/  BSSY.RECONVERGENT B1, `(.L_x_2948) ;  /* 0x0000009000017945 */ /* 0x000fe80003800200 */
[----:B------:R-:W-:Y:S05]  /*2ae0*/  @!P3 BRA `(.L_x_2949) ;  /* 0x00000000001cb947 */ /* 0x000fea0003800000 */
[----:B--2---:R-:W2:Y:S01]  /*2af0*/  LDC.64 R6, c[0x0][0x380] ;  /* 0x0000e000ff067b82 */ /* 0x004ea20000000a00 */
[----:B01----:R-:W-:Y:S02]  /*2b00*/  IMAD R9, R3, 0x100, R4 ;  /* 0x0000010003097824 */ /* 0x003fe400078e0204 */
[----:B------:R-:W-:Y:S02]  /*2b10*/  IMAD.MOV.U32 R8, RZ, RZ, R2 ;  /* 0x000000ffff087224 */ /* 0x000fe400078e0002 */
[----:B------:R-:W-:-:S04]  /*2b20*/  VIADD R9, R9, 0x300 ;  /* 0x0000030009097836 */ /* 0x000fc80000000000 */
[----:B--2---:R-:W-:-:S04]  /*2b30*/  IMAD.WIDE.U32 R6, R9, 0x8, R6 ;  /* 0x0000000809067825 */ /* 0x004fc800078e0006 */
[----:B------:R-:W-:-:S05]  /*2b40*/  IMAD.MOV.U32 R9, RZ, RZ, RZ ;  /* 0x000000ffff097224 */ /* 0x000fca00078e00ff */
[----:B------:R3:W-:Y:S02]  /*2b50*/  REDG.E.ADD.64.STRONG.GPU desc[UR20][R6.64+0x400], R8 ;  /* 0x000400080600798e */ /* 0x0007e4000c12e514 */
.L_x_2949:
[----:B------:R-:W-:Y:S05]  /*2b60*/  BSYNC.RECONVERGENT B1 ;  /* 0x0000000000017941 */ /* 0x000fea0003800200 */
.L_x_2948:
[----:B------:R-:W-:-:S07]  /*2b70*/  VIADD R3, R3, 0x4 ;  /* 0x0000000403037836 */ /* 0x000fce0000000000 */
.L_x_2941:
[----:B------:R-:W-:-:S09]  /*2b80*/  UISETP.NE.AND UP0, UPT, UR25, URZ, UPT ;  /* 0x000000ff1900728c */ /* 0x000fd2000bf05270 */
[----:B------:R-:W-:Y:S05]  /*2b90*/  BRA.U !UP0, `(.L_x_2888) ;  /* 0x00000001089c7547 */ /* 0x000fea000b800000 */
        /* <DEDUP_REMOVED lines=11> */
[----:B0-----:R-:W-:Y:S01]  /*2c50*/  IMAD.WIDE.U32 R8, R9, 0x8, R6 ;  /* 0x0000000809087825 */ /* 0x001fe200078e0006 */
[----:B------:R-:W-:-:S03]  /*2c60*/  MOV R7, RZ ;  /* 0x000000ff00077202 */ /* 0x000fc60000000f00 */
[----:B------:R-:W-:-:S05]  /*2c70*/  IMAD.MOV.U32 R6, RZ, RZ, R2 ;  /* 0x000000ffff067224 */ /* 0x000fca00078e0002 */
[----:B------:R0:W-:Y:S02]  /*2c80*/  REDG.E.ADD.64.STRONG.GPU desc[UR20][R8.64+0x400], R6 ;  /* 0x000400060800798e */ /* 0x0001e4000c12e514 */
.L_x_2952:
[----:B------:R-:W-:Y:S05]  /*2c90*/  BSYNC.RECONVERGENT B1 ;  /* 0x0000000000017941 */ /* 0x000fea0003800200 */
.L_x_2951:
        /* <DEDUP_REMOVED lines=9> */
.L_x_2954:
[----:B------:R-:W-:Y:S05]  /*2d30*/  BSYNC.RECONVERGENT B1 ;  /* 0x0000000000017941 */ /* 0x000fea0003800200 */
.L_x_2953:
[----:B------:R-:W-:-:S07]  /*2d40*/  VIADD R3, R3, 0x2 ;  /* 0x0000000203037836 */ /* 0x000fce0000000000 */
.L_x_2950:
[----:B------:R-:W-:-:S09]  /*2d50*/  UISETP.NE.AND UP0, UPT, UR9, URZ, UPT ;  /* 0x000000ff0900728c */ /* 0x000fd2000bf05270 */
[----:B------:R-:W-:Y:S05]  /*2d60*/  BRA.U !UP0, `(.L_x_2888) ;  /* 0x0000000108287547 */ /* 0x000fea000b800000 */
[----:B------:R-:W-:-:S05]  /*2d70*/  IMAD R2, R3, 0x400, R0 ;  /* 0x0000040003027824 */ /* 0x000fca00078e0200 */
[----:B------:R-:W5:Y:S02]  /*2d80*/  LDS R5, [R2+0x200] ;  /* 0x0002000002057984 */ /* 0x000f640000000800 */
[----:B-----5:R-:W-:-:S13]  /*2d90*/  ISETP.NE.AND P0, PT, R5, RZ, PT ;  /* 0x000000ff0500720c */ /* 0x020fda0003f05270 */
[----:B------:R-:W-:Y:S05]  /*2da0*/  @!P0 BRA `(.L_x_2888) ;  /* 0x0000000000188947 */ /* 0x000fea0003800000 */
[----:B01234-:R-:W0:Y:S01]  /*2db0*/  LDC.64 R6, c[0x0][0x380] ;  /* 0x0000e000ff067b82 */ /* 0x01fe220000000a00 */
[----:B------:R-:W-:-:S04]  /*2dc0*/  IMAD R3, R3, 0x100, R4 ;  /* 0x0000010003037824 */ /* 0x000fc800078e0204 */
[----:B0-----:R-:W-:-:S04]  /*2dd0*/  IMAD.WIDE.U32 R2, R3, 0x8, R6 ;  /* 0x0000000803027825 */ /* 0x001fc800078e0006 */
[----:B------:R-:W-:Y:S02]  /*2de0*/  IMAD.MOV.U32 R6, RZ, RZ, R5 ;  /* 0x000000ffff067224 */ /* 0x000fe400078e0005 */
[----:B------:R-:W-:-:S05]  /*2df0*/  IMAD.MOV.U32 R7, RZ, RZ, RZ ;  /* 0x000000ffff077224 */ /* 0x000fca00078e00ff */
[----:B------:R0:W-:Y:S02]  /*2e00*/  REDG.E.ADD.64.STRONG.GPU desc[UR20][R2.64+0x400], R6 ;  /* 0x000400060200798e */ /* 0x0001e4000c12e514 */
.L_x_2888:
[----:B------:R-:W-:Y:S05]  /*2e10*/  BSYNC.RECONVERGENT B0 ;  /* 0x0000000000007941 */ /* 0x000fea0003800200 */
.L_x_2887:
[----:B------:R-:W-:Y:S01]  /*2e20*/  BAR.SYNC.DEFER_BLOCKING 0x0 ;  /* 0x0000000000007b1d */ /* 0x000fe20000010000 */
[----:B------:R-:W-:-:S04]  /*2e30*/  UIADD3 UR6, UP0, UPT, UR6, 0x1, URZ ;  /* 0x0000000106067890 */ /* 0x000fc8000ff1e0ff */
[----:B------:R-:W-:Y:S02]  /*2e40*/  UIADD3.X UR7, UPT, UPT, URZ, UR7, URZ, UP0, !UPT ;  /* 0x00000007ff077290 */ /* 0x000fe400087fe4ff */
[----:B------:R-:W-:-:S04]  /*2e50*/  UISETP.NE.U32.AND UP0, UPT, UR6, UR11, UPT ;  /* 0x0000000b0600728c */ /* 0x000fc8000bf05070 */
[----:B------:R-:W-:-:S09]  /*2e60*/  UISETP.NE.AND.EX UP0, UPT, UR7, UR12, UPT, UP0 ;  /* 0x0000000c0700728c */ /* 0x000fd2000bf05300 */
[----:B------:R-:W-:Y:S05]  /*2e70*/  BRA.U UP0, `(.L_x_2955) ;  /* 0xffffffd500087547 */ /* 0x000fea000b83ffff */
[----:B------:R-:W-:Y:S05]  /*2e80*/  EXIT ;  /* 0x000000000000794d */ /* 0x000fea0003800000 */
.L_x_2956:
        /* <DEDUP_REMOVED lines=15> */
.L_x_4306:


//--------------------- .text._ZN3cub18CUB_300001_SM_10006detail10radix_sort31DeviceRadixSortSingleTileKernelINS1_5radix10policy_hubIjNS0_8NullTypeEyE10Policy1000ELNS0_9SortOrderE1EjS6_yNS1_21identity_decomposer_tEEEvPKT1_PSB_PKT2_PSF_T3_iiT4_ --------------------------
	.section	.text._ZN3cub18CUB_300001_SM_10006detail10radix_sort31DeviceRadixSortSingleTileKernelINS1_5radix10policy_hubIjNS0_8NullTypeEyE10Policy1000ELNS0_9SortOrderE1EjS6_yNS1_21identity_decomposer_tEEEvPKT1_PSB_PKT2_PSF_T3_iiT4_,"ax",@progbits
	.align	128
        .global         _ZN3cub18CUB_300001_SM_10006detail10radix_sort31DeviceRadixSortSingleTileKernelINS1_5radix10policy_hubIjNS0_8NullTypeEyE10Policy1000ELNS0_9SortOrderE1EjS6_yNS1_21identity_decomposer_tEEEvPKT1_PSB_PKT2_PSF_T3_iiT4_
        .type           _ZN3cub18CUB_300001_SM_10006detail10radix_sort31DeviceRadixSortSingleTileKernelINS1_5radix10policy_hubIjNS0_8NullTypeEyE10Policy1000ELNS0_9SortOrderE1EjS6_yNS1_21identity_decomposer_tEEEvPKT1_PSB_PKT2_PSF_T3_iiT4_,@function
        .size           _ZN3cub18CUB_300001_SM_10006detail10radix_sort31DeviceRadixSortSingleTileKernelINS1_5radix10policy_hubIjNS0_8NullTypeEyE10Policy1000ELNS0_9SortOrderE1EjS6_yNS1_21identity_decomposer_tEEEvPKT1_PSB_PKT2_PSF_T3_iiT4_,(.L_x_4307 - _ZN3cub18CUB_300001_SM_10006detail10radix_sort31DeviceRadixSortSingleTileKernelINS1_5radix10policy_hubIjNS0_8NullTypeEyE10Policy1000ELNS0_9SortOrderE1EjS6_yNS1_21identity_decomposer_tEEEvPKT1_PSB_PKT2_PSF_T3_iiT4_)
        .other          _ZN3cub18CUB_300001_SM_10006detail10radix_sort31DeviceRadixSortSingleTileKernelINS1_5radix10policy_hubIjNS0_8NullTypeEyE10Policy1000ELNS0_9SortOrderE1EjS6_yNS1_21identity_decomposer_tEEEvPKT1_PSB_PKT2_PSF_T3_iiT4_,@"STO_CUDA_ENTRY STV_DEFAULT"
_ZN3cub18CUB_300001_SM_10006detail10radix_sort31DeviceRadixSortSingleTileKernelINS1_5radix10policy_hubIjNS0_8NullTypeEyE10Policy1000ELNS0_9SortOrderE1EjS6_yNS1_21identity_decomposer_tEEEvPKT1_PSB_PKT2_PSF_T3_iiT4_:
.text._ZN3cub18CUB_300001_SM_10006detail10radix_sort31DeviceRadixSortSingleTileKernelINS1_5radix10policy_hubIjNS0_8NullTypeEyE10Policy1000ELNS0_9SortOrderE1EjS6_yNS1_21identity_decomposer_tEEEvPKT1_PSB_PKT2_PSF_T3_iiT4_:
[----:B------:R-:W-:Y:S01]  /*0000*/  LDC R1, c[0x0][0x37c] ;  /* 0x0000df00ff017b82 */ /* 0x000fe20000000800 */
[----:B------:R-:W0:Y:S01]  /*0010*/  S2R R0, SR_TID.X ;  /* 0x0000000000007919 */ /* 0x000e220000002100 */
[----:B------:R-:W1:Y:S06]  /*0020*/  LDCU UR4, c[0x0][0x3a0] ;  /* 0x00007400ff0477ac */ /* 0x000e6c0008000800 */
[----:B------:R-:W2:Y:S01]  /*0030*/  LDC.64 R4, c[0x0][0x380] ;  /* 0x0000e000ff047b82 */ /* 0x000ea20000000a00 */
[----:B------:R-:W-:Y:S01]  /*0040*/  CS2R R12, SRZ ;  /* 0x00000000000c7805 */ /* 0x000fe2000001ff00 */
[----:B------:R-:W3:Y:S01]  /*0050*/  LDCU.64 UR10, c[0x0][0x358] ;  /* 0x00006b00ff0a77ac */ /* 0x000ee20008000a00 */
[----:B------:R-:W-:-:S02]  /*0060*/  CS2R R14, SRZ ;  /* 0x00000000000e7805 */ /* 0x000fc4000001ff00 */
[----:B------:R-:W-:Y:S02]  /*0070*/  CS2R R16, SRZ ;  /* 0x0000000000107805 */ /* 0x000fe4000001ff00 */
[----:B------:R-:W-:Y:S02]  /*0080*/  CS2R R18, SRZ ;  /* 0x0000000000127805 */ /* 0x000fe4000001ff00 */
[----:B------:R-:W-:Y:S01]  /*0090*/  CS2R R20, SRZ ;  /* 0x0000000000147805 */ /* 0x000fe2000001ff00 */
[----:B------:R-:W4:Y:S01]  /*00a0*/  S2UR UR5, SR_CgaCtaId ;  /* 0x00000000000579c3 */ /* 0x000f220000008800 */
[----:B------:R-:W-:Y:S02]  /*00b0*/  CS2R R22, SRZ ;  /* 0x0000000000167805 */ /* 0x000fe4000001ff00 */
[----:B------:R-:W-:Y:S02]  /*00c0*/  CS2R R24, SRZ ;  /* 0x0000000000187805 */ /* 0x000fe4000001ff00 */
[----:B------:R-:W-:Y:S01]  /*00d0*/  CS2R R26, SRZ ;  /* 0x00000000001a7805 */ /* 0x000fe2000001ff00 */
[----:B------:R-:W-:Y:S01]  /*00e0*/  IMAD.MOV.U32 R28, RZ, RZ, RZ ;  /* 0x000000ffff1c7224 */ /* 0x000fe200078e00ff */
[----:B------:R-:W3:Y:S01]  /*00f0*/  S2R R29, SR_LANEID ;  /* 0x00000000001d7919 */ /* 0x000ee20000000000 */
        /* <DEDUP_REMOVED lines=16> */
[C---:B------:R-:W-:Y:S02]  /*0200*/  VIADD R6, R7.reuse, 0x7 ;  /* 0x0000000707067836 */ /* 0x040fe40000000000 */
[----:B------:R-:W-:-:S03]  /*0210*/  VIADD R8, R7, 0x6 ;  /* 0x0000000607087836 */ /* 0x000fc60000000000 */
[----:B---3--:R0:W5:Y:S01]  /*0220*/  @!P1 LDG.E R2, desc[UR10][R4.64] ;  /* 0x0000000a04029981 */ /* 0x008162000c1e1900 */
[----:B------:R-:W-:Y:S01]  /*0230*/  ISETP.GE.AND P1, PT, R6, UR4, PT ;  /* 0x0000000406007c0c */ /* 0x000fe2000bf26270 */
[C---:B------:R-:W-:Y:S01]  /*0240*/  VIADD R6, R7.reuse, 0x9 ;  /* 0x0000000907067836 */ /* 0x040fe20000000000 */
[----:B------:R-:W-:Y:S01]  /*0250*/  ISETP.GE.AND P0, PT, R8, UR4, PT ;  /* 0x0000000408007c0c */ /* 0x000fe2000bf06270 */
[----:B------:R0:W5:Y:S01]  /*0260*/  @!P3 LDG.E R12, desc[UR10][R4.64+0x8] ;  /* 0x0000080a040cb981 */ /* 0x000162000c1e1900 */
[C---:B------:R-:W-:Y:S02]  /*0270*/  VIADD R8, R7.reuse, 0x8 ;  /* 0x0000000807087836 */ /* 0x040fe40000000000 */
[----:B------:R-:W-:Y:S01]  /*0280*/  ISETP.GE.AND P3, PT, R6, UR4, PT ;  /* 0x0000000406007c0c */ /* 0x000fe2000bf66270 */
[C---:B------:R-:W-:Y:S01]  /*0290*/  VIADD R6, R7.reuse, 0xa ;  /* 0x0000000a07067836 */ /* 0x040fe20000000000 */
[----:B------:R0:W5:Y:S04]  /*02a0*/  @!P4 LDG.E R13, desc[UR10][R4.64+0xc] ;  /* 0x00000c0a040dc981 */ /* 0x000168000c1e1900 */
[----:B------:R-:W-:Y:S01]  /*02b0*/  ISETP.GE.AND P4, PT, R6, UR4, PT ;  /* 0x0000000406007c0c */ /* 0x000fe2000bf86270 */
[C---:B------:R-:W-:Y:S01]  /*02c0*/  VIADD R6, R7.reuse, 0xc ;  /* 0x0000000c07067836 */ /* 0x040fe20000000000 */
[----:B------:R0:W5:Y:S01]  /*02d0*/  @!P2 LDG.E R3, desc[UR10][R4.64+0x4] ;  /* 0x0000040a0403a981 */ /* 0x000162000c1e1900 */
[----:B------:R-:W-:Y:S01]  /*02e0*/  ISETP.GE.AND P2, PT, R8, UR4, PT ;  /* 0x0000000408007c0c */ /* 0x000fe2000bf46270 */
[----:B------:R-:W-:-:S02]  /*02f0*/  VIADD R8, R7, 0xb ;  /* 0x0000000b07087836 */ /* 0x000fc40000000000 */
[----:B------:R0:W5:Y:S01]  /*0300*/  @!P6 LDG.E R15, desc[UR10][R4.64+0x14] ;  /* 0x0000140a040fe981 */ /* 0x000162000c1e1900 */
[----:B------:R-:W-:Y:S01]  /*0310*/  ISETP.GE.AND P6, PT, R6, UR4, PT ;  /* 0x0000000406007c0c */ /* 0x000fe2000bfc6270 */
[C---:B------:R-:W-:Y:S02]  /*0320*/  VIADD R6, R7.reuse, 0xd ;  /* 0x0000000d07067836 */ /* 0x040fe40000000000 */
[----:B------:R0:W5:Y:S01]  /*0330*/  @!P5 LDG.E R14, desc[UR10][R4.64+0x10] ;  /* 0x0000100a040ed981 */ /* 0x000162000c1e1900 */
[----:B------:R-:W-:Y:S01]  /*0340*/  ISETP.GE.AND P5, PT, R8, UR4, PT ;  /* 0x0000000408007c0c */ /* 0x000fe2000bfa6270 */
[C---:B------:R-:W-:Y:S02]  /*0350*/  VIADD R8, R7.reuse, 0xe ;  /* 0x0000000e07087836 */ /* 0x040fe40000000000 */
        /* <DEDUP_REMOVED lines=9> */
[----:B------:R-:W-:Y:S01]  /*03f0*/  VIADD R7, R7, 0x12 ;  /* 0x0000001207077836 */ /* 0x000fe20000000000 */
[----:B------:R0:W5:Y:S02]  /*0400*/  @!P3 LDG.E R19, desc[UR10][R4.64+0x24] ;  /* 0x0000240a0413b981 */ /* 0x000164000c1e1900 */
[----:B------:R-:W-:-:S02]  /*0410*/  ISETP.GE.AND P3, PT, R6, UR4, PT ;  /* 0x0000000406007c0c */ /* 0x000fc4000bf66270 */
[----:B------:R0:W5:Y:S01]  /*0420*/  @!P4 LDG.E R20, desc[UR10][R4.64+0x28] ;  /* 0x0000280a0414c981 */ /* 0x000162000c1e1900 */
[----:B------:R-:W-:-:S03]  /*0430*/  ISETP.GE.AND P4, PT, R8, UR4, PT ;  /* 0x0000000408007c0c */ /* 0x000fc6000bf86270 */
[----:B------:R0:W5:Y:S01]  /*0440*/  @!P5 LDG.E R21, desc[UR10][R4.64+0x2c] ;  /* 0x00002c0a0415d981 */ /* 0x000162000c1e1900 */
[----:B------:R-:W-:-:S03]  /*0450*/  ISETP.GE.AND P5, PT, R7, UR4, PT ;  /* 0x0000000407007c0c */ /* 0x000fc6000bfa6270 */
[----:B------:R0:W5:Y:S04]  /*0460*/  @!P6 LDG.E R22, desc[UR10][R4.64+0x30] ;  /* 0x0000300a0416e981 */ /* 0x000168000c1e1900 */
[----:B------:R0:W5:Y:S04]  /*0470*/  @!P0 LDG.E R23, desc[UR10][R4.64+0x34] ;  /* 0x0000340a04178981 */ /* 0x000168000c1e1900 */
[----:B------:R0:W5:Y:S04]  /*0480*/  @!P1 LDG.E R24, desc[UR10][R4.64+0x38] ;  /* 0x0000380a04189981 */ /* 0x000168000c1e1900 */
[----:B------:R0:W5:Y:S04]  /*0490*/  @!P2 LDG.E R25, desc[UR10][R4.64+0x3c] ;  /* 0x00003c0a0419a981 */ /* 0x000168000c1e1900 */
[----:B------:R0:W5:Y:S04]  /*04a0*/  @!P3 LDG.E R26, desc[UR10][R4.64+0x40] ;  /* 0x0000400a041ab981 */ /* 0x000168000c1e1900 */
[----:B------:R0:W5:Y:S04]  /*04b0*/  @!P4 LDG.E R27, desc[UR10][R4.64+0x44] ;  /* 0x0000440a041bc981 */ /* 0x000168000c1e1900 */
[----:B------:R0:W5:Y:S01]  /*04c0*/  @!P5 LDG.E R28, desc[UR10][R4.64+0x48] ;  /* 0x0000480a041cd981 */ /* 0x000162000c1e1900 */
        /* <DEDUP_REMOVED lines=10> */
.L_x_2958:
[----:B------:R-:W-:Y:S01]  /*0570*/  UISETP.LT.AND UP0, UPT, UR5, 0x6, UPT ;  /* 0x000000060500788c */ /* 0x000fe2000bf01270 */
[----:B------:R-:W-:Y:S01]  /*0580*/  STS [R31], RZ ;  /* 0x000000ff1f007388 */ /* 0x000fe20000000800 */
[----:B------:R-:W-:Y:S01]  /*0590*/  UIADD3 UR6, UPT, UPT, UR8, -0x6, URZ ;  /* 0xfffffffa08067890 */ /* 0x000fe2000fffe0ff */
[----:B------:R-:W-:Y:S01]  /*05a0*/  ISETP.NE.AND P1, PT, R29, 0x1f, PT ;  /* 0x0000001f1d00780c */ /* 0x000fe20003f25270 */
[----:B------:R-:W-:Y:S01]  /*05b0*/  USEL UR4, UR5, 0x6, UP0 ;  /* 0x0000000605047887 */ /* 0x000fe20008000000 */
[----:B------:R-:W-:Y:S01]  /*05c0*/  STS [R31+0x400], RZ ;  /* 0x000400ff1f007388 */ /* 0x000fe20000000800 */
[C---:B------:R-:W-:Y:S01]  /*05d0*/  ISETP.NE.AND P2, PT, R105.reuse, 0x6, PT ;  /* 0x000000066900780c */ /* 0x040fe20003f45270 */
[----:B------:R-:W-:Y:S01]  /*05e0*/  UISETP.GE.AND UP0, UPT, UR8, UR9, UPT ;  /* 0x000000090800728c */ /* 0x000fe2000bf06270 */
[----:B0----5:R-:W-:Y:S01]  /*05f0*/  SHF.R.U32.HI R4, RZ, UR6, R2 ;  /* 0x00000006ff047c19 */ /* 0x021fe20008011602 */
[----:B------:R-:W-:Y:S01]  /*0600*/  UBMSK UR4, URZ, UR4 ;  /* 0x00000004ff04729b */ /* 0x000fe20008000000 */
[----:B------:R-:W-:Y:S01]  /*0610*/  STS [R31+0x800], RZ ;  /* 0x000800ff1f007388 */ /* 0x000fe20000000800 */
[----:B------:R-:W-:-:S03]  /*0620*/  ISETP.NE.AND P3, PT, R105, 0x7, PT ;  /* 0x000000076900780c */ /* 0x000fc60003f65270 */
        /* <DEDUP_REMOVED lines=11> */
[----:B------:R-:W-:Y:S01]  /*06e0*/  SHF.R.U32.HI R4, RZ, UR6, R3 ;  /* 0x00000006ff047c19 */ /* 0x000fe20008011603 */
        /* <DEDUP_REMOVED lines=40> */
[----:B------:R-:W0:Y:S02]  /*0970*/  LDS.U16 R32, [R34+0x2] ;  /* 0x0000020022207984 */ /* 0x000e240000000400 */
[----:B0-----:R-:W-:-:S05]  /*0980*/  VIADD R5, R32, 0x1 ;  /* 0x0000000120057836 */ /* 0x001fca0000000000 */
[----:B------:R0:W-:Y:S04]  /*0990*/  STS.U16 [R34+0x2], R5 ;  /* 0x0000020522007388 */ /* 0x0001e80000000400 */
[----:B------:R-:W1:Y:S01]  /*09a0*/  LDS.U16 R38, [R36+0x2] ;  /* 0x0000020024267984 */ /* 0x000e620000000400 */
[----:B0-----:R-:W-:Y:S01]  /*09b0*/  IMAD.SHL.U32 R5, R4, 0x400, RZ ;  /* 0x0000040004057824 */ /* 0x001fe200078e00ff */
[----:B------:R-:W-:-:S04]  /*09c0*/  SHF.R.U32.HI R4, RZ, 0x4, R4 ;  /* 0x00000004ff047819 */ /* 0x000fc80000011604 */
[----:B------:R-:W-:Y:S02]  /*09d0*/  LOP3.LUT R6, R5, 0x7c00, RZ, 0xc, !PT ;  /* 0x00007c0005067812 */ /* 0x000fe400078e0cff */
[----:B------:R-:W-:Y:S02]  /*09e0*/  LOP3.LUT R41, R4, 0xffffffe, RZ, 0xc0, !PT ;  /* 0x0ffffffe04297812 */ /* 0x000fe400078ec0ff */
[----:B------:R-:W-:Y:S02]  /*09f0*/  SHF.R.U32.HI R5, RZ, UR6, R14 ;  /* 0x00000006ff057c19 */ /* 0x000fe4000801160e */
[----:B------:R-:W-:Y:S02]  /*0a00*/  IADD3 R41, PT, PT, -R41, R31, R6 ;  /* 0x0000001f29297210 */ /* 0x000fe40007ffe106 */
[----:B------:R-:W-:-:S05]  /*0a10*/  LOP3.LUT R5, R5, UR4, RZ, 0xc0, !PT ;  /* 0x0000000405057c12 */ /* 0x000fca000f8ec0ff */
[----:B------:R-:W-:Y:S01]  /*0a20*/  IMAD.SHL.U32 R6, R5, 0x400, RZ ;  /* 0x0000040005067824 */ /* 0x000fe200078e00ff */
[----:B------:R-:W-:-:S04]  /*0a30*/  SHF.R.U32.HI R5, RZ, 0x4, R5 ;  /* 0x00000004ff057819 */ /* 0x000fc80000011605 */
[----:B------:R-:W-:Y:S02]  /*0a40*/  LOP3.LUT R8, R6, 0x7c00, RZ, 0xc, !PT ;  /* 0x00007c0006087812 */ /* 0x000fe400078e0cff */
[----:B------:R-:W-:-:S04]  /*0a50*/  LOP3.LUT R5, R5, 0xffffffe, RZ, 0xc0, !PT ;  /* 0x0ffffffe05057812 */ /* 0x000fc800078ec0ff */
[----:B------:R-:W-:Y:S01]  /*0a60*/  IADD3 R43, PT, PT, -R5, R31, R8 ;  /* 0x0000001f052b7210 */ /* 0x000fe20007ffe108 */
[----:B-1----:R-:W-:-:S05]  /*0a70*/  VIADD R7, R38, 0x1 ;  /* 0x0000000126077836 */ /* 0x002fca0000000000 */
[----:B------:R-:W-:Y:S04]  /*0a80*/  STS.U16 [R36+0x2], R7 ;  /* 0x0000020724007388 */ /* 0x000fe80000000400 */
[----:B------:R-:W0:Y:S02]  /*0a90*/  LDS.U16 R40, [R39+0x2] ;  /* 0x0000020027287984 */ /* 0x000e240000000400 */
[----:B0-----:R-:W-:-:S05]  /*0aa0*/  VIADD R4, R40, 0x1 ;  /* 0x0000000128047836 */ /* 0x001fca0000000000 */
[----:B------:R0:W-:Y:S04]  /*0ab0*/  STS.U16 [R39+0x2], R4 ;  /* 0x0000020427007388 */ /* 0x0001e80000000400 */
[----:B------:R-:W1:Y:S01]  /*0ac0*/  LDS.U16 R42, [R41+0x2] ;  /* 0x00000200292a7984 */ /* 0x000e620000000400 */
[----:B0-----:R-:W-:-:S04]  /*0ad0*/  SHF.R.U32.HI R4, RZ, UR6, R15 ;  /* 0x00000006ff047c19 */ /* 0x001fc8000801160f */
[----:B------:R-:W-:-:S05]  /*0ae0*/  LOP3.LUT R4, R4, UR4, RZ, 0xc0, !PT ;  /* 0x0000000404047c12 */ /* 0x000fca000f8ec0ff */
[----:B------:R-:W-:Y:S01]  /*0af0*/  IMAD.SHL.U32 R5, R4, 0x400, RZ ;  /* 0x0000040004057824 */ /* 0x000fe200078e00ff */
[----:B------:R-:W-:-:S04]  /*0b00*/  SHF.R.U32.HI R4, RZ, 0x4, R4 ;  /* 0x00000004ff047819 */ /* 0x000fc80000011604 */
[----:B------:R-:W-:Y:S02]  /*0b10*/  LOP3.LUT R8, R5, 0x7c00, RZ, 0xc, !PT ;  /* 0x00007c0005087812 */ /* 0x000fe400078e0cff */
[----:B------:R-:W-:Y:S02]  /*0b20*/  LOP3.LUT R45, R4, 0xffffffe, RZ, 0xc0, !PT ;  /* 0x0ffffffe042d7812 */ /* 0x000fe400078ec0ff */
[----:B------:R-:W-:Y:S02]  /*0b30*/  SHF.R.U32.HI R5, RZ, UR6, R16 ;  /* 0x00000006ff057c19 */ /* 0x000fe40008011610 */
[----:B------:R-:W-:Y:S02]  /*0b40*/  IADD3 R45, PT, PT, -R45, R31, R8 ;  /* 0x0000001f2d2d7210 */ /* 0x000fe40007ffe108 */
[----:B------:R-:W-:Y:S01]  /*0b50*/  LOP3.LUT R5, R5, UR4, RZ, 0xc0, !PT ;  /* 0x0000000405057c12 */ /* 0x000fe2000f8ec0ff */
[----:B-1----:R-:W-:-:S05]  /*0b60*/  VIADD R6, R42, 0x1 ;  /* 0x000000012a067836 */ /* 0x002fca0000000000 */
[----:B------:R0:W-:Y:S04]  /*0b70*/  STS.U16 [R41+0x2], R6 ;  /* 0x0000020629007388 */ /* 0x0001e80000000400 */
[----:B------:R-:W1:Y:S01]  /*0b80*/  LDS.U16 R44, [R43+0x2] ;  /* 0x000002002b2c7984 */ /* 0x000e620000000400 */
[----:B0-----:R-:W-:Y:S01]  /*0b90*/  IMAD.SHL.U32 R6, R5, 0x400, RZ ;  /* 0x0000040005067824 */ /* 0x001fe200078e00ff */
[----:B------:R-:W-:-:S04]  /*0ba0*/  SHF.R.U32.HI R5, RZ, 0x4, R5 ;  /* 0x00000004ff057819 */ /* 0x000fc80000011605 */
[----:B------:R-:W-:Y:S02]  /*0bb0*/  LOP3.LUT R8, R6, 0x7c00, RZ, 0xc, !PT ;  /* 0x00007c0006087812 */ /* 0x000fe400078e0cff */
[----:B------:R-:W-:-:S04]  /*0bc0*/  LOP3.LUT R5, R5, 0xffffffe, RZ, 0xc0, !PT ;  /* 0x0ffffffe05057812 */ /* 0x000fc800078ec0ff */
[----:B------:R-:W-:Y:S01]  /*0bd0*/  IADD3 R47, PT, PT, -R5, R31, R8 ;  /* 0x0000001f052f7210 */ /* 0x000fe20007ffe108 */
[----:B-1----:R-:W-:-:S05]  /*0be0*/  VIADD R4, R44, 0x1 ;  /* 0x000000012c047836 */ /* 0x002fca0000000000 */
        /* <DEDUP_REMOVED lines=108> */
[----:B------:R-:W-:Y:S01]  /*12b0*/  SHF.R.U32.HI R5, RZ, UR6, R28 ;  /* 0x00000006ff057c19 */ /* 0x000fe2000801161c */
[----:B------:R-:W0:Y:S01]  /*12c0*/  S2UR UR6, SR_CgaCtaId ;  /* 0x00000000000679c3 */ /* 0x000e220000008800 */
[----:B------:R-:W-:Y:S02]  /*12d0*/  IADD3 R69, PT, PT, -R69, R31, R8 ;  /* 0x0000001f45457210 */ /* 0x000fe40007ffe108 */
[----:B------:R-:W-:Y:S01]  /*12e0*/  LOP3.LUT R5, R5, UR4, RZ, 0xc0, !PT ;  /* 0x0000000405057c12 */ /* 0x000fe2000f8ec0ff */
[----:B------:R-:W-:Y:S01]  /*12f0*/  UMOV UR4, 0x400 ;  /* 0x0000040000047882 */ /* 0x000fe20000000000 */
[----:B-1----:R-:W-:-:S05]  /*1300*/  VIADD R6, R66, 0x1 ;  /* 0x0000000142067836 */ /* 0x002fca0000000000 */
[----:B------:R1:W-:Y:S04]  /*1310*/  STS.U16 [R65+0x2], R6 ;  /* 0x0000020641007388 */ /* 0x0003e80000000400 */
[----:B------:R-:W2:Y:S01]  /*1320*/  LDS.U16 R68, [R67+0x2] ;  /* 0x0000020043447984 */ /* 0x000ea20000000400 */
[----:B0-----:R-:W-:Y:S01]  /*1330*/  ULEA UR4, UR6, UR4, 0x18 ;  /* 0x0000000406047291 */ /* 0x001fe2000f8ec0ff */
[----:B-1----:R-:W-:Y:S01]  /*1340*/  IMAD.SHL.U32 R6, R5, 0x400, RZ ;  /* 0x0000040005067824 */ /* 0x002fe200078e00ff */
        /* <DEDUP_REMOVED lines=198> */
[----:B------:R-:W4:Y:S04]  /*1fb0*/  LDS.U16 R51, [R51+0x2] ;  /* 0x0000020033337984 */ /* 0x000f280000000400 */
[----:B------:R-:W4:Y:S04]  /*1fc0*/  LDS.U16 R53, [R53+0x2] ;  /* 0x0000020035357984 */ /* 0x000f280000000400 */
[----:B------:R-:W4:Y:S01]  /*1fd0*/  LDS.U16 R55, [R55+0x2] ;  /* 0x0000020037377984 */ /* 0x000f220000000400 */
[----:B0-----:R-:W-:-:S03]  /*1fe0*/  IMAD.IADD R5, R32, 0x1, R5 ;  /* 0x0000000120057824 */ /* 0x001fc600078e0205 */
[----:B------:R-:W0:Y:S01]  /*1ff0*/  LDS.U16 R57, [R57+0x2] ;  /* 0x0000020039397984 */ /* 0x000e220000000400 */
[----:B-1----:R-:W-:-:S03]  /*2000*/  IMAD.IADD R7, R38, 0x1, R7 ;  /* 0x0000000126077824 */ /* 0x002fc600078e0207 */
[----:B------:R-:W1:Y:S01]  /*2010*/  LDS.U16 R59, [R59+0x2] ;  /* 0x000002003b3b7984 */ /* 0x000e620000000400 */
[----:B--2---:R-:W-:-:S03]  /*2020*/  IMAD.IADD R39, R40, 0x1, R39 ;  /* 0x0000000128277824 */ /* 0x004fc600078e0227 */
[----:B------:R-:W2:Y:S01]  /*2030*/  LDS.U16 R61, [R61+0x2] ;  /* 0x000002003d3d7984 */ /* 0x000ea20000000400 */
[----:B---3--:R-:W-:-:S03]  /*2040*/  IMAD.IADD R41, R42, 0x1, R41 ;  /* 0x000000012a297824 */ /* 0x008fc600078e0229 */
[----:B------:R-:W3:Y:S01]  /*2050*/  LDS.U16 R63, [R63+0x2] ;  /* 0x000002003f3f7984 */ /* 0x000ee20000000400 */
[----:B----4-:R-:W-:-:S03]  /*2060*/  IMAD.IADD R43, R44, 0x1, R43 ;  /* 0x000000012c2b7824 */ /* 0x010fc600078e022b */
[----:B------:R-:W4:Y:S01]  /*2070*/  LDS.U16 R65, [R65+0x2] ;  /* 0x0000020041417984 */ /* 0x000f220000000400 */
[----:B------:R-:W-:-:S03]  /*2080*/  IMAD.IADD R45, R46, 0x1, R45 ;  /* 0x000000012e2d7824 */ /* 0x000fc600078e022d */
[----:B------:R-:W4:Y:S01]  /*2090*/  LDS.U16 R67, [R67+0x2] ;  /* 0x0000020043437984 */ /* 0x000f220000000400 */
[----:B------:R-:W-:-:S03]  /*20a0*/  IMAD.IADD R47, R48, 0x1, R47 ;  /* 0x00000001302f7824 */ /* 0x000fc600078e022f */
[----:B------:R-:W4:Y:S01]  /*20b0*/  LDS.U16 R69, [R69+0x2] ;  /* 0x0000020045457984 */ /* 0x000f220000000400 */
[----:B------:R-:W-:-:S03]  /*20c0*/  IMAD.IADD R49, R50, 0x1, R49 ;  /* 0x0000000132317824 */ /* 0x000fc600078e0231 */
[----:B------:R-:W4:Y:S01]  /*20d0*/  LDS.U16 R71, [R71+0x2] ;  /* 0x0000020047477984 */ /* 0x000f220000000400 */
[----:B------:R-:W-:Y:S02]  /*20e0*/  IMAD.IADD R51, R52, 0x1, R51 ;  /* 0x0000000134337824 */ /* 0x000fe400078e0233 */
[----:B------:R-:W-:Y:S02]  /*20f0*/  IMAD.IADD R53, R54, 0x1, R53 ;  /* 0x0000000136357824 */ /* 0x000fe400078e0235 */
[----:B------:R-:W-:Y:S02]  /*2100*/  IMAD.IADD R55, R56, 0x1, R55 ;  /* 0x0000000138377824 */ /* 0x000fe400078e0237 */
[----:B0-----:R-:W-:Y:S02]  /*2110*/  IMAD.IADD R57, R58, 0x1, R57 ;  /* 0x000000013a397824 */ /* 0x001fe400078e0239 */
[----:B-1----:R-:W-:Y:S02]  /*2120*/  IMAD.IADD R59, R60, 0x1, R59 ;  /* 0x000000013c3b7824 */ /* 0x002fe400078e023b */
[----:B--2---:R-:W-:-:S02]  /*2130*/  IMAD.IADD R61, R62, 0x1, R61 ;  /* 0x000000013e3d7824 */ /* 0x004fc400078e023d */
[----:B---3--:R-:W-:Y:S02]  /*2140*/  IMAD.IADD R63, R64, 0x1, R63 ;  /* 0x00000001403f7824 */ /* 0x008fe400078e023f */
[----:B----4-:R-:W-:Y:S02]  /*2150*/  IMAD.IADD R65, R66, 0x1, R65 ;  /* 0x0000000142417824 */ /* 0x010fe400078e0241 */
[----:B------:R-:W-:Y:S02]  /*2160*/  IMAD.IADD R67, R68, 0x1, R67 ;  /* 0x0000000144437824 */ /* 0x000fe400078e0243 */
        /* <DEDUP_REMOVED lines=9> */
[----:B------:R0:W-:Y:S01]  /*2200*/  STS [R5], R2 ;  /* 0x0000000205007388 */ /* 0x0001e20000000800 */
[----:B------:R-:W-:Y:S02]  /*2210*/  LEA R6, R41, UR4, 0x2 ;  /* 0x0000000429067c11 */ /* 0x000fe4000f8e10ff */
[----:B------:R-:W-:Y:S01]  /*2220*/  LEA R9, R43, UR4, 0x2 ;  /* 0x000000042b097c11 */ /* 0x000fe2000f8e10ff */
[----:B------:R1:W-:Y:S01]  /*2230*/  STS [R4], R3 ;  /* 0x0000000304007388 */ /* 0x0003e20000000800 */
[----:B------:R-:W-:-:S02]  /*2240*/  LEA R8, R45, UR4, 0x2 ;  /* 0x000000042d087c11 */ /* 0x000fc4000f8e10ff */
[----:B------:R-:W-:Y:S01]  /*2250*/  LEA R11, R47, UR4, 0x2 ;  /* 0x000000042f0b7c11 */ /* 0x000fe2000f8e10ff */
[----:B------:R2:W-:Y:S01]  /*2260*/  STS [R7], R12 ;  /* 0x0000000c07007388 */ /* 0x0005e20000000800 */
[----:B------:R-:W-:Y:S02]  /*2270*/  LEA R10, R49, UR4, 0x2 ;  /* 0x00000004310a7c11 */ /* 0x000fe4000f8e10ff */
[----:B0-----:R-:W-:Y:S01]  /*2280*/  LEA R5, R51, UR4, 0x2 ;  /* 0x0000000433057c11 */ /* 0x001fe2000f8e10ff */
[----:B------:R0:W-:Y:S01]  /*2290*/  STS [R6], R13 ;  /* 0x0000000d06007388 */ /* 0x0001e20000000800 */
[----:B------:R-:W-:Y:S02]  /*22a0*/  LEA R2, R53, UR4, 0x2 ;  /* 0x0000000435027c11 */ /* 0x000fe4000f8e10ff */
[----:B-1----:R-:W-:Y:S01]  /*22b0*/  LEA R3, R55, UR4, 0x2 ;  /* 0x0000000437037c11 */ /* 0x002fe2000f8e10ff */
[----:B------:R1:W-:Y:S01]  /*22c0*/  STS [R9], R14 ;  /* 0x0000000e09007388 */ /* 0x0003e20000000800 */
[----:B------:R-:W-:-:S02]  /*22d0*/  LEA R4, R57, UR4, 0x2 ;  /* 0x0000000439047c11 */ /* 0x000fc4000f8e10ff */
[----:B--2---:R-:W-:Y:S01]  /*22e0*/  LEA R7, R59, UR4, 0x2 ;  /* 0x000000043b077c11 */ /* 0x004fe2000f8e10ff */
[----:B------:R2:W-:Y:S01]  /*22f0*/  STS [R8], R15 ;  /* 0x0000000f08007388 */ /* 0x0005e20000000800 */
[----:B0-----:R-:W-:-:S03]  /*2300*/  LEA R6, R61, UR4, 0x2 ;  /* 0x000000043d067c11 */ /* 0x001fc6000f8e10ff */
[----:B------:R0:W-:Y:S01]  /*2310*/  STS [R11], R16 ;  /* 0x000000100b007388 */ /* 0x0001e20000000800 */
[----:B-1----:R-:W-:-:S03]  /*2320*/  LEA R9, R63, UR4, 0x2 ;  /* 0x000000043f097c11 */ /* 0x002fc6000f8e10ff */
[----:B------:R1:W-:Y:S01]  /*2330*/  STS [R10], R17 ;  /* 0x000000110a007388 */ /* 0x0003e20000000800 */
[----:B--2---:R-:W-:-:S03]  /*2340*/  LEA R8, R65, UR4, 0x2 ;  /* 0x0000000441087c11 */ /* 0x004fc6000f8e10ff */
[----:B------:R2:W-:Y:S01]  /*2350*/  STS [R5], R18 ;  /* 0x0000001205007388 */ /* 0x0005e20000000800 */
[----:B0-----:R-:W-:-:S03]  /*2360*/  LEA R11, R71, UR4, 0x2 ;  /* 0x00000004470b7c11 */ /* 0x001fc6000f8e10ff */
[----:B------:R0:W-:Y:S01]  /*2370*/  STS [R2], R19 ;  /* 0x0000001302007388 */ /* 0x0001e20000000800 */
[----:B-1----:R-:W-:-:S03]  /*2380*/  LEA R10, R69, UR4, 0x2 ;  /* 0x00000004450a7c11 */ /* 0x002fc6000f8e10ff */
[----:B------:R0:W-:Y:S01]  /*2390*/  STS [R3], R20 ;  /* 0x0000001403007388 */ /* 0x0001e20000000800 */
[----:B--2---:R-:W-:-:S03]  /*23a0*/  LEA R5, R67, UR4, 0x2 ;  /* 0x0000000443057c11 */ /* 0x004fc6000f8e10ff */
        /* <DEDUP_REMOVED lines=9> */
[----:B------:R0:W1:Y:S04]  /*2440*/  LDS R2, [R35] ;  /* 0x0000000023027984 */ /* 0x0000680000000800 */
[----:B------:R0:W2:Y:S04]  /*2450*/  LDS R3, [R35+0x4] ;  /* 0x0000040023037984 */ /* 0x0000a80000000800 */
[----:B------:R0:W3:Y:S04]  /*2460*/  LDS R12, [R35+0x8] ;  /* 0x00000800230c7984 */ /* 0x0000e80000000800 */
[----:B------:R0:W4:Y:S04]  /*2470*/  LDS R13, [R35+0xc] ;  /* 0x00000c00230d7984 */ /* 0x0001280000000800 */
[----:B------:R0:W0:Y:S04]  /*2480*/  LDS R14, [R35+0x10] ;  /* 0x00001000230e7984 */ /* 0x0000280000000800 */
        /* <DEDUP_REMOVED lines=16> */
.L_x_2957:
[----:B------:R-:W-:Y:S01]  /*2590*/  LEA R5, R5, UR4, 0x2 ;  /* 0x0000000405057c11 */ /* 0x000fe2000f8e10ff */
[----:B------:R-:W-:Y:S01]  /*25a0*/  IMAD R35, R0, -0x48, R35 ;  /* 0xffffffb800237824 */ /* 0x000fe200078e0223 */
[----:B------:R-:W-:Y:S02]  /*25b0*/  LEA R4, R7, UR4, 0x2 ;  /* 0x0000000407047c11 */ /* 0x000fe4000f8e10ff */
[----:B------:R-:W-:Y:S01]  /*25c0*/  LEA R39, R39, UR4, 0x2 ;  /* 0x0000000427277c11 */ /* 0x000fe2000f8e10ff */
[----:B------:R0:W-:Y:S01]  /*25d0*/  STS [R5], R2 ;  /* 0x0000000205007388 */ /* 0x0001e20000000800 */
[----:B------:R-:W-:Y:S02]  /*25e0*/  LEA R6, R41, UR4, 0x2 ;  /* 0x0000000429067c11 */ /* 0x000fe4000f8e10ff */
[----:B------:R-:W-:Y:S01]  /*25f0*/  LEA R43, R43, UR4, 0x2 ;  /* 0x000000042b2b7c11 */ /* 0x000fe2000f8e10ff */
[----:B------:R1:W-:Y:S01]  /*2600*/  STS [R4], R3 ;  /* 0x0000000304007388 */ /* 0x0003e20000000800 */
[----:B------:R-:W-:-:S02]  /*2610*/  LEA R8, R45, UR4, 0x2 ;  /* 0x000000042d087c11 */ /* 0x000fc4000f8e10ff */
[----:B------:R-:W-:Y:S01]  /*2620*/  LEA R47, R47, UR4, 0x2 ;  /* 0x000000042f2f7c11 */ /* 0x000fe2000f8e10ff */
[----:B------:R-:W-:Y:S01]  /*2630*/  STS [R39], R12 ;  /* 0x0000000c27007388 */ /* 0x000fe20000000800 */
[----:B------:R-:W-:Y:S02]  /*2640*/  LEA R10, R49, UR4, 0x2 ;  /* 0x00000004310a7c11 */ /* 0x000fe4000f8e10ff */
[----:B------:R-:W-:Y:S01]  /*2650*/  LEA R51, R51, UR4, 0x2 ;  /* 0x0000000433337c11 */ /* 0x000fe2000f8e10ff */
[----:B------:R2:W-:Y:S01]  /*2660*/  STS [R6], R13 ;  /* 0x0000000d06007388 */ /* 0x0005e20000000800 */
[----:B0-----:R-:W-:Y:S02]  /*2670*/  LEA R2, R53, UR4, 0x2 ;  /* 0x0000000435027c11 */ /* 0x001fe4000f8e10ff */
[----:B------:R-:W-:Y:S01]  /*2680*/  LEA R55, R55, UR4, 0x2 ;  /* 0x0000000437377c11 */ /* 0x000fe2000f8e10ff */
[----:B------:R-:W-:Y:S01]  /*2690*/  STS [R43], R14 ;  /* 0x0000000e2b007388 */ /* 0x000fe20000000800 */
[----:B-1----:R-:W-:-:S02]  /*26a0*/  LEA R4, R57, UR4, 0x2 ;  /* 0x0000000439047c11 */ /* 0x002fc4000f8e10ff */
[----:B------:R-:W-:Y:S01]  /*26b0*/  LEA R59, R59, UR4, 0x2 ;  /* 0x000000043b3b7c11 */ /* 0x000fe2000f8e10ff */
[----:B------:R0:W-:Y:S01]  /*26c0*/  STS [R8], R15 ;  /* 0x0000000f08007388 */ /* 0x0001e20000000800 */
[----:B------:R-:W-:Y:S02]  /*26d0*/  LEA R63, R63, UR4, 0x2 ;  /* 0x000000043f3f7c11 */ /* 0x000fe4000f8e10ff */
[----:B--2---:R-:W-:Y:S01]  /*26e0*/  LEA R6, R61, UR4, 0x2 ;  /* 0x000000043d067c11 */ /* 0x004fe2000f8e10ff */
[----:B------:R-:W-:Y:S01]  /*26f0*/  STS [R47], R16 ;  /* 0x000000102f007388 */ /* 0x000fe20000000800 */
[----:B------:R-:W-:Y:S02]  /*2700*/  LEA R67, R67, UR4, 0x2 ;  /* 0x0000000443437c11 */ /* 0x000fe4000f8e10ff */
[----:B------:R-:W-:Y:S01]  /*2710*/  LEA R71, R71, UR4, 0x2 ;  /* 0x0000000447477c11 */ /* 0x000fe2000f8e10ff */
[----:B------:R1:W-:Y:S01]  /*2720*/  STS [R10], R17 ;  /* 0x000000110a007388 */ /* 0x0003e20000000800 */
[----:B0-----:R-:W-:-:S03]  /*2730*/  LEA R8, R65, UR4, 0x2 ;  /* 0x0000000441087c11 */ /* 0x001fc6000f8e10ff */
[----:B------:R-:W-:Y:S04]  /*2740*/  STS [R51], R18 ;  /* 0x0000001233007388 */ /* 0x000fe80000000800 */
[----:B------:R0:W-:Y:S01]  /*2750*/  STS [R2], R19 ;  /* 0x0000001302007388 */ /* 0x0001e20000000800 */
[----:B-1----:R-:W-:Y:S01]  /*2760*/  LEA R10, R69, UR4, 0x2 ;  /* 0x00000004450a7c11 */ /* 0x002fe2000f8e10ff */
[----:B------:R-:W1:Y:S02]  /*2770*/  LDCU.64 UR4, c[0x0][0x3a0] ;  /* 0x00007400ff0477ac */ /* 0x000e640008000a00 */
[----:B------:R-:W-:Y:S04]  /*2780*/  STS [R55], R20 ;  /* 0x0000001437007388 */ /* 0x000fe80000000800 */
[----:B------:R2:W-:Y:S01]  /*2790*/  STS [R4], R21 ;  /* 0x0000001504007388 */ /* 0x0005e20000000800 */
[----:B0-----:R-:W0:Y:S03]  /*27a0*/  LDC.64 R2, c[0x0][0x388] ;  /* 0x0000e200ff027b82 */ /* 0x001e260000000a00 */
[----:B------:R-:W-:Y:S04]  /*27b0*/  STS [R59], R22 ;  /* 0x000000163b007388 */ /* 0x000fe80000000800 */
[----:B------:R3:W-:Y:S01]  /*27c0*/  STS [R6], R23 ;  /* 0x0000001706007388 */ /* 0x0007e20000000800 */
[----:B--2---:R-:W-:-:S03]  /*27d0*/  VIADD R4, R0, 0x100 ;  /* 0x0000010000047836 */ /* 0x004fc60000000000 */
[----:B------:R-:W-:Y:S02]  /*27e0*/  STS [R63], R24 ;  /* 0x000000183f007388 */ /* 0x000fe40000000800 */
[----:B-1----:R-:W-:Y:S02]  /*27f0*/  ISETP.GE.U32.AND P3, PT, R4, UR4, PT ;  /* 0x0000000404007c0c */ /* 0x002fe4000bf66070 */
[----:B------:R1:W-:Y:S01]  /*2800*/  STS [R8], R25 ;  /* 0x0000001908007388 */ /* 0x0003e20000000800 */
[C---:B------:R-:W-:Y:S02]  /*2810*/  VIADD R4, R0.reuse, 0x200 ;  /* 0x0000020000047836 */ /* 0x040fe40000000000 */
[----:B---3--:R-:W-:Y:S01]  /*2820*/  VIADD R6, R0, 0x300 ;  /* 0x0000030000067836 */ /* 0x008fe20000000000 */
[----:B------:R-:W-:Y:S01]  /*2830*/  STS [R67], R26 ;  /* 0x0000001a43007388 */ /* 0x000fe20000000800 */
[----:B------:R-:W-:Y:S02]  /*2840*/  ISETP.GE.U32.AND.EX P3, PT, RZ, UR5, PT, P3 ;  /* 0x00000005ff007c0c */ /* 0x000fe4000bf66130 */
[----:B------:R-:W-:Y:S01]  /*2850*/  ISETP.GE.U32.AND P4, PT, R4, UR4, PT ;  /* 0x0000000404007c0c */ /* 0x000fe2000bf86070 */
[----:B------:R2:W-:Y:S01]  /*2860*/  STS [R10], R27 ;  /* 0x0000001b0a007388 */ /* 0x0005e20000000800 */
[----:B------:R-:W-:Y:S01]  /*2870*/  ISETP.GE.U32.AND P1, PT, R6, UR4, PT ;  /* 0x0000000406007c0c */ /* 0x000fe2000bf26070 */
[C---:B0-----:R-:W-:Y:S01]  /*2880*/  IMAD.WIDE.U32 R2, R0.reuse, 0x4, R2 ;  /* 0x0000000400027825 */ /* 0x041fe200078e0002 */
[C---:B-1----:R-:W-:Y:S01]  /*2890*/  LOP3.LUT R8, R0.reuse, 0x400, RZ, 0xfc, !PT ;  /* 0x0000040000087812 */ /* 0x042fe200078efcff */
[----:B------:R-:W-:Y:S01]  /*28a0*/  STS [R71], R28 ;  /* 0x0000001c47007388 */ /* 0x000fe20000000800 */
[----:B------:R-:W-:Y:S01]  /*28b0*/  BAR.SYNC.DEFER_BLOCKING 0x0 ;  /* 0x0000000000007b1d */ /* 0x000fe20000010000 */
[----:B------:R-:W-:Y:S01]  /*28c0*/  ISETP.GE.U32.AND.EX P1, PT, RZ, UR5, PT, P1 ;  /* 0x00000005ff007c0c */ /* 0x000fe2000bf26110 */
[----:B--2---:R-:W-:Y:S01]  /*28d0*/  VIADD R10, R0, 0x500 ;  /* 0x00000500000a7836 */ /* 0x004fe20000000000 */
[----:B------:R-:W-:Y:S01]  /*28e0*/  ISETP.GE.U32.AND P6, PT, R8, UR4, PT ;  /* 0x0000000408007c0c */ /* 0x000fe2000bfc6070 */
[C---:B------:R-:W-:Y:S01]  /*28f0*/  VIADD R4, R0.reuse, 0x600 ;  /* 0x0000060000047836 */ /* 0x040fe20000000000 */
[----:B------:R-:W-:Y:S01]  /*2900*/  ISETP.GE.U32.AND.EX P4, PT, RZ, UR5, PT, P4 ;  /* 0x00000005ff007c0c */ /* 0x000fe2000bf86140 */
[----:B------:R-:W-:Y:S01]  /*2910*/  VIADD R6, R0, 0x700 ;  /* 0x0000070000067836 */ /* 0x000fe20000000000 */
[----:B------:R-:W-:-:S02]  /*2920*/  ISETP.GE.U32.AND P0, PT, R10, UR4, PT ;  /* 0x000000040a007c0c */ /* 0x000fc4000bf06070 */
[----:B------:R-:W-:Y:S02]  /*2930*/  ISETP.GE.U32.AND.EX P6, PT, RZ, UR5, PT, P6 ;  /* 0x00000005ff007c0c */ /* 0x000fe4000bfc6160 */
[----:B------:R-:W-:Y:S02]  /*2940*/  ISETP.GE.U32.AND.EX P0, PT, RZ, UR5, PT, P0 ;  /* 0x00000005ff007c0c */ /* 0x000fe4000bf06100 */
[----:B------:R-:W-:Y:S02]  /*2950*/  ISETP.GE.U32.AND P5, PT, R4, UR4, PT ;  /* 0x0000000404007c0c */ /* 0x000fe4000bfa6070 */
[----:B------:R-:W-:Y:S02]  /*2960*/  LOP3.LUT R4, R0, 0x800, RZ, 0xfc, !PT ;  /* 0x0000080000047812 */ /* 0x000fe400078efcff */
[----:B------:R-:W-:Y:S01]  /*2970*/  ISETP.GE.U32.AND P2, PT, R6, UR4, PT ;  /* 0x0000000406007c0c */ /* 0x000fe2000bf46070 */
[----:B------:R-:W-:Y:S01]  /*2980*/  VIADD R6, R0, 0x900 ;  /* 0x0000090000067836 */ /* 0x000fe20000000000 */
[----:B------:R-:W-:-:S02]  /*2990*/  ISETP.GE.U32.AND.EX P5, PT, RZ, UR5, PT, P5 ;  /* 0x00000005ff007c0c */ /* 0x000fc4000bfa6150 */
[----:B------:R-:W-:Y:S01]  /*29a0*/  ISETP.GE.U32.AND.EX P2, PT, RZ, UR5, PT, P2 ;  /* 0x00000005ff007c0c */ /* 0x000fe2000bf46120 */
        /* <DEDUP_REMOVED lines=10> */
[----:B0-----:R-:W-:Y:S01]  /*2a50*/  @!P3 STG.E desc[UR10][R2.64+0x400], R5 ;  /* 0x000400050200b986 */ /* 0x001fe2000c10190a */
[----:B------:R-:W-:Y:S01]  /*2a60*/  ISETP.GE.U32.AND P3, PT, R4, UR4, PT ;  /* 0x0000000404007c0c */ /* 0x000fe2000bf66070 */
[----:B------:R-:W-:-:S02]  /*2a70*/  VIADD R4, R0, 0xa00 ;  /* 0x00000a0000047836 */ /* 0x000fc40000000000 */
[----:B------:R-:W0:Y:S01]  /*2a80*/  LDS R25, [R35+0x2c00] ;  /* 0x002c000023197984 */ /* 0x000e220000000800 */
[----:B------:R-:W-:-:S03]  /*2a90*/  ISETP.GE.U32.AND.EX P3, PT, RZ, UR5, PT, P3 ;  /* 0x00000005ff007c0c */ /* 0x000fc6000bf66130 */
[----:B-1----:R-:W-:Y:S01]  /*2aa0*/  @!P1 STG.E desc[UR10][R2.64+0xc00], R9 ;  /* 0x000c000902009986 */ /* 0x002fe2000c10190a */
[----:B------:R-:W-:-:S03]  /*2ab0*/  ISETP.GE.U32.AND P1, PT, R0, UR4, PT ;  /* 0x0000000400007c0c */ /* 0x000fc6000bf26070 */
[----:B------:R-:W1:Y:S04]  /*2ac0*/  LDS R5, [R35+0x3000] ;  /* 0x0030000023057984 */ /* 0x000e680000000800 */
[----:B--2---:R-:W-:Y:S01]  /*2ad0*/  @!P0 STG.E desc[UR10][R2.64+0x1400], R13 ;  /* 0x0014000d02008986 */ /* 0x004fe2000c10190a */
[----:B------:R-:W-:-:S03]  /*2ae0*/  ISETP.GE.U32.AND.EX P0, PT, RZ, UR5, PT, P1 ;  /* 0x00000005ff007c0c */ /* 0x000fc6000bf06110 */
[----:B---3--:R-:W-:Y:S01]  /*2af0*/  @!P6 STG.E desc[UR10][R2.64+0x1000], R11 ;  /* 0x0010000b0200e986 */ /* 0x008fe2000c10190a */
[----:B------:R-:W-:Y:S01]  /*2b00*/  ISETP.GE.U32.AND P6, PT, R4, UR4, PT ;  /* 0x0000000404007c0c */ /* 0x000fe2000bfc6070 */
[----:B------:R-:W-:Y:S02]  /*2b10*/  VIADD R4, R0, 0xb00 ;  /* 0x00000b0000047836 */ /* 0x000fe40000000000 */
[----:B----4-:R-:W-:Y:S01]  /*2b20*/  @!P4 STG.E desc[UR10][R2.64+0x800], R7 ;  /* 0x000800070200c986 */ /* 0x010fe2000c10190a */
[----:B------:R-:W-:Y:S01]  /*2b30*/  ISETP.GE.U32.AND P4, PT, R6, UR4, PT ;  /* 0x0000000406007c0c */ /* 0x000fe2000bf86070 */
[----:B------:R-:W-:Y:S01]  /*2b40*/  VIADD R6, R0, 0xe00 ;  /* 0x00000e0000067836 */ /* 0x000fe20000000000 */
[----:B------:R-:W-:Y:S01]  /*2b50*/  ISETP.GE.U32.AND P1, PT, R4, UR4, PT ;  /* 0x0000000404007c0c */ /* 0x000fe2000bf26070 */
[----:B------:R-:W2:Y:S01]  /*2b60*/  LDS R7, [R35+0x3400] ;  /* 0x0034000023077984 */ /* 0x000ea20000000800 */
[----:B------:R-:W-:Y:S02]  /*2b70*/  LOP3.LUT R4, R0, 0xc00, RZ, 0xfc, !PT ;  /* 0x00000c0000047812 */ /* 0x000fe400078efcff */
[----:B------:R-:W-:Y:S01]  /*2b80*/  ISETP.GE.U32.AND.EX P4, PT, RZ, UR5, PT, P4 ;  /* 0x00000005ff007c0c */ /* 0x000fe2000bf86140 */
[----:B------:R-:W3:Y:S01]  /*2b90*/  LDS R9, [R35+0x3800] ;  /* 0x0038000023097984 */ /* 0x000ee20000000800 */
[----:B------:R-:W-:-:S03]  /*2ba0*/  ISETP.GE.U32.AND.EX P6, PT, RZ, UR5, PT, P6 ;  /* 0x00000005ff007c0c */ /* 0x000fc6000bfc6160 */
[----:B------:R-:W-:Y:S04]  /*2bb0*/  LDS R11, [R35+0x3c00] ;  /* 0x003c0000230b7984 */ /* 0x000fe80000000800 */
[----:B------:R-:W-:Y:S04]  /*2bc0*/  LDS R13, [R35+0x4000] ;  /* 0x00400000230d7984 */ /* 0x000fe80000000800 */
[----:B------:R-:W-:Y:S04]  /*2bd0*/  LDS R27, [R35+0x4400] ;  /* 0x00440000231b7984 */ /* 0x000fe80000000800 */
[----:B------:R-:W4:Y:S04]  /*2be0*/  @!P0 LDS R29, [R35] ;  /* 0x00000000231d8984 */ /* 0x000f280000000800 */
[----:B-----5:R0:W-:Y:S01]  /*2bf0*/  @!P5 STG.E desc[UR10][R2.64+0x1800], R15 ;  /* 0x0018000f0200d986 */ /* 0x0201e2000c10190a */
[----:B------:R-:W-:Y:S01]  /*2c00*/  ISETP.GE.U32.AND P5, PT, R4, UR4, PT ;  /* 0x0000000404007c0c */ /* 0x000fe2000bfa6070 */
[----:B------:R-:W-:-:S02]  /*2c10*/  VIADD R4, R0, 0xd00 ;  /* 0x00000d0000047836 */ /* 0x000fc40000000000 */
[----:B------:R0:W-:Y:S01]  /*2c20*/  @!P2 STG.E desc[UR10][R2.64+0x1c00], R17 ;  /* 0x001c00110200a986 */ /* 0x0001e2000c10190a */
[----:B------:R-:W-:Y:S02]  /*2c30*/  ISETP.GE.U32.AND.EX P2, PT, RZ, UR5, PT, P1 ;  /* 0x00000005ff007c0c */ /* 0x000fe4000bf46110 */
[----:B------:R-:W-:Y:S01]  /*2c40*/  ISETP.GE.U32.AND.EX P5, PT, RZ, UR5, PT, P5 ;  /* 0x00000005ff007c0c */ /* 0x000fe2000bfa6150 */
[----:B------:R0:W-:Y:S01]  /*2c50*/  @!P3 STG.E desc[UR10][R2.64+0x2000], R19 ;  /* 0x002000130200b986 */ /* 0x0001e2000c10190a */
[----:B------:R-:W-:Y:S01]  /*2c60*/  ISETP.GE.U32.AND P1, PT, R4, UR4, PT ;  /* 0x0000000404007c0c */ /* 0x000fe2000bf26070 */
[----:B------:R-:W-:Y:S01]  /*2c70*/  VIADD R4, R0, 0xf00 ;  /* 0x00000f0000047836 */ /* 0x000fe20000000000 */
[----:B------:R-:W-:Y:S01]  /*2c80*/  ISETP.GE.U32.AND P3, PT, R6, UR4, PT ;  /* 0x0000000406007c0c */ /* 0x000fe2000bf66070 */
[----:B------:R1:W-:Y:S01]  /*2c90*/  @!P4 STG.E desc[UR10][R2.64+0x2400], R21 ;  /* 0x002400150200c986 */ /* 0x0003e2000c10190a */
[----:B------:R-:W-:Y:S01]  /*2ca0*/  VIADD R6, R0, 0x1100 ;  /* 0x0000110000067836 */ /* 0x000fe20000000000 */
[----:B------:R-:W-:-:S02]  /*2cb0*/  ISETP.GE.U32.AND.EX P1, PT, RZ, UR5, PT, P1 ;  /* 0x00000005ff007c0c */ /* 0x000fc4000bf26110 */
[----:B------:R-:W-:Y:S01]  /*2cc0*/  ISETP.GE.U32.AND P4, PT, R4, UR4, PT ;  /* 0x0000000404007c0c */ /* 0x000fe2000bf86070 */
[----:B------:R2:W-:Y:S01]  /*2cd0*/  @!P6 STG.E desc[UR10][R2.64+0x2800], R23 ;  /* 0x002800170200e986 */ /* 0x0005e2000c10190a */
[C---:B------:R-:W-:Y:S01]  /*2ce0*/  LOP3.LUT R4, R0.reuse, 0x1000, RZ, 0xfc, !PT ;  /* 0x0000100000047812 */ /* 0x040fe200078efcff */
[----:B------:R-:W-:Y:S01]  /*2cf0*/  VIADD R0, R0, 0x1200 ;  /* 0x0000120000007836 */ /* 0x000fe20000000000 */
[----:B------:R-:W-:Y:S01]  /*2d00*/  ISETP.GE.U32.AND.EX P3, PT, RZ, UR5, PT, P3 ;  /* 0x00000005ff007c0c */ /* 0x000fe2000bf66130 */
[----:B0-----:R0:W-:Y:S01]  /*2d10*/  @!P2 STG.E desc[UR10][R2.64+0x2c00], R25 ;  /* 0x002c00190200a986 */ /* 0x0011e2000c10190a */
[----:B------:R-:W-:Y:S02]  /*2d20*/  ISETP.GE.U32.AND P6, PT, R4, UR4, PT ;  /* 0x0000000404007c0c */ /* 0x000fe4000bfc6070 */
[----:B------:R-:W-:Y:S01]  /*2d30*/  ISETP.GE.U32.AND P2, PT, R6, UR4, PT ;  /* 0x0000000406007c0c */ /* 0x000fe2000bf46070 */
[----:B-1----:R0:W-:Y:S01]  /*2d40*/  @!P5 STG.E desc[UR10][R2.64+0x3000], R5 ;  /* 0x003000050200d986 */ /* 0x0021e2000c10190a */
[----:B------:R-:W-:-:S02]  /*2d50*/  ISETP.GE.U32.AND P5, PT, R0, UR4, PT ;  /* 0x0000000400007c0c */ /* 0x000fc4000bfa6070 */
[----:B------:R-:W-:Y:S01]  /*2d60*/  ISETP.GE.U32.AND.EX P4, PT, RZ, UR5, PT, P4 ;  /* 0x00000005ff007c0c */ /* 0x000fe2000bf86140 */
[----:B--2---:R0:W-:Y:S01]  /*2d70*/  @!P1 STG.E desc[UR10][R2.64+0x3400], R7 ;  /* 0x0034000702009986 */ /* 0x0041e2000c10190a */
[----:B------:R-:W-:Y:S02]  /*2d80*/  ISETP.GE.U32.AND.EX P6, PT, RZ, UR5, PT, P6 ;  /* 0x00000005ff007c0c */ /* 0x000fe4000bfc6160 */
[----:B------:R-:W-:Y:S01]  /*2d90*/  ISETP.GE.U32.AND.EX P2, PT, RZ, UR5, PT, P2 ;  /* 0x00000005ff007c0c */ /* 0x000fe2000bf46120 */
[----:B---3--:R0:W-:Y:S01]  /*2da0*/  @!P3 STG.E desc[UR10][R2.64+0x3800], R9 ;  /* 0x003800090200b986 */ /* 0x0081e2000c10190a */
[----:B------:R-:W-:-:S03]  /*2db0*/  ISETP.GE.U32.AND.EX P5, PT, RZ, UR5, PT, P5 ;  /* 0x00000005ff007c0c */ /* 0x000fc6000bfa6150 */
[----:B----4-:R0:W-:Y:S04]  /*2dc0*/  @!P0 STG.E desc[UR10][R2.64], R29 ;  /* 0x0000001d02008986 */ /* 0x0101e8000c10190a */
[----:B------:R0:W-:Y:S04]  /*2dd0*/  @!P4 STG.E desc[UR10][R2.64+0x3c00], R11 ;  /* 0x003c000b0200c986 */ /* 0x0001e8000c10190a */
[----:B------:R0:W-:Y:S04]  /*2de0*/  @!P6 STG.E desc[UR10][R2.64+0x4000], R13 ;  /* 0x0040000d0200e986 */ /* 0x0001e8000c10190a */
[----:B------:R0:W-:Y:S01]  /*2df0*/  @!P2 STG.E desc[UR10][R2.64+0x4400], R27 ;  /* 0x0044001b0200a986 */ /* 0x0001e2000c10190a */
[----:B------:R-:W-:Y:S05]  /*2e00*/  @P5 EXIT ;  /* 0x000000000000594d */ /* 0x000fea0003800000 */
[----:B------:R-:W1:Y:S04]  /*2e10*/  LDS R35, [R35+0x4800] ;  /* 0x0048000023237984 */ /* 0x000e680000000800 */
[----:B-1----:R-:W-:Y:S01]  /*2e20*/  STG.E desc[UR10][R2.64+0x4800], R35 ;  /* 0x0048002302007986 */ /* 0x002fe2000c10190a */
[----:B------:R-:W-:Y:S05]  /*2e30*/  EXIT ;  /* 0x000000000000794d */ /* 0x000fea0003800000 */
.L_x_2959:
        /* <DEDUP_REMOVED lines=12> */
.L_x_4307:


//--------------------- .text._ZN3cub18CUB_300001_SM_10006detail10radix_sort29DeviceRadixSortOnesweepKernelINS1_5radix10policy_hubIjNS0_8NullTypeEyE10Policy1000ELNS0_9SortOrderE0EjS6_yiiNS1_21identity_decomposer_tEEEvPT5_SC_PT3_PKSD_PT1_PKSH_PT2_PKSL_T4_iiT6_ --------------------------
	.section	.text._ZN3cub18CUB_300001_SM_10006detail10radix_sort29DeviceRadixSortOnesweepKernelINS1_5radix10policy_hubIjNS0_8NullTypeEyE10Policy1000ELNS0_9SortOrderE0EjS6_yiiNS1_21identity_decomposer_tEEEvPT5_SC_PT3_PKSD_PT1_PKSH_PT2_PKSL_T4_iiT6_,"ax",@progbits
	.align	128
        .global         _ZN3cub18CUB_300001_SM_10006detail10radix_sort29DeviceRadixSortOnesweepKernelINS1_5radix10policy_hubIjNS0_8NullTypeEyE10Policy1000ELNS0_9SortOrderE0EjS6_yiiNS1_21identity_decomposer_tEEEvPT5_SC_PT3_PKSD_PT1_PKSH_PT2_PKSL_T4_iiT6_
        .type           _ZN3cub18CUB_300001_SM_10006detail10radix_sort29DeviceRadixSortOnesweepKernelINS1_5radix10policy_hubIjNS0_8NullTypeEyE10Policy1000ELNS0_9SortOrderE0EjS6_yiiNS1_21identity_decomposer_tEEEvPT5_SC_PT3_PKSD_PT1_PKSH_PT2_PKSL_T4_iiT6_,@function
        .size           _ZN3cub18CUB_300001_SM_10006detail10radix_sort29DeviceRadixSortOnesweepKernelINS1_5radix10policy_hubIjNS0_8NullTypeEyE10Policy1000ELNS0_9SortOrderE0EjS6_yiiNS1_21identity_decomposer_tEEEvPT5_SC_PT3_PKSD_PT1_PKSH_PT2_PKSL_T4_iiT6_,(.L_x_4308 - _ZN3cub18CUB_300001_SM_10006detail10radix_sort29DeviceRadixSortOnesweepKernelINS1_5radix10policy_hubIjNS0_8NullTypeEyE10Policy1000ELNS0_9SortOrderE0EjS6_yiiNS1_21identity_decomposer_tEEEvPT5_SC_PT3_PKSD_PT1_PKSH_PT2_PKSL_T4_iiT6_)
        .other          _ZN3cub18CUB_300001_SM_10006detail10radix_sort29DeviceRadixSortOnesweepKernelINS1_5radix10policy_hubIjNS0_8NullTypeEyE10Policy1000ELNS0_9SortOrderE0EjS6_yiiNS1_21identity_decomposer_tEEEvPT5_SC_PT3_PKSD_PT1_PKSH_PT2_PKSL_T4_iiT6_,@"STO_CUDA_ENTRY STV_DEFAULT"
_ZN3cub18CUB_300001_SM_10006detail10radix_sort29DeviceRadixSortOnesweepKernelINS1_5radix10policy_hubIjNS0_8NullTypeEyE10Policy1000ELNS0_9SortOrderE0EjS6_yiiNS1_21identity_decomposer_tEEEvPT5_SC_PT3_PKSD_PT1_PKSH_PT2_PKSL_T4_iiT6_:
.text._ZN3cub18CUB_300001_SM_10006detail10radix_sort29DeviceRadixSortOnesweepKernelINS1_5radix10policy_hubIjNS0_8NullTypeEyE10Policy1000ELNS0_9SortOrderE0EjS6_yiiNS1_21identity_decomposer_tEEEvPT5_SC_PT3_PKSD_PT1_PKSH_PT2_PKSL_T4_iiT6_:
[----:B------:R-:W0:Y:S01]  /*0000*/  LDC R1, c[0x0][0x37c] ;  /* 0x0000df00ff017b82 */ /* 0x000e220000000800 */
[----:B------:R-:W1:Y:S01]  /*0010*/  S2R R39, SR_TID.X ;  /* 0x0000000000277919 */ /* 0x000e620000002100 */
[----:B------:R-:W-:Y:S01]  /*0020*/  MOV R73, 0x400 ;  /* 0x0000040000497802 */ /* 0x000fe20000000f00 */
[----:B------:R-:W2:Y:S01]  /*0030*/  LDCU.64 UR6, c[0x0][0x358] ;  /* 0x00006b00ff0677ac */ /* 0x000ea20008000a00 */
[----:B------:R-:W-:Y:S01]  /*0040*/  BSSY.RECONVERGENT B0, `(.L_x_2960) ;  /* 0x000000d000007945 */ /* 0x000fe20003800200 */
[----:B------:R-:W3:Y:S01]  /*0050*/  S2R R0, SR_CgaCtaId ;  /* 0x0000000000007919 */ /* 0x000ee20000008800 */
[----:B0-----:R-:W-:Y:S01]  /*0060*/  VIADD R1, R1, 0xfffffff0 ;  /* 0xfffffff001017836 */ /* 0x001fe20000000000 */
[----:B-1----:R-:W-:Y:S02]  /*0070*/  ISETP.NE.AND P0, PT, R39, RZ, PT ;  /* 0x000000ff2700720c */ /* 0x002fe40003f05270 */
[----:B---3--:R-:W-:-:S11]  /*0080*/  LEA R73, R0, R73, 0x18 ;  /* 0x0000004900497211 */ /* 0x008fd600078ec0ff */
        /* <DEDUP_REMOVED lines=8> */
.L_x_2961:
[----:B------:R-:W-:Y:S05]  /*0110*/  BSYNC.RECONVERGENT B0 ;  /* 0x0000000000007941 */ /* 0x000fea0003800200 */
.L_x_2960:
        /* <DEDUP_REMOVED lines=38> */
.L_x_2962:
[----:B------:R-:W0:Y:S01]  /*0380*/  LDCU.64 UR8, c[0x0][0x3a8] ;  /* 0x00007500ff0877ac */ /* 0x000e220008000a00 */
[C---:B------:R-:W-:Y:S01]  /*0390*/  LOP3.LUT R3, R39.reuse, 0x1f, RZ, 0xc0, !PT ;  /* 0x0000001f27037812 */ /* 0x040fe200078ec0ff */
[----:B------:R-:W-:Y:S01]  /*03a0*/  IMAD.MOV.U32 R71, RZ, RZ, -0x1 ;  /* 0xffffffffff477424 */ /* 0x000fe200078e00ff */
[----:B------:R-:W-:Y:S01]  /*03b0*/  LOP3.LUT R4, R39, 0x3e0, RZ, 0xc0, !PT ;  /* 0x000003e027047812 */ /* 0x000fe200078ec0ff */
[----:B------:R-:W-:Y:S02]  /*03c0*/  IMAD.MOV.U32 R69, RZ, RZ, -0x1 ;  /* 0xffffffffff457424 */ /* 0x000fe400078e00ff */
[----:B------:R-:W-:Y:S02]  /*03d0*/  IMAD.MOV.U32 R70, RZ, RZ, -0x1 ;  /* 0xffffffffff467424 */ /* 0x000fe400078e00ff */
        /* <DEDUP_REMOVED lines=12> */
[----:B------:R-:W-:Y:S01]  /*04a0*/  IMAD.X R13, RZ, RZ, R6, P0 ;  /* 0x000000ffff0d7224 */ /* 0x000fe200000e0606 */
[----:B0-----:R-:W-:Y:S01]  /*04b0*/  LEA R2, P0, R8, UR8, 0x2 ;  /* 0x0000000808027c11 */ /* 0x001fe2000f8010ff */
[----:B------:R-:W-:Y:S01]  /*04c0*/  VIADD R7, R11, 0xc0 ;  /* 0x000000c00b077836 */ /* 0x000fe20000000000 */
[----:B------:R-:W-:-:S02]  /*04d0*/  ISETP.GE.AND P5, PT, R3, R4, PT ;  /* 0x000000040300720c */ /* 0x000fc40003fa6270 */
[-C--:B------:R-:W-:Y:S01]  /*04e0*/  ISETP.GE.AND P6, PT, R5, R4.reuse, PT ;  /* 0x000000040500720c */ /* 0x080fe20003fc6270 */
[----:B------:R-:W-:Y:S01]  /*04f0*/  VIADD R5, R11, 0xe0 ;  /* 0x000000e00b057836 */ /* 0x000fe20000000000 */
[----:B------:R-:W-:Y:S01]  /*0500*/  LEA.HI.X R3, R8, UR9, R13, 0x2, P0 ;  /* 0x0000000908037c11 */ /* 0x000fe200080f140d */
[----:B------:R-:W-:Y:S01]  /*0510*/  IMAD.MOV.U32 R68, RZ, RZ, -0x1 ;  /* 0xffffffffff447424 */ /* 0x000fe200078e00ff */
[-C--:B------:R-:W-:Y:S01]  /*0520*/  ISETP.GE.AND P0, PT, R7, R4.reuse, PT ;  /* 0x000000040700720c */ /* 0x080fe20003f06270 */
[----:B------:R-:W-:Y:S02]  /*0530*/  VIADD R7, R11, 0x100 ;  /* 0x000001000b077836 */ /* 0x000fe40000000000 */
[----:B------:R1:W5:Y:S01]  /*0540*/  @!P1 LDG.E R71, desc[UR6][R2.64] ;  /* 0x0000000602479981 */ /* 0x000362000c1e1900 */
[-C--:B------:R-:W-:Y:S01]  /*0550*/  ISETP.GE.AND P1, PT, R5, R4.reuse, PT ;  /* 0x000000040500720c */ /* 0x080fe20003f26270 */
[----:B------:R-:W-:Y:S02]  /*0560*/  VIADD R5, R11, 0x120 ;  /* 0x000001200b057836 */ /* 0x000fe40000000000 */
[----:B------:R1:W5:Y:S03]  /*0570*/  @!P3 LDG.E R69, desc[UR6][R2.64+0x100] ;  /* 0x000100060245b981 */ /* 0x000366000c1e1900 */
[----:B------:R-:W-:Y:S01]  /*0580*/  ISETP.GE.AND P3, PT, R5, R4, PT ;  /* 0x000000040500720c */ /* 0x000fe20003f66270 */
[----:B------:R-:W-:Y:S01]  /*0590*/  VIADD R5, R11, 0x140 ;  /* 0x000001400b057836 */ /* 0x000fe20000000000 */
[----:B------:R1:W5:Y:S01]  /*05a0*/  @!P4 LDG.E R68, desc[UR6][R2.64+0x180] ;  /* 0x000180060244c981 */ /* 0x000362000c1e1900 */
[----:B------:R-:W-:-:S03]  /*05b0*/  IMAD.MOV.U32 R66, RZ, RZ, -0x1 ;  /* 0xffffffffff427424 */ /* 0x000fc600078e00ff */
[-C--:B------:R-:W-:Y:S01]  /*05c0*/  ISETP.GE.AND P4, PT, R5, R4.reuse, PT ;  /* 0x000000040500720c */ /* 0x080fe20003f86270 */
[----:B------:R-:W-:Y:S01]  /*05d0*/  VIADD R5, R11, 0x180 ;  /* 0x000001800b057836 */ /* 0x000fe20000000000 */
[----:B------:R1:W5:Y:S01]  /*05e0*/  @!P2 LDG.E R70, desc[UR6][R2.64+0x80] ;  /* 0x000080060246a981 */ /* 0x000362000c1e1900 */
[-C--:B------:R-:W-:Y:S01]  /*05f0*/  ISETP.GE.AND P2, PT, R7, R4.reuse, PT ;  /* 0x000000040700720c */ /* 0x080fe20003f46270 */
[----:B------:R-:W-:Y:S02]  /*0600*/  IMAD.MOV.U32 R65, RZ, RZ, -0x1 ;  /* 0xffffffffff417424 */ /* 0x000fe400078e00ff */
[----:B------:R1:W5:Y:S01]  /*0610*/  @!P6 LDG.E R66, desc[UR6][R2.64+0x280] ;  /* 0x000280060242e981 */ /* 0x000362000c1e1900 */
[-C--:B------:R-:W-:Y:S01]  /*0620*/  ISETP.GE.AND P6, PT, R5, R4.reuse, PT ;  /* 0x000000040500720c */ /* 0x080fe20003fc6270 */
[C---:B------:R-:W-:Y:S02]  /*0630*/  VIADD R5, R11.reuse, 0x1a0 ;  /* 0x000001a00b057836 */ /* 0x040fe40000000000 */
[----:B------:R-:W-:Y:S01]  /*0640*/  IMAD.MOV.U32 R67, RZ, RZ, -0x1 ;  /* 0xffffffffff437424 */ /* 0x000fe200078e00ff */
[----:B------:R1:W5:Y:S01]  /*0650*/  @!P0 LDG.E R65, desc[UR6][R2.64+0x300] ;  /* 0x0003000602418981 */ /* 0x000362000c1e1900 */
[----:B------:R-:W-:Y:S01]  /*0660*/  VIADD R7, R11, 0x160 ;  /* 0x000001600b077836 */ /* 0x000fe20000000000 */
[----:B------:R-:W-:Y:S01]  /*0670*/  ISETP.GE.AND P0, PT, R5, R4, PT ;  /* 0x000000040500720c */ /* 0x000fe20003f06270 */
[----:B------:R-:W-:-:S02]  /*0680*/  IMAD.MOV.U32 R63, RZ, RZ, -0x1 ;  /* 0xffffffffff3f7424 */ /* 0x000fc400078e00ff */
[----:B------:R-:W-:Y:S01]  /*0690*/  VIADD R5, R11, 0x1e0 ;  /* 0x000001e00b057836 */ /* 0x000fe20000000000 */
[----:B------:R1:W5:Y:S01]  /*06a0*/  @!P5 LDG.E R67, desc[UR6][R2.64+0x200] ;  /* 0x000200060243d981 */ /* 0x000362000c1e1900 */
[-C--:B------:R-:W-:Y:S01]  /*06b0*/  ISETP.GE.AND P5, PT, R7, R4.reuse, PT ;  /* 0x000000040700720c */ /* 0x080fe20003fa6270 */
[----:B------:R-:W-:Y:S02]  /*06c0*/  IMAD.MOV.U32 R64, RZ, RZ, -0x1 ;  /* 0xffffffffff407424 */ /* 0x000fe400078e00ff */
[----:B------:R1:W5:Y:S01]  /*06d0*/  @!P2 LDG.E R63, desc[UR6][R2.64+0x400] ;  /* 0x00040006023fa981 */ /* 0x000362000c1e1900 */
[----:B------:R-:W-:Y:S01]  /*06e0*/  IMAD.MOV.U32 R62, RZ, RZ, -0x1 ;  /* 0xffffffffff3e7424 */ /* 0x000fe200078e00ff */
[----:B------:R-:W-:Y:S01]  /*06f0*/  ISETP.GE.AND P2, PT, R5, R4, PT ;  /* 0x000000040500720c */ /* 0x000fe20003f46270 */
[C---:B------:R-:W-:Y:S01]  /*0700*/  VIADD R7, R11.reuse, 0x1c0 ;  /* 0x000001c00b077836 */ /* 0x040fe20000000000 */
[----:B------:R1:W5:Y:S01]  /*0710*/  @!P1 LDG.E R64, desc[UR6][R2.64+0x380] ;  /* 0x0003800602409981 */ /* 0x000362000c1e1900 */
[----:B------:R-:W-:-:S02]  /*0720*/  VIADD R5, R11, 0x200 ;  /* 0x000002000b057836 */ /* 0x000fc40000000000 */
[----:B------:R-:W-:Y:S01]  /*0730*/  IMAD.MOV.U32 R61, RZ, RZ, -0x1 ;  /* 0xffffffffff3d7424 */ /* 0x000fe200078e00ff */
[----:B------:R1:W5:Y:S01]  /*0740*/  @!P3 LDG.E R62, desc[UR6][R2.64+0x480] ;  /* 0x00048006023eb981 */ /* 0x000362000c1e1900 */
[----:B------:R-:W-:Y:S01]  /*0750*/  IMAD.MOV.U32 R60, RZ, RZ, -0x1 ;  /* 0xffffffffff3c7424 */ /* 0x000fe200078e00ff */
[-C--:B------:R-:W-:Y:S01]  /*0760*/  ISETP.GE.AND P1, PT, R7, R4.reuse, PT ;  /* 0x000000040700720c */ /* 0x080fe20003f26270 */
[----:B------:R-:W-:Y:S01]  /*0770*/  VIADD R7, R11, 0x220 ;  /* 0x000002200b077836 */ /* 0x000fe20000000000 */
[-C--:B------:R-:W-:Y:S01]  /*0780*/  ISETP.GE.AND P3, PT, R5, R4.reuse, PT ;  /* 0x000000040500720c */ /* 0x080fe20003f66270 */
[----:B------:R-:W-:Y:S01]  /*0790*/  VIADD R5, R11, 0x240 ;  /* 0x000002400b057836 */ /* 0x000fe20000000000 */
[----:B------:R1:W5:Y:S02]  /*07a0*/  @!P4 LDG.E R61, desc[UR6][R2.64+0x500] ;  /* 0x00050006023dc981 */ /* 0x000364000c1e1900 */
[-C--:B------:R-:W-:Y:S02]  /*07b0*/  ISETP.GE.AND P4, PT, R7, R4.reuse, PT ;  /* 0x000000040700720c */ /* 0x080fe40003f86270 */
[----:B------:R1:W5:Y:S01]  /*07c0*/  @!P5 LDG.E R60, desc[UR6][R2.64+0x580] ;  /* 0x00058006023cd981 */ /* 0x000362000c1e1900 */
[----:B------:R-:W-:Y:S01]  /*07d0*/  ISETP.GE.AND P5, PT, R5, R4, PT ;  /* 0x000000040500720c */ /* 0x000fe20003fa6270 */
[----:B------:R-:W-:-:S02]  /*07e0*/  IMAD.MOV.U32 R59, RZ, RZ, -0x1 ;  /* 0xffffffffff3b7424 */ /* 0x000fc400078e00ff */
[----:B------:R-:W-:Y:S02]  /*07f0*/  IMAD.MOV.U32 R58, RZ, RZ, -0x1 ;  /* 0xffffffffff3a7424 */ /* 0x000fe400078e00ff */
[----:B------:R-:W-:Y:S02]  /*0800*/  IMAD.MOV.U32 R57, RZ, RZ, -0x1 ;  /* 0xffffffffff397424 */ /* 0x000fe400078e00ff */
[----:B------:R-:W-:Y:S01]  /*0810*/  IMAD.MOV.U32 R56, RZ, RZ, -0x1 ;  /* 0xffffffffff387424 */ /* 0x000fe200078e00ff */
[----:B------:R1:W5:Y:S01]  /*0820*/  @!P6 LDG.E R59, desc[UR6][R2.64+0x600] ;  /* 0x00060006023be981 */ /* 0x000362000c1e1900 */
[----:B------:R-:W-:Y:S02]  /*0830*/  IMAD.MOV.U32 R55, RZ, RZ, -0x1 ;  /* 0xffffffffff377424 */ /* 0x000fe400078e00ff */
[----:B------:R-:W-:Y:S01]  /*0840*/  IMAD.MOV.U32 R54, RZ, RZ, -0x1 ;  /* 0xffffffffff367424 */ /* 0x000fe200078e00ff */
[----:B------:R1:W5:Y:S01]  /*0850*/  @!P0 LDG.E R58, desc[UR6][R2.64+0x680] ;  /* 0x00068006023a8981 */ /* 0x000362000c1e1900 */
[----:B------:R-:W-:-:S03]  /*0860*/  IMAD.MOV.U32 R53, RZ, RZ, -0x1 ;  /* 0xffffffffff357424 */ /* 0x000fc600078e00ff */
[----:B------:R1:W5:Y:S04]  /*0870*/  @!P1 LDG.E R57, desc[UR6][R2.64+0x700] ;  /* 0x0007000602399981 */ /* 0x000368000c1e1900 */
[----:B------:R1:W5:Y:S04]  /*0880*/  @!P2 LDG.E R56, desc[UR6][R2.64+0x780] ;  /* 0x000780060238a981 */ /* 0x000368000c1e1900 */
[----:B------:R1:W5:Y:S04]  /*0890*/  @!P3 LDG.E R55, desc[UR6][R2.64+0x800] ;  /* 0x000800060237b981 */ /* 0x000368000c1e1900 */
[----:B------:R1:W5:Y:S04]  /*08a0*/  @!P4 LDG.E R54, desc[UR6][R2.64+0x880] ;  /* 0x000880060236c981 */ /* 0x000368000c1e1900 */
[----:B------:R1:W5:Y:S02]  /*08b0*/  @!P5 LDG.E R53, desc[UR6][R2.64+0x900] ;  /* 0x000900060235d981 */ /* 0x000364000c1e1900 */
.L_x_2963:
[----:B01----:R-:W-:Y:S01]  /*08c0*/  VIMNMX R2, PT, PT, R9, 0xe0, !PT ;  /* 0x000000e009027848 */ /* 0x003fe20007fe0100 */
[----:B------:R-:W0:Y:S01]  /*08d0*/  LDCU UR4, c[0x0][0x3c8] ;  /* 0x00007900ff0477ac */ /* 0x000e220008000800 */
[----:B------:R-:W-:Y:S01]  /*08e0*/  BSSY.RECONVERGENT B0, `(.L_x_2964) ;  /* 0x0000025000007945 */ /* 0x000fe20003800200 */
[----:B------:R-:W-:Y:S01]  /*08f0*/  IMAD.SHL.U32 R0, R0, 0x400, RZ ;  /* 0x0000040000007824 */ /* 0x000fe200078e00ff */
[--C-:B------:R-:W-:Y:S01]  /*0900*/  IADD3 R2, PT, PT, R2, 0x1f, -R9.reuse ;  /* 0x0000001f02027810 */ /* 0x100fe20007ffe809 */
[----:B------:R-:W-:Y:S01]  /*0910*/  UMOV UR5, 0xffffffff ;  /* 0xffffffff00057882 */ /* 0x000fe20000000000 */
[----:B------:R-:W-:Y:S02]  /*0920*/  IMAD.MOV.U32 R5, RZ, RZ, R9 ;  /* 0x000000ffff057224 */ /* 0x000fe400078e0009 */
[C---:B------:R-:W-:Y:S02]  /*0930*/  ISETP.GE.U32.AND P0, PT, R2.reuse, 0x1e0, PT ;  /* 0x000001e00200780c */ /* 0x040fe40003f06070 */
        /* <DEDUP_REMOVED lines=10> */
.L_x_2966:
        /* <DEDUP_REMOVED lines=21> */
.L_x_2965:
[----:B------:R-:W-:Y:S05]  /*0b30*/  BSYNC.RECONVERGENT B0 ;  /* 0x0000000000007941 */ /* 0x000fea0003800200 */
.L_x_2964:
        /* <DEDUP_REMOVED lines=18> */
.L_x_2970:
[----:B------:R-:W-:Y:S05]  /*0c60*/  BSYNC.RECONVERGENT B1 ;  /* 0x0000000000017941 */ /* 0x000fea0003800200 */
.L_x_2969:
        /* <DEDUP_REMOVED lines=14> */
.L_x_2971:
[----:B------:R-:W-:Y:S01]  /*0d50*/  VIADD R3, R3, 0x1 ;  /* 0x0000000103037836 */ /* 0x000fe20000000000 */
[----:B------:R2:W-:Y:S04]  /*0d60*/  STS [R0], RZ ;  /* 0x000000ff00007388 */ /* 0x0005e80000000800 */
[----:B------:R-:W-:Y:S01]  /*0d70*/  ISETP.NE.AND P0, PT, R3, RZ, PT ;  /* 0x000000ff0300720c */ /* 0x000fe20003f05270 */
[----:B--2---:R-:W-:-:S12]  /*0d80*/  VIADD R0, R0, 0x80 ;  /* 0x0000008000007836 */ /* 0x004fd80000000000 */
[----:B------:R-:W-:Y:S05]  /*0d90*/  @P0 BRA `(.L_x_2971) ;  /* 0xfffffffc00ec0947 */ /* 0x000fea000383ffff */
.L_x_2968:
[----:B------:R-:W-:Y:S05]  /*0da0*/  BSYNC.RECONVERGENT B0 ;  /* 0x0000000000007941 */ /* 0x000fea0003800200 */
.L_x_2967:
[----:B------:R-:W2:Y:S01]  /*0db0*/  LDCU UR5, c[0x0][0x3c4] ;  /* 0x00007880ff0577ac */ /* 0x000ea20008000800 */
[C---:B-1----:R-:W-:Y:S01]  /*0dc0*/  IMAD.SHL.U32 R2, R39.reuse, 0x20, RZ ;  /* 0x0000002027027824 */ /* 0x042fe200078e00ff */
[C---:B------:R-:W-:Y:S01]  /*0dd0*/  ISETP.GT.U32.AND P1, PT, R39.reuse, 0xff, PT ;  /* 0x000000ff2700780c */ /* 0x040fe20003f24070 */
[----:B------:R-:W-:Y:S01]  /*0de0*/  BSSY.RECONVERGENT B0, `(.L_x_2972) ;  /* 0x000007c000007945 */ /* 0x000fe20003800200 */
[----:B------:R-:W-:Y:S02]  /*0df0*/  IMAD R0, R39, 0x4, R73 ;  /* 0x0000000427007824 */ /* 0x000fe400078e0249 */
[----:B0-----:R-:W-:Y:S01]  /*0e00*/  LOP3.LUT R4, R2, 0x7c00, RZ, 0xc0, !PT ;  /* 0x00007c0002047812 */ /* 0x001fe200078ec0ff */
[----:B------:R-:W-:Y:S01]  /*0e10*/  IMAD.MOV.U32 R52, RZ, RZ, RZ ;  /* 0x000000ffff347224 */ /* 0x000fe200078e00ff */
[----:B------:R-:W-:-:S03]  /*0e20*/  P2R R2, PR, RZ, 0x2 ;  /* 0x00000002ff027803 */ /* 0x000fc60000000000 */
[----:B------:R-:W-:Y:S02]  /*0e30*/  IMAD.IADD R15, R73, 0x1, R4 ;  /* 0x00000001490f7824 */ /* 0x000fe400078e0204 */
[----:B------:R0:W-:Y:S01]  /*0e40*/  STL [R1+0x8], R2 ;  /* 0x0000080201007387 */ /* 0x0001e20000100800 */
[----:B--2--5:R-:W-:Y:S02]  /*0e50*/  SHF.R.U32.HI R51, RZ, UR5, R71 ;  /* 0x00000005ff337c19 */ /* 0x024fe40008011647 */
[----:B------:R-:W-:Y:S02]  /*0e60*/  SHF.R.U32.HI R5, RZ, UR5, R70 ;  /* 0x00000005ff057c19 */ /* 0x000fe40008011646 */
[----:B------:R-:W-:Y:S01]  /*0e70*/  SHF.R.U32.HI R45, RZ, UR5, R64 ;  /* 0x00000005ff2d7c19 */ /* 0x000fe20008011640 */
[----:B0-----:R-:W0:Y:S01]  /*0e80*/  @!P1 LDC.64 R2, c[0x0][0x380] ;  /* 0x0000e000ff029b82 */ /* 0x001e220000000a00 */
[----:B------:R-:W-:Y:S02]  /*0e90*/  SHF.R.U32.HI R50, RZ, UR5, R69 ;  /* 0x00000005ff327c19 */ /* 0x000fe40008011645 */
[----:B------:R-:W-:-:S02]  /*0ea0*/  SHF.R.U32.HI R44, RZ, UR5, R63 ;  /* 0x00000005ff2c7c19 */ /* 0x000fc4000801163f */
[----:B------:R-:W-:Y:S02]  /*0eb0*/  SHF.R.U32.HI R49, RZ, UR5, R68 ;  /* 0x00000005ff317c19 */ /* 0x000fe40008011644 */
[----:B------:R-:W-:Y:S02]  /*0ec0*/  SHF.R.U32.HI R48, RZ, UR5, R67 ;  /* 0x00000005ff307c19 */ /* 0x000fe40008011643 */
[----:B------:R-:W-:Y:S02]  /*0ed0*/  LOP3.LUT R51, R51, UR4, RZ, 0x30, !PT ;  /* 0x0000000433337c12 */ /* 0x000fe4000f8e30ff */
[----:B------:R-:W-:Y:S02]  /*0ee0*/  SHF.R.U32.HI R47, RZ, UR5, R66 ;  /* 0x00000005ff2f7c19 */ /* 0x000fe40008011642 */
[----:B------:R-:W-:Y:S01]  /*0ef0*/  LOP3.LUT R4, R5, UR4, RZ, 0x30, !PT ;  /* 0x0000000405047c12 */ /* 0x000fe2000f8e30ff */
[----:B------:R-:W-:Y:S01]  /*0f00*/  IMAD R30, R51, 0x4, R15 ;  /* 0x00000004331e7824 */ /* 0x000fe200078e020f */
[----:B------:R-:W-:Y:S01]  /*0f10*/  LOP3.LUT R45, R45, UR4, RZ, 0x30, !PT ;  /* 0x000000042d2d7c12 */ /* 0x000fe2000f8e30ff */
[----:B------:R-:W-:Y:S01]  /*0f20*/  NOP ;  /* 0x0000000000007918 */ /* 0x000fe20000000000 */
[----:B------:R-:W-:Y:S01]  /*0f30*/  SHF.R.U32.HI R46, RZ, UR5, R65 ;  /* 0x00000005ff2e7c19 */ /* 0x000fe20008011641 */
        /* <DEDUP_REMOVED lines=9> */
[----:B------:R-:W-:Y:S01]  /*0fd0*/  SHF.R.U32.HI R43, RZ, UR5, R62 ;  /* 0x00000005ff2b7c19 */ /* 0x000fe2000801163e */
[--C-:B------:R-:W-:Y:S01]  /*0fe0*/  IMAD R28, R49, 0x4, R15.reuse ;  /* 0x00000004311c7824 */ /* 0x100fe200078e020f */
[----:B------:R-:W-:Y:S01]  /*0ff0*/  LOP3.LUT R47, R47, UR4, RZ, 0x30, !PT ;  /* 0x000000042f2f7c12 */ /* 0x000fe2000f8e30ff */
[----:B------:R-:W-:Y:S01]  /*1000*/  IMAD R27, R48, 0x4, R15 ;  /* 0x00000004301b7824 */ /* 0x000fe200078e020f */
[----:B------:R-:W-:Y:S01]  /*1010*/  SHF.R.U32.HI R42, RZ, UR5, R61 ;  /* 0x00000005ff2a7c19 */ /* 0x000fe2000801163d */
[----:B------:R1:W-:Y:S01]  /*1020*/  STL [R1+0x4], R7 ;  /* 0x0000040701007387 */ /* 0x0003e20000100800 */
[----:B------:R-:W-:Y:S01]  /*1030*/  LOP3.LUT R46, R46, UR4, RZ, 0x30, !PT ;  /* 0x000000042e2e7c12 */ /* 0x000fe2000f8e30ff */
[----:B------:R-:W-:Y:S01]  /*1040*/  IMAD R26, R47, 0x4, R15 ;  /* 0x000000042f1a7824 */ /* 0x000fe200078e020f */
[----:B------:R-:W-:Y:S01]  /*1050*/  SHF.R.U32.HI R41, RZ, UR5, R60 ;  /* 0x00000005ff297c19 */ /* 0x000fe2000801163c */
[----:B------:R1:W-:Y:S01]  /*1060*/  ATOMS.POPC.INC.32 RZ, [R31+URZ] ;  /* 0x000000001fff7f8c */ /* 0x0003e2000d8000ff */
[----:B------:R-:W-:Y:S01]  /*1070*/  SHF.R.U32.HI R40, RZ, UR5, R59 ;  /* 0x00000005ff287c19 */ /* 0x000fe2000801163b */
[----:B------:R-:W-:Y:S01]  /*1080*/  IMAD R25, R46, 0x4, R15 ;  /* 0x000000042e197824 */ /* 0x000fe200078e020f */
[----:B------:R-:W-:Y:S01]  /*1090*/  SHF.R.U32.HI R37, RZ, UR5, R58 ;  /* 0x00000005ff257c19 */ /* 0x000fe2000801163a */
[----:B------:R1:W-:Y:S01]  /*10a0*/  STL [R1], R6 ;  /* 0x0000000601007387 */ /* 0x0003e20000100800 */
[----:B------:R-:W-:-:S02]  /*10b0*/  LOP3.LUT R43, R43, UR4, RZ, 0x30, !PT ;  /* 0x000000042b2b7c12 */ /* 0x000fc4000f8e30ff */
[----:B------:R-:W-:Y:S01]  /*10c0*/  SHF.R.U32.HI R36, RZ, UR5, R57 ;  /* 0x00000005ff247c19 */ /* 0x000fe20008011639 */
[----:B------:R1:W-:Y:S01]  /*10d0*/  ATOMS.POPC.INC.32 RZ, [R29+URZ] ;  /* 0x000000001dff7f8c */ /* 0x0003e2000d8000ff */
[----:B------:R-:W-:Y:S01]  /*10e0*/  LOP3.LUT R42, R42, UR4, RZ, 0x30, !PT ;  /* 0x000000042a2a7c12 */ /* 0x000fe2000f8e30ff */
[--C-:B------:R-:W-:Y:S01]  /*10f0*/  IMAD R24, R43, 0x4, R15.reuse ;  /* 0x000000042b187824 */ /* 0x100fe200078e020f */
[----:B------:R-:W-:Y:S01]  /*1100*/  SHF.R.U32.HI R35, RZ, UR5, R56 ;  /* 0x00000005ff237c19 */ /* 0x000fe20008011638 */
[----:B------:R1:W-:Y:S01]  /*1110*/  ATOMS.POPC.INC.32 RZ, [R28+URZ] ;  /* 0x000000001cff7f8c */ /* 0x0003e2000d8000ff */
[----:B------:R-:W-:Y:S01]  /*1120*/  LOP3.LUT R41, R41, UR4, RZ, 0x30, !PT ;  /* 0x0000000429297c12 */ /* 0x000fe2000f8e30ff */
[----:B------:R-:W-:Y:S01]  /*1130*/  IMAD R23, R42, 0x4, R15 ;  /* 0x000000042a177824 */ /* 0x000fe200078e020f */
        /* <DEDUP_REMOVED lines=19> */
[----:B------:R-:W-:-:S02]  /*1270*/  IMAD R18, R35, 0x4, R15 ;  /* 0x0000000423127824 */ /* 0x000fc400078e020f */
[----:B------:R1:W-:Y:S01]  /*1280*/  ATOMS.POPC.INC.32 RZ, [R24+URZ] ;  /* 0x0000000018ff7f8c */ /* 0x0003e2000d8000ff */
[--C-:B------:R-:W-:Y:S02]  /*1290*/  IMAD R17, R34, 0x4, R15.reuse ;  /* 0x0000000422117824 */ /* 0x100fe400078e020f */
[--C-:B------:R-:W-:Y:S01]  /*12a0*/  IMAD R16, R33, 0x4, R15.reuse ;  /* 0x0000000421107824 */ /* 0x100fe200078e020f */
[----:B------:R1:W-:Y:S01]  /*12b0*/  ATOMS.POPC.INC.32 RZ, [R23+URZ] ;  /* 0x0000000017ff7f8c */ /* 0x0003e2000d8000ff */
[----:B------:R-:W-:-:S03]  /*12c0*/  IMAD R15, R32, 0x4, R15 ;  /* 0x00000004200f7824 */ /* 0x000fc600078e020f */
[----:B------:R1:W-:Y:S04]  /*12d0*/  ATOMS.POPC.INC.32 RZ, [R22+URZ] ;  /* 0x0000000016ff7f8c */ /* 0x0003e8000d8000ff */
        /* <DEDUP_REMOVED lines=8> */
[----:B0-----:R-:W-:Y:S05]  /*1360*/  @P1 BRA `(.L_x_2973) ;  /* 0x00000000008c1947 */ /* 0x001fea0003800000 */
[----:B------:R-:W-:Y:S04]  /*1370*/  LDS R13, [R0] ;  /* 0x00000000000d7984 */ /* 0x000fe80000000800 */
[----:B------:R-:W0:Y:S04]  /*1380*/  LDS R14, [R0+0x400] ;  /* 0x00040000000e7984 */ /* 0x000e280000000800 */
        /* <DEDUP_REMOVED lines=8> */
[----:B-1----:R-:W1:Y:S01]  /*1410*/  LDS R6, [R0+0x2800] ;  /* 0x0028000000067984 */ /* 0x002e620000000800 */
[----:B0-----:R-:W-:-:S03]  /*1420*/  IMAD.IADD R75, R13, 0x1, R14 ;  /* 0x000000010d4b7824 */ /* 0x001fc600078e020e */
[----:B------:R0:W-:Y:S01]  /*1430*/  STS [R0+0x400], R13 ;  /* 0x0004000d00007388 */ /* 0x0001e20000000800 */
[----:B--2---:R-:W-:-:S03]  /*1440*/  IMAD.IADD R7, R75, 0x1, R52 ;  /* 0x000000014b077824 */ /* 0x004fc600078e0234 */
[----:B------:R1:W-:Y:S01]  /*1450*/  STS [R0+0x800], R75 ;  /* 0x0008004b00007388 */ /* 0x0003e20000000800 */
[----:B---3--:R-:W-:-:S03]  /*1460*/  IMAD.IADD R5, R7, 0x1, R74 ;  /* 0x0000000107057824 */ /* 0x008fc600078e024a */
[----:B------:R-:W2:Y:S01]  /*1470*/  LDS R52, [R0+0x2c00] ;  /* 0x002c000000347984 */ /* 0x000ea20000000800 */
        /* <DEDUP_REMOVED lines=18> */
.L_x_2973:
[----:B------:R-:W-:Y:S05]  /*15a0*/  BSYNC.RECONVERGENT B0 ;  /* 0x0000000000007941 */ /* 0x000fea0003800200 */
.L_x_2972:
[----:B------:R-:W-:Y:S01]  /*15b0*/  ISETP.NE.AND P0, PT, R52, 0x1c80, PT ;  /* 0x00001c803400780c */ /* 0x000fe20003f05270 */
[----:B---3--:R-:W-:-:S03]  /*15c0*/  @!P1 IMAD R5, R72, 0x100, R39 ;  /* 0x0000010048059824 */ /* 0x008fc600078e0227 */
[----:B------:R-:W-:Y:S01]  /*15d0*/  ISETP.LT.U32.AND P0, PT, R39, 0x100, !P0 ;  /* 0x000001002700780c */ /* 0x000fe20004701070 */
[----:B------:R-:W-:Y:S01]  /*15e0*/  @!P1 IMAD.WIDE R2, R5, 0x4, R2 ;  /* 0x0000000405029825 */ /* 0x000fe200078e0202 */
        /* <DEDUP_REMOVED lines=24> */
.L_x_2982:
[----:B0-----:R-:W0:Y:S01]  /*1770*/  LDC.64 R2, c[0x0][0x380] ;  /* 0x0000e000ff027b82 */ /* 0x001e220000000a00 */
[----:B------:R-:W-:Y:S01]  /*1780*/  VIADD R11, R4, 0xffffffff ;  /* 0xffffffff040b7836 */ /* 0x000fe20000000000 */
[----:B------:R-:W-:Y:S03]  /*1790*/  BSSY B2, `(.L_x_2979) ;  /* 0x0000008000027945 */ /* 0x000fe60003800000 */
[----:B------:R-:W-:-:S04]  /*17a0*/  IMAD R5, R11, 0x100, R39 ;  /* 0x000001000b057824 */ /* 0x000fc800078e0227 */
[----:B0-----:R-:W-:-:S07]  /*17b0*/  IMAD.WIDE R2, R5, 0x4, R2 ;  /* 0x0000000405027825 */ /* 0x001fce00078e0202 */
.L_x_2980:
[----:B------:R-:W-:Y:S05]  /*17c0*/  YIELD ;  /* 0x0000000000007946 */ /* 0x000fea0003800000 */
[----:B------:R0:W-:Y:S06]  /*17d0*/  MEMBAR.SC.CTA ;  /* 0x0000000000007992 */ /* 0x0001ec0000000000 */
[----:B0-----:R-:W2:Y:S02]  /*17e0*/  LDG.E.STRONG.SYS R5, desc[UR6][R2.64] ;  /* 0x0000000602057981 */ /* 0x001ea4000c1f5900 */
[----:B--2---:R-:W-:-:S13]  /*17f0*/  ISETP.NE.AND P0, PT, R5, RZ, PT ;  /* 0x000000ff0500720c */ /* 0x004fda0003f05270 */
[----:B------:R-:W-:Y:S05]  /*1800*/  @!P0 BRA `(.L_x_2980) ;  /* 0xfffffffc00ec8947 */ /* 0x000fea000383ffff */
[----:B------:R-:W-:Y:S05]  /*1810*/  BSYNC B2 ;  /* 0x0000000000027941 */ /* 0x000fea0003800000 */
.L_x_2979:
[----:B------:R-:W-:Y:S01]  /*1820*/  BSSY.RECONVERGENT B2, `(.L_x_2981) ;  /* 0x0000006000027945 */ /* 0x000fe20003800200 */
[C---:B------:R-:W-:Y:S02]  /*1830*/  ISETP.GT.AND P0, PT, R5.reuse, -0x1, PT ;  /* 0xffffffff0500780c */ /* 0x040fe40003f04270 */
[----:B------:R-:W-:Y:S01]  /*1840*/  LOP3.LUT R2, R5, 0x3fffffff, RZ, 0xc0, !PT ;  /* 0x3fffffff05027812 */ /* 0x000fe200078ec0ff */
[----:B------:R-:W-:Y:S05]  /*1850*/  WARPSYNC.EXCLUSIVE R0 ;  /* 0x0000000000007348 */ /* 0x000fea0003a00000 */
[----:B------:R-:W-:-:S05]  /*1860*/  IMAD.IADD R9, R2, 0x1, R9 ;  /* 0x0000000102097824 */ /* 0x000fca00078e0209 */
[----:B------:R-:W-:-:S07]  /*1870*/  VOTE.ANY R0, PT, P0 ;  /* 0x0000000000007806 */ /* 0x000fce00000e0100 */
[----:B------:R-:W-:Y:S05]  /*1880*/  BSYNC.RECONVERGENT B2 ;  /* 0x0000000000027941 */ /* 0x000fea0003800200 */
.L_x_2981:
[----:B------:R-:W-:Y:S01]  /*1890*/  ISETP.GT.U32.AND P1, PT, R4, 0x1, PT ;  /* 0x000000010400780c */ /* 0x000fe20003f24070 */
[----:B------:R-:W-:-:S12]  /*18a0*/  IMAD.MOV.U32 R4, RZ, RZ, R11 ;  /* 0x000000ffff047224 */ /* 0x000fd800078e000b */
[----:B------:R-:W-:Y:S05]  /*18b0*/  @P0 BRA P1, `(.L_x_2982) ;  /* 0xfffffffc00ac0947 */ /* 0x000fea000083ffff */
[----:B------:R-:W-:Y:S05]  /*18c0*/  BSYNC B0 ;  /* 0x0000000000007941 */ /* 0x000fea0003800000 */
.L_x_2978:
[----:B------:R1:W2:Y:S02]  /*18d0*/  LDS.64 R2, [R7+0x7200] ;  /* 0x0072000007027984 */ /* 0x0002a40000000a00 */
.L_x_2977:
        /* <DEDUP_REMOVED lines=9> */
.L_x_2976:
[----:B------:R-:W-:Y:S05]  /*1970*/  BSYNC B1 ;  /* 0x0000000000017941 */ /* 0x000fea0003800000 */
.L_x_2975:
[----:B0-----:R-:W0:Y:S01]  /*1980*/  LDC.64 R4, c[0x0][0x390] ;  /* 0x0000e400ff047b82 */ /* 0x001e220000000a00 */
[----:B------:R-:W-:Y:S02]  /*1990*/  IMAD.MOV.U32 R3, RZ, RZ, 0x1c80 ;  /* 0x00001c80ff037424 */ /* 0x000fe400078e00ff */
[----:B------:R-:W-:Y:S02]  /*19a0*/  IMAD R73, R51, 0x8, R73 ;  /* 0x0000000833497824 */ /* 0x000fe400078e0249 */
        /* <DEDUP_REMOVED lines=9> */
[C---:B------:R-:W-:Y:S02]  /*1a40*/  LEA R4, P2, R39.reuse, R4, 0x3 ;  /* 0x0000000427047211 */ /* 0x040fe400078418ff */
[----:B------:R-:W-:Y:S02]  /*1a50*/  SEL R13, RZ, 0x1c80, !P0 ;  /* 0x00001c80ff0d7807 */ /* 0x000fe40004000000 */
[--C-:B------:R-:W-:Y:S02]  /*1a60*/  SHF.R.S32.HI R9, RZ, 0x1f, R52.reuse ;  /* 0x0000001fff097819 */ /* 0x100fe40000011434 */
[----:B------:R-:W-:Y:S02]  /*1a70*/  LEA.HI.X R5, R39, R5, RZ, 0x3, P2 ;  /* 0x0000000527057211 */ /* 0x000fe400010f1cff */
[----:B0-----:R-:W-:-:S04]  /*1a80*/  IADD3 R2, P0, P1, R2, R13, R52 ;  /* 0x0000000d02027210 */ /* 0x001fc8000791e034 */
[----:B------:R-:W-:-:S05]  /*1a90*/  IADD3.X R3, PT, PT, R3, RZ, R9, P0, P1 ;  /* 0x000000ff03037210 */ /* 0x000fca00007e2409 */
[----:B------:R0:W-:Y:S04]  /*1aa0*/  STG.E.64 desc[UR6][R4.64], R2 ;  /* 0x0000000204007986 */ /* 0x0001e8000c101b06 */
.L_x_2983:
[----:B------:R-:W-:Y:S05]  /*1ab0*/  WARPSYNC.ALL ;  /* 0x0000000000007948 */ /* 0x000fea0003800000 */
[----:B------:R-:W-:Y:S01]  /*1ac0*/  BAR.SYNC.DEFER_BLOCKING 0x0 ;  /* 0x0000000000007b1d */ /* 0x000fe20000010000 */
[----:B------:R-:W-:-:S05]  /*1ad0*/  ISETP.GT.AND P0, PT, R0, R11, PT ;  /* 0x0000000b0000720c */ /* 0x000fca0003f04270 */
        /* <DEDUP_REMOVED lines=30> */
.L_x_2984:
[----:B------:R-:W0:Y:S01]  /*1cc0*/  LDCU.64 UR8, c[0x0][0x3a0] ;  /* 0x00007400ff0877ac */ /* 0x000e220008000a00 */
[C---:B------:R-:W-:Y:S01]  /*1cd0*/  LOP3.LUT R5, R39.reuse, 0x3e0, RZ, 0xc0, !PT ;  /* 0x000003e027057812 */ /* 0x040fe200078ec0ff */
[----:B------:R-:W-:Y:S01]  /*1ce0*/  IMAD R72, R72, -0x1c80, R11 ;  /* 0xffffe38048487824 */ /* 0x000fe200078e020b */
[----:B------:R-:W-:-:S05]  /*1cf0*/  LOP3.LUT R38, R39, 0x1f, RZ, 0xc0, !PT ;  /* 0x0000001f27267812 */ /* 0x000fca00078ec0ff */
[----:B------:R-:W-:-:S04]  /*1d00*/  IMAD R5, R5, 0x13, R38 ;  /* 0x0000001305057824 */ /* 0x000fc800078e0226 */
[C---:B-1----:R-:W-:Y:S01]  /*1d10*/  VIADD R7, R5.reuse, 0x20 ;  /* 0x0000002005077836 */ /* 0x042fe20000000000 */
[C---:B--2---:R-:W-:Y:S01]  /*1d20*/  IADD3 R0, P0, PT, R5.reuse, R2, RZ ;  /* 0x0000000205007210 */ /* 0x044fe20007f1e0ff */
[C---:B------:R-:W-:Y:S01]  /*1d30*/  VIADD R9, R5.reuse, 0x40 ;  /* 0x0000004005097836 */ /* 0x040fe20000000000 */
[CC--:B------:R-:W-:Y:S01]  /*1d40*/  ISETP.GE.AND P1, PT, R5.reuse, R72.reuse, PT ;  /* 0x000000480500720c */ /* 0x0c0fe20003f26270 */
[----:B------:R-:W-:Y:S01]  /*1d50*/  VIADD R11, R5, 0x60 ;  /* 0x00000060050b7836 */ /* 0x000fe20000000000 */
[-C--:B------:R-:W-:Y:S01]  /*1d60*/  ISETP.GE.AND P2, PT, R7, R72.reuse, PT ;  /* 0x000000480700720c */ /* 0x080fe20003f46270 */
[----:B------:R-:W-:Y:S01]  /*1d70*/  IMAD.X R3, RZ, RZ, R3, P0 ;  /* 0x000000ffff037224 */ /* 0x000fe200000e0603 */
[C---:B0-----:R-:W-:Y:S01]  /*1d80*/  LEA R2, P0, R0.reuse, UR8, 0x2 ;  /* 0x0000000800027c11 */ /* 0x041fe2000f8010ff */
[----:B------:R-:W-:Y:S01]  /*1d90*/  VIADD R7, R5, 0x80 ;  /* 0x0000008005077836 */ /* 0x000fe20000000000 */
[----:B------:R-:W-:Y:S01]  /*1da0*/  ISETP.GE.AND P3, PT, R9, R72, PT ;  /* 0x000000480900720c */ /* 0x000fe20003f66270 */
[----:B------:R-:W-:Y:S01]  /*1db0*/  VIADD R9, R5, 0xa0 ;  /* 0x000000a005097836 */ /* 0x000fe20000000000 */
[----:B------:R-:W-:-:S02]  /*1dc0*/  LEA.HI.X R3, R0, UR9, R3, 0x2, P0 ;  /* 0x0000000900037c11 */ /* 0x000fc400080f1403 */
[-C--:B------:R-:W-:Y:S01]  /*1dd0*/  ISETP.GE.AND P5, PT, R7, R72.reuse, PT ;  /* 0x000000480700720c */ /* 0x080fe20003fa6270 */
[----:B------:R-:W-:Y:S01]  /*1de0*/  VIADD R7, R5, 0xe0 ;  /* 0x000000e005077836 */ /* 0x000fe20000000000 */
[-C--:B------:R-:W-:Y:S01]  /*1df0*/  ISETP.GE.AND P4, PT, R11, R72.reuse, PT ;  /* 0x000000480b00720c */ /* 0x080fe20003f86270 */
[----:B------:R-:W-:Y:S01]  /*1e00*/  VIADD R11, R5, 0xc0 ;  /* 0x000000c0050b7836 */ /* 0x000fe20000000000 */
[----:B------:R0:W-:Y:S01]  /*1e10*/  @!P1 STG.E desc[UR6][R2.64], R71 ;  /* 0x0000004702009986 */ /* 0x0001e2000c101906 */
[-C--:B------:R-:W-:Y:S01]  /*1e20*/  ISETP.GE.AND P6, PT, R9, R72.reuse, PT ;  /* 0x000000480900720c */ /* 0x080fe20003fc6270 */
[----:B------:R-:W-:Y:S01]  /*1e30*/  VIADD R9, R5, 0x100 ;  /* 0x0000010005097836 */ /* 0x000fe20000000000 */
[-C--:B------:R-:W-:Y:S01]  /*1e40*/  ISETP.GE.AND P1, PT, R7, R72.reuse, PT ;  /* 0x000000480700720c */ /* 0x080fe20003f26270 */
[----:B------:R-:W-:Y:S01]  /*1e50*/  VIADD R7, R5, 0x120 ;  /* 0x0000012005077836 */ /* 0x000fe20000000000 */
[-C--:B------:R-:W-:Y:S01]  /*1e60*/  ISETP.GE.AND P0, PT, R11, R72.reuse, PT ;  /* 0x000000480b00720c */ /* 0x080fe20003f06270 */
        /* <DEDUP_REMOVED lines=40> */
.L_x_2974:
        /* <DEDUP_REMOVED lines=8> */
[C-C-:B------:R-:W-:Y:S01]  /*2170*/  IMAD R0, R39.reuse, 0x34, R73.reuse ;  /* 0x0000003427007824 */ /* 0x140fe200078e0249 */
[----:B------:R-:W-:Y:S01]  /*2180*/  UMOV UR5, 0xffffffff ;  /* 0xffffffff00057882 */ /* 0x000fe20000000000 */
[C-C-:B------:R-:W-:Y:S02]  /*2190*/  IMAD R4, R39.reuse, 0x34, R73.reuse ;  /* 0x0000003427047824 */ /* 0x140fe400078e0249 */
[----:B0-----:R-:W-:Y:S01]  /*21a0*/  IMAD R3, R39, 0x34, R73 ;  /* 0x0000003427037824 */ /* 0x001fe200078e0249 */
[----:B------:R-:W-:Y:S04]  /*21b0*/  LDS R14, [R0+0x3410] ;  /* 0x00341000000e7984 */ /* 0x000fe80000000800 */
[----:B------:R-:W-:Y:S04]  /*21c0*/  LDS R13, [R0+0x3414] ;  /* 0x00341400000d7984 */ /* 0x000fe80000000800 */
[----:B------:R-:W0:Y:S04]  /*21d0*/  LDS R12, [R0+0x3418] ;  /* 0x00341800000c7984 */ /* 0x000e280000000800 */
[----:B------:R-:W-:Y:S04]  /*21e0*/  LDS R11, [R0+0x341c] ;  /* 0x00341c00000b7984 */ /* 0x000fe80000000800 */
[----:B------:R-:W2:Y:S04]  /*21f0*/  LDS R10, [R0+0x3420] ;  /* 0x00342000000a7984 */ /* 0x000ea80000000800 */
[----:B------:R-:W-:Y:S04]  /*2200*/  LDS R9, [R0+0x3424] ;  /* 0x0034240000097984 */ /* 0x000fe80000000800 */
[----:B------:R-:W3:Y:S04]  /*2210*/  LDS R8, [R0+0x3428] ;  /* 0x0034280000087984 */ /* 0x000ee80000000800 */
[----:B-1----:R-:W-:Y:S04]  /*2220*/  LDS R7, [R0+0x342c] ;  /* 0x00342c0000077984 */ /* 0x002fe80000000800 */
[----:B------:R-:W1:Y:S04]  /*2230*/  LDS R6, [R0+0x3430] ;  /* 0x0034300000067984 */ /* 0x000e680000000800 */
[----:B------:R-:W-:Y:S04]  /*2240*/  LDS R5, [R0+0x3434] ;  /* 0x0034340000057984 */ /* 0x000fe80000000800 */
[----:B------:R-:W4:Y:S04]  /*2250*/  LDS R4, [R4+0x3438] ;  /* 0x0034380004047984 */ /* 0x000f280000000800 */
[----:B------:R-:W5:Y:S01]  /*2260*/  LDS R2, [R3+0x343c] ;  /* 0x00343c0003027984 */ /* 0x000f620000000800 */
[----:B0-----:R-:W-:-:S04]  /*2270*/  IADD3 R74, PT, PT, R12, R13, R14 ;  /* 0x0000000d0c4a7210 */ /* 0x001fc80007ffe00e */
[----:B--2---:R-:W-:-:S04]  /*2280*/  IADD3 R74, PT, PT, R10, R74, R11 ;  /* 0x0000004a0a4a7210 */ /* 0x004fc80007ffe00b */
[----:B---3--:R-:W-:-:S04]  /*2290*/  IADD3 R74, PT, PT, R8, R74, R9 ;  /* 0x0000004a084a7210 */ /* 0x008fc80007ffe009 */
[----:B-1----:R-:W-:-:S04]  /*22a0*/  IADD3 R74, PT, PT, R6, R74, R7 ;  /* 0x0000004a064a7210 */ /* 0x002fc80007ffe007 */
[----:B----4-:R-:W-:-:S05]  /*22b0*/  IADD3 R75, PT, PT, R4, R74, R5 ;  /* 0x0000004a044b7210 */ /* 0x010fca0007ffe005 */
[----:B-----5:R-:W-:Y:S01]  /*22c0*/  IMAD.IADD R2, R2, 0x1, R75 ;  /* 0x0000000102027824 */ /* 0x020fe200078e024b */
        /* <DEDUP_REMOVED lines=10> */
.L_x_3078:
        /* <DEDUP_REMOVED lines=25> */
.L_x_2985:
[----:B------:R-:W3:Y:S01]  /*2500*/  LDL R0, [R1+0x8] ;  /* 0x0000080001007983 */ /* 0x000ee20000100800 */
[----:B------:R-:W-:Y:S05]  /*2510*/  WARPSYNC.ALL ;  /* 0x0000000000007948 */ /* 0x000fea0003800000 */
[----:B--2---:R-:W-:Y:S01]  /*2520*/  IMAD.MOV.U32 R2, RZ, RZ, RZ ;  /* 0x000000ffff027224 */ /* 0x004fe200078e00ff */
[----:B------:R-:W-:Y:S01]  /*2530*/  BSSY.RECONVERGENT B0, `(.L_x_2987) ;  /* 0x000002d000007945 */ /* 0x000fe20003800200 */
[----:B0-----:R-:W-:Y:S02]  /*2540*/  IMAD.MOV.U32 R3, RZ, RZ, R39 ;  /* 0x000000ffff037224 */ /* 0x001fe400078e0027 */
[----:B------:R-:W-:-:S04]  /*2550*/  IMAD.HI.U32 R2, R39, 0x15555556, R2 ;  /* 0x1555555627027827 */ /* 0x000fc800078e0002 */
[--C-:B------:R-:W-:Y:S01]  /*2560*/  IMAD R2, R2, 0x4, R73.reuse ;  /* 0x0000000402027824 */ /* 0x100fe200078e0249 */
[----:B------:R-:W-:Y:S06]  /*2570*/  BAR.SYNC.DEFER_BLOCKING 0x0 ;  /* 0x0000000000007b1d */ /* 0x000fec0000010000 */
[----:B------:R0:W2:Y:S01]  /*2580*/  LDS R3, [R2+0x3410] ;  /* 0x0034100002037984 */ /* 0x0000a20000000800 */
[----:B---3--:R-:W-:Y:S01]  /*2590*/  ISETP.NE.AND P0, PT, R0, RZ, PT ;  /* 0x000000ff0000720c */ /* 0x008fe20003f05270 */
[----:B------:R-:W-:-:S12]  /*25a0*/  IMAD R0, R39, 0x4, R73 ;  /* 0x0000000427007824 */ /* 0x000fd800078e0249 */
[----:B0-2---:R-:W-:Y:S05]  /*25b0*/  @P0 BRA `(.L_x_2988) ;  /* 0x0000000000900947 */ /* 0x005fea0003800000 */
[----:B------:R-:W0:Y:S04]  /*25c0*/  LDS R10, [R0] ;  /* 0x00000000000a7984 */ /* 0x000e280000000800 */
[----:B------:R-:W2:Y:S04]  /*25d0*/  LDS R9, [R0+0x400] ;  /* 0x0004000000097984 */ /* 0x000ea80000000800 */
[----:B------:R-:W3:Y:S04]  /*25e0*/  LDS R8, [R0+0x800] ;  /* 0x0008000000087984 */ /* 0x000ee80000000800 */
[----:B-1----:R-:W1:Y:S04]  /*25f0*/  LDS R6, [R0+0xc00] ;  /* 0x000c000000067984 */ /* 0x002e680000000800 */
        /* <DEDUP_REMOVED lines=8> */
[----:B--2---:R-:W-:-:S03]  /*2680*/  IMAD.IADD R9, R3, 0x1, R9 ;  /* 0x0000000103097824 */ /* 0x004fc600078e0209 */
[----:B------:R-:W2:Y:S01]  /*2690*/  LDS R10, [R0+0x1800] ;  /* 0x00180000000a7984 */ /* 0x000ea20000000800 */
[----:B---3--:R-:W-:-:S03]  /*26a0*/  IMAD.IADD R11, R3, 0x1, R8 ;  /* 0x00000001030b7824 */ /* 0x008fc600078e0208 */
[----:B------:R4:W-:Y:S01]  /*26b0*/  STS [R0], R7 ;  /* 0x0000000700007388 */ /* 0x0009e20000000800 */
[----:B-1----:R-:W-:-:S03]  /*26c0*/  IMAD.IADD R13, R3, 0x1, R6 ;  /* 0x00000001030d7824 */ /* 0x002fc600078e0206 */
[----:B------:R1:W-:Y:S04]  /*26d0*/  STS [R0+0x400], R9 ;  /* 0x0004000900007388 */ /* 0x0003e80000000800 */
[----:B------:R3:W-:Y:S01]  /*26e0*/  STS [R0+0x800], R11 ;  /* 0x0008000b00007388 */ /* 0x0007e20000000800 */
[----:B----4-:R-:W-:-:S03]  /*26f0*/  IMAD.IADD R7, R3, 0x1, R4 ;  /* 0x0000000103077824 */ /* 0x010fc600078e0204 */
[----:B------:R0:W-:Y:S01]  /*2700*/  STS [R0+0xc00], R13 ;  /* 0x000c000d00007388 */ /* 0x0001e20000000800 */
[C---:B-----5:R-:W-:Y:S02]  /*2710*/  IMAD.IADD R75, R3.reuse, 0x1, R2 ;  /* 0x00000001034b7824 */ /* 0x060fe400078e0202 */
[C---:B------:R-:W-:Y:S01]  /*2720*/  IMAD.IADD R5, R3.reuse, 0x1, R5 ;  /* 0x0000000103057824 */ /* 0x040fe200078e0205 */
[----:B------:R4:W-:Y:S01]  /*2730*/  STS [R0+0x1000], R7 ;  /* 0x0010000700007388 */ /* 0x0009e20000000800 */
[----:B------:R-:W-:-:S03]  /*2740*/  IMAD.IADD R12, R3, 0x1, R12 ;  /* 0x00000001030c7824 */ /* 0x000fc600078e020c */
[----:B------:R4:W-:Y:S01]  /*2750*/  STS [R0+0x1400], R75 ;  /* 0x0014004b00007388 */ /* 0x0009e20000000800 */
[----:B-1----:R-:W-:-:S03]  /*2760*/  IMAD.IADD R9, R3, 0x1, R76 ;  /* 0x0000000103097824 */ /* 0x002fc600078e024c */
[----:B------:R4:W-:Y:S01]  /*2770*/  STS [R0+0x1c00], R5 ;  /* 0x001c000500007388 */ /* 0x0009e20000000800 */
[----:B---3--:R-:W-:-:S03]  /*2780*/  IMAD.IADD R11, R3, 0x1, R74 ;  /* 0x00000001030b7824 */ /* 0x008fc600078e024a */
[----:B------:R4:W-:Y:S01]  /*2790*/  STS [R0+0x2000], R12 ;  /* 0x0020000c00007388 */ /* 0x0009e20000000800 */
[----:B0-----:R-:W-:-:S03]  /*27a0*/  IMAD.IADD R13, R3, 0x1, R14 ;  /* 0x00000001030d7824 */ /* 0x001fc600078e020e */
[----:B------:R4:W-:Y:S01]  /*27b0*/  STS [R0+0x2400], R9 ;  /* 0x0024000900007388 */ /* 0x0009e20000000800 */
[----:B--2---:R-:W-:-:S03]  /*27c0*/  IMAD.IADD R77, R3, 0x1, R10 ;  /* 0x00000001034d7824 */ /* 0x004fc600078e020a */
[----:B------:R4:W-:Y:S04]  /*27d0*/  STS [R0+0x2800], R11 ;  /* 0x0028000b00007388 */ /* 0x0009e80000000800 */
[----:B------:R4:W-:Y:S04]  /*27e0*/  STS [R0+0x1800], R77 ;  /* 0x0018004d00007388 */ /* 0x0009e80000000800 */
[----:B------:R4:W-:Y:S02]  /*27f0*/  STS [R0+0x2c00], R13 ;  /* 0x002c000d00007388 */ /* 0x0009e40000000800 */
.L_x_2988:
[----:B------:R-:W-:Y:S05]  /*2800*/  BSYNC.RECONVERGENT B0 ;  /* 0x0000000000007941 */ /* 0x000fea0003800200 */
.L_x_2987:
[----:B------:R-:W-:Y:S01]  /*2810*/  BAR.SYNC.DEFER_BLOCKING 0x0 ;  /* 0x0000000000007b1d */ /* 0x000fe20000010000 */
[----:B------:R-:W-:-:S05]  /*2820*/  R2P PR, R51, 0x7f ;  /* 0x0000007f33007804 */ /* 0x000fca0000000000 */
[----:B------:R-:W-:Y:S01]  /*2830*/  BSSY.RECONVERGENT B0, `(.L_x_2989) ;  /* 0x0000022000007945 */ /* 0x000fe20003800200 */
[----:B------:R-:W0:Y:S07]  /*2840*/  S2R R4, SR_LANEID ;  /* 0x0000000000047919 */ /* 0x000e2e0000000000 */
[----:B------:R-:W-:Y:S02]  /*2850*/  VOTE.ANY R2, PT, P0 ;  /* 0x0000000000027806 */ /* 0x000fe400000e0100 */
[----:B----4-:R-:W-:-:S02]  /*2860*/  VOTE.ANY R5, PT, P1 ;  /* 0x0000000000057806 */ /* 0x010fc400008e0100 */
[----:B------:R-:W-:Y:S02]  /*2870*/  @!P0 LOP3.LUT R2, RZ, R2, RZ, 0x33, !PT ;  /* 0x00000002ff028212 */ /* 0x000fe400078e33ff */
[----:B-1----:R-:W-:Y:S02]  /*2880*/  VOTE.ANY R7, PT, P2 ;  /* 0x0000000000077806 */ /* 0x002fe400010e0100 */
        /* <DEDUP_REMOVED lines=20> */
[----:B------:R-:W-:Y:S01]  /*29d0*/  LOP3.LUT R9, R8, R7, RZ, 0xc0, !PT ;  /* 0x0000000708097212 */ /* 0x000fe200078ec0ff */
[----:B------:R-:W-:-:S03]  /*29e0*/  IMAD.MOV.U32 R8, RZ, RZ, RZ ;  /* 0x000000ffff087224 */ /* 0x000fc600078e00ff */
[----:B------:R-:W0:Y:S01]  /*29f0*/  FLO.U32 R7, R9 ;  /* 0x0000000900077300 */ /* 0x000e2200000e0000 */
[----:B-1----:R-:W-:Y:S02]  /*2a00*/  LOP3.LUT R5, R2, R9, RZ, 0xc0, !PT ;  /* 0x0000000902057212 */ /* 0x002fe400078ec0ff */
[----:B0-----:R-:W-:-:S05]  /*2a10*/  ISETP.NE.AND P0, PT, R4, R7, PT ;  /* 0x000000070400720c */ /* 0x001fca0003f05270 */
[----:B------:R-:W0:Y:S08]  /*2a20*/  POPC R5, R5 ;  /* 0x0000000500057309 */ /* 0x000e300000000000 */
[----:B------:R-:W-:Y:S05]  /*2a30*/  @P0 BRA `(.L_x_2990) ;  /* 0x0000000000040947 */ /* 0x000fea0003800000 */
[----:B0-----:R1:W2:Y:S02]  /*2a40*/  ATOMS.ADD R8, [R30], R5 ;  /* 0x000000051e08738c */ /* 0x0012a40000000000 */
.L_x_2990:
[----:B------:R-:W-:Y:S05]  /*2a50*/  BSYNC.RECONVERGENT B0 ;  /* 0x0000000000007941 */ /* 0x000fea0003800200 */
.L_x_2989:
[----:B------:R-:W3:Y:S01]  /*2a60*/  LDCU UR5, c[0x0][0x3c4] ;  /* 0x00007880ff0577ac */ /* 0x000ee20008000800 */
[----:B--2---:R2:W4:Y:S01]  /*2a70*/  SHFL.IDX PT, R8, R8, R7, 0x1f ;  /* 0x00001f0708087589 */ /* 0x00452200000e0000 */
[----:B------:R-:W-:Y:S01]  /*2a80*/  BSSY.RECONVERGENT B0, `(.L_x_2991) ;  /* 0x0000023000007945 */ /* 0x000fe20003800200 */
[----:B------:R-:W-:Y:S01]  /*2a90*/  IMAD.MOV.U32 R12, RZ, RZ, RZ ;  /* 0x000000ffff0c7224 */ /* 0x000fe200078e00ff */
[----:B---3--:R-:W-:-:S04]  /*2aa0*/  SHF.R.U32.HI R6, RZ, UR5, R70 ;  /* 0x00000005ff067c19 */ /* 0x008fc80008011646 */
[----:B------:R-:W-:-:S04]  /*2ab0*/  LOP3.LUT R10, R6, UR4, RZ, 0x30, !PT ;  /* 0x00000004060a7c12 */ /* 0x000fc8000f8e30ff */
[----:B------:R-:W-:-:S13]  /*2ac0*/  R2P PR, R10, 0x7f ;  /* 0x0000007f0a007804 */ /* 0x000fda0000000000 */
[----:B------:R-:W-:Y:S02]  /*2ad0*/  VOTE.ANY R6, PT, P0 ;  /* 0x0000000000067806 */ /* 0x000fe400000e0100 */
        /* <DEDUP_REMOVED lines=23> */
[----:B------:R-:W3:Y:S01]  /*2c50*/  FLO.U32 R9, R11 ;  /* 0x0000000b00097300 */ /* 0x000ee200000e0000 */
[----:B------:R-:W-:-:S07]  /*2c60*/  LOP3.LUT R6, R2, R11, RZ, 0xc0, !PT ;  /* 0x0000000b02067212 */ /* 0x000fce00078ec0ff */
[----:B------:R-:W0:Y:S01]  /*2c70*/  POPC R6, R6 ;  /* 0x0000000600067309 */ /* 0x000e220000000000 */
[----:B---3--:R-:W-:-:S13]  /*2c80*/  ISETP.NE.AND P0, PT, R4, R9, PT ;  /* 0x000000090400720c */ /* 0x008fda0003f05270 */
[----:B0-2-4-:R-:W-:Y:S05]  /*2c90*/  @P0 BRA `(.L_x_2992) ;  /* 0x0000000000040947 */ /* 0x015fea0003800000 */
[----:B------:R0:W2:Y:S02]  /*2ca0*/  ATOMS.ADD R12, [R31], R6 ;  /* 0x000000061f0c738c */ /* 0x0000a40000000000 */
.L_x_2992:
[----:B------:R-:W-:Y:S05]  /*2cb0*/  BSYNC.RECONVERGENT B0 ;  /* 0x0000000000007941 */ /* 0x000fea0003800200 */
.L_x_2991:
        /* <DEDUP_REMOVED lines=27> */
[----:B--2---:R2:W3:Y:S02]  /*2e70*/  SHFL.IDX PT, R7, R12, R9, 0x1f ;  /* 0x00001f090c077589 */ /* 0x0044e400000e0000 */
[----:B------:R-:W4:Y:S01]  /*2e80*/  FLO.U32 R11, R13 ;  /* 0x0000000d000b7300 */ /* 0x000f2200000e0000 */
[----:B------:R-:W-:-:S07]  /*2e90*/  LOP3.LUT R10, R2, R13, RZ, 0xc0, !PT ;  /* 0x0000000d020a7212 */ /* 0x000fce00078ec0ff */
[----:B------:R-:W0:Y:S01]  /*2ea0*/  POPC R10, R10 ;  /* 0x0000000a000a7309 */ /* 0x000e220000000000 */
[----:B----4-:R-:W-:-:S13]  /*2eb0*/  ISETP.NE.AND P0, PT, R4, R11, PT ;  /* 0x0000000b0400720c */ /* 0x010fda0003f05270 */
[----:B0-23--:R-:W-:Y:S05]  /*2ec0*/  @P0 BRA `(.L_x_2994) ;  /* 0x0000000000040947 */ /* 0x00dfea0003800000 */
[----:B------:R0:W2:Y:S02]  /*2ed0*/  ATOMS.ADD R14, [R29], R10 ;  /* 0x0000000a1d0e738c */ /* 0x0000a40000000000 */
.L_x_2994:
[----:B------:R-:W-:Y:S05]  /*2ee0*/  BSYNC.RECONVERGENT B0 ;  /* 0x0000000000007941 */ /* 0x000fea0003800200 */
.L_x_2993:
[----:B------:R-:W-:Y:S01]  /*2ef0*/  R2P PR, R49, 0x7f ;  /* 0x0000007f31007804 */ /* 0x000fe20000000000 */
[----:B--2---:R2:W3:Y:S01]  /*2f00*/  SHFL.IDX PT, R11, R14, R11, 0x1f ;  /* 0x00001f0b0e0b7589 */ /* 0x0044e200000e0000 */
[----:B------:R-:W-:Y:S11]  /*2f10*/  BSSY.RECONVERGENT B0, `(.L_x_2995) ;  /* 0x0000020000007945 */ /* 0x000ff60003800200 */
[----:B------:R-:W-:-:S02]  /*2f20*/  VOTE.ANY R9, PT, P0 ;  /* 0x0000000000097806 */ /* 0x000fc400000e0100 */
[----:B------:R-:W-:Y:S02]  /*2f30*/  VOTE.ANY R12, PT, P1 ;  /* 0x00000000000c7806 */ /* 0x000fe400008e0100 */
[----:B------:R-:W-:Y:S02]  /*2f40*/  @!P0 LOP3.LUT R9, RZ, R9, RZ, 0x33, !PT ;  /* 0x00000009ff098212 */ /* 0x000fe400078e33ff */
[----:B------:R-:W-:Y:S02]  /*2f50*/  @!P1 LOP3.LUT R12, RZ, R12, RZ, 0x33, !PT ;  /* 0x0000000cff0c9212 */ /* 0x000fe400078e33ff */
[----:B-1----:R-:W-:Y:S02]  /*2f60*/  VOTE.ANY R30, PT, P2 ;  /* 0x00000000001e7806 */ /* 0x002fe400010e0100 */
[----:B------:R-:W-:Y:S02]  /*2f70*/  LOP3.LUT R9, R12, R9, RZ, 0xc0, !PT ;  /* 0x000000090c097212 */ /* 0x000fe400078ec0ff */
[----:B------:R-:W-:-:S02]  /*2f80*/  @!P2 LOP3.LUT R30, RZ, R30, RZ, 0x33, !PT ;  /* 0x0000001eff1ea212 */ /* 0x000fc400078e33ff */
[----:B------:R-:W-:Y:S02]  /*2f90*/  VOTE.ANY R12, PT, P3 ;  /* 0x00000000000c7806 */ /* 0x000fe400018e0100 */
[----:B------:R-:W-:Y:S02]  /*2fa0*/  LOP3.LUT R9, R30, R9, RZ, 0xc0, !PT ;  /* 0x000000091e097212 */ /* 0x000fe400078ec0ff */
[----:B------:R-:W-:Y:S02]  /*2fb0*/  @!P3 LOP3.LUT R12, RZ, R12, RZ, 0x33, !PT ;  /* 0x0000000cff0cb212 */ /* 0x000fe400078e33ff */
[----:B------:R-:W-:Y:S02]  /*2fc0*/  LOP3.LUT P0, RZ, R49, 0x80, RZ, 0xc0, !PT ;  /* 0x0000008031ff7812 */ /* 0x000fe4000780c0ff */
[----:B------:R-:W-:Y:S02]  /*2fd0*/  VOTE.ANY R30, PT, P4 ;  /* 0x00000000001e7806 */ /* 0x000fe400020e0100 */
[----:B------:R-:W-:-:S02]  /*2fe0*/  LOP3.LUT R9, R12, R9, RZ, 0xc0, !PT ;  /* 0x000000090c097212 */ /* 0x000fc400078ec0ff */
[----:B------:R-:W-:Y:S02]  /*2ff0*/  VOTE.ANY R12, PT, P5 ;  /* 0x00000000000c7806 */ /* 0x000fe400028e0100 */
[----:B------:R-:W-:Y:S02]  /*3000*/  @!P4 LOP3.LUT R30, RZ, R30, RZ, 0x33, !PT ;  /* 0x0000001eff1ec212 */ /* 0x000fe400078e33ff */
[----:B------:R-:W-:Y:S02]  /*3010*/  @!P5 LOP3.LUT R12, RZ, R12, RZ, 0x33, !PT ;  /* 0x0000000cff0cd212 */ /* 0x000fe400078e33ff */
[----:B------:R-:W-:Y:S02]  /*3020*/  LOP3.LUT R9, R30, R9, RZ, 0xc0, !PT ;  /* 0x000000091e097212 */ /* 0x000fe400078ec0ff */
[----:B------:R-:W-:Y:S02]  /*3030*/  VOTE.ANY R30, PT, P6 ;  /* 0x00000000001e7806 */ /* 0x000fe400030e0100 */
[----:B------:R-:W-:-:S02]  /*3040*/  LOP3.LUT R9, R12, R9, RZ, 0xc0, !PT ;  /* 0x000000090c097212 */ /* 0x000fc400078ec0ff */
[----:B------:R-:W-:Y:S02]  /*3050*/  VOTE.ANY R12, PT, P0 ;  /* 0x00000000000c7806 */ /* 0x000fe400000e0100 */
[----:B------:R-:W-:Y:S02]  /*3060*/  @!P6 LOP3.LUT R30, RZ, R30, RZ, 0x33, !PT ;  /* 0x0000001eff1ee212 */ /* 0x000fe400078e33ff */
[----:B------:R-:W-:Y:S02]  /*3070*/  @!P0 LOP3.LUT R12, RZ, R12, RZ, 0x33, !PT ;  /* 0x0000000cff0c8212 */ /* 0x000fe400078e33ff */
[----:B------:R-:W-:Y:S01]  /*3080*/  LOP3.LUT R9, R30, R9, RZ, 0xc0, !PT ;  /* 0x000000091e097212 */ /* 0x000fe200078ec0ff */
[----:B------:R-:W-:-:S03]  /*3090*/  IMAD.MOV.U32 R30, RZ, RZ, RZ ;  /* 0x000000ffff1e7224 */ /* 0x000fc600078e00ff */
[----:B0-----:R-:W-:-:S04]  /*30a0*/  LOP3.LUT R29, R12, R9, RZ, 0xc0, !PT ;  /* 0x000000090c1d7212 */ /* 0x001fc800078ec0ff */
[----:B------:R-:W0:Y:S01]  /*30b0*/  FLO.U32 R13, R29 ;  /* 0x0000001d000d7300 */ /* 0x000e2200000e0000 */
[----:B------:R-:W-:-:S07]  /*30c0*/  LOP3.LUT R9, R2, R29, RZ, 0xc0, !PT ;  /* 0x0000001d02097212 */ /* 0x000fce00078ec0ff */
[----:B------:R-:W1:Y:S01]  /*30d0*/  POPC R9, R9 ;  /* 0x0000000900097309 */ /* 0x000e620000000000 */
[----:B0-----:R-:W-:-:S13]  /*30e0*/  ISETP.NE.AND P0, PT, R4, R13, PT ;  /* 0x0000000d0400720c */ /* 0x001fda0003f05270 */
[----:B-123--:R-:W-:Y:S05]  /*30f0*/  @P0 BRA `(.L_x_2996) ;  /* 0x0000000000040947 */ /* 0x00efea0003800000 */
[----:B------:R0:W1:Y:S02]  /*3100*/  ATOMS.ADD R30, [R28], R9 ;  /* 0x000000091c1e738c */ /* 0x0000640000000000 */
.L_x_2996:
[----:B------:R-:W-:Y:S05]  /*3110*/  BSYNC.RECONVERGENT B0 ;  /* 0x0000000000007941 */ /* 0x000fea0003800200 */
.L_x_2995:
[----:B------:R-:W-:Y:S01]  /*3120*/  R2P PR, R48, 0x7f ;  /* 0x0000007f30007804 */ /* 0x000fe20000000000 */
[----:B-1----:R1:W2:Y:S01]  /*3130*/  SHFL.IDX PT, R14, R30, R13, 0x1f ;  /* 0x00001f0d1e0e7589 */ /* 0x0022a200000e0000 */
[----:B------:R-:W-:Y:S01]  /*3140*/  BSSY.RECONVERGENT B0, `(.L_x_2997) ;  /* 0x0000020000007945 */ /* 0x000fe20003800200 */
[----:B0-----:R-:W-:-:S10]  /*3150*/  IMAD.MOV.U32 R28, RZ, RZ, RZ ;  /* 0x000000ffff1c7224 */ /* 0x001fd400078e00ff */
        /* <DEDUP_REMOVED lines=29> */
[----:B------:R0:W1:Y:S02]  /*3330*/  ATOMS.ADD R28, [R27], R12 ;  /* 0x0000000c1b1c738c */ /* 0x0000640000000000 */
.L_x_2998:
[----:B------:R-:W-:Y:S05]  /*3340*/  BSYNC.RECONVERGENT B0 ;  /* 0x0000000000007941 */ /* 0x000fea0003800200 */
.L_x_2997:
[----:B------:R-:W-:Y:S01]  /*3350*/  R2P PR, R47, 0x7f ;  /* 0x0000007f2f007804 */ /* 0x000fe20000000000 */
[----:B01----:R0:W1:Y:S01]  /*3360*/  SHFL.IDX PT, R27, R28, R29, 0x1f ;  /* 0x00001f1d1c1b7589 */ /* 0x00306200000e0000 */
        /* <DEDUP_REMOVED lines=23> */
[----:B------:R-:W-:-:S04]  /*34e0*/  LOP3.LUT R13, R48, R13, RZ, 0xc0, !PT ;  /* 0x0000000d300d7212 */ /* 0x000fc800078ec0ff */
[----:B------:R-:W-:Y:S01]  /*34f0*/  LOP3.LUT R47, R30, R13, RZ, 0xc0, !PT ;  /* 0x0000000d1e2f7212 */ /* 0x000fe200078ec0ff */
[----:B------:R-:W-:-:S03]  /*3500*/  IMAD.MOV.U32 R30, RZ, RZ, RZ ;  /* 0x000000ffff1e7224 */ /* 0x000fc600078e00ff */
[----:B------:R-:W2:Y:S01]  /*3510*/  FLO.U32 R31, R47 ;  /* 0x0000002f001f7300 */ /* 0x000ea200000e0000 */
[----:B------:R-:W-:-:S07]  /*3520*/  LOP3.LUT R13, R2, R47, RZ, 0xc0, !PT ;  /* 0x0000002f020d7212 */ /* 0x000fce00078ec0ff */
[----:B------:R-:W3:Y:S01]  /*3530*/  POPC R13, R13 ;  /* 0x0000000d000d7309 */ /* 0x000ee20000000000 */
[----:B--2---:R-:W-:-:S13]  /*3540*/  ISETP.NE.AND P0, PT, R4, R31, PT ;  /* 0x0000001f0400720c */ /* 0x004fda0003f05270 */
[----:B01-3--:R-:W-:Y:S05]  /*3550*/  @P0 BRA `(.L_x_3000) ;  /* 0x0000000000040947 */ /* 0x00bfea0003800000 */
[----:B------:R0:W1:Y:S02]  /*3560*/  ATOMS.ADD R30, [R26], R13 ;  /* 0x0000000d1a1e738c */ /* 0x0000640000000000 */
.L_x_3000:
[----:B------:R-:W-:Y:S05]  /*3570*/  BSYNC.RECONVERGENT B0 ;  /* 0x0000000000007941 */ /* 0x000fea0003800200 */
.L_x_2999:
        /* <DEDUP_REMOVED lines=13> */
[----:B------:R-:W-:Y:S01]  /*3650*/  LOP3.LUT P0, RZ, R46, 0x80, RZ, 0xc0, !PT ;  /* 0x000000802eff7812 */ /* 0x000fe2000780c0ff */
[----:B------:R-:W-:Y:S01]  /*3660*/  IMAD.MOV.U32 R46, RZ, RZ, RZ ;  /* 0x000000ffff2e7224 */ /* 0x000fe200078e00ff */
        /* <DEDUP_REMOVED lines=19> */
.L_x_3002:
[----:B------:R-:W-:Y:S05]  /*37a0*/  BSYNC.RECONVERGENT B0 ;  /* 0x0000000000007941 */ /* 0x000fea0003800200 */
.L_x_3001:
        /* <DEDUP_REMOVED lines=33> */
[----:B------:R-:W2:Y:S04]  /*39c0*/  LDL.LU R47, [R1+0x4] ;  /* 0x00000400012f7983 */ /* 0x000ea80000300800 */
[----:B--2---:R0:W1:Y:S02]  /*39d0*/  ATOMS.ADD R48, [R47], R25 ;  /* 0x000000192f30738c */ /* 0x0040640000000000 */
.L_x_3004:
[----:B------:R-:W-:Y:S05]  /*39e0*/  BSYNC.RECONVERGENT B0 ;  /* 0x0000000000007941 */ /* 0x000fea0003800200 */
.L_x_3003:
        /* <DEDUP_REMOVED lines=14> */
[----:B------:R-:W-:Y:S01]  /*3ad0*/  VOTE.ANY R47, PT, P4 ;  /* 0x00000000002f7806 */ /* 0x000fe200020e0100 */
[----:B-1----:R0:W1:Y:S01]  /*3ae0*/  SHFL.IDX PT, R44, R48, R31, 0x1f ;  /* 0x00001f1f302c7589 */ /* 0x00206200000e0000 */
        /* <DEDUP_REMOVED lines=12> */
[----:B------:R-:W2:Y:S01]  /*3bb0*/  FLO.U32 R45, R47 ;  /* 0x0000002f002d7300 */ /* 0x000ea200000e0000 */
[----:B------:R-:W-:-:S07]  /*3bc0*/  LOP3.LUT R30, R2, R47, RZ, 0xc0, !PT ;  /* 0x0000002f021e7212 */ /* 0x000fce00078ec0ff */
[----:B------:R-:W3:Y:S01]  /*3bd0*/  POPC R30, R30 ;  /* 0x0000001e001e7309 */ /* 0x000ee20000000000 */
[----:B--2---:R-:W-:-:S13]  /*3be0*/  ISETP.NE.AND P0, PT, R4, R45, PT ;  /* 0x0000002d0400720c */ /* 0x004fda0003f05270 */
[----:B01-3--:R-:W-:Y:S05]  /*3bf0*/  @P0 BRA `(.L_x_3006) ;  /* 0x0000000000080947 */ /* 0x00bfea0003800000 */
[----:B------:R-:W2:Y:S04]  /*3c00*/  LDL.LU R49, [R1] ;  /* 0x0000000001317983 */ /* 0x000ea80000300800 */
[----:B--2---:R0:W1:Y:S02]  /*3c10*/  ATOMS.ADD R46, [R49], R30 ;  /* 0x0000001e312e738c */ /* 0x0040640000000000 */
.L_x_3006:
[----:B------:R-:W-:Y:S05]  /*3c20*/  BSYNC.RECONVERGENT B0 ;  /* 0x0000000000007941 */ /* 0x000fea0003800200 */
.L_x_3005:
        /* <DEDUP_REMOVED lines=13> */
[----:B------:R-:W-:Y:S01]  /*3d00*/  VOTE.ANY R50, PT, P4 ;  /* 0x0000000000327806 */ /* 0x000fe200020e0100 */
[----:B-1----:R1:W2:Y:S01]  /*3d10*/  SHFL.IDX PT, R43, R46, R45, 0x1f ;  /* 0x00001f2d2e2b7589 */ /* 0x0022a200000e0000 */
        /* <DEDUP_REMOVED lines=11> */
[----:B0-----:R-:W-:Y:S01]  /*3dd0*/  LOP3.LUT R49, R48, R31, RZ, 0xc0, !PT ;  /* 0x0000001f30317212 */ /* 0x001fe200078ec0ff */
[----:B------:R-:W-:-:S03]  /*3de0*/  IMAD.MOV.U32 R48, RZ, RZ, RZ ;  /* 0x000000ffff307224 */ /* 0x000fc600078e00ff */
[----:B------:R-:W0:Y:S01]  /*3df0*/  FLO.U32 R47, R49 ;  /* 0x00000031002f7300 */ /* 0x000e2200000e0000 */
[----:B------:R-:W-:-:S07]  /*3e00*/  LOP3.LUT R31, R2, R49, RZ, 0xc0, !PT ;  /* 0x00000031021f7212 */ /* 0x000fce00078ec0ff */
[----:B------:R-:W3:Y:S01]  /*3e10*/  POPC R31, R31 ;  /* 0x0000001f001f7309 */ /* 0x000ee20000000000 */
[----:B0-----:R-:W-:-:S13]  /*3e20*/  ISETP.NE.AND P0, PT, R4, R47, PT ;  /* 0x0000002f0400720c */ /* 0x001fda0003f05270 */
[----:B-123--:R-:W-:Y:S05]  /*3e30*/  @P0 BRA `(.L_x_3008) ;  /* 0x0000000000040947 */ /* 0x00efea0003800000 */
[----:B------:R0:W1:Y:S02]  /*3e40*/  ATOMS.ADD R48, [R24], R31 ;  /* 0x0000001f1830738c */ /* 0x0000640000000000 */
.L_x_3008:
[----:B------:R-:W-:Y:S05]  /*3e50*/  BSYNC.RECONVERGENT B0 ;  /* 0x0000000000007941 */ /* 0x000fea0003800200 */
.L_x_3007:
        /* <DEDUP_REMOVED lines=33> */
[----:B------:R0:W1:Y:S02]  /*4070*/  ATOMS.ADD R46, [R23], R24 ;  /* 0x00000018172e738c */ /* 0x0000640000000000 */
.L_x_3010:
[----:B------:R-:W-:Y:S05]  /*4080*/  BSYNC.RECONVERGENT B0 ;  /* 0x0000000000007941 */ /* 0x000fea0003800200 */
.L_x_3009:
        /* <DEDUP_REMOVED lines=26> */
[----:B------:R-:W-:Y:S01]  /*4230*/  IMAD.MOV.U32 R48, RZ, RZ, RZ ;  /* 0x000000ffff307224 */ /* 0x000fe200078e00ff */
[----:B-1----:R0:W1:Y:S02]  /*4240*/  SHFL.IDX PT, R23, R46, R45, 0x1f ;  /* 0x00001f2d2e177589 */ /* 0x00206400000e0000 */
[----:B------:R-:W2:Y:S01]  /*4250*/  FLO.U32 R47, R49 ;  /* 0x00000031002f7300 */ /* 0x000ea200000e0000 */
[----:B------:R-:W-:-:S07]  /*4260*/  LOP3.LUT R41, R2, R49, RZ, 0xc0, !PT ;  /* 0x0000003102297212 */ /* 0x000fce00078ec0ff */
[----:B------:R-:W3:Y:S01]  /*4270*/  POPC R41, R41 ;  /* 0x0000002900297309 */ /* 0x000ee20000000000 */
[----:B--2---:R-:W-:-:S13]  /*4280*/  ISETP.NE.AND P0, PT, R4, R47, PT ;  /* 0x0000002f0400720c */ /* 0x004fda0003f05270 */
[----:B01-3--:R-:W-:Y:S05]  /*4290*/  @P0 BRA `(.L_x_3012) ;  /* 0x0000000000040947 */ /* 0x00bfea0003800000 */
[----:B------:R0:W1:Y:S02]  /*42a0*/  ATOMS.ADD R48, [R22], R41 ;  /* 0x000000291630738c */ /* 0x0000640000000000 */
.L_x_3012:
[----:B------:R-:W-:Y:S05]  /*42b0*/  BSYNC.RECONVERGENT B0 ;  /* 0x0000000000007941 */ /* 0x000fea0003800200 */
.L_x_3011:
        /* <DEDUP_REMOVED lines=34> */
.L_x_3014:
[----:B------:R-:W-:Y:S05]  /*44e0*/  BSYNC.RECONVERGENT B0 ;  /* 0x0000000000007941 */ /* 0x000fea0003800200 */
.L_x_3013:
        /* <DEDUP_REMOVED lines=34> */
.L_x_3016:
[----:B------:R-:W-:Y:S05]  /*4710*/  BSYNC.RECONVERGENT B0 ;  /* 0x0000000000007941 */ /* 0x000fea0003800200 */
.L_x_3015:
        /* <DEDUP_REMOVED lines=34> */
.L_x_3018:
[----:B------:R-:W-:Y:S05]  /*4940*/  BSYNC.RECONVERGENT B0 ;  /* 0x0000000000007941 */ /* 0x000fea0003800200 */
.L_x_3017:
        /* <DEDUP_REMOVED lines=34> */
.L_x_3020:
[----:B------:R-:W-:Y:S05]  /*4b70*/  BSYNC.RECONVERGENT B0 ;  /* 0x0000000000007941 */ /* 0x000fea0003800200 */
.L_x_3019:
        /* <DEDUP_REMOVED lines=34> */
.L_x_3022:
[----:B------:R-:W-:Y:S05]  /*4da0*/  BSYNC.RECONVERGENT B0 ;  /* 0x0000000000007941 */ /* 0x000fea0003800200 */
.L_x_3021:
        /* <DEDUP_REMOVED lines=28> */
[----:B------:R-:W0:Y:S01]  /*4f70*/  FLO.U32 R33, R47 ;  /* 0x0000002f00217300 */ /* 0x000e2200000e0000 */
[----:B------:R-:W-:-:S07]  /*4f80*/  LOP3.LUT R17, R2, R47, RZ, 0xc0, !PT ;  /* 0x0000002f02117212 */ /* 0x000fce00078ec0ff */
[----:B------:R-:W3:Y:S01]  /*4f90*/  POPC R17, R17 ;  /* 0x0000001100117309 */ /* 0x000ee20000000000 */
[----:B0-----:R-:W-:-:S13]  /*4fa0*/  ISETP.NE.AND P0, PT, R4, R33, PT ;  /* 0x000000210400720c */ /* 0x001fda0003f05270 */
[----:B-123--:R-:W-:Y:S05]  /*4fb0*/  @P0 BRA `(.L_x_3024) ;  /* 0x0000000000040947 */ /* 0x00efea0003800000 */
[----:B------:R0:W1:Y:S02]  /*4fc0*/  ATOMS.ADD R48, [R16], R17 ;  /* 0x000000111030738c */ /* 0x0000640000000000 */
.L_x_3024:
[----:B------:R-:W-:Y:S05]  /*4fd0*/  BSYNC.RECONVERGENT B0 ;  /* 0x0000000000007941 */ /* 0x000fea0003800200 */
.L_x_3023:
[----:B------:R-:W-:Y:S01]  /*4fe0*/  R2P PR, R32, 0x7f ;  /* 0x0000007f20007804 */ /* 0x000fe20000000000 */
[----:B-1----:R1:W2:Y:S01]  /*4ff0*/  SHFL.IDX PT, R48, R48, R33, 0x1f ;  /* 0x00001f2130307589 */ /* 0x0022a200000e0000 */
[----:B------:R-:W-:Y:S01]  /*5000*/  BSSY.RECONVERGENT B0, `(.L_x_3025) ;  /* 0x0000021000007945 */ /* 0x000fe20003800200 */
[----:B------:R-:W-:Y:S02]  /*5010*/  IMAD.IADD R8, R5, 0x1, R8 ;  /* 0x0000000105087824 */ /* 0x000fe400078e0208 */
[----:B------:R-:W-:-:S08]  /*5020*/  IMAD.MOV.U32 R5, RZ, RZ, RZ ;  /* 0x000000ffff057224 */ /* 0x000fd000078e00ff */
        /* <DEDUP_REMOVED lines=30> */
.L_x_3026:
[----:B------:R-:W-:Y:S05]  /*5210*/  BSYNC.RECONVERGENT B0 ;  /* 0x0000000000007941 */ /* 0x000fea0003800200 */
.L_x_3025:
[----:B------:R-:W2:Y:S01]  /*5220*/  LDL.LU R4, [R1+0x8] ;  /* 0x0000080001047983 */ /* 0x000ea20000300800 */
[----:B------:R-:W-:Y:S01]  /*5230*/  IMAD.IADD R6, R6, 0x1, R7 ;  /* 0x0000000106067824 */ /* 0x000fe200078e0207 */
[----:B------:R-:W-:Y:S01]  /*5240*/  BSSY B1, `(.L_x_3027) ;  /* 0x000006c000017945 */ /* 0x000fe20003800000 */
[----:B------:R-:W-:Y:S01]  /*5250*/  IMAD.IADD R10, R10, 0x1, R11 ;  /* 0x000000010a0a7824 */ /* 0x000fe200078e020b */
[----:B-1----:R-:W0:Y:S01]  /*5260*/  SHFL.IDX PT, R5, R5, R16, 0x1f ;  /* 0x00001f1005057589 */ /* 0x002e2200000e0000 */
[----:B------:R-:W-:Y:S02]  /*5270*/  IMAD.IADD R14, R9, 0x1, R14 ;  /* 0x00000001090e7824 */ /* 0x000fe400078e020e */
[--C-:B------:R-:W-:Y:S01]  /*5280*/  IMAD R8, R8, 0x4, R73.reuse ;  /* 0x0000000408087824 */ /* 0x100fe200078e0249 */
[----:B------:R-:W-:Y:S01]  /*5290*/  BAR.SYNC.DEFER_BLOCKING 0x0 ;  /* 0x0000000000007b1d */ /* 0x000fe20000010000 */
[----:B------:R-:W-:Y:S02]  /*52a0*/  IMAD.IADD R28, R13, 0x1, R28 ;  /* 0x000000010d1c7824 */ /* 0x000fe400078e021c */
[----:B------:R-:W-:-:S02]  /*52b0*/  IMAD R7, R6, 0x4, R73 ;  /* 0x0000000406077824 */ /* 0x000fc400078e0249 */
[----:B------:R-:W-:Y:S02]  /*52c0*/  IMAD.IADD R26, R26, 0x1, R29 ;  /* 0x000000011a1a7824 */ /* 0x000fe400078e021d */
[--C-:B------:R-:W-:Y:S02]  /*52d0*/  IMAD R10, R10, 0x4, R73.reuse ;  /* 0x000000040a0a7824 */ /* 0x100fe400078e0249 */
[----:B------:R-:W-:Y:S02]  /*52e0*/  IMAD.IADD R44, R25, 0x1, R44 ;  /* 0x00000001192c7824 */ /* 0x000fe400078e022c */
[----:B------:R-:W-:Y:S02]  /*52f0*/  IMAD R9, R14, 0x4, R73 ;  /* 0x000000040e097824 */ /* 0x000fe400078e0249 */
[----:B------:R-:W-:Y:S02]  /*5300*/  IMAD.IADD R42, R31, 0x1, R42 ;  /* 0x000000011f2a7824 */ /* 0x000fe400078e022a */
[----:B------:R-:W-:-:S02]  /*5310*/  IMAD.IADD R24, R24, 0x1, R23 ;  /* 0x0000000118187824 */ /* 0x000fc400078e0217 */
[----:B------:R-:W-:Y:S02]  /*5320*/  IMAD R6, R26, 0x4, R73 ;  /* 0x000000041a067824 */ /* 0x000fe400078e0249 */
[----:B------:R-:W-:Y:S02]  /*5330*/  IMAD.IADD R40, R41, 0x1, R40 ;  /* 0x0000000129287824 */ /* 0x000fe400078e0228 */
[----:B0-----:R-:W-:Y:S02]  /*5340*/  IMAD.IADD R2, R2, 0x1, R5 ;  /* 0x0000000102027824 */ /* 0x001fe400078e0205 */
[--C-:B------:R-:W-:Y:S01]  /*5350*/  IMAD R5, R28, 0x4, R73.reuse ;  /* 0x000000041c057824 */ /* 0x100fe200078e0249 */
[----:B------:R0:W-:Y:S01]  /*5360*/  STS [R8+-0x4], R71 ;  /* 0xfffffc4708007388 */ /* 0x0001e20000000800 */
[----:B------:R-:W-:Y:S02]  /*5370*/  IMAD R11, R44, 0x4, R73 ;  /* 0x000000042c0b7824 */ /* 0x000fe400078e0249 */
[----:B------:R-:W-:Y:S01]  /*5380*/  IMAD.IADD R22, R22, 0x1, R37 ;  /* 0x0000000116167824 */ /* 0x000fe200078e0225 */
[----:B------:R1:W-:Y:S01]  /*5390*/  STS [R7+-0x4], R70 ;  /* 0xfffffc4607007388 */ /* 0x0003e20000000800 */
[----:B------:R-:W-:-:S02]  /*53a0*/  IMAD.IADD R36, R21, 0x1, R36 ;  /* 0x0000000115247824 */ /* 0x000fc400078e0224 */
[----:B------:R-:W-:Y:S01]  /*53b0*/  IMAD.IADD R20, R20, 0x1, R35 ;  /* 0x0000000114147824 */ /* 0x000fe200078e0223 */
[----:B------:R3:W-:Y:S01]  /*53c0*/  STS [R10+-0x4], R69 ;  /* 0xfffffc450a007388 */ /* 0x0007e20000000800 */
[----:B------:R-:W-:Y:S02]  /*53d0*/  IMAD.IADD R18, R19, 0x1, R18 ;  /* 0x0000000113127824 */ /* 0x000fe400078e0212 */
[----:B0-----:R-:W-:Y:S01]  /*53e0*/  IMAD R8, R24, 0x4, R73 ;  /* 0x0000000418087824 */ /* 0x001fe200078e0249 */
[----:B------:R0:W-:Y:S01]  /*53f0*/  STS [R9+-0x4], R68 ;  /* 0xfffffc4409007388 */ /* 0x0001e20000000800 */
[----:B------:R-:W-:Y:S02]  /*5400*/  IMAD.IADD R34, R34, 0x1, R45 ;  /* 0x0000000122227824 */ /* 0x000fe400078e022d */
[----:B-1----:R-:W-:Y:S02]  /*5410*/  IMAD R7, R42, 0x4, R73 ;  /* 0x000000042a077824 */ /* 0x002fe400078e0249 */
[----:B------:R-:W-:-:S02]  /*5420*/  IMAD.IADD R48, R17, 0x1, R48 ;  /* 0x0000000111307824 */ /* 0x000fc400078e0230 */
[--C-:B---3--:R-:W-:Y:S02]  /*5430*/  IMAD R10, R22, 0x4, R73.reuse ;  /* 0x00000004160a7824 */ /* 0x108fe400078e0249 */
[--C-:B------:R-:W-:Y:S02]  /*5440*/  IMAD R13, R36, 0x4, R73.reuse ;  /* 0x00000004240d7824 */ /* 0x100fe400078e0249 */
[--C-:B0-----:R-:W-:Y:S02]  /*5450*/  IMAD R9, R40, 0x4, R73.reuse ;  /* 0x0000000428097824 */ /* 0x101fe400078e0249 */
[----:B------:R-:W-:Y:S01]  /*5460*/  IMAD R2, R2, 0x4, R73 ;  /* 0x0000000402027824 */ /* 0x000fe200078e0249 */
[----:B--2---:R-:W-:Y:S01]  /*5470*/  ISETP.NE.AND P0, PT, R4, RZ, PT ;  /* 0x000000ff0400720c */ /* 0x004fe20003f05270 */
[----:B------:R-:W-:Y:S02]  /*5480*/  IMAD.IADD R4, R12, 0x1, R27 ;  /* 0x000000010c047824 */ /* 0x000fe400078e021b */
[----:B------:R-:W-:-:S02]  /*5490*/  IMAD.IADD R12, R30, 0x1, R43 ;  /* 0x000000011e0c7824 */ /* 0x000fc400078e022b */
[--C-:B------:R-:W-:Y:S02]  /*54a0*/  IMAD R4, R4, 0x4, R73.reuse ;  /* 0x0000000404047824 */ /* 0x100fe400078e0249 */
[----:B------:R-:W-:-:S03]  /*54b0*/  IMAD R12, R12, 0x4, R73 ;  /* 0x000000040c0c7824 */ /* 0x000fc600078e0249 */
[----:B------:R0:W-:Y:S04]  /*54c0*/  STS [R4+-0x4], R67 ;  /* 0xfffffc4304007388 */ /* 0x0001e80000000800 */
[----:B------:R1:W-:Y:S04]  /*54d0*/  STS [R5+-0x4], R66 ;  /* 0xfffffc4205007388 */ /* 0x0003e80000000800 */
[----:B------:R2:W-:Y:S01]  /*54e0*/  STS [R6+-0x4], R65 ;  /* 0xfffffc4106007388 */ /* 0x0005e20000000800 */
[----:B0-----:R-:W-:-:S03]  /*54f0*/  IMAD R4, R20, 0x4, R73 ;  /* 0x0000000414047824 */ /* 0x001fc600078e0249 */
[----:B------:R0:W-:Y:S01]  /*5500*/  STS [R11+-0x4], R64 ;  /* 0xfffffc400b007388 */ /* 0x0001e20000000800 */
[----:B-1----:R-:W-:-:S03]  /*5510*/  IMAD R5, R18, 0x4, R73 ;  /* 0x0000000412057824 */ /* 0x002fc600078e0249 */
[----:B------:R-:W-:Y:S01]  /*5520*/  STS [R12+-0x4], R63 ;  /* 0xfffffc3f0c007388 */ /* 0x000fe20000000800 */
[----:B--2---:R-:W-:-:S03]  /*5530*/  IMAD R6, R34, 0x4, R73 ;  /* 0x0000000422067824 */ /* 0x004fc600078e0249 */
[----:B------:R-:W-:Y:S01]  /*5540*/  STS [R7+-0x4], R62 ;  /* 0xfffffc3e07007388 */ /* 0x000fe20000000800 */
[----:B0-----:R-:W-:-:S03]  /*5550*/  IMAD R11, R48, 0x4, R73 ;  /* 0x00000004300b7824 */ /* 0x001fc600078e0249 */
[----:B------:R-:W-:Y:S04]  /*5560*/  STS [R8+-0x4], R61 ;  /* 0xfffffc3d08007388 */ /* 0x000fe80000000800 */
[----:B------:R-:W-:Y:S04]  /*5570*/  STS [R9+-0x4], R60 ;  /* 0xfffffc3c09007388 */ /* 0x000fe80000000800 */
[----:B------:R-:W-:Y:S04]  /*5580*/  STS [R10+-0x4], R59 ;  /* 0xfffffc3b0a007388 */ /* 0x000fe80000000800 */
[----:B------:R0:W-:Y:S04]  /*5590*/  STS [R13+-0x4], R58 ;  /* 0xfffffc3a0d007388 */ /* 0x0001e80000000800 */
[----:B------:R1:W-:Y:S04]  /*55a0*/  STS [R4+-0x4], R57 ;  /* 0xfffffc3904007388 */ /* 0x0003e80000000800 */
[----:B------:R1:W-:Y:S01]  /*55b0*/  STS [R5+-0x4], R56 ;  /* 0xfffffc3805007388 */ /* 0x0003e20000000800 */
[----:B0-----:R-:W-:-:S03]  /*55c0*/  IMAD R13, R39, 0x8, R73 ;  /* 0x00000008270d7824 */ /* 0x001fc600078e0249 */
[----:B------:R1:W-:Y:S04]  /*55d0*/  STS [R6+-0x4], R55 ;  /* 0xfffffc3706007388 */ /* 0x0003e80000000800 */
[----:B------:R1:W-:Y:S04]  /*55e0*/  STS [R11+-0x4], R54 ;  /* 0xfffffc360b007388 */ /* 0x0003e80000000800 */
[----:B------:R1:W-:Y:S01]  /*55f0*/  STS [R2+-0x4], R53 ;  /* 0xfffffc3502007388 */ /* 0x0003e20000000800 */
        /* <DEDUP_REMOVED lines=16> */
.L_x_3034:
[----:B0-----:R-:W0:Y:S01]  /*5700*/  LDC.64 R4, c[0x0][0x380] ;  /* 0x0000e000ff047b82 */ /* 0x001e220000000a00 */
[----:B------:R-:W-:Y:S01]  /*5710*/  VIADD R11, R6, 0xffffffff ;  /* 0xffffffff060b7836 */ /* 0x000fe20000000000 */
[----:B------:R-:W-:Y:S03]  /*5720*/  BSSY B2, `(.L_x_3031) ;  /* 0x0000008000027945 */ /* 0x000fe60003800000 */
[----:B------:R-:W-:-:S04]  /*5730*/  IMAD R7, R11, 0x100, R39 ;  /* 0x000001000b077824 */ /* 0x000fc800078e0227 */
[----:B0-----:R-:W-:-:S07]  /*5740*/  IMAD.WIDE R4, R7, 0x4, R4 ;  /* 0x0000000407047825 */ /* 0x001fce00078e0204 */
.L_x_3032:
[----:B------:R-:W-:Y:S05]  /*5750*/  YIELD ;  /* 0x0000000000007946 */ /* 0x000fea0003800000 */
[----:B------:R0:W-:Y:S06]  /*5760*/  MEMBAR.SC.CTA ;  /* 0x0000000000007992 */ /* 0x0001ec0000000000 */
[----:B0-----:R-:W2:Y:S02]  /*5770*/  LDG.E.STRONG.SYS R7, desc[UR6][R4.64] ;  /* 0x0000000604077981 */ /* 0x001ea4000c1f5900 */
[----:B--2---:R-:W-:-:S13]  /*5780*/  ISETP.NE.AND P0, PT, R7, RZ, PT ;  /* 0x000000ff0700720c */ /* 0x004fda0003f05270 */
[----:B------:R-:W-:Y:S05]  /*5790*/  @!P0 BRA `(.L_x_3032) ;  /* 0xfffffffc00ec8947 */ /* 0x000fea000383ffff */
[----:B------:R-:W-:Y:S05]  /*57a0*/  BSYNC B2 ;  /* 0x0000000000027941 */ /* 0x000fea0003800000 */
.L_x_3031:
[----:B------:R-:W-:Y:S01]  /*57b0*/  BSSY.RECONVERGENT B2, `(.L_x_3033) ;  /* 0x0000006000027945 */ /* 0x000fe20003800200 */
[C---:B------:R-:W-:Y:S02]  /*57c0*/  ISETP.GT.AND P0, PT, R7.reuse, -0x1, PT ;  /* 0xffffffff0700780c */ /* 0x040fe40003f04270 */
[----:B------:R-:W-:Y:S01]  /*57d0*/  LOP3.LUT R4, R7, 0x3fffffff, RZ, 0xc0, !PT ;  /* 0x3fffffff07047812 */ /* 0x000fe200078ec0ff */
[----:B------:R-:W-:Y:S05]  /*57e0*/  WARPSYNC.EXCLUSIVE R2 ;  /* 0x0000000002007348 */ /* 0x000fea0003a00000 */
[----:B------:R-:W-:-:S05]  /*57f0*/  IMAD.IADD R9, R4, 0x1, R9 ;  /* 0x0000000104097824 */ /* 0x000fca00078e0209 */
[----:B------:R-:W-:-:S07]  /*5800*/  VOTE.ANY R2, PT, P0 ;  /* 0x0000000000027806 */ /* 0x000fce00000e0100 */
[----:B------:R-:W-:Y:S05]  /*5810*/  BSYNC.RECONVERGENT B2 ;  /* 0x0000000000027941 */ /* 0x000fea0003800200 */
.L_x_3033:
[----:B------:R-:W-:Y:S01]  /*5820*/  ISETP.GT.U32.AND P1, PT, R6, 0x1, PT ;  /* 0x000000010600780c */ /* 0x000fe20003f24070 */
[----:B------:R-:W-:-:S12]  /*5830*/  IMAD.MOV.U32 R6, RZ, RZ, R11 ;  /* 0x000000ffff067224 */ /* 0x000fd800078e000b */
[----:B------:R-:W-:Y:S05]  /*5840*/  @P0 BRA P1, `(.L_x_3034) ;  /* 0xfffffffc00ac0947 */ /* 0x000fea000083ffff */
[----:B------:R-:W-:Y:S05]  /*5850*/  BSYNC B0 ;  /* 0x0000000000007941 */ /* 0x000fea0003800000 */
.L_x_3030:
[----:B------:R1:W2:Y:S02]  /*5860*/  LDS.64 R4, [R13+0x7200] ;  /* 0x007200000d047984 */ /* 0x0002a40000000a00 */
.L_x_3029:
        /* <DEDUP_REMOVED lines=9> */
.L_x_3028:
[----:B------:R-:W-:Y:S05]  /*5900*/  BSYNC B1 ;  /* 0x0000000000017941 */ /* 0x000fea0003800000 */
.L_x_3027:
[----:B0-----:R-:W0:Y:S01]  /*5910*/  LDC.64 R8, c[0x0][0x390] ;  /* 0x0000e400ff087b82 */ /* 0x001e220000000a00 */
[----:B-1----:R-:W-:-:S04]  /*5920*/  IMAD.MOV.U32 R5, RZ, RZ, 0x1c80 ;  /* 0x00001c80ff057424 */ /* 0x002fc800078e00ff */
[----:B------:R-:W-:-:S03]  /*5930*/  IMAD R5, R72, R5, 0x1c80 ;  /* 0x00001c8048057424 */ /* 0x000fc600078e0205 */
[----:B------:R-:W1:Y:S01]  /*5940*/  LDC R6, c[0x0][0x3c0] ;  /* 0x0000f000ff067b82 */ /* 0x000e620000000800 */
[----:B0-----:R-:W-:Y:S02]  /*5950*/  ISETP.EQ.U32.AND P1, PT, R8, RZ, PT ;  /* 0x000000ff0800720c */ /* 0x001fe40003f22070 */
[CC--:B-1----:R-:W-:Y:S02]  /*5960*/  ISETP.GE.AND P0, PT, R5.reuse, R6.reuse, PT ;  /* 0x000000060500720c */ /* 0x0c2fe40003f06270 */
[----:B------:R-:W-:Y:S02]  /*5970*/  ISETP.GT.AND P3, PT, R5, R6, PT ;  /* 0x000000060500720c */ /* 0x000fe40003f64270 */
[----:B------:R-:W-:-:S04]  /*5980*/  ISETP.EQ.OR.EX P0, PT, R9, RZ, !P0, P1 ;  /* 0x000000ff0900720c */ /* 0x000fc80004702710 */
[----:B------:R-:W-:-:S13]  /*5990*/  ISETP.GT.U32.OR P0, PT, R39, 0xff, P0 ;  /* 0x000000ff2700780c */ /* 0x000fda0000704470 */
[----:B------:R-:W-:Y:S05]  /*59a0*/  @P0 BRA `(.L_x_3035) ;  /* 0x0000000000200947 */ /* 0x000fea0003800000 */
[----:B------:R-:W0:Y:S01]  /*59b0*/  LDS.64 R4, [R13+0x7200] ;  /* 0x007200000d047984 */ /* 0x000e220000000a00 */
[--C-:B------:R-:W-:Y:S02]  /*59c0*/  SHF.R.S32.HI R7, RZ, 0x1f, R52.reuse ;  /* 0x0000001fff077819 */ /* 0x100fe40000011434 */
[C---:B------:R-:W-:Y:S02]  /*59d0*/  LEA R2, P2, R39.reuse, R8, 0x3 ;  /* 0x0000000827027211 */ /* 0x040fe400078418ff */
[----:B0-----:R-:W-:Y:S02]  /*59e0*/  IADD3 R52, P0, P1, R4, R3, R52 ;  /* 0x0000000304347210 */ /* 0x001fe4000791e034 */
[----:B------:R-:W-:Y:S02]  /*59f0*/  SHF.R.S32.HI R4, RZ, 0x1f, R3 ;  /* 0x0000001fff047819 */ /* 0x000fe40000011403 */
[----:B------:R-:W-:Y:S02]  /*5a00*/  LEA.HI.X R3, R39, R9, RZ, 0x3, P2 ;  /* 0x0000000927037211 */ /* 0x000fe400010f1cff */
[----:B------:R-:W-:-:S05]  /*5a10*/  IADD3.X R53, PT, PT, R5, R4, R7, P0, P1 ;  /* 0x0000000405357210 */ /* 0x000fca00007e2407 */
[----:B------:R0:W-:Y:S02]  /*5a20*/  STG.E.64 desc[UR6][R2.64], R52 ;  /* 0x0000003402007986 */ /* 0x0001e4000c101b06 */
.L_x_3035:
[----:B------:R-:W-:Y:S05]  /*5a30*/  WARPSYNC.ALL ;  /* 0x0000000000007948 */ /* 0x000fea0003800000 */
[----:B------:R-:W-:Y:S06]  /*5a40*/  BAR.SYNC.DEFER_BLOCKING 0x0 ;  /* 0x0000000000007b1d */ /* 0x000fec0000010000 */
[----:B------:R-:W-:Y:S05]  /*5a50*/  @P3 BRA `(.L_x_3036) ;  /* 0x0000000c00503947 */ /* 0x000fea0003800000 */
[----:B------:R-:W0:Y:S01]  /*5a60*/  LDS R9, [R0] ;  /* 0x0000000000097984 */ /* 0x000e220000000800 */
[----:B------:R-:W0:Y:S01]  /*5a70*/  LDCU UR5, c[0x0][0x3c4] ;  /* 0x00007880ff0577ac */ /* 0x000e220008000800 */
[----:B------:R-:W1:Y:S01]  /*5a80*/  LDCU.64 UR8, c[0x0][0x3a0] ;  /* 0x00007400ff0877ac */ /* 0x000e620008000a00 */
[----:B0-----:R-:W-:-:S04]  /*5a90*/  SHF.R.U32.HI R2, RZ, UR5, R9 ;  /* 0x00000005ff027c19 */ /* 0x001fc80008011609 */
[----:B------:R-:W-:-:S05]  /*5aa0*/  LOP3.LUT R2, R2, UR4, RZ, 0x30, !PT ;  /* 0x0000000402027c12 */ /* 0x000fca000f8e30ff */
[----:B------:R-:W-:-:S06]  /*5ab0*/  IMAD R3, R2, 0x8, R73 ;  /* 0x0000000802037824 */ /* 0x000fcc00078e0249 */
[----:B------:R-:W0:Y:S02]  /*5ac0*/  LDS.64 R2, [R3+0x7200] ;  /* 0x0072000003027984 */ /* 0x000e240000000a00 */
[----:B0-----:R-:W-:-:S05]  /*5ad0*/  IADD3 R2, P0, PT, R2, R39, RZ ;  /* 0x0000002702027210 */ /* 0x001fca0007f1e0ff */
[----:B------:R-:W-:Y:S01]  /*5ae0*/  IMAD.X R5, RZ, RZ, R3, P0 ;  /* 0x000000ffff057224 */ /* 0x000fe200000e0603 */
[----:B-1----:R-:W-:-:S04]  /*5af0*/  LEA R4, P0, R2, UR8, 0x2 ;  /* 0x0000000802047c11 */ /* 0x002fc8000f8010ff */
[----:B------:R-:W-:-:S05]  /*5b00*/  LEA.HI.X R5, R2, UR9, R5, 0x2, P0 ;  /* 0x0000000902057c11 */ /* 0x000fca00080f1405 */
[----:B------:R-:W-:Y:S01]  /*5b10*/  STG.E desc[UR6][R4.64], R9 ;  /* 0x0000000904007986 */ /* 0x000fe2000c101906 */
[----:B------:R-:W-:-:S03]  /*5b20*/  NOP ;  /* 0x0000000000007918 */ /* 0x000fc60000000000 */
[----:B------:R-:W0:Y:S02]  /*5b30*/  LDS R11, [R0+0x600] ;  /* 0x00060000000b7984 */ /* 0x000e240000000800 */
[----:B0-----:R-:W-:-:S04]  /*5b40*/  SHF.R.U32.HI R2, RZ, UR5, R11 ;  /* 0x00000005ff027c19 */ /* 0x001fc8000801160b */
[----:B------:R-:W-:-:S05]  /*5b50*/  LOP3.LUT R2, R2, UR4, RZ, 0x30, !PT ;  /* 0x0000000402027c12 */ /* 0x000fca000f8e30ff */
[----:B------:R-:W-:-:S06]  /*5b60*/  IMAD R3, R2, 0x8, R73 ;  /* 0x0000000802037824 */ /* 0x000fcc00078e0249 */
[----:B------:R-:W0:Y:S02]  /*5b70*/  LDS.64 R2, [R3+0x7200] ;  /* 0x0072000003027984 */ /* 0x000e240000000a00 */
[----:B0-----:R-:W-:-:S05]  /*5b80*/  IADD3 R2, P0, PT, R2, R39, RZ ;  /* 0x0000002702027210 */ /* 0x001fca0007f1e0ff */
[----:B------:R-:W-:Y:S01]  /*5b90*/  IMAD.X R7, RZ, RZ, R3, P0 ;  /* 0x000000ffff077224 */ /* 0x000fe200000e0603 */
[----:B------:R-:W-:-:S04]  /*5ba0*/  LEA R6, P0, R2, UR8, 0x2 ;  /* 0x0000000802067c11 */ /* 0x000fc8000f8010ff */
[----:B------:R-:W-:-:S05]  /*5bb0*/  LEA.HI.X R7, R2, UR9, R7, 0x2, P0 ;  /* 0x0000000902077c11 */ /* 0x000fca00080f1407 */
[----:B------:R-:W-:Y:S01]  /*5bc0*/  STG.E desc[UR6][R6.64+0x600], R11 ;  /* 0x0006000b06007986 */ /* 0x000fe2000c101906 */
[----:B------:R-:W-:-:S03]  /*5bd0*/  NOP ;  /* 0x0000000000007918 */ /* 0x000fc60000000000 */
[----:B------:R-:W0:Y:S02]  /*5be0*/  LDS R9, [R0+0xc00] ;  /* 0x000c000000097984 */ /* 0x000e240000000800 */
[----:B0-----:R-:W-:-:S04]  /*5bf0*/  SHF.R.U32.HI R2, RZ, UR5, R9 ;  /* 0x00000005ff027c19 */ /* 0x001fc80008011609 */
[----:B------:R-:W-:-:S05]  /*5c00*/  LOP3.LUT R2, R2, UR4, RZ, 0x30, !PT ;  /* 0x0000000402027c12 */ /* 0x000fca000f8e30ff */
[----:B------:R-:W-:-:S05]  /*5c10*/  IMAD R8, R2, 0x8, R73 ;  /* 0x0000000802087824 */ /* 0x000fca00078e0249 */
        /* <DEDUP_REMOVED lines=182> */
[----:B------:R-:W-:Y:S01]  /*6780*/  NOP ;  /* 0x0000000000007918 */ /* 0x000fe20000000000 */
[----:B------:R-:W-:Y:S05]  /*6790*/  EXIT ;  /* 0x000000000000794d */ /* 0x000fea0003800000 */
.L_x_3036:
        /* <DEDUP_REMOVED lines=17> */
[----:B------:R-:W0:Y:S01]  /*68b0*/  LDS R7, [R0] ;  /* 0x0000000000077984 */ /* 0x000e220000000800 */
[----:B------:R-:W0:Y:S01]  /*68c0*/  LDCU UR5, c[0x0][0x3c4] ;  /* 0x00007880ff0577ac */ /* 0x000e220008000800 */
[----:B------:R-:W1:Y:S01]  /*68d0*/  LDCU.64 UR8, c[0x0][0x3a0] ;  /* 0x00007400ff0877ac */ /* 0x000e620008000a00 */
[----:B0-----:R-:W-:-:S04]  /*68e0*/  SHF.R.U32.HI R2, RZ, UR5, R7 ;  /* 0x00000005ff027c19 */ /* 0x001fc80008011607 */
[----:B------:R-:W-:-:S05]  /*68f0*/  LOP3.LUT R2, R2, UR4, RZ, 0x30, !PT ;  /* 0x0000000402027c12 */ /* 0x000fca000f8e30ff */
[----:B------:R-:W-:-:S05]  /*6900*/  IMAD R2, R2, 0x8, R73 ;  /* 0x0000000802027824 */ /* 0x000fca00078e0249 */
[----:B------:R-:W0:Y:S02]  /*6910*/  LDS.64 R4, [R2+0x7200] ;  /* 0x0072000002047984 */ /* 0x000e240000000a00 */
[----:B0-----:R-:W-:-:S05]  /*6920*/  IADD3 R8, P1, PT, R4, R39, RZ ;  /* 0x0000002704087210 */ /* 0x001fca0007f3e0ff */
[----:B------:R-:W-:Y:S01]  /*6930*/  IMAD.X R5, RZ, RZ, R5, P1 ;  /* 0x000000ffff057224 */ /* 0x000fe200008e0605 */
[----:B-1----:R-:W-:-:S04]  /*6940*/  LEA R4, P1, R8, UR8, 0x2 ;  /* 0x0000000808047c11 */ /* 0x002fc8000f8210ff */
[----:B------:R-:W-:-:S05]  /*6950*/  LEA.HI.X R5, R8, UR9, R5, 0x2, P1 ;  /* 0x0000000908057c11 */ /* 0x000fca00088f1405 */
[----:B------:R0:W-:Y:S04]  /*6960*/  STG.E desc[UR6][R4.64], R7 ;  /* 0x0000000704007986 */ /* 0x0001e8000c101906 */
.L_x_3038:
[----:B------:R-:W-:Y:S05]  /*6970*/  BSYNC.RECONVERGENT B0 ;  /* 0x0000000000007941 */ /* 0x000fea0003800200 */
.L_x_3037:
[----:B------:R-:W-:Y:S01]  /*6980*/  NOP ;  /* 0x0000000000007918 */ /* 0x000fe20000000000 */
[----:B------:R-:W-:Y:S01]  /*6990*/  BSSY.RECONVERGENT B0, `(.L_x_3039) ;  /* 0x0000010000007945 */ /* 0x000fe20003800200 */
[----:B------:R-:W-:Y:S02]  /*69a0*/  ISETP.GE.AND P1, PT, R6, R3, PT ;  /* 0x000000030600720c */ /* 0x000fe40003f26270 */
[----:B------:R-:W-:Y:S01]  /*69b0*/  LOP3.LUT R6, R39, 0xc00, RZ, 0xfc, !PT ;  /* 0x00000c0027067812 */ /* 0x000fe200078efcff */
[----:B------:R-:W-:Y:S10]  /*69c0*/  @P2 BRA `(.L_x_3040) ;  /* 0x0000000000302947 */ /* 0x000ff40003800000 */
[----:B0-----:R-:W0:Y:S01]  /*69d0*/  LDS R7, [R0+0x600] ;  /* 0x0006000000077984 */ /* 0x001e220000000800 */
        /* <DEDUP_REMOVED lines=11> */
.L_x_3040:
[----:B------:R-:W-:Y:S05]  /*6a90*/  BSYNC.RECONVERGENT B0 ;  /* 0x0000000000007941 */ /* 0x000fea0003800200 */
.L_x_3039:
[----:B------:R-:W-:Y:S01]  /*6aa0*/  NOP ;  /* 0x0000000000007918 */ /* 0x000fe20000000000 */
[----:B------:R-:W-:Y:S01]  /*6ab0*/  BSSY.RECONVERGENT B0, `(.L_x_3041) ;  /* 0x0000010000007945 */ /* 0x000fe20003800200 */
[----:B------:R-:W-:Y:S01]  /*6ac0*/  ISETP.GE.AND P2, PT, R6, R3, PT ;  /* 0x000000030600720c */ /* 0x000fe20003f46270 */
[----:B------:R-:W-:Y:S02]  /*6ad0*/  VIADD R6, R39, 0xd80 ;  /* 0x00000d8027067836 */ /* 0x000fe40000000000 */
[----:B------:R-:W-:Y:S10]  /*6ae0*/  @P3 BRA `(.L_x_3042) ;  /* 0x0000000000303947 */ /* 0x000ff40003800000 */
[----:B01----:R-:W0:Y:S01]  /*6af0*/  LDS R7, [R0+0xc00] ;  /* 0x000c000000077984 */ /* 0x003e220000000800 */
        /* <DEDUP_REMOVED lines=11> */
.L_x_3042:
[----:B------:R-:W-:Y:S05]  /*6bb0*/  BSYNC.RECONVERGENT B0 ;  /* 0x0000000000007941 */ /* 0x000fea0003800200 */
.L_x_3041:
[----:B------:R-:W-:Y:S01]  /*6bc0*/  NOP ;  /* 0x0000000000007918 */ /* 0x000fe20000000000 */
[----:B------:R-:W-:Y:S01]  /*6bd0*/  BSSY.RECONVERGENT B0, `(.L_x_3043) ;  /* 0x0000010000007945 */ /* 0x000fe20003800200 */
[----:B------:R-:W-:Y:S01]  /*6be0*/  ISETP.GE.AND P3, PT, R6, R3, PT ;  /* 0x000000030600720c */ /* 0x000fe20003f66270 */
[----:B------:R-:W-:Y:S02]  /*6bf0*/  VIADD R6, R39, 0xf00 ;  /* 0x00000f0027067836 */ /* 0x000fe40000000000 */
[----:B------:R-:W-:Y:S10]  /*6c00*/  @P4 BRA `(.L_x_3044) ;  /* 0x0000000000304947 */ /* 0x000ff40003800000 */
[----:B012---:R-:W0:Y:S01]  /*6c10*/  LDS R7, [R0+0x1200] ;  /* 0x0012000000077984 */ /* 0x007e220000000800 */
        /* <DEDUP_REMOVED lines=11> */
.L_x_3044:
[----:B------:R-:W-:Y:S05]  /*6cd0*/  BSYNC.RECONVERGENT B0 ;  /* 0x0000000000007941 */ /* 0x000fea0003800200 */
.L_x_3043:
[----:B------:R-:W-:Y:S01]  /*6ce0*/  NOP ;  /* 0x0000000000007918 */ /* 0x000fe20000000000 */
[----:B------:R-:W-:Y:S01]  /*6cf0*/  BSSY.RECONVERGENT B0, `(.L_x_3045) ;  /* 0x0000010000007945 */ /* 0x000fe20003800200 */
[----:B------:R-:W-:Y:S01]  /*6d00*/  ISETP.GE.AND P4, PT, R6, R3, PT ;  /* 0x000000030600720c */ /* 0x000fe20003f86270 */
[----:B------:R-:W-:Y:S02]  /*6d10*/  VIADD R6, R39, 0x1080 ;  /* 0x0000108027067836 */ /* 0x000fe40000000000 */
[----:B------:R-:W-:Y:S10]  /*6d20*/  @P5 BRA `(.L_x_3046) ;  /* 0x0000000000305947 */ /* 0x000ff40003800000 */
[----:B0123--:R-:W0:Y:S01]  /*6d30*/  LDS R7, [R0+0x1800] ;  /* 0x0018000000077984 */ /* 0x00fe220000000800 */
        /* <DEDUP_REMOVED lines=11> */
.L_x_3046:
[----:B------:R-:W-:Y:S05]  /*6df0*/  BSYNC.RECONVERGENT B0 ;  /* 0x0000000000007941 */ /* 0x000fea0003800200 */
.L_x_3045:
[----:B------:R-:W-:Y:S01]  /*6e00*/  NOP ;  /* 0x0000000000007918 */ /* 0x000fe20000000000 */
[----:B------:R-:W-:Y:S01]  /*6e10*/  BSSY.RECONVERGENT B0, `(.L_x_3047) ;  /* 0x0000010000007945 */ /* 0x000fe20003800200 */
[----:B------:R-:W-:Y:S01]  /*6e20*/  ISETP.GE.AND P5, PT, R6, R3, PT ;  /* 0x000000030600720c */ /* 0x000fe20003fa6270 */
[----:B------:R-:W-:Y:S02]  /*6e30*/  VIADD R6, R39, 0x1200 ;  /* 0x0000120027067836 */ /* 0x000fe40000000000 */
[----:B------:R-:W-:Y:S10]  /*6e40*/  @P6 BRA `(.L_x_3048) ;  /* 0x0000000000306947 */ /* 0x000ff40003800000 */
[----:B01234-:R-:W0:Y:S01]  /*6e50*/  LDS R7, [R0+0x1e00] ;  /* 0x001e000000077984 */ /* 0x01fe220000000800 */
        /* <DEDUP_REMOVED lines=11> */
.L_x_3048:
[----:B------:R-:W-:Y:S05]  /*6f10*/  BSYNC.RECONVERGENT B0 ;  /* 0x0000000000007941 */ /* 0x000fea0003800200 */
.L_x_3047:
        /* <DEDUP_REMOVED lines=17> */
.L_x_3050:
[----:B------:R-:W-:Y:S05]  /*7030*/  BSYNC.RECONVERGENT B0 ;  /* 0x0000000000007941 */ /* 0x000fea0003800200 */
.L_x_3049:
        /* <DEDUP_REMOVED lines=17> */
.L_x_3052:
[----:B------:R-:W-:Y:S05]  /*7150*/  BSYNC.RECONVERGENT B0 ;  /* 0x0000000000007941 */ /* 0x000fea0003800200 */
.L_x_3051:
        /* <DEDUP_REMOVED lines=17> */
.L_x_3054:
[----:B------:R-:W-:Y:S05]  /*7270*/  BSYNC.RECONVERGENT B0 ;  /* 0x0000000000007941 */ /* 0x000fea0003800200 */
.L_x_3053:
[----:B------:R-:W-:Y:S01]  /*7280*/  NOP ;  /* 0x0000000000007918 */ /* 0x000fe20000000000 */
[----:B------:R-:W-:Y:S01]  /*7290*/  BSSY.RECONVERGENT B0, `(.L_x_3055) ;  /* 0x0000010000007945 */ /* 0x000fe20003800200 */
[----:B------:R-:W-:Y:S02]  /*72a0*/  ISETP.GE.AND P2, PT, R6, R3, PT ;  /* 0x000000030600720c */ /* 0x000fe40003f46270 */
[----:B------:R-:W-:Y:S01]  /*72b0*/  LOP3.LUT R6, R39, 0x1800, RZ, 0xfc, !PT ;  /* 0x0000180027067812 */ /* 0x000fe200078efcff */
        /* <DEDUP_REMOVED lines=13> */
.L_x_3056:
[----:B------:R-:W-:Y:S05]  /*7390*/  BSYNC.RECONVERGENT B0 ;  /* 0x0000000000007941 */ /* 0x000fea0003800200 */
.L_x_3055:
        /* <DEDUP_REMOVED lines=17> */
.L_x_3058:
[----:B------:R-:W-:Y:S05]  /*74b0*/  BSYNC.RECONVERGENT B0 ;  /* 0x0000000000007941 */ /* 0x000fea0003800200 */
.L_x_3057:
[----:B------:R-:W-:Y:S01]  /*74c0*/  NOP ;  /* 0x0000000000007918 */ /* 0x000fe20000000000 */
[----:B------:R-:W-:Y:S01]  /*74d0*/  BSSY.RECONVERGENT B0, `(.L_x_3059) ;  /* 0x000000f000007945 */ /* 0x000fe20003800200 */
[----:B------:R-:W-:-:S03]  /*74e0*/  ISETP.GE.AND P4, PT, R6, R3, PT ;  /* 0x000000030600720c */ /* 0x000fc60003f86270 */
        /* <DEDUP_REMOVED lines=13> */
.L_x_3060:
[----:B------:R-:W-:Y:S05]  /*75c0*/  BSYNC.RECONVERGENT B0 ;  /* 0x0000000000007941 */ /* 0x000fea0003800200 */
.L_x_3059:
[----:B------:R-:W-:Y:S01]  /*75d0*/  NOP ;  /* 0x0000000000007918 */ /* 0x000fe20000000000 */
[----:B------:R-:W-:Y:S04]  /*75e0*/  BSSY.RECONVERGENT B0, `(.L_x_3061) ;  /* 0x000000e000007945 */ /* 0x000fe80003800200 */
[----:B------:R-:W-:Y:S05]  /*75f0*/  @P6 BRA `(.L_x_3062) ;  /* 0x0000000000306947 */ /* 0x000fea0003800000 */
        /* <DEDUP_REMOVED lines=12> */
.L_x_3062:
[----:B------:R-:W-:Y:S05]  /*76c0*/  BSYNC.RECONVERGENT B0 ;  /* 0x0000000000007941 */ /* 0x000fea0003800200 */
.L_x_3061:
        /* <DEDUP_REMOVED lines=15> */
.L_x_3064:
[----:B------:R-:W-:Y:S05]  /*77c0*/  BSYNC.RECONVERGENT B0 ;  /* 0x0000000000007941 */ /* 0x000fea0003800200 */
.L_x_3063:
        /* <DEDUP_REMOVED lines=15> */
.L_x_3066:
[----:B------:R-:W-:Y:S05]  /*78c0*/  BSYNC.RECONVERGENT B0 ;  /* 0x0000000000007941 */ /* 0x000fea0003800200 */
.L_x_3065:
        /* <DEDUP_REMOVED lines=15> */
.L_x_3068:
[----:B------:R-:W-:Y:S05]  /*79c0*/  BSYNC.RECONVERGENT B0 ;  /* 0x0000000000007941 */ /* 0x000fea0003800200 */
.L_x_3067:
        /* <DEDUP_REMOVED lines=15> */
.L_x_3070:
[----:B------:R-:W-:Y:S05]  /*7ac0*/  BSYNC.RECONVERGENT B0 ;  /* 0x0000000000007941 */ /* 0x000fea0003800200 */
.L_x_3069:
        /* <DEDUP_REMOVED lines=15> */
.L_x_3072:
[----:B------:R-:W-:Y:S05]  /*7bc0*/  BSYNC.RECONVERGENT B0 ;  /* 0x0000000000007941 */ /* 0x000fea0003800200 */
.L_x_3071:
[----:B------:R-:W-:Y:S01]  /*7bd0*/  NOP ;  /* 0x0000000000007918 */ /* 0x000fe20000000000 */
[----:B01234-:R-:W0:Y:S01]  /*7be0*/  LDS R7, [R0+0x6c00] ;  /* 0x006c000000077984 */ /* 0x01fe220000000800 */
[----:B------:R-:W0:Y:S02]  /*7bf0*/  LDCU UR5, c[0x0][0x3c4] ;  /* 0x00007880ff0577ac */ /* 0x000e240008000800 */
[----:B0-----:R-:W-:-:S04]  /*7c00*/  SHF.R.U32.HI R2, RZ, UR5, R7 ;  /* 0x00000005ff027c19 */ /* 0x001fc80008011607 */
[----:B------:R-:W-:-:S05]  /*7c10*/  LOP3.LUT R2, R2, UR4, RZ, 0x30, !PT ;  /* 0x0000000402027c12 */ /* 0x000fca000f8e30ff */
[----:B------:R-:W-:Y:S02]  /*7c20*/  IMAD R4, R2, 0x8, R73 ;  /* 0x0000000802047824 */ /* 0x000fe400078e0249 */
[----:B------:R-:W-:-:S04]  /*7c30*/  VIADD R2, R39, 0x1b00 ;  /* 0x00001b0027027836 */ /* 0x000fc80000000000 */
[----:B------:R-:W0:Y:S01]  /*7c40*/  LDS.64 R4, [R4+0x7200] ;  /* 0x0072000004047984 */ /* 0x000e220000000a00 */
[----:B------:R-:W-:-:S13]  /*7c50*/  ISETP.GE.AND P0, PT, R2, R3, PT ;  /* 0x000000030200720c */ /* 0x000fda0003f06270 */
[----:B------:R-:W1:Y:S01]  /*7c60*/  @!P0 LDC.64 R2, c[0x0][0x3a0] ;  /* 0x0000e800ff028b82 */ /* 0x000e620000000a00 */
[----:B0-----:R-:W-:-:S05]  /*7c70*/  IADD3 R38, P1, PT, R4, R39, RZ ;  /* 0x0000002704267210 */ /* 0x001fca0007f3e0ff */
[----:B------:R-:W-:Y:S01]  /*7c80*/  IMAD.X R5, RZ, RZ, R5, P1 ;  /* 0x000000ffff057224 */ /* 0x000fe200008e0605 */
[----:B-1----:R-:W-:-:S04]  /*7c90*/  @!P0 LEA R2, P1, R38, R2, 0x2 ;  /* 0x0000000226028211 */ /* 0x002fc800078210ff */
[----:B------:R-:W-:-:S05]  /*7ca0*/  @!P0 LEA.HI.X R3, R38, R3, R5, 0x2, P1 ;  /* 0x0000000326038211 */ /* 0x000fca00008f1405 */
[----:B------:R-:W-:Y:S01]  /*7cb0*/  @!P0 STG.E desc[UR6][R2.64+0x6c00], R7 ;  /* 0x006c000702008986 */ /* 0x000fe2000c101906 */
[----:B------:R-:W-:Y:S01]  /*7cc0*/  NOP ;  /* 0x0000000000007918 */ /* 0x000fe20000000000 */
[----:B------:R-:W-:Y:S05]  /*7cd0*/  EXIT ;  /* 0x000000000000794d */ /* 0x000fea0003800000 */
.L_x_2986:
[----:B------:R-:W-:Y:S02]  /*7ce0*/  IMAD.MOV.U32 R0, RZ, RZ, 0x1 ;  /* 0x00000001ff007424 */ /* 0x000fe400078e00ff */
[----:B------:R-:W-:Y:S02]  /*7cf0*/  IMAD.MOV.U32 R77, RZ, RZ, R2 ;  /* 0x000000ffff4d7224 */ /* 0x000fe400078e0002 */
[----:B------:R-:W-:Y:S02]  /*7d00*/  IMAD.MOV.U32 R75, RZ, RZ, RZ ;  /* 0x000000ffff4b7224 */ /* 0x000fe400078e00ff */
[----:B------:R-:W-:-:S07]  /*7d10*/  IMAD.MOV.U32 R76, RZ, RZ, -0x1 ;  /* 0xffffffffff4c7424 */ /* 0x000fce00078e00ff */
[----:B------:R-:W-:Y:S05]  /*7d20*/  WARPSYNC.COLLECTIVE R76, `(.L_x_3073) ;  /* 0x000000004c087348 */ /* 0x000fea0003c00000 */
[----:B------:R0:W1:Y:S02]  /*7d30*/  SHFL.UP P0, R0, R77, R0, R75 ;  /* 0x040000004d007389 */ /* 0x000064000000004b */
[----:B01----:R-:W-:Y:S05]  /*7d40*/  ENDCOLLECTIVE ;  /* 0x000000000000791b */ /* 0x003fea0003800000 */
.L_x_3073:
[----:B------:R-:W-:Y:S02]  /*7d50*/  IMAD.MOV.U32 R77, RZ, RZ, R0 ;  /* 0x000000ffff4d7224 */ /* 0x000fe400078e0000 */
[----:B------:R-:W-:Y:S02]  /*7d60*/  IMAD.MOV.U32 R0, RZ, RZ, 0x2 ;  /* 0x00000002ff007424 */ /* 0x000fe400078e00ff */
[----:B------:R-:W-:-:S07]  /*7d70*/  @P0 IMAD.IADD R77, R2, 0x1, R77 ;  /* 0x00000001024d0824 */ /* 0x000fce00078e024d */
[----:B------:R-:W-:Y:S05]  /*7d80*/  WARPSYNC.COLLECTIVE R76, `(.L_x_3074) ;  /* 0x000000004c087348 */ /* 0x000fea0003c00000 */
[----:B------:R0:W1:Y:S02]  /*7d90*/  SHFL.UP P0, R0, R77, R0, R75 ;  /* 0x040000004d007389 */ /* 0x000064000000004b */
[----:B01----:R-:W-:Y:S05]  /*7da0*/  ENDCOLLECTIVE ;  /* 0x000000000000791b */ /* 0x003fea0003800000 */
.L_x_3074:
[----:B------:R-:W-:Y:S02]  /*7db0*/  IMAD.MOV.U32 R74, RZ, RZ, R0 ;  /* 0x000000ffff4a7224 */ /* 0x000fe400078e0000 */
[----:B------:R-:W-:Y:S02]  /*7dc0*/  IMAD.MOV.U32 R0, RZ, RZ, 0x4 ;  /* 0x00000004ff007424 */ /* 0x000fe400078e00ff */
[----:B------:R-:W-:-:S04]  /*7dd0*/  @P0 IMAD.IADD R74, R77, 0x1, R74 ;  /* 0x000000014d4a0824 */ /* 0x000fc800078e024a */
[----:B------:R-:W-:-:S07]  /*7de0*/  IMAD.MOV.U32 R77, RZ, RZ, R74 ;  /* 0x000000ffff4d7224 */ /* 0x000fce00078e004a */
[----:B------:R-:W-:Y:S05]  /*7df0*/  WARPSYNC.COLLECTIVE R76, `(.L_x_3075) ;  /* 0x000000004c087348 */ /* 0x000fea0003c00000 */
[----:B------:R0:W1:Y:S02]  /*7e00*/  SHFL.UP P0, R0, R77, R0, R75 ;  /* 0x040000004d007389 */ /* 0x000064000000004b */
[----:B01----:R-:W-:Y:S05]  /*7e10*/  ENDCOLLECTIVE ;  /* 0x000000000000791b */ /* 0x003fea0003800000 */
.L_x_3075:
[----:B------:R-:W-:Y:S02]  /*7e20*/  IMAD.MOV.U32 R77, RZ, RZ, R0 ;  /* 0x000000ffff4d7224 */ /* 0x000fe400078e0000 */
[----:B------:R-:W-:Y:S02]  /*7e30*/  IMAD.MOV.U32 R0, RZ, RZ, 0x8 ;  /* 0x00000008ff007424 */ /* 0x000fe400078e00ff */
[----:B------:R-:W-:-:S07]  /*7e40*/  @P0 IMAD.IADD R77, R74, 0x1, R77 ;  /* 0x000000014a4d0824 */ /* 0x000fce00078e024d */
[----:B------:R-:W-:Y:S05]  /*7e50*/  WARPSYNC.COLLECTIVE R76, `(.L_x_3076) ;  /* 0x000000004c087348 */ /* 0x000fea0003c00000 */
[----:B------:R0:W1:Y:S02]  /*7e60*/  SHFL.UP P0, R0, R77, R0, R75 ;  /* 0x040000004d007389 */ /* 0x000064000000004b */
[----:B01----:R-:W-:Y:S05]  /*7e70*/  ENDCOLLECTIVE ;  /* 0x000000000000791b */ /* 0x003fea0003800000 */
.L_x_3076:
[----:B------:R-:W-:Y:S02]  /*7e80*/  IMAD.MOV.U32 R74, RZ, RZ, R0 ;  /* 0x000000ffff4a7224 */ /* 0x000fe400078e0000 */
[----:B------:R-:W-:Y:S02]  /*7e90*/  IMAD.MOV.U32 R0, RZ, RZ, 0x10 ;  /* 0x00000010ff007424 */ /* 0x000fe400078e00ff */
[----:B------:R-:W-:-:S04]  /*7ea0*/  @P0 IMAD.IADD R74, R77, 0x1, R74 ;  /* 0x000000014d4a0824 */ /* 0x000fc800078e024a */
[----:B------:R-:W-:-:S07]  /*7eb0*/  IMAD.MOV.U32 R77, RZ, RZ, R74 ;  /* 0x000000ffff4d7224 */ /* 0x000fce00078e004a */
[----:B------:R-:W-:Y:S05]  /*7ec0*/  WARPSYNC.COLLECTIVE R76, `(.L_x_3077) ;  /* 0x000000004c087348 */ /* 0x000fea0003c00000 */
[----:B------:R0:W1:Y:S02]  /*7ed0*/  SHFL.UP P0, R0, R77, R0, R75 ;  /* 0x040000004d007389 */ /* 0x000064000000004b */
[----:B01----:R-:W-:Y:S05]  /*7ee0*/  ENDCOLLECTIVE ;  /* 0x000000000000791b */ /* 0x003fea0003800000 */
.L_x_3077:
[----:B------:R-:W-:Y:S05]  /*7ef0*/  BRA `(.L_x_3078) ;  /* 0xffffffa4001c7947 */ /* 0x000fea000383ffff */
.L_x_3079:
        /* <DEDUP_REMOVED lines=16> */
.L_x_4308:


//--------------------- .text._ZN3cub18CUB_300001_SM_10006detail10radix_sort33DeviceRadixSortExclusiveSumKernelINS1_5radix10policy_hubIjNS0_8NullTypeEyE10Policy1000EyEEvPT0_ --------------------------
	.section	.text._ZN3cub18CUB_300001_SM_10006detail10radix_sort33DeviceRadixSortExclusiveSumKernelINS1_5radix10policy_hubIjNS0_8NullTypeEyE10Policy1000EyEEvPT0_,"ax",@progbits
	.align	128
        .global         _ZN3cub18CUB_300001_SM_10006detail10radix_sort33DeviceRadixSortExclusiveSumKernelINS1_5radix10policy_hubIjNS0_8NullTypeEyE10Policy1000EyEEvPT0_
        .type           _ZN3cub18CUB_300001_SM_10006detail10radix_sort33DeviceRadixSortExclusiveSumKernelINS1_5radix10policy_hubIjNS0_8NullTypeEyE10Policy1000EyEEvPT0_,@function
        .size           _ZN3cub18CUB_300001_SM_10006detail10radix_sort33DeviceRadixSortExclusiveSumKernelINS1_5radix10policy_hubIjNS0_8NullTypeEyE10Policy1000EyEEvPT0_,(.L_x_4309 - _ZN3cub18CUB_300001_SM_10006detail10radix_sort33DeviceRadixSortExclusiveSumKernelINS1_5radix10policy_hubIjNS0_8NullTypeEyE10Policy1000EyEEvPT0_)
        .other          _ZN3cub18CUB_300001_SM_10006detail10radix_sort33DeviceRadixSortExclusiveSumKernelINS1_5radix10policy_hubIjNS0_8NullTypeEyE10Policy1000EyEEvPT0_,@"STO_CUDA_ENTRY STV_DEFAULT"
_ZN3cub18CUB_300001_SM_10006detail10radix_sort33DeviceRadixSortExclusiveSumKernelINS1_5radix10policy_hubIjNS0_8NullTypeEyE10Policy1000EyEEvPT0_:
.text._ZN3cub18CUB_300001_SM_10006detail10radix_sort33DeviceRadixSortExclusiveSumKernelINS1_5radix10policy_hubIjNS0_8NullTypeEyE10Policy1000EyEEvPT0_:
        /* <DEDUP_REMOVED lines=63> */
.L_x_3092:
        /* <DEDUP_REMOVED lines=28> */
.L_x_3080:
[----:B------:R-:W-:Y:S05]  /*05b0*/  WARPSYNC.ALL ;  /* 0x0000000000007948 */ /* 0x000fea0003800000 */
[----:B------:R-:W-:Y:S06]  /*05c0*/  BAR.SYNC.DEFER_BLOCKING 0x0 ;  /* 0x0000000000007b1d */ /* 0x000fec0000010000 */
[----:B------:R-:W-:Y:S05]  /*05d0*/  @P1 EXIT ;  /* 0x000000000000194d */ /* 0x000fea0003800000 */
[----:B01----:R-:W0:Y:S04]  /*05e0*/  LDS.64 R2, [R0+0x10] ;  /* 0x0000100000027984 */ /* 0x003e280000000a00 */
[----:B0-----:R-:W-:Y:S01]  /*05f0*/  STG.E.64 desc[UR4][R16.64], R2 ;  /* 0x0000000210007986 */ /* 0x001fe2000c101b04 */
[----:B------:R-:W-:Y:S05]  /*0600*/  EXIT ;  /* 0x000000000000794d */ /* 0x000fea0003800000 */
.L_x_3081:
[----:B------:R-:W-:Y:S02]  /*0610*/  IMAD.MOV.U32 R24, RZ, RZ, R20 ;  /* 0x000000ffff187224 */ /* 0x000fe400078e0014 */
[----:B------:R-:W-:Y:S02]  /*0620*/  IMAD.MOV.U32 R23, RZ, RZ, 0x1 ;  /* 0x00000001ff177424 */ /* 0x000fe400078e00ff */
[----:B------:R-:W-:Y:S02]  /*0630*/  IMAD.MOV.U32 R22, RZ, RZ, RZ ;  /* 0x000000ffff167224 */ /* 0x000fe400078e00ff */
[----:B------:R-:W-:-:S07]  /*0640*/  IMAD.MOV.U32 R21, RZ, RZ, -0x1 ;  /* 0xffffffffff157424 */ /* 0x000fce00078e00ff */
[----:B------:R-:W-:Y:S05]  /*0650*/  WARPSYNC.COLLECTIVE R21, `(.L_x_3082) ;  /* 0x0000000015087348 */ /* 0x000fea0003c00000 */
[----:B------:R0:W1:Y:S02]  /*0660*/  SHFL.UP P0, R25, R24, R23, R22 ;  /* 0x0400001718197389 */ /* 0x0000640000000016 */
[----:B01----:R-:W-:Y:S05]  /*0670*/  ENDCOLLECTIVE ;  /* 0x000000000000791b */ /* 0x003fea0003800000 */
.L_x_3082:
[----:B------:R-:W-:Y:S02]  /*0680*/  IMAD.MOV.U32 R24, RZ, RZ, R19 ;  /* 0x000000ffff187224 */ /* 0x000fe400078e0013 */
[----:B------:R-:W-:-:S07]  /*0690*/  IMAD.MOV.U32 R27, RZ, RZ, R25 ;  /* 0x000000ffff1b7224 */ /* 0x000fce00078e0019 */
[----:B------:R-:W-:Y:S05]  /*06a0*/  WARPSYNC.COLLECTIVE R21, `(.L_x_3083) ;  /* 0x0000000015087348 */ /* 0x000fea0003c00000 */
[----:B------:R0:W1:Y:S02]  /*06b0*/  SHFL.UP P0, R25, R24, R23, R22 ;  /* 0x0400001718197389 */ /* 0x0000640000000016 */
[----:B01----:R-:W-:Y:S05]  /*06c0*/  ENDCOLLECTIVE ;  /* 0x000000000000791b */ /* 0x003fea0003800000 */
.L_x_3083:
        /* <DEDUP_REMOVED lines=9> */
.L_x_3084:
[----:B------:R-:W-:Y:S02]  /*0760*/  IMAD.MOV.U32 R24, RZ, RZ, R26 ;  /* 0x000000ffff187224 */ /* 0x000fe400078e001a */
[----:B------:R-:W-:-:S07]  /*0770*/  IMAD.MOV.U32 R28, RZ, RZ, R25 ;  /* 0x000000ffff1c7224 */ /* 0x000fce00078e0019 */
[----:B------:R-:W-:Y:S05]  /*0780*/  WARPSYNC.COLLECTIVE R21, `(.L_x_3085) ;  /* 0x0000000015087348 */ /* 0x000fea0003c00000 */
[----:B------:R0:W1:Y:S02]  /*0790*/  SHFL.UP P0, R25, R24, R23, R22 ;  /* 0x0400001718197389 */ /* 0x0000640000000016 */
[----:B01----:R-:W-:Y:S05]  /*07a0*/  ENDCOLLECTIVE ;  /* 0x000000000000791b */ /* 0x003fea0003800000 */
.L_x_3085:
        /* <DEDUP_REMOVED lines=9> */
.L_x_3086:
[----:B------:R-:W-:Y:S02]  /*0840*/  IMAD.MOV.U32 R24, RZ, RZ, R29 ;  /* 0x000000ffff187224 */ /* 0x000fe400078e001d */
[----:B------:R-:W-:-:S07]  /*0850*/  IMAD.MOV.U32 R27, RZ, RZ, R25 ;  /* 0x000000ffff1b7224 */ /* 0x000fce00078e0019 */
[----:B------:R-:W-:Y:S05]  /*0860*/  WARPSYNC.COLLECTIVE R21, `(.L_x_3087) ;  /* 0x0000000015087348 */ /* 0x000fea0003c00000 */
[----:B------:R0:W1:Y:S02]  /*0870*/  SHFL.UP P0, R25, R24, R23, R22 ;  /* 0x0400001718197389 */ /* 0x0000640000000016 */
[----:B01----:R-:W-:Y:S05]  /*0880*/  ENDCOLLECTIVE ;  /* 0x000000000000791b */ /* 0x003fea0003800000 */
.L_x_3087:
        /* <DEDUP_REMOVED lines=9> */
.L_x_3088:
[----:B------:R-:W-:Y:S02]  /*0920*/  IMAD.MOV.U32 R24, RZ, RZ, R29 ;  /* 0x000000ffff187224 */ /* 0x000fe400078e001d */
[----:B------:R-:W-:-:S07]  /*0930*/  IMAD.MOV.U32 R27, RZ, RZ, R25 ;  /* 0x000000ffff1b7224 */ /* 0x000fce00078e0019 */
[----:B------:R-:W-:Y:S05]  /*0940*/  WARPSYNC.COLLECTIVE R21, `(.L_x_3089) ;  /* 0x0000000015087348 */ /* 0x000fea0003c00000 */
[----:B------:R0:W1:Y:S02]  /*0950*/  SHFL.UP P0, R25, R24, R23, R22 ;  /* 0x0400001718197389 */ /* 0x0000640000000016 */
[----:B01----:R-:W-:Y:S05]  /*0960*/  ENDCOLLECTIVE ;  /* 0x000000000000791b */ /* 0x003fea0003800000 */
.L_x_3089:
        /* <DEDUP_REMOVED lines=9> */
.L_x_3090:
[----:B------:R-:W-:Y:S02]  /*0a00*/  IMAD.MOV.U32 R24, RZ, RZ, R26 ;  /* 0x000000ffff187224 */ /* 0x000fe400078e001a */
[----:B------:R-:W-:-:S07]  /*0a10*/  IMAD.MOV.U32 R28, RZ, RZ, R25 ;  /* 0x000000ffff1c7224 */ /* 0x000fce00078e0019 */
[----:B------:R-:W-:Y:S05]  /*0a20*/  WARPSYNC.COLLECTIVE R21, `(.L_x_3091) ;  /* 0x0000000015087348 */ /* 0x000fea0003c00000 */
[----:B------:R0:W1:Y:S02]  /*0a30*/  SHFL.UP P0, R25, R24, R23, R22 ;  /* 0x0400001718197389 */ /* 0x0000640000000016 */
[----:B01----:R-:W-:Y:S05]  /*0a40*/  ENDCOLLECTIVE ;  /* 0x000000000000791b */ /* 0x003fea0003800000 */
.L_x_3091:
[----:B------:R-:W-:Y:S05]  /*0a50*/  BRA `(.L_x_3092) ;  /* 0xfffffff800647947 */ /* 0x000fea000383ffff */
.L_x_3093:
        /* <DEDUP_REMOVED lines=10> */
.L_x_4309:


//--------------------- .text._ZN3cub18CUB_300001_SM_10006detail10radix_sort30DeviceRadixSortHistogramKernelINS1_5radix10policy_hubIjNS0_8NullTypeEyE10Policy1000ELNS0_9SortOrderE0EjyNS1_21identity_decomposer_tEEEvPT2_PKT1_SB_iiT3_ --------------------------
	.section	.text._ZN3cub18CUB_300001_SM_10006detail10radix_sort30DeviceRadixSortHistogramKernelINS1_5radix10policy_hubIjNS0_8NullTypeEyE10Policy1000ELNS0_9SortOrderE0EjyNS1_21identity_decomposer_tEEEvPT2_PKT1_SB_iiT3_,"ax",@progbits
	.align	128
        .global         _ZN3cub18CUB_300001_SM_10006detail10radix_sort30DeviceRadixSortHistogramKernelINS1_5radix10policy_hubIjNS0_8NullTypeEyE10Policy1000ELNS0_9SortOrderE0EjyNS1_21identity_decomposer_tEEEvPT2_PKT1_SB_iiT3_
        .type           _ZN3cub18CUB_300001_SM_10006detail10radix_sort30DeviceRadixSortHistogramKernelINS1_5radix10policy_hubIjNS0_8NullTypeEyE10Policy1000ELNS0_9SortOrderE0EjyNS1_21identity_decomposer_tEEEvPT2_PKT1_SB_iiT3_,@function
        .size           _ZN3cub18CUB_300001_SM_10006detail10radix_sort30DeviceRadixSortHistogramKernelINS1_5radix10policy_hubIjNS0_8NullTypeEyE10Policy1000ELNS0_9SortOrderE0EjyNS1_21identity_decomposer_tEEEvPT2_PKT1_SB_iiT3_,(.L_x_4310 - _ZN3cub18CUB_300001_SM_10006detail10radix_sort30DeviceRadixSortHistogramKernelINS1_5radix10policy_hubIjNS0_8NullTypeEyE10Policy1000ELNS0_9SortOrderE0EjyNS1_21identity_decomposer_tEEEvPT2_PKT1_SB_iiT3_)
        .other          _ZN3cub18CUB_300001_SM_10006detail10radix_sort30DeviceRadixSortHistogramKernelINS1_5radix10policy_hubIjNS0_8NullTypeEyE10Policy1000ELNS0_9SortOrderE0EjyNS1_21identity_decomposer_tEEEvPT2_PKT1_SB_iiT3_,@"STO_CUDA_ENTRY STV_DEFAULT"
_ZN3cub18CUB_300001_SM_10006detail10radix_sort30DeviceRadixSortHistogramKernelINS1_5radix10policy_hubIjNS0_8NullTypeEyE10Policy1000ELNS0_9SortOrderE0EjyNS1_21identity_decomposer_tEEEvPT2_PKT1_SB_iiT3_:
.text._ZN3cub18CUB_300001_SM_10006detail10radix_sort30DeviceRadixSortHistogramKernelINS1_5radix10policy_hubIjNS0_8NullTypeEyE10Policy1000ELNS0_9SortOrderE0EjyNS1_21identity_decomposer_tEEEvPT2_PKT1_SB_iiT3_:
[----:B------:R-:W-:Y:S01]  /*0000*/  LDC R1, c[0x0][0x37c] ;  /* 0x0000df00ff017b82 */ /* 0x000fe20000000800 */
[----:B------:R-:W0:Y:S02]  /*0010*/  LDCU.64 UR4, c[0x0][0x390] ;  /* 0x00007200ff0477ac */ /* 0x000e240008000a00 */
[----:B0-----:R-:W-:-:S04]  /*0020*/  ISETP.NE.U32.AND P0, PT, RZ, UR4, PT ;  /* 0x00000004ff007c0c */ /* 0x001fc8000bf05070 */
[----:B------:R-:W-:-:S13]  /*0030*/  ISETP.NE.AND.EX P0, PT, RZ, UR5, PT, P0 ;  /* 0x00000005ff007c0c */ /* 0x000fda000bf05300 */
[----:B------:R-:W-:Y:S05]  /*0040*/  @!P0 EXIT ;  /* 0x000000000000894d */ /* 0x000fea0003800000 */
[----:B------:R-:W0:Y:S01]  /*0050*/  S2R R18, SR_TID.X ;  /* 0x0000000000127919 */ /* 0x000e220000002100 */
[----:B------:R-:W1:Y:S01]  /*0060*/  LDCU.64 UR4, c[0x0][0x398] ;  /* 0x00007300ff0477ac */ /* 0x000e620008000a00 */
[----:B------:R-:W2:Y:S01]  /*0070*/  S2UR UR7, SR_CgaCtaId ;  /* 0x00000000000779c3 */ /* 0x000ea20000008800 */
[----:B------:R-:W-:Y:S01]  /*0080*/  UMOV UR6, 0x400 ;  /* 0x0000040000067882 */ /* 0x000fe20000000000 */
[----:B------:R-:W3:Y:S06]  /*0090*/  LDCU.64 UR18, c[0x0][0x358] ;  /* 0x00006b00ff1277ac */ /* 0x000eec0008000a00 */
[----:B------:R-:W4:Y:S01]  /*00a0*/  S2UR UR8, SR_CTAID.X ;  /* 0x00000000000879c3 */ /* 0x000f220000002500 */
[----:B------:R-:W0:Y:S01]  /*00b0*/  LDCU UR21, c[0x0][0x370] ;  /* 0x00006e00ff1577ac */ /* 0x000e220008000800 */
[----:B-1----:R-:W-:-:S04]  /*00c0*/  UIADD3 UR4, UPT, UPT, UR5, 0x7, -UR4 ;  /* 0x0000000705047890 */ /* 0x002fc8000fffe804 */
[----:B------:R-:W-:Y:S02]  /*00d0*/  UISETP.GE.AND UP0, UPT, UR4, 0x8, UPT ;  /* 0x000000080400788c */ /* 0x000fe4000bf06270 */
[----:B------:R-:W-:Y:S02]  /*00e0*/  USHF.R.S32.HI UR5, URZ, 0x1f, UR4 ;  /* 0x0000001fff057899 */ /* 0x000fe40008011404 */
[----:B--2---:R-:W-:Y:S02]  /*00f0*/  ULEA UR6, UR7, UR6, 0x18 ;  /* 0x0000000607067291 */ /* 0x004fe4000f8ec0ff */
[----:B------:R-:W-:Y:S01]  /*0100*/  PLOP3.LUT P0, PT, PT, PT, UP0, 0x80, 0x8 ;  /* 0x000000000008781c */ /* 0x000fe20003f0f008 */
[----:B------:R-:W-:Y:S01]  /*0110*/  ULEA.HI UR5, UR5, UR4, URZ, 0x3 ;  /* 0x0000000405057291 */ /* 0x000fe2000f8f18ff */
[C---:B0-----:R-:W-:Y:S02]  /*0120*/  VIADD R19, R18.reuse, 0x80 ;  /* 0x0000008012137836 */ /* 0x041fe40000000000 */
[C---:B------:R-:W-:Y:S01]  /*0130*/  ISETP.GT.U32.OR P0, PT, R18.reuse, 0xff, !P0 ;  /* 0x000000ff1200780c */ /* 0x040fe20004704470 */
[----:B------:R-:W-:Y:S01]  /*0140*/  USHF.R.S32.HI UR5, URZ, 0x3, UR5 ;  /* 0x00000003ff057899 */ /* 0x000fe20008011405 */
[C---:B------:R-:W-:Y:S01]  /*0150*/  VIADD R20, R18.reuse, 0x100 ;  /* 0x0000010012147836 */ /* 0x040fe20000000000 */
[C---:B------:R-:W-:Y:S01]  /*0160*/  IADD3 R25, PT, PT, R18.reuse, 0x500, RZ ;  /* 0x0000050012197810 */ /* 0x040fe20007ffe0ff */
[C---:B------:R-:W-:Y:S01]  /*0170*/  VIADD R21, R18.reuse, 0x180 ;  /* 0x0000018012157836 */ /* 0x040fe20000000000 */
[----:B------:R-:W-:Y:S01]  /*0180*/  P2R R28, PR, RZ, 0x1 ;  /* 0x00000001ff1c7803 */ /* 0x000fe20000000000 */
[C---:B------:R-:W-:Y:S01]  /*0190*/  VIADD R22, R18.reuse, 0x200 ;  /* 0x0000020012167836 */ /* 0x040fe20000000000 */
[C---:B------:R-:W-:Y:S01]  /*01a0*/  LEA R27, R18.reuse, UR6, 0x2 ;  /* 0x00000006121b7c11 */ /* 0x040fe2000f8e10ff */
[C---:B------:R-:W-:Y:S01]  /*01b0*/  VIADD R23, R18.reuse, 0x280 ;  /* 0x0000028012177836 */ /* 0x040fe20000000000 */
[----:B----4-:R-:W-:Y:S01]  /*01c0*/  USHF.L.U32 UR8, UR8, 0xb, URZ ;  /* 0x0000000b08087899 */ /* 0x010fe200080006ff */
[C---:B------:R-:W-:Y:S01]  /*01d0*/  VIADD R24, R18.reuse, 0x300 ;  /* 0x0000030012187836 */ /* 0x040fe20000000000 */
[----:B------:R-:W-:Y:S01]  /*01e0*/  ULOP3.LUT UR20, UR5, 0x7, URZ, 0xc0, !UPT ;  /* 0x0000000705147892 */ /* 0x000fe2000f8ec0ff */
[----:B------:R-:W-:Y:S01]  /*01f0*/  VIADD R26, R18, 0x780 ;  /* 0x00000780121a7836 */ /* 0x000fe20000000000 */
[----:B------:R-:W-:Y:S01]  /*0200*/  ULOP3.LUT UR9, UR5, 0x3, URZ, 0xc0, !UPT ;  /* 0x0000000305097892 */ /* 0x000fe2000f8ec0ff */
[----:B------:R-:W-:Y:S01]  /*0210*/  UMOV UR6, URZ ;  /* 0x000000ff00067c82 */ /* 0x000fe20008000000 */
[----:B---3--:R-:W-:-:S10]  /*0220*/  UMOV UR7, URZ ;  /* 0x000000ff00077c82 */ /* 0x008fd40008000000 */
.L_x_3177:
[----:B------:R-:W-:Y:S01]  /*0230*/  ISETP.NE.AND P0, PT, R28, RZ, PT ;  /* 0x000000ff1c00720c */ /* 0x000fe20003f05270 */
[----:B------:R-:W-:-:S12]  /*0240*/  BSSY.RECONVERGENT B0, `(.L_x_3094) ;  /* 0x0000082000007945 */ /* 0x000fd80003800200 */
[----:B0-2345:R-:W-:Y:S05]  /*0250*/  @P0 BRA `(.L_x_3095) ;  /* 0x0000000800000947 */ /* 0x03dfea0003800000 */
[----:B------:R-:W0:Y:S02]  /*0260*/  LDC.64 R2, c[0x0][0x398] ;  /* 0x0000e600ff027b82 */ /* 0x000e240000000a00 */
[----:B0-----:R-:W-:-:S04]  /*0270*/  IADD3 R2, PT, PT, R3, 0x7, -R2 ;  /* 0x0000000703027810 */ /* 0x001fc80007ffe802 */
[----:B------:R-:W-:-:S04]  /*0280*/  SHF.R.S32.HI R3, RZ, 0x1f, R2 ;  /* 0x0000001fff037819 */ /* 0x000fc80000011402 */
[----:B------:R-:W-:-:S04]  /*0290*/  LEA.HI R3, R3, R2, RZ, 0x3 ;  /* 0x0000000203037211 */ /* 0x000fc800078f18ff */
[----:B------:R-:W-:-:S04]  /*02a0*/  SHF.R.S32.HI R3, RZ, 0x3, R3 ;  /* 0x00000003ff037819 */ /* 0x000fc80000011403 */
[C---:B------:R-:W-:Y:S01]  /*02b0*/  LOP3.LUT R5, R3.reuse, 0xffffff0, RZ, 0xc0, !PT ;  /* 0x0ffffff003057812 */ /* 0x040fe200078ec0ff */
[----:B------:R-:W-:-:S05]  /*02c0*/  VIADD R0, R3, 0xffffffff ;  /* 0xffffffff03007836 */ /* 0x000fca0000000000 */
[----:B------:R-:W-:Y:S01]  /*02d0*/  ISETP.GE.U32.AND P0, PT, R0, 0xf, PT ;  /* 0x0000000f0000780c */ /* 0x000fe20003f06070 */
[----:B------:R-:W-:-:S12]  /*02e0*/  IMAD.MOV.U32 R0, RZ, RZ, RZ ;  /* 0x000000ffff007224 */ /* 0x000fd800078e00ff */
[----:B------:R-:W-:Y:S05]  /*02f0*/  @!P0 BRA `(.L_x_3096) ;  /* 0x00000000005c8947 */ /* 0x000fea0003800000 */
[----:B------:R-:W-:Y:S02]  /*0300*/  IMAD.MOV R2, RZ, RZ, -R5 ;  /* 0x000000ffff027224 */ /* 0x000fe400078e0a05 */
[----:B------:R-:W-:-:S07]  /*0310*/  VIADD R0, R27, 0x2000 ;  /* 0x000020001b007836 */ /* 0x000fce0000000000 */
.L_x_3097:
        /* <DEDUP_REMOVED lines=18> */
[----:B0-----:R-:W-:Y:S01]  /*0440*/  IADD3 R0, PT, PT, R0, 0x4000, RZ ;  /* 0x0000400000007810 */ /* 0x001fe20007ffe0ff */
[----:B------:R-:W-:Y:S06]  /*0450*/  @P1 BRA `(.L_x_3097) ;  /* 0xfffffffc00b01947 */ /* 0x000fec000383ffff */
[----:B------:R-:W-:-:S07]  /*0460*/  IMAD.MOV.U32 R0, RZ, RZ, R5 ;  /* 0x000000ffff007224 */ /* 0x000fce00078e0005 */
.L_x_3096:
[----:B------:R-:W-:Y:S01]  /*0470*/  LOP3.LUT R2, R3, 0xf, RZ, 0xc0, !PT ;  /* 0x0000000f03027812 */ /* 0x000fe200078ec0ff */
[----:B------:R-:W-:-:S03]  /*0480*/  IMAD.U32 R4, RZ, RZ, UR20 ;  /* 0x00000014ff047e24 */ /* 0x000fc6000f8e00ff */
[C---:B------:R-:W-:Y:S01]  /*0490*/  ISETP.NE.AND P1, PT, R2.reuse, RZ, PT ;  /* 0x000000ff0200720c */ /* 0x040fe20003f25270 */
[----:B------:R-:W-:Y:S02]  /*04a0*/  VIADD R2, R2, 0xffffffff ;  /* 0xffffffff02027836 */ /* 0x000fe40000000000 */
[----:B------:R-:W-:-:S10]  /*04b0*/  VIADD R4, R4, 0xffffffff ;  /* 0xffffffff04047836 */ /* 0x000fd40000000000 */
[----:B------:R-:W-:Y:S05]  /*04c0*/  @!P1 BRA `(.L_x_3098) ;  /* 0x00000000007c9947 */ /* 0x000fea0003800000 */
[----:B------:R-:W-:Y:S01]  /*04d0*/  ISETP.GE.U32.AND P2, PT, R2, 0x7, PT ;  /* 0x000000070200780c */ /* 0x000fe20003f46070 */
[----:B------:R-:W-:-:S12]  /*04e0*/  UISETP.NE.AND UP0, UPT, UR20, URZ, UPT ;  /* 0x000000ff1400728c */ /* 0x000fd8000bf05270 */
        /* <DEDUP_REMOVED lines=11> */
.L_x_3099:
[----:B------:R-:W-:Y:S05]  /*05a0*/  BRA.U !UP0, `(.L_x_3098) ;  /* 0x0000000108447547 */ /* 0x000fea000b800000 */
[----:B------:R-:W-:Y:S01]  /*05b0*/  ISETP.GE.U32.AND P2, PT, R4, 0x3, PT ;  /* 0x000000030400780c */ /* 0x000fe20003f46070 */
[----:B------:R-:W-:-:S12]  /*05c0*/  UISETP.NE.AND UP0, UPT, UR9, URZ, UPT ;  /* 0x000000ff0900728c */ /* 0x000fd8000bf05270 */
[C---:B0-----:R-:W-:Y:S01]  /*05d0*/  @P2 LEA R3, R0.reuse, R27, 0xa ;  /* 0x0000001b00032211 */ /* 0x041fe200078e50ff */
[----:B------:R-:W-:-:S04]  /*05e0*/  @P2 VIADD R0, R0, 0x4 ;  /* 0x0000000400002836 */ /* 0x000fc80000000000 */
        /* <DEDUP_REMOVED lines=13> */
.L_x_3098:
[----:B------:R-:W-:-:S13]  /*06c0*/  ISETP.GT.U32.AND P2, PT, R18, 0x7f, PT ;  /* 0x0000007f1200780c */ /* 0x000fda0003f44070 */
[----:B------:R-:W-:Y:S05]  /*06d0*/  @P2 BRA `(.L_x_3095) ;  /* 0x0000000000e02947 */ /* 0x000fea0003800000 */
[----:B--23--:R-:W-:Y:S01]  /*06e0*/  IMAD.MOV.U32 R0, RZ, RZ, RZ ;  /* 0x000000ffff007224 */ /* 0x00cfe200078e00ff */
[----:B------:R-:W-:Y:S06]  /*06f0*/  @!P0 BRA `(.L_x_3100) ;  /* 0x0000000000588947 */ /* 0x000fec0003800000 */
[----:B------:R-:W-:-:S07]  /*0700*/  IMAD.MOV.U32 R0, RZ, RZ, RZ ;  /* 0x000000ffff007224 */ /* 0x000fce00078e00ff */
.L_x_3101:
        /* <DEDUP_REMOVED lines=20> */
[----:B------:R-:W-:-:S07]  /*0850*/  MOV R0, R5 ;  /* 0x0000000500007202 */ /* 0x000fce0000000f00 */
.L_x_3100:
        /* <DEDUP_REMOVED lines=14> */
.L_x_3102:
[----:B------:R-:W-:Y:S05]  /*0940*/  BRA.U !UP0, `(.L_x_3095) ;  /* 0x0000000108447547 */ /* 0x000fea000b800000 */
[----:B------:R-:W-:Y:S01]  /*0950*/  ISETP.GE.U32.AND P0, PT, R4, 0x3, PT ;  /* 0x000000030400780c */ /* 0x000fe20003f06070 */
[----:B------:R-:W-:-:S12]  /*0960*/  UISETP.NE.AND UP0, UPT, UR9, URZ, UPT ;  /* 0x000000ff0900728c */ /* 0x000fd8000bf05270 */
[C---:B---3--:R-:W-:Y:S02]  /*0970*/  @P0 IMAD R2, R0.reuse, 0x400, R27 ;  /* 0x0000040000020824 */ /* 0x048fe400078e021b */
[----:B------:R-:W-:-:S03]  /*0980*/  @P0 VIADD R0, R0, 0x4 ;  /* 0x0000000400000836 */ /* 0x000fc60000000000 */
        /* <DEDUP_REMOVED lines=13> */
.L_x_3095:
[----:B------:R-:W-:Y:S05]  /*0a60*/  BSYNC.RECONVERGENT B0 ;  /* 0x0000000000007941 */ /* 0x000fea0003800200 */
.L_x_3094:
        /* <DEDUP_REMOVED lines=16> */
.L_x_3108:
        /* <DEDUP_REMOVED lines=13> */
[----:B012---:R-:W-:Y:S05]  /*0c40*/  BRA.U !UP1, `(.L_x_3104) ;  /* 0x0000000109587547 */ /* 0x007fea000b800000 */
[----:B------:R-:W4:Y:S01]  /*0c50*/  LDCU.64 UR16, c[0x0][0x388] ;  /* 0x00007100ff1077ac */ /* 0x000f220008000a00 */
[----:B0-23--:R-:W-:-:S05]  /*0c60*/  IADD3 R0, P0, PT, R18, UR13, RZ ;  /* 0x0000000d12007c10 */ /* 0x00dfca000ff1e0ff */
[----:B-1----:R-:W-:Y:S01]  /*0c70*/  IMAD.X R3, RZ, RZ, UR14, P0 ;  /* 0x0000000eff037e24 */ /* 0x002fe200080e06ff */
        /* <DEDUP_REMOVED lines=19> */
.L_x_3104:
[C---:B------:R-:W-:Y:S01]  /*0db0*/  ISETP.GE.AND P5, PT, R18.reuse, UR15, PT ;  /* 0x0000000f12007c0c */ /* 0x040fe2000bfa6270 */
[----:B------:R-:W4:Y:S01]  /*0dc0*/  LDCU.64 UR16, c[0x0][0x388] ;  /* 0x00007100ff1077ac */ /* 0x000f220008000a00 */
[----:B0-23--:R-:W-:Y:S01]  /*0dd0*/  IADD3 R0, P0, PT, R18, UR13, RZ ;  /* 0x0000000d12007c10 */ /* 0x00dfe2000ff1e0ff */
[----:B------:R-:W-:Y:S01]  /*0de0*/  IMAD.MOV.U32 R17, RZ, RZ, -0x1 ;  /* 0xffffffffff117424 */ /* 0x000fe200078e00ff */
[----:B------:R-:W0:Y:S01]  /*0df0*/  S2R R18, SR_TID.X ;  /* 0x0000000000127919 */ /* 0x000e220000002100 */
[----:B------:R-:W-:Y:S01]  /*0e00*/  ISETP.GE.AND P2, PT, R19, UR15, PT ;  /* 0x0000000f13007c0c */ /* 0x000fe2000bf46270 */
[----:B------:R-:W-:Y:S01]  /*0e10*/  IMAD.MOV.U32 R16, RZ, RZ, -0x1 ;  /* 0xffffffffff107424 */ /* 0x000fe200078e00ff */
[----:B-1----:R-:W-:Y:S02]  /*0e20*/  IADD3.X R3, PT, PT, RZ, UR14, RZ, P0, !PT ;  /* 0x0000000eff037c10 */ /* 0x002fe400087fe4ff */
[----:B------:R-:W-:Y:S02]  /*0e30*/  ISETP.GE.AND P3, PT, R20, UR15, PT ;  /* 0x0000000f14007c0c */ /* 0x000fe4000bf66270 */
[----:B------:R-:W-:-:S02]  /*0e40*/  ISETP.GE.AND P4, PT, R21, UR15, PT ;  /* 0x0000000f15007c0c */ /* 0x000fc4000bf86270 */
[----:B----4-:R-:W-:-:S04]  /*0e50*/  LEA R14, P0, R0, UR16, 0x2 ;  /* 0x00000010000e7c11 */ /* 0x010fc8000f8010ff */
[----:B------:R-:W-:Y:S01]  /*0e60*/  LEA.HI.X R15, R0, UR17, R3, 0x2, P0 ;  /* 0x00000011000f7c11 */ /* 0x000fe200080f1403 */
[----:B------:R-:W-:Y:S02]  /*0e70*/  IMAD.MOV.U32 R13, RZ, RZ, -0x1 ;  /* 0xffffffffff0d7424 */ /* 0x000fe400078e00ff */
[----:B------:R-:W-:Y:S02]  /*0e80*/  IMAD.MOV.U32 R12, RZ, RZ, -0x1 ;  /* 0xffffffffff0c7424 */ /* 0x000fe400078e00ff */
[----:B------:R1:W5:Y:S01]  /*0e90*/  @!P5 LDG.E R17, desc[UR18][R14.64] ;  /* 0x000000120e11d981 */ /* 0x000362000c1e1900 */
[----:B------:R-:W-:-:S03]  /*0ea0*/  ISETP.GE.AND P5, PT, R22, UR15, PT ;  /* 0x0000000f16007c0c */ /* 0x000fc6000bfa6270 */
[----:B------:R1:W5:Y:S01]  /*0eb0*/  @!P2 LDG.E R16, desc[UR18][R14.64+0x200] ;  /* 0x000200120e10a981 */ /* 0x000362000c1e1900 */
[C---:B0-----:R-:W-:Y:S01]  /*0ec0*/  LOP3.LUT R0, R18.reuse, 0x400, RZ, 0xfc, !PT ;  /* 0x0000040012007812 */ /* 0x041fe200078efcff */
[----:B------:R-:W-:Y:S01]  /*0ed0*/  VIADD R2, R18, 0x380 ;  /* 0x0000038012027836 */ /* 0x000fe20000000000 */
[----:B------:R-:W-:Y:S01]  /*0ee0*/  ISETP.GE.AND P2, PT, R23, UR15, PT ;  /* 0x0000000f17007c0c */ /* 0x000fe2000bf46270 */
[----:B------:R1:W5:Y:S01]  /*0ef0*/  @!P3 LDG.E R13, desc[UR18][R14.64+0x400] ;  /* 0x000400120e0db981 */ /* 0x000362000c1e1900 */
[----:B------:R-:W-:Y:S01]  /*0f00*/  ISETP.GE.AND P1, PT, R0, UR15, PT ;  /* 0x0000000f00007c0c */ /* 0x000fe2000bf26270 */
[----:B------:R-:W-:Y:S01]  /*0f10*/  VIADD R0, R18, 0x480 ;  /* 0x0000048012007836 */ /* 0x000fe20000000000 */
[----:B------:R-:W-:Y:S01]  /*0f20*/  ISETP.GE.AND P0, PT, R2, UR15, PT ;  /* 0x0000000f02007c0c */ /* 0x000fe2000bf06270 */
[----:B------:R1:W5:Y:S01]  /*0f30*/  @!P4 LDG.E R12, desc[UR18][R14.64+0x600] ;  /* 0x000600120e0cc981 */ /* 0x000362000c1e1900 */
[----:B------:R-:W-:Y:S01]  /*0f40*/  ISETP.GE.AND P3, PT, R24, UR15, PT ;  /* 0x0000000f18007c0c */ /* 0x000fe2000bf66270 */
[----:B------:R-:W-:Y:S01]  /*0f50*/  IMAD.MOV.U32 R10, RZ, RZ, -0x1 ;  /* 0xffffffffff0a7424 */ /* 0x000fe200078e00ff */
[----:B------:R-:W-:-:S02]  /*0f60*/  ISETP.GE.AND P4, PT, R0, UR15, PT ;  /* 0x0000000f00007c0c */ /* 0x000fc4000bf86270 */
[----:B------:R-:W-:Y:S01]  /*0f70*/  MOV R11, 0xffffffff ;  /* 0xffffffff000b7802 */ /* 0x000fe20000000f00 */
[C---:B------:R-:W-:Y:S02]  /*0f80*/  VIADD R0, R18.reuse, 0x580 ;  /* 0x0000058012007836 */ /* 0x040fe40000000000 */
[----:B------:R-:W-:Y:S01]  /*0f90*/  VIADD R2, R18, 0x600 ;  /* 0x0000060012027836 */ /* 0x000fe20000000000 */
[----:B------:R1:W5:Y:S01]  /*0fa0*/  @!P2 LDG.E R10, desc[UR18][R14.64+0xa00] ;  /* 0x000a00120e0aa981 */ /* 0x000362000c1e1900 */
[----:B------:R-:W-:Y:S01]  /*0fb0*/  IMAD.MOV.U32 R9, RZ, RZ, -0x1 ;  /* 0xffffffffff097424 */ /* 0x000fe200078e00ff */
[----:B------:R-:W-:Y:S01]  /*0fc0*/  MOV R7, 0xffffffff ;  /* 0xffffffff00077802 */ /* 0x000fe20000000f00 */
[----:B------:R-:W-:Y:S01]  /*0fd0*/  IMAD.MOV.U32 R8, RZ, RZ, -0x1 ;  /* 0xffffffffff087424 */ /* 0x000fe200078e00ff */
[----:B------:R1:W5:Y:S01]  /*0fe0*/  @!P5 LDG.E R11, desc[UR18][R14.64+0x800] ;  /* 0x000800120e0bd981 */ /* 0x000362000c1e1900 */
[----:B------:R-:W-:Y:S01]  /*0ff0*/  IMAD.MOV.U32 R6, RZ, RZ, -0x1 ;  /* 0xffffffffff067424 */ /* 0x000fe200078e00ff */
[----:B------:R-:W-:Y:S01]  /*1000*/  ISETP.GE.AND P5, PT, R0, UR15, PT ;  /* 0x0000000f00007c0c */ /* 0x000fe2000bfa6270 */
[----:B------:R-:W-:Y:S01]  /*1010*/  VIADD R0, R18, 0x680 ;  /* 0x0000068012007836 */ /* 0x000fe20000000000 */
[----:B------:R-:W-:Y:S01]  /*1020*/  ISETP.GE.AND P2, PT, R2, UR15, PT ;  /* 0x0000000f02007c0c */ /* 0x000fe2000bf46270 */
[----:B------:R-:W-:Y:S01]  /*1030*/  VIADD R2, R18, 0x700 ;  /* 0x0000070012027836 */ /* 0x000fe20000000000 */
[----:B------:R1:W5:Y:S01]  /*1040*/  @!P3 LDG.E R9, desc[UR18][R14.64+0xc00] ;  /* 0x000c00120e09b981 */ /* 0x000362000c1e1900 */
[----:B------:R-:W-:-:S03]  /*1050*/  ISETP.GE.AND P3, PT, R25, UR15, PT ;  /* 0x0000000f19007c0c */ /* 0x000fc6000bf66270 */
[----:B------:R1:W5:Y:S01]  /*1060*/  @!P0 LDG.E R8, desc[UR18][R14.64+0xe00] ;  /* 0x000e00120e088981 */ /* 0x000362000c1e1900 */
[----:B------:R-:W-:-:S03]  /*1070*/  ISETP.GE.AND P0, PT, R0, UR15, PT ;  /* 0x0000000f00007c0c */ /* 0x000fc6000bf06270 */
[----:B------:R1:W5:Y:S01]  /*1080*/  @!P1 LDG.E R7, desc[UR18][R14.64+0x1000] ;  /* 0x001000120e079981 */ /* 0x000362000c1e1900 */
[----:B------:R-:W-:-:S03]  /*1090*/  ISETP.GE.AND P1, PT, R2, UR15, PT ;  /* 0x0000000f02007c0c */ /* 0x000fc6000bf26270 */
[----:B------:R1:W5:Y:S01]  /*10a0*/  @!P4 LDG.E R6, desc[UR18][R14.64+0x1200] ;  /* 0x001200120e06c981 */ /* 0x000362000c1e1900 */
[----:B------:R-:W-:Y:S01]  /*10b0*/  ISETP.GE.AND P4, PT, R26, UR15, PT ;  /* 0x0000000f1a007c0c */ /* 0x000fe2000bf86270 */
[----:B------:R-:W-:Y:S01]  /*10c0*/  IMAD.MOV.U32 R5, RZ, RZ, -0x1 ;  /* 0xffffffffff057424 */ /* 0x000fe200078e00ff */
[----:B------:R-:W-:Y:S01]  /*10d0*/  MOV R0, 0xffffffff ;  /* 0xffffffff00007802 */ /* 0x000fe20000000f00 */
[----:B------:R-:W-:Y:S02]  /*10e0*/  IMAD.MOV.U32 R4, RZ, RZ, -0x1 ;  /* 0xffffffffff047424 */ /* 0x000fe400078e00ff */
        /* <DEDUP_REMOVED lines=9> */
.L_x_3105:
[----:B------:R-:W2:Y:S02]  /*1180*/  LDCU.64 UR16, c[0x0][0x398] ;  /* 0x00007300ff1077ac */ /* 0x000ea40008000a00 */
[----:B--2---:R-:W-:-:S09]  /*1190*/  UISETP.GT.AND UP1, UPT, UR17, UR16, UPT ;  /* 0x000000101100728c */ /* 0x004fd2000bf24270 */
[----:B------:R-:W-:Y:S05]  /*11a0*/  BRA.U !UP1, `(.L_x_3106) ;  /* 0x00000005093c7547 */ /* 0x000fea000b800000 */
[----:B------:R-:W2:Y:S01]  /*11b0*/  S2UR UR13, SR_CgaCtaId ;  /* 0x00000000000d79c3 */ /* 0x000ea20000008800 */
[----:B------:R-:W-:Y:S01]  /*11c0*/  UMOV UR4, 0x400 ;  /* 0x0000040000047882 */ /* 0x000fe20000000000 */
[----:B------:R-:W3:Y:S01]  /*11d0*/  LDCU UR14, c[0x0][0x398] ;  /* 0x00007300ff0e77ac */ /* 0x000ee20008000800 */
[----:B--2---:R-:W-:-:S03]  /*11e0*/  ULEA UR13, UR13, UR4, 0x18 ;  /* 0x000000040d0d7291 */ /* 0x004fc6000f8ec0ff */
[----:B---3--:R-:W-:-:S09]  /*11f0*/  UMOV UR4, URZ ;  /* 0x000000ff00047c82 */ /* 0x008fd20008000000 */
.L_x_3107:
[----:B012---:R-:W-:Y:S01]  /*1200*/  IMAD R14, RZ, RZ, -UR14 ;  /* 0x8000000eff0e7e24 */ /* 0x007fe2000f8e02ff */
[----:B------:R-:W-:Y:S01]  /*1210*/  ULEA UR15, UR4, UR13, 0xa ;  /* 0x0000000d040f7291 */ /* 0x000fe2000f8e50ff */
[----:B------:R-:W-:Y:S01]  /*1220*/  IMAD.U32 R15, RZ, RZ, UR17 ;  /* 0x00000011ff0f7e24 */ /* 0x000fe2000f8e00ff */
[----:B------:R-:W-:-:S04]  /*1230*/  UIADD3 UR4, UPT, UPT, UR4, 0x1, URZ ;  /* 0x0000000104047890 */ /* 0x000fc8000fffe0ff */
[----:B------:R-:W-:Y:S01]  /*1240*/  VIADDMNMX R14, R14, R15, 0x8, PT ;  /* 0x000000080e0e7446 */ /* 0x000fe2000380010f */
[----:B------:R-:W-:-:S05]  /*1250*/  IMAD.MOV.U32 R15, RZ, RZ, -0x1 ;  /* 0xffffffffff0f7424 */ /* 0x000fca00078e00ff */
[----:B------:R-:W-:Y:S02]  /*1260*/  SHF.L.U32 R14, R15, R14, RZ ;  /* 0x0000000e0f0e7219 */ /* 0x000fe400000006ff */
[----:B-----5:R-:W-:-:S04]  /*1270*/  SHF.R.U32.HI R15, RZ, UR14, R17 ;  /* 0x0000000eff0f7c19 */ /* 0x020fc80008011611 */
[----:B------:R-:W-:-:S04]  /*1280*/  LOP3.LUT R15, R15, R14, RZ, 0x30, !PT ;  /* 0x0000000e0f0f7212 */ /* 0x000fc800078e30ff */
[----:B------:R-:W-:-:S05]  /*1290*/  LEA R15, R15, UR15, 0x2 ;  /* 0x0000000f0f0f7c11 */ /* 0x000fca000f8e10ff */
[----:B------:R0:W-:Y:S02]  /*12a0*/  ATOMS.POPC.INC.32 RZ, [R15+URZ] ;  /* 0x000000000fff7f8c */ /* 0x0001e4000d8000ff */
[----:B0-----:R-:W-:-:S04]  /*12b0*/  SHF.R.U32.HI R15, RZ, UR14, R16 ;  /* 0x0000000eff0f7c19 */ /* 0x001fc80008011610 */
        /* <DEDUP_REMOVED lines=55> */
[----:B0-----:R-:W-:Y:S01]  /*1630*/  SHF.R.U32.HI R15, RZ, UR14, R29 ;  /* 0x0000000eff0f7c19 */ /* 0x001fe2000801161d */
[----:B------:R-:W-:-:S03]  /*1640*/  UIADD3 UR14, UPT, UPT, UR14, 0x8, URZ ;  /* 0x000000080e0e7890 */ /* 0x000fc6000fffe0ff */
[----:B------:R-:W-:Y:S01]  /*1650*/  LOP3.LUT R14, R15, R14, RZ, 0x30, !PT ;  /* 0x0000000e0f0e7212 */ /* 0x000fe200078e30ff */
[----:B------:R-:W-:-:S03]  /*1660*/  UISETP.GE.AND UP1, UPT, UR14, UR17, UPT ;  /* 0x000000110e00728c */ /* 0x000fc6000bf26270 */
[----:B------:R-:W-:-:S05]  /*1670*/  LEA R14, R14, UR15, 0x2 ;  /* 0x0000000f0e0e7c11 */ /* 0x000fca000f8e10ff */
[----:B------:R2:W-:Y:S01]  /*1680*/  ATOMS.POPC.INC.32 RZ, [R14+URZ] ;  /* 0x000000000eff7f8c */ /* 0x0005e2000d8000ff */
[----:B------:R-:W-:Y:S05]  /*1690*/  BRA.U !UP1, `(.L_x_3107) ;  /* 0xfffffff909d87547 */ /* 0x000fea000b83ffff */
.L_x_3106:
[----:B------:R-:W-:Y:S05]  /*16a0*/  BRA.U !UP0, `(.L_x_3108) ;  /* 0xfffffff508307547 */ /* 0x000fea000b83ffff */
.L_x_3103:
[----:B------:R-:W-:Y:S01]  /*16b0*/  BAR.SYNC.DEFER_BLOCKING 0x0 ;  /* 0x0000000000007b1d */ /* 0x000fe20000010000 */
[----:B------:R-:W-:-:S05]  /*16c0*/  ISETP.NE.AND P0, PT, R28, RZ, PT ;  /* 0x000000ff1c00720c */ /* 0x000fca0003f05270 */
[----:B------:R-:W-:Y:S08]  /*16d0*/  BSSY.RECONVERGENT B0, `(.L_x_3109) ;  /* 0x000016e000007945 */ /* 0x000ff00003800200 */
[----:B------:R-:W-:Y:S05]  /*16e0*/  @P0 BRA `(.L_x_3110) ;  /* 0x0000001400b00947 */ /* 0x000fea0003800000 */
[----:B012345:R-:W0:Y:S01]  /*16f0*/  LDC.64 R2, c[0x0][0x398] ;  /* 0x0000e600ff027b82 */ /* 0x03fe220000000a00 */
[----:B------:R-:W-:Y:S01]  /*1700*/  IMAD.MOV.U32 R7, RZ, RZ, RZ ;  /* 0x000000ffff077224 */ /* 0x000fe200078e00ff */
[----:B0-----:R-:W-:-:S04]  /*1710*/  IADD3 R2, PT, PT, R3, 0x7, -R2 ;  /* 0x0000000703027810 */ /* 0x001fc80007ffe802 */
[----:B------:R-:W-:-:S04]  /*1720*/  SHF.R.S32.HI R3, RZ, 0x1f, R2 ;  /* 0x0000001fff037819 */ /* 0x000fc80000011402 */
[----:B------:R-:W-:-:S04]  /*1730*/  LEA.HI R0, R3, R2, RZ, 0x3 ;  /* 0x0000000203007211 */ /* 0x000fc800078f18ff */
[----:B------:R-:W-:-:S04]  /*1740*/  SHF.R.S32.HI R0, RZ, 0x3, R0 ;  /* 0x00000003ff007819 */ /* 0x000fc80000011400 */
[C---:B------:R-:W-:Y:S01]  /*1750*/  LOP3.LUT R9, R0.reuse, 0xffffff8, RZ, 0xc0, !PT ;  /* 0x0ffffff800097812 */ /* 0x040fe200078ec0ff */
[----:B------:R-:W-:-:S05]  /*1760*/  VIADD R8, R0, 0xffffffff ;  /* 0xffffffff00087836 */ /* 0x000fca0000000000 */
[----:B------:R-:W-:-:S13]  /*1770*/  ISETP.GE.U32.AND P0, PT, R8, 0x7, PT ;  /* 0x000000070800780c */ /* 0x000fda0003f06070 */
[----:B------:R-:W-:Y:S05]  /*1780*/  @!P0 BRA `(.L_x_3111) ;  /* 0x00000004006c8947 */ /* 0x000fea0003800000 */
[----:B------:R-:W0:Y:S01]  /*1790*/  LDC.64 R2, c[0x0][0x380] ;  /* 0x0000e000ff027b82 */ /* 0x000e220000000a00 */
[----:B------:R-:W-:-:S07]  /*17a0*/  HFMA2 R11, -RZ, RZ, 0, 0 ;  /* 0x00000000ff0b7431 */ /* 0x000fce00000001ff */
.L_x_3128:
[----:B------:R-:W-:Y:S01]  /*17b0*/  IMAD R29, R11, 0x400, R27 ;  /* 0x000004000b1d7824 */ /* 0x000fe200078e021b */
[----:B------:R-:W-:Y:S04]  /*17c0*/  BSSY.RECONVERGENT B1, `(.L_x_3112) ;  /* 0x000000a000017945 */ /* 0x000fe80003800200 */
[----:B01234-:R-:W1:Y:S04]  /*17d0*/  LDS R4, [R29] ;  /* 0x000000001d047984 */ /* 0x01fe680000000800 */
[----:B------:R2:W3:Y:S04]  /*17e0*/  LDS R17, [R29+0x400] ;  /* 0x000400001d117984 */ /* 0x0004e80000000800 */
[----:B------:R2:W4:Y:S01]  /*17f0*/  LDS R15, [R29+0x800] ;  /* 0x000800001d0f7984 */ /* 0x0005220000000800 */
[----:B-1----:R-:W-:-:S13]  /*1800*/  ISETP.NE.AND P0, PT, R4, RZ, PT ;  /* 0x000000ff0400720c */ /* 0x002fda0003f05270 */
[----:B--234-:R-:W-:Y:S05]  /*1810*/  @!P0 BRA `(.L_x_3113) ;  /* 0x0000000000108947 */ /* 0x01cfea0003800000 */
[----:B------:R-:W-:Y:S02]  /*1820*/  IMAD R7, R11, 0x100, R18 ;  /* 0x000001000b077824 */ /* 0x000fe400078e0212 */
[----:B------:R-:W-:Y:S02]  /*1830*/  IMAD.MOV.U32 R5, RZ, RZ, RZ ;  /* 0x000000ffff057224 */ /* 0x000fe400078e00ff */
[----:B0-----:R-:W-:-:S05]  /*1840*/  IMAD.WIDE.U32 R6, R7, 0x8, R2 ;  /* 0x0000000807067825 */ /* 0x001fca00078e0002 */
[----:B------:R1:W-:Y:S02]  /*1850*/  REDG.E.ADD.64.STRONG.GPU desc[UR18][R6.64], R4 ;  /* 0x000000040600798e */ /* 0x0003e4000c12e512 */
.L_x_3113:
[----:B------:R-:W-:Y:S05]  /*1860*/  BSYNC.RECONVERGENT B1 ;  /* 0x0000000000017941 */ /* 0x000fea0003800200 */
.L_x_3112:
[----:B------:R-:W2:Y:S01]  /*1870*/  LDS R10, [R29+0xc00] ;  /* 0x000c00001d0a7984 */ /* 0x000ea20000000800 */
[----:B------:R-:W-:Y:S01]  /*1880*/  ISETP.NE.AND P6, PT, R17, RZ, PT ;  /* 0x000000ff1100720c */ /* 0x000fe20003fc5270 */
[----:B------:R-:W-:Y:S01]  /*1890*/  BSSY.RECONVERGENT B1, `(.L_x_3114) ;  /* 0x0000012000017945 */ /* 0x000fe20003800200 */
[----:B------:R-:W-:Y:S01]  /*18a0*/  ISETP.NE.AND P0, PT, R15, RZ, PT ;  /* 0x000000ff0f00720c */ /* 0x000fe20003f05270 */
[----:B------:R-:W3:Y:S04]  /*18b0*/  LDS R12, [R29+0x1000] ;  /* 0x001000001d0c7984 */ /* 0x000ee80000000800 */
[----:B------:R-:W4:Y:S04]  /*18c0*/  LDS R14, [R29+0x1400] ;  /* 0x001400001d0e7984 */ /* 0x000f280000000800 */
[----:B------:R-:W5:Y:S04]  /*18d0*/  LDS R16, [R29+0x1800] ;  /* 0x001800001d107984 */ /* 0x000f680000000800 */
[----:B------:R-:W0:Y:S01]  /*18e0*/  LDS R13, [R29+0x1c00] ;  /* 0x001c00001d0d7984 */ /* 0x000e220000000800 */
[----:B--2---:R-:W-:-:S02]  /*18f0*/  ISETP.NE.AND P1, PT, R10, RZ, PT ;  /* 0x000000ff0a00720c */ /* 0x004fc40003f25270 */
[----:B---3--:R-:W-:Y:S02]  /*1900*/  ISETP.NE.AND P2, PT, R12, RZ, PT ;  /* 0x000000ff0c00720c */ /* 0x008fe40003f45270 */
[----:B----4-:R-:W-:Y:S02]  /*1910*/  ISETP.NE.AND P3, PT, R14, RZ, PT ;  /* 0x000000ff0e00720c */ /* 0x010fe40003f65270 */
[----:B-----5:R-:W-:Y:S02]  /*1920*/  ISETP.NE.AND P4, PT, R16, RZ, PT ;  /* 0x000000ff1000720c */ /* 0x020fe40003f85270 */
[----:B0-----:R-:W-:Y:S01]  /*1930*/  ISETP.NE.AND P5, PT, R13, RZ, PT ;  /* 0x000000ff0d00720c */ /* 0x001fe20003fa5270 */
[----:B------:R-:W-:-:S12]  /*1940*/  @!P6 BRA `(.L_x_3115) ;  /* 0x000000000018e947 */ /* 0x000fd80003800000 */
[----:B-1----:R-:W-:Y:S01]  /*1950*/  IMAD R7, R11, 0x100, R18 ;  /* 0x000001000b077824 */ /* 0x002fe200078e0212 */
[----:B------:R-:W-:Y:S01]  /*1960*/  MOV R5, RZ ;  /* 0x000000ff00057202 */ /* 0x000fe20000000f00 */
[----:B------:R-:W-:Y:S02]  /*1970*/  IMAD.MOV.U32 R4, RZ, RZ, R17 ;  /* 0x000000ffff047224 */ /* 0x000fe400078e0011 */
[----:B------:R-:W-:-:S04]  /*1980*/  VIADD R7, R7, 0x100 ;  /* 0x0000010007077836 */ /* 0x000fc80000000000 */
[----:B------:R-:W-:-:S05]  /*1990*/  IMAD.WIDE.U32 R6, R7, 0x8, R2 ;  /* 0x0000000807067825 */ /* 0x000fca00078e0002 */
[----:B------:R0:W-:Y:S02]  /*19a0*/  REDG.E.ADD.64.STRONG.GPU desc[UR18][R6.64], R4 ;  /* 0x000000040600798e */ /* 0x0001e4000c12e512 */
.L_x_3115:
[----:B------:R-:W-:Y:S05]  /*19b0*/  BSYNC.RECONVERGENT B1 ;  /* 0x0000000000017941 */ /* 0x000fea0003800200 */
.L_x_3114:
        /* <DEDUP_REMOVED lines=8> */
.L_x_3117:
[----:B------:R-:W-:Y:S05]  /*1a40*/  BSYNC.RECONVERGENT B1 ;  /* 0x0000000000017941 */ /* 0x000fea0003800200 */
.L_x_3116:
        /* <DEDUP_REMOVED lines=8> */
.L_x_3119:
[----:B------:R-:W-:Y:S05]  /*1ad0*/  BSYNC.RECONVERGENT B1 ;  /* 0x0000000000017941 */ /* 0x000fea0003800200 */
.L_x_3118:
        /* <DEDUP_REMOVED lines=8> */
.L_x_3121:
[----:B------:R-:W-:Y:S05]  /*1b60*/  BSYNC.RECONVERGENT B1 ;  /* 0x0000000000017941 */ /* 0x000fea0003800200 */
.L_x_3120:
[----:B------:R-:W-:Y:S04]  /*1b70*/  BSSY.RECONVERGENT B1, `(.L_x_3122) ;  /* 0x0000007000017945 */ /* 0x000fe80003800200 */
[----:B------:R-:W-:Y:S05]  /*1b80*/  @!P3 BRA `(.L_x_3123) ;  /* 0x000000000014b947 */ /* 0x000fea0003800000 */
[----:B01234-:R-:W-:Y:S02]  /*1b90*/  IMAD R5, R11, 0x100, R18 ;  /* 0x000001000b057824 */ /* 0x01ffe400078e0212 */
[----:B------:R-:W-:-:S03]  /*1ba0*/  IMAD.MOV.U32 R15, RZ, RZ, RZ ;  /* 0x000000ffff0f7224 */ /* 0x000fc600078e00ff */
[----:B------:R-:W-:-:S05]  /*1bb0*/  IADD3 R5, PT, PT, R5, 0x500, RZ ;  /* 0x0000050005057810 */ /* 0x000fca0007ffe0ff */
[----:B------:R-:W-:-:S05]  /*1bc0*/  IMAD.WIDE.U32 R4, R5, 0x8, R2 ;  /* 0x0000000805047825 */ /* 0x000fca00078e0002 */
[----:B------:R0:W-:Y:S02]  /*1bd0*/  REDG.E.ADD.64.STRONG.GPU desc[UR18][R4.64], R14 ;  /* 0x0000000e0400798e */ /* 0x0001e4000c12e512 */
.L_x_3123:
[----:B------:R-:W-:Y:S05]  /*1be0*/  BSYNC.RECONVERGENT B1 ;  /* 0x0000000000017941 */ /* 0x000fea0003800200 */
.L_x_3122:
[----:B------:R-:W-:Y:S04]  /*1bf0*/  BSSY.RECONVERGENT B1, `(.L_x_3124) ;  /* 0x0000007000017945 */ /* 0x000fe80003800200 */
[----:B------:R-:W-:Y:S05]  /*1c00*/  @!P4 BRA `(.L_x_3125) ;  /* 0x000000000014c947 */ /* 0x000fea0003800000 */
[----:B01234-:R-:W-:Y:S02]  /*1c10*/  IMAD R5, R11, 0x100, R18 ;  /* 0x000001000b057824 */ /* 0x01ffe400078e0212 */
[----:B------:R-:W-:Y:S02]  /*1c20*/  IMAD.MOV.U32 R17, RZ, RZ, RZ ;  /* 0x000000ffff117224 */ /* 0x000fe400078e00ff */
[----:B------:R-:W-:-:S04]  /*1c30*/  VIADD R5, R5, 0x600 ;  /* 0x0000060005057836 */ /* 0x000fc80000000000 */
[----:B------:R-:W-:-:S05]  /*1c40*/  IMAD.WIDE.U32 R4, R5, 0x8, R2 ;  /* 0x0000000805047825 */ /* 0x000fca00078e0002 */
[----:B------:R0:W-:Y:S02]  /*1c50*/  REDG.E.ADD.64.STRONG.GPU desc[UR18][R4.64], R16 ;  /* 0x000000100400798e */ /* 0x0001e4000c12e512 */
.L_x_3125:
[----:B------:R-:W-:Y:S05]  /*1c60*/  BSYNC.RECONVERGENT B1 ;  /* 0x0000000000017941 */ /* 0x000fea0003800200 */
.L_x_3124:
[----:B------:R-:W-:Y:S04]  /*1c70*/  BSSY.RECONVERGENT B1, `(.L_x_3126) ;  /* 0x0000008000017945 */ /* 0x000fe80003800200 */
[----:B------:R-:W-:Y:S05]  /*1c80*/  @!P5 BRA `(.L_x_3127) ;  /* 0x000000000018d947 */ /* 0x000fea0003800000 */
[----:B01234-:R-:W-:Y:S01]  /*1c90*/  IMAD R5, R11, 0x100, R18 ;  /* 0x000001000b057824 */ /* 0x01ffe200078e0212 */
[----:B------:R-:W-:Y:S01]  /*1ca0*/  MOV R6, R13 ;  /* 0x0000000d00067202 */ /* 0x000fe20000000f00 */
[----:B------:R-:W-:Y:S02]  /*1cb0*/  IMAD.MOV.U32 R7, RZ, RZ, RZ ;  /* 0x000000ffff077224 */ /* 0x000fe400078e00ff */
[----:B------:R-:W-:-:S04]  /*1cc0*/  VIADD R5, R5, 0x700 ;  /* 0x0000070005057836 */ /* 0x000fc80000000000 */
[----:B------:R-:W-:-:S05]  /*1cd0*/  IMAD.WIDE.U32 R4, R5, 0x8, R2 ;  /* 0x0000000805047825 */ /* 0x000fca00078e0002 */
[----:B------:R0:W-:Y:S02]  /*1ce0*/  REDG.E.ADD.64.STRONG.GPU desc[UR18][R4.64], R6 ;  /* 0x000000060400798e */ /* 0x0001e4000c12e512 */
.L_x_3127:
[----:B------:R-:W-:Y:S05]  /*1cf0*/  BSYNC.RECONVERGENT B1 ;  /* 0x0000000000017941 */ /* 0x000fea0003800200 */
.L_x_3126:
[----:B------:R-:W-:-:S05]  /*1d00*/  VIADD R11, R11, 0x8 ;  /* 0x000000080b0b7836 */ /* 0x000fca0000000000 */
[----:B------:R-:W-:-:S13]  /*1d10*/  ISETP.NE.AND P0, PT, R11, R9, PT ;  /* 0x000000090b00720c */ /* 0x000fda0003f05270 */
[----:B------:R-:W-:Y:S05]  /*1d20*/  @P0 BRA `(.L_x_3128) ;  /* 0xfffffff800a00947 */ /* 0x000fea000383ffff */
[----:B01234-:R-:W-:-:S07]  /*1d30*/  IMAD.MOV.U32 R7, RZ, RZ, R9 ;  /* 0x000000ffff077224 */ /* 0x01ffce00078e0009 */
.L_x_3111:
[----:B------:R-:W-:Y:S01]  /*1d40*/  UISETP.NE.AND UP0, UPT, UR20, URZ, UPT ;  /* 0x000000ff1400728c */ /* 0x000fe2000bf05270 */
[----:B------:R-:W-:Y:S01]  /*1d50*/  IMAD.U32 R2, RZ, RZ, UR9 ;  /* 0x00000009ff027e24 */ /* 0x000fe2000f8e00ff */
[----:B------:R-:W-:Y:S01]  /*1d60*/  LOP3.LUT R11, R0, 0x1, RZ, 0xc0, !PT ;  /* 0x00000001000b7812 */ /* 0x000fe200078ec0ff */
[----:B------:R-:W-:-:S03]  /*1d70*/  IMAD.U32 R10, RZ, RZ, UR20 ;  /* 0x00000014ff0a7e24 */ /* 0x000fc6000f8e00ff */
[----:B------:R-:W-:Y:S01]  /*1d80*/  IADD3 R0, PT, PT, R2, -0x1, RZ ;  /* 0xffffffff02007810 */ /* 0x000fe20007ffe0ff */
[----:B------:R-:W-:Y:S02]  /*1d90*/  VIADD R10, R10, 0xffffffff ;  /* 0xffffffff0a0a7836 */ /* 0x000fe40000000000 */
[----:B------:R-:W-:Y:S05]  /*1da0*/  BRA.U !UP0, `(.L_x_3129) ;  /* 0x00000005086c7547 */ /* 0x000fea000b800000 */
        /* <DEDUP_REMOVED lines=15> */
[----:B------:R-:W-:Y:S02]  /*1ea0*/  IMAD.MOV.U32 R2, RZ, RZ, R13 ;  /* 0x000000ffff027224 */ /* 0x000fe400078e000d */
[----:B0-----:R-:W-:-:S04]  /*1eb0*/  IMAD.WIDE.U32 R4, R3, 0x8, R4 ;  /* 0x0000000803047825 */ /* 0x001fc800078e0004 */
[----:B------:R-:W-:-:S05]  /*1ec0*/  IMAD.MOV.U32 R3, RZ, RZ, RZ ;  /* 0x000000ffff037224 */ /* 0x000fca00078e00ff */
[----:B------:R0:W-:Y:S02]  /*1ed0*/  REDG.E.ADD.64.STRONG.GPU desc[UR18][R4.64], R2 ;  /* 0x000000020400798e */ /* 0x0001e4000c12e512 */
.L_x_3132:
[----:B------:R-:W-:Y:S05]  /*1ee0*/  BSYNC.RECONVERGENT B1 ;  /* 0x0000000000017941 */ /* 0x000fea0003800200 */
.L_x_3131:
[----:B------:R-:W-:Y:S04]  /*1ef0*/  BSSY.RECONVERGENT B1, `(.L_x_3133) ;  /* 0x0000008000017945 */ /* 0x000fe80003800200 */
[----:B------:R-:W-:Y:S05]  /*1f00*/  @!P1 BRA `(.L_x_3134) ;  /* 0x0000000000189947 */ /* 0x000fea0003800000 */
[----:B0-----:R-:W0:Y:S01]  /*1f10*/  LDC.64 R2, c[0x0][0x380] ;  /* 0x0000e000ff027b82 */ /* 0x001e220000000a00 */
[----:B------:R-:W-:Y:S02]  /*1f20*/  IMAD R5, R7, 0x100, R18 ;  /* 0x0000010007057824 */ /* 0x000fe400078e0212 */
[----:B------:R-:W-:Y:S02]  /*1f30*/  HFMA2 R15, -RZ, RZ, 0, 0 ;  /* 0x00000000ff0f7431 */ /* 0x000fe400000001ff */
[----:B------:R-:W-:-:S04]  /*1f40*/  VIADD R5, R5, 0x100 ;  /* 0x0000010005057836 */ /* 0x000fc80000000000 */
[----:B0-----:R-:W-:-:S05]  /*1f50*/  IMAD.WIDE.U32 R2, R5, 0x8, R2 ;  /* 0x0000000805027825 */ /* 0x001fca00078e0002 */
[----:B------:R1:W-:Y:S02]  /*1f60*/  REDG.E.ADD.64.STRONG.GPU desc[UR18][R2.64], R14 ;  /* 0x0000000e0200798e */ /* 0x0003e4000c12e512 */
.L_x_3134:
[----:B------:R-:W-:Y:S05]  /*1f70*/  BSYNC.RECONVERGENT B1 ;  /* 0x0000000000017941 */ /* 0x000fea0003800200 */
.L_x_3133:
        /* <DEDUP_REMOVED lines=9> */
.L_x_3136:
[----:B------:R-:W-:Y:S05]  /*2010*/  BSYNC.RECONVERGENT B1 ;  /* 0x0000000000017941 */ /* 0x000fea0003800200 */
.L_x_3135:
[----:B------:R-:W-:Y:S04]  /*2020*/  BSSY.RECONVERGENT B1, `(.L_x_3137) ;  /* 0x0000008000017945 */ /* 0x000fe80003800200 */
[----:B------:R-:W-:Y:S05]  /*2030*/  @!P3 BRA `(.L_x_3138) ;  /* 0x000000000018b947 */ /* 0x000fea0003800000 */
[----:B012---:R-:W0:Y:S01]  /*2040*/  LDC.64 R2, c[0x0][0x380] ;  /* 0x0000e000ff027b82 */ /* 0x007e220000000a00 */
[----:B------:R-:W-:Y:S01]  /*2050*/  IMAD R5, R7, 0x100, R18 ;  /* 0x0000010007057824 */ /* 0x000fe200078e0212 */
[----:B------:R-:W-:-:S03]  /*2060*/  MOV R13, RZ ;  /* 0x000000ff000d7202 */ /* 0x000fc60000000f00 */
[----:B------:R-:W-:-:S04]  /*2070*/  VIADD R5, R5, 0x300 ;  /* 0x0000030005057836 */ /* 0x000fc80000000000 */
[----:B0-----:R-:W-:-:S05]  /*2080*/  IMAD.WIDE.U32 R2, R5, 0x8, R2 ;  /* 0x0000000805027825 */ /* 0x001fca00078e0002 */
[----:B------:R3:W-:Y:S02]  /*2090*/  REDG.E.ADD.64.STRONG.GPU desc[UR18][R2.64], R12 ;  /* 0x0000000c0200798e */ /* 0x0007e4000c12e512 */
.L_x_3138:
[----:B------:R-:W-:Y:S05]  /*20a0*/  BSYNC.RECONVERGENT B1 ;  /* 0x0000000000017941 */ /* 0x000fea0003800200 */
.L_x_3137:
[----:B------:R-:W-:-:S07]  /*20b0*/  VIADD R7, R7, 0x4 ;  /* 0x0000000407077836 */ /* 0x000fce0000000000 */
.L_x_3130:
[----:B------:R-:W-:Y:S01]  /*20c0*/  UISETP.NE.AND UP0, UPT, UR9, URZ, UPT ;  /* 0x000000ff0900728c */ /* 0x000fe2000bf05270 */
[----:B------:R-:W-:Y:S08]  /*20d0*/  BSSY.RECONVERGENT B1, `(.L_x_3129) ;  /* 0x0000028000017945 */ /* 0x000ff00003800200 */
[----:B------:R-:W-:Y:S05]  /*20e0*/  BRA.U !UP0, `(.L_x_3139) ;  /* 0x0000000108987547 */ /* 0x000fea000b800000 */
        /* <DEDUP_REMOVED lines=12> */
[----:B------:R-:W-:-:S05]  /*21b0*/  IMAD.MOV.U32 R5, RZ, RZ, RZ ;  /* 0x000000ffff057224 */ /* 0x000fca00078e00ff */
[----:B------:R0:W-:Y:S02]  /*21c0*/  REDG.E.ADD.64.STRONG.GPU desc[UR18][R2.64], R4 ;  /* 0x000000040200798e */ /* 0x0001e4000c12e512 */
.L_x_3142:
[----:B------:R-:W-:Y:S05]  /*21d0*/  BSYNC.RECONVERGENT B2 ;  /* 0x0000000000027941 */ /* 0x000fea0003800200 */
.L_x_3141:
[----:B------:R-:W-:Y:S04]  /*21e0*/  BSSY.RECONVERGENT B2, `(.L_x_3143) ;  /* 0x0000009000027945 */ /* 0x000fe80003800200 */
[----:B------:R-:W-:Y:S05]  /*21f0*/  @!P1 BRA `(.L_x_3144) ;  /* 0x00000000001c9947 */ /* 0x000fea0003800000 */
[----:B0-----:R-:W0:Y:S01]  /*2200*/  LDC.64 R2, c[0x0][0x380] ;  /* 0x0000e000ff027b82 */ /* 0x001e220000000a00 */
[----:B------:R-:W-:-:S05]  /*2210*/  IMAD R4, R7, 0x100, R18 ;  /* 0x0000010007047824 */ /* 0x000fca00078e0212 */
[----:B------:R-:W-:Y:S01]  /*2220*/  IADD3 R5, PT, PT, R4, 0x100, RZ ;  /* 0x0000010004057810 */ /* 0x000fe20007ffe0ff */
[----:B------:R-:W-:-:S04]  /*2230*/  IMAD.MOV.U32 R4, RZ, RZ, R6 ;  /* 0x000000ffff047224 */ /* 0x000fc800078e0006 */
[----:B0-----:R-:W-:-:S04]  /*2240*/  IMAD.WIDE.U32 R2, R5, 0x8, R2 ;  /* 0x0000000805027825 */ /* 0x001fc800078e0002 */
[----:B------:R-:W-:-:S05]  /*2250*/  IMAD.MOV.U32 R5, RZ, RZ, RZ ;  /* 0x000000ffff057224 */ /* 0x000fca00078e00ff */
[----:B------:R1:W-:Y:S02]  /*2260*/  REDG.E.ADD.64.STRONG.GPU desc[UR18][R2.64], R4 ;  /* 0x000000040200798e */ /* 0x0003e4000c12e512 */
.L_x_3144:
[----:B------:R-:W-:Y:S05]  /*2270*/  BSYNC.RECONVERGENT B2 ;  /* 0x0000000000027941 */ /* 0x000fea0003800200 */
.L_x_3143:
[----:B------:R-:W-:-:S07]  /*2280*/  VIADD R7, R7, 0x2 ;  /* 0x0000000207077836 */ /* 0x000fce0000000000 */
.L_x_3140:
[----:B------:R-:W-:-:S13]  /*2290*/  ISETP.NE.AND P0, PT, R11, RZ, PT ;  /* 0x000000ff0b00720c */ /* 0x000fda0003f05270 */
[----:B------:R-:W-:Y:S05]  /*22a0*/  @!P0 BRA `(.L_x_3139) ;  /* 0x0000000000288947 */ /* 0x000fea0003800000 */
[----:B0123--:R-:W-:-:S05]  /*22b0*/  IMAD R2, R7, 0x400, R27 ;  /* 0x0000040007027824 */ /* 0x00ffca00078e021b */
[----:B------:R-:W0:Y:S02]  /*22c0*/  LDS R6, [R2] ;  /* 0x0000000002067984 */ /* 0x000e240000000800 */
[----:B0-----:R-:W-:-:S13]  /*22d0*/  ISETP.NE.AND P0, PT, R6, RZ, PT ;  /* 0x000000ff0600720c */ /* 0x001fda0003f05270 */
[----:B------:R-:W-:Y:S05]  /*22e0*/  @!P0 BRA `(.L_x_3139) ;  /* 0x0000000000188947 */ /* 0x000fea0003800000 */
[----:B------:R-:W0:Y:S01]  /*22f0*/  LDC.64 R2, c[0x0][0x380] ;  /* 0x0000e000ff027b82 */ /* 0x000e220000000a00 */
[----:B------:R-:W-:-:S04]  /*2300*/  IMAD R5, R7, 0x100, R18 ;  /* 0x0000010007057824 */ /* 0x000fc800078e0212 */
[----:B0-----:R-:W-:Y:S01]  /*2310*/  IMAD.WIDE.U32 R4, R5, 0x8, R2 ;  /* 0x0000000805047825 */ /* 0x001fe200078e0002 */
[----:B------:R-:W-:-:S03]  /*2320*/  MOV R2, R6 ;  /* 0x0000000600027202 */ /* 0x000fc60000000f00 */
[----:B------:R-:W-:-:S05]  /*2330*/  IMAD.MOV.U32 R3, RZ, RZ, RZ ;  /* 0x000000ffff037224 */ /* 0x000fca00078e00ff */
[----:B------:R4:W-:Y:S02]  /*2340*/  REDG.E.ADD.64.STRONG.GPU desc[UR18][R4.64], R2 ;  /* 0x000000020400798e */ /* 0x0009e4000c12e512 */
.L_x_3139:
[----:B------:R-:W-:Y:S05]  /*2350*/  BSYNC.RECONVERGENT B1 ;  /* 0x0000000000017941 */ /* 0x000fea0003800200 */
.L_x_3129:
[----:B------:R-:W-:-:S13]  /*2360*/  ISETP.GT.U32.AND P0, PT, R18, 0x7f, PT ;  /* 0x0000007f1200780c */ /* 0x000fda0003f04070 */
[----:B------:R-:W-:Y:S05]  /*2370*/  @P0 BRA `(.L_x_3110) ;  /* 0x00000008008c0947 */ /* 0x000fea0003800000 */
[----:B------:R-:W-:Y:S01]  /*2380*/  ISETP.GE.U32.AND P0, PT, R8, 0x7, PT ;  /* 0x000000070800780c */ /* 0x000fe20003f06070 */
[----:B------:R-:W-:-:S12]  /*2390*/  IMAD.MOV.U32 R7, RZ, RZ, RZ ;  /* 0x000000ffff077224 */ /* 0x000fd800078e00ff */
[----:B------:R-:W-:Y:S05]  /*23a0*/  @!P0 BRA `(.L_x_3145) ;  /* 0x0000000400148947 */ /* 0x000fea0003800000 */
[----:B01234-:R-:W0:Y:S01]  /*23b0*/  LDC.64 R2, c[0x0][0x380] ;  /* 0x0000e000ff027b82 */ /* 0x01fe220000000a00 */
[----:B------:R-:W-:-:S07]  /*23c0*/  IMAD.MOV.U32 R8, RZ, RZ, RZ ;  /* 0x000000ffff087224 */ /* 0x000fce00078e00ff */
.L_x_3162:
[C---:B------:R-:W-:Y:S01]  /*23d0*/  IMAD R29, R8.reuse, 0x400, R27 ;  /* 0x00000400081d7824 */ /* 0x040fe200078e021b */
[----:B------:R-:W-:Y:S01]  /*23e0*/  BSSY.RECONVERGENT B1, `(.L_x_3146) ;  /* 0x000000c000017945 */ /* 0x000fe20003800200 */
[----:B01234-:R-:W-:-:S03]  /*23f0*/  IMAD R5, R8, 0x100, R18 ;  /* 0x0000010008057824 */ /* 0x01ffc600078e0212 */
[----:B------:R-:W1:Y:S01]  /*2400*/  LDS R6, [R29+0x200] ;  /* 0x000200001d067984 */ /* 0x000e620000000800 */
[----:B0-----:R-:W-:-:S03]  /*2410*/  IMAD.WIDE.U32 R4, R5, 0x8, R2 ;  /* 0x0000000805047825 */ /* 0x001fc600078e0002 */
[----:B------:R-:W0:Y:S04]  /*2420*/  LDS R12, [R29+0x600] ;  /* 0x000600001d0c7984 */ /* 0x000e280000000800 */
[----:B------:R2:W3:Y:S04]  /*2430*/  LDS R17, [R29+0xa00] ;  /* 0x000a00001d117984 */ /* 0x0004e80000000800 */
[----:B------:R2:W4:Y:S01]  /*2440*/  LDS R13, [R29+0xe00] ;  /* 0x000e00001d0d7984 */ /* 0x0005220000000800 */
[----:B-1----:R-:W-:Y:S02]  /*2450*/  ISETP.NE.AND P0, PT, R6, RZ, PT ;  /* 0x000000ff0600720c */ /* 0x002fe40003f05270 */
[----:B0-----:R-:W-:-:S11]  /*2460*/  ISETP.NE.AND P1, PT, R12, RZ, PT ;  /* 0x000000ff0c00720c */ /* 0x001fd60003f25270 */
[----:B--234-:R-:W-:Y:S05]  /*2470*/  @!P0 BRA `(.L_x_3147) ;  /* 0x0000000000088947 */ /* 0x01cfea0003800000 */
[----:B------:R-:W-:-:S05]  /*2480*/  HFMA2 R7, -RZ, RZ, 0, 0 ;  /* 0x00000000ff077431 */ /* 0x000fca00000001ff */
[----:B------:R0:W-:Y:S02]  /*2490*/  REDG.E.ADD.64.STRONG.GPU desc[UR18][R4.64+0x400], R6 ;  /* 0x000400060400798e */ /* 0x0001e4000c12e512 */
.L_x_3147:
[----:B------:R-:W-:Y:S05]  /*24a0*/  BSYNC.RECONVERGENT B1 ;  /* 0x0000000000017941 */ /* 0x000fea0003800200 */
.L_x_3146:
[----:B------:R-:W-:Y:S04]  /*24b0*/  BSSY.RECONVERGENT B1, `(.L_x_3148) ;  /* 0x0000005000017945 */ /* 0x000fe80003800200 */
[----:B------:R-:W-:Y:S05]  /*24c0*/  @!P1 BRA `(.L_x_3149) ;  /* 0x00000000000c9947 */ /* 0x000fea0003800000 */
[----:B0-----:R-:W-:Y:S02]  /*24d0*/  IMAD.MOV.U32 R6, RZ, RZ, R12 ;  /* 0x000000ffff067224 */ /* 0x001fe400078e000c */
[----:B------:R-:W-:-:S05]  /*24e0*/  IMAD.MOV.U32 R7, RZ, RZ, RZ ;  /* 0x000000ffff077224 */ /* 0x000fca00078e00ff */
[----:B------:R1:W-:Y:S02]  /*24f0*/  REDG.E.ADD.64.STRONG.GPU desc[UR18][R4.64+0xc00], R6 ;  /* 0x000c00060400798e */ /* 0x0003e4000c12e512 */
.L_x_3149:
[----:B------:R-:W-:Y:S05]  /*2500*/  BSYNC.RECONVERGENT B1 ;  /* 0x0000000000017941 */ /* 0x000fea0003800200 */
.L_x_3148:
[----:B------:R-:W2:Y:S01]  /*2510*/  LDS R15, [R29+0x1200] ;  /* 0x001200001d0f7984 */ /* 0x000ea20000000800 */
[----:B------:R-:W-:Y:S01]  /*2520*/  ISETP.NE.AND P6, PT, R17, RZ, PT ;  /* 0x000000ff1100720c */ /* 0x000fe20003fc5270 */
[----:B------:R-:W-:Y:S01]  /*2530*/  VIADD R8, R8, 0x8 ;  /* 0x0000000808087836 */ /* 0x000fe20000000000 */
[----:B------:R-:W-:Y:S01]  /*2540*/  BSSY.RECONVERGENT B1, `(.L_x_3150) ;  /* 0x000000e000017945 */ /* 0x000fe20003800200 */
[----:B------:R-:W3:Y:S01]  /*2550*/  LDS R12, [R29+0x1600] ;  /* 0x001600001d0c7984 */ /* 0x000ee20000000800 */
[----:B------:R-:W-:Y:S02]  /*2560*/  ISETP.NE.AND P1, PT, R13, RZ, PT ;  /* 0x000000ff0d00720c */ /* 0x000fe40003f25270 */
[----:B------:R-:W-:Y:S01]  /*2570*/  ISETP.NE.AND P0, PT, R8, R9, PT ;  /* 0x000000090800720c */ /* 0x000fe20003f05270 */
[----:B------:R-:W4:Y:S04]  /*2580*/  LDS R14, [R29+0x1a00] ;  /* 0x001a00001d0e7984 */ /* 0x000f280000000800 */
[----:B------:R-:W5:Y:S01]  /*2590*/  LDS R16, [R29+0x1e00] ;  /* 0x001e00001d107984 */ /* 0x000f620000000800 */
[----:B--2---:R-:W-:-:S02]  /*25a0*/  ISETP.NE.AND P2, PT, R15, RZ, PT ;  /* 0x000000ff0f00720c */ /* 0x004fc40003f45270 */
[----:B---3--:R-:W-:Y:S02]  /*25b0*/  ISETP.NE.AND P3, PT, R12, RZ, PT ;  /* 0x000000ff0c00720c */ /* 0x008fe40003f65270 */
[----:B----4-:R-:W-:Y:S02]  /*25c0*/  ISETP.NE.AND P4, PT, R14, RZ, PT ;  /* 0x000000ff0e00720c */ /* 0x010fe40003f85270 */
[----:B-----5:R-:W-:Y:S01]  /*25d0*/  ISETP.NE.AND P5, PT, R16, RZ, PT ;  /* 0x000000ff1000720c */ /* 0x020fe20003fa5270 */
[----:B------:R-:W-:-:S12]  /*25e0*/  @!P6 BRA `(.L_x_3151) ;  /* 0x00000000000ce947 */ /* 0x000fd80003800000 */
[----:B01----:R-:W-:Y:S02]  /*25f0*/  IMAD.MOV.U32 R6, RZ, RZ, R17 ;  /* 0x000000ffff067224 */ /* 0x003fe400078e0011 */
[----:B------:R-:W-:-:S05]  /*2600*/  IMAD.MOV.U32 R7, RZ, RZ, RZ ;  /* 0x000000ffff077224 */ /* 0x000fca00078e00ff */
[----:B------:R2:W-:Y:S02]  /*2610*/  REDG.E.ADD.64.STRONG.GPU desc[UR18][R4.64+0x1400], R6 ;  /* 0x001400060400798e */ /* 0x0005e4000c12e512 */
.L_x_3151:
[----:B------:R-:W-:Y:S05]  /*2620*/  BSYNC.RECONVERGENT B1 ;  /* 0x0000000000017941 */ /* 0x000fea0003800200 */
.L_x_3150:
[----:B------:R-:W-:Y:S04]  /*2630*/  BSSY.RECONVERGENT B1, `(.L_x_3152) ;  /* 0x0000005000017945 */ /* 0x000fe80003800200 */
[----:B------:R-:W-:Y:S05]  /*2640*/  @!P1 BRA `(.L_x_3153) ;  /* 0x00000000000c9947 */ /* 0x000fea0003800000 */
[----:B012---:R-:W-:Y:S01]  /*2650*/  MOV R6, R13 ;  /* 0x0000000d00067202 */ /* 0x007fe20000000f00 */
[----:B------:R-:W-:-:S05]  /*2660*/  IMAD.MOV.U32 R7, RZ, RZ, RZ ;  /* 0x000000ffff077224 */ /* 0x000fca00078e00ff */
[----:B------:R3:W-:Y:S02]  /*2670*/  REDG.E.ADD.64.STRONG.GPU desc[UR18][R4.64+0x1c00], R6 ;  /* 0x001c00060400798e */ /* 0x0007e4000c12e512 */
.L_x_3153:
[----:B------:R-:W-:Y:S05]  /*2680*/  BSYNC.RECONVERGENT B1 ;  /* 0x0000000000017941 */ /* 0x000fea0003800200 */
.L_x_3152:
[----:B------:R-:W-:Y:S04]  /*2690*/  BSSY.RECONVERGENT B1, `(.L_x_3154) ;  /* 0x0000005000017945 */ /* 0x000fe80003800200 */
[----:B------:R-:W-:Y:S05]  /*26a0*/  @!P2 BRA `(.L_x_3155) ;  /* 0x00000000000ca947 */ /* 0x000fea0003800000 */
[----:B0123--:R-:W-:Y:S02]  /*26b0*/  IMAD.MOV.U32 R6, RZ, RZ, R15 ;  /* 0x000000ffff067224 */ /* 0x00ffe400078e000f */
[----:B------:R-:W-:-:S05]  /*26c0*/  IMAD.MOV.U32 R7, RZ, RZ, RZ ;  /* 0x000000ffff077224 */ /* 0x000fca00078e00ff */
[----:B------:R4:W-:Y:S02]  /*26d0*/  REDG.E.ADD.64.STRONG.GPU desc[UR18][R4.64+0x2400], R6 ;  /* 0x002400060400798e */ /* 0x0009e4000c12e512 */
.L_x_3155:
[----:B------:R-:W-:Y:S05]  /*26e0*/  BSYNC.RECONVERGENT B1 ;  /* 0x0000000000017941 */ /* 0x000fea0003800200 */
.L_x_3154:
[----:B------:R-:W-:Y:S04]  /*26f0*/  BSSY.RECONVERGENT B1, `(.L_x_3156) ;  /* 0x0000004000017945 */ /* 0x000fe80003800200 */
[----:B------:R-:W-:Y:S05]  /*2700*/  @!P3 BRA `(.L_x_3157) ;  /* 0x000000000008b947 */ /* 0x000fea0003800000 */
[----:B------:R-:W-:-:S05]  /*2710*/  IMAD.MOV.U32 R13, RZ, RZ, RZ ;  /* 0x000000ffff0d7224 */ /* 0x000fca00078e00ff */
[----:B------:R0:W-:Y:S02]  /*2720*/  REDG.E.ADD.64.STRONG.GPU desc[UR18][R4.64+0x2c00], R12 ;  /* 0x002c000c0400798e */ /* 0x0001e4000c12e512 */
.L_x_3157:
[----:B------:R-:W-:Y:S05]  /*2730*/  BSYNC.RECONVERGENT B1 ;  /* 0x0000000000017941 */ /* 0x000fea0003800200 */
.L_x_3156:
[----:B------:R-:W-:Y:S04]  /*2740*/  BSSY.RECONVERGENT B1, `(.L_x_3158) ;  /* 0x0000004000017945 */ /* 0x000fe80003800200 */
[----:B------:R-:W-:Y:S05]  /*2750*/  @!P4 BRA `(.L_x_3159) ;  /* 0x000000000008c947 */ /* 0x000fea0003800000 */
[----:B------:R-:W-:-:S05]  /*2760*/  IMAD.MOV.U32 R15, RZ, RZ, RZ ;  /* 0x000000ffff0f7224 */ /* 0x000fca00078e00ff */
[----:B------:R0:W-:Y:S02]  /*2770*/  REDG.E.ADD.64.STRONG.GPU desc[UR18][R4.64+0x3400], R14 ;  /* 0x0034000e0400798e */ /* 0x0001e4000c12e512 */
.L_x_3159:
[----:B------:R-:W-:Y:S05]  /*2780*/  BSYNC.RECONVERGENT B1 ;  /* 0x0000000000017941 */ /* 0x000fea0003800200 */
.L_x_3158:
[----:B------:R-:W-:Y:S04]  /*2790*/  BSSY.RECONVERGENT B1, `(.L_x_3160) ;  /* 0x0000004000017945 */ /* 0x000fe80003800200 */
[----:B------:R-:W-:Y:S05]  /*27a0*/  @!P5 BRA `(.L_x_3161) ;  /* 0x000000000008d947 */ /* 0x000fea0003800000 */
[----:B------:R-:W-:-:S05]  /*27b0*/  HFMA2 R17, -RZ, RZ, 0, 0 ;  /* 0x00000000ff117431 */ /* 0x000fca00000001ff */
[----:B------:R0:W-:Y:S02]  /*27c0*/  REDG.E.ADD.64.STRONG.GPU desc[UR18][R4.64+0x3c00], R16 ;  /* 0x003c00100400798e */ /* 0x0001e4000c12e512 */
.L_x_3161:
[----:B------:R-:W-:Y:S05]  /*27d0*/  BSYNC.RECONVERGENT B1 ;  /* 0x0000000000017941 */ /* 0x000fea0003800200 */
.L_x_3160:
[----:B------:R-:W-:Y:S05]  /*27e0*/  @P0 BRA `(.L_x_3162) ;  /* 0xfffffff800f80947 */ /* 0x000fea000383ffff */
[----:B01234-:R-:W-:-:S07]  /*27f0*/  IMAD.MOV.U32 R7, RZ, RZ, R9 ;  /* 0x000000ffff077224 */ /* 0x01ffce00078e0009 */
.L_x_3145:
        /* <DEDUP_REMOVED lines=21> */
.L_x_3165:
[----:B------:R-:W-:Y:S05]  /*2950*/  BSYNC.RECONVERGENT B1 ;  /* 0x0000000000017941 */ /* 0x000fea0003800200 */
.L_x_3164:
        /* <DEDUP_REMOVED lines=9> */
.L_x_3167:
[----:B------:R-:W-:Y:S05]  /*29f0*/  BSYNC.RECONVERGENT B1 ;  /* 0x0000000000017941 */ /* 0x000fea0003800200 */
.L_x_3166:
[----:B------:R-:W-:Y:S04]  /*2a00*/  BSSY.RECONVERGENT B1, `(.L_x_3168) ;  /* 0x0000009000017945 */ /* 0x000fe80003800200 */
[----:B------:R-:W-:Y:S05]  /*2a10*/  @!P2 BRA `(.L_x_3169) ;  /* 0x00000000001ca947 */ /* 0x000fea0003800000 */
[----:B01----:R-:W0:Y:S01]  /*2a20*/  LDC.64 R2, c[0x0][0x380] ;  /* 0x0000e000ff027b82 */ /* 0x003e220000000a00 */
[----:B------:R-:W-:Y:S01]  /*2a30*/  IMAD R5, R7, 0x100, R18 ;  /* 0x0000010007057824 */ /* 0x000fe200078e0212 */
[----:B------:R-:W-:-:S03]  /*2a40*/  MOV R4, R6 ;  /* 0x0000000600047202 */ /* 0x000fc60000000f00 */
[----:B------:R-:W-:-:S04]  /*2a50*/  VIADD R5, R5, 0x200 ;  /* 0x0000020005057836 */ /* 0x000fc80000000000 */
[----:B0-----:R-:W-:-:S04]  /*2a60*/  IMAD.WIDE.U32 R2, R5, 0x8, R2 ;  /* 0x0000000805027825 */ /* 0x001fc800078e0002 */
[----:B------:R-:W-:-:S05]  /*2a70*/  IMAD.MOV.U32 R5, RZ, RZ, RZ ;  /* 0x000000ffff057224 */ /* 0x000fca00078e00ff */
[----:B------:R2:W-:Y:S02]  /*2a80*/  REDG.E.ADD.64.STRONG.GPU desc[UR18][R2.64+0x400], R4 ;  /* 0x000400040200798e */ /* 0x0005e4000c12e512 */
.L_x_3169:
[----:B------:R-:W-:Y:S05]  /*2a90*/  BSYNC.RECONVERGENT B1 ;  /* 0x0000000000017941 */ /* 0x000fea0003800200 */
.L_x_3168:
[----:B------:R-:W-:Y:S04]  /*2aa0*/  BSSY.RECONVERGENT B1, `(.L_x_3170) ;  /* 0x0000008000017945 */ /* 0x000fe80003800200 */
[----:B------:R-:W-:Y:S05]  /*2ab0*/  @!P3 BRA `(.L_x_3171) ;  /* 0x000000000018b947 */ /* 0x000fea0003800000 */
[----:B012---:R-:W0:Y:S01]  /*2ac0*/  LDC.64 R2, c[0x0][0x380] ;  /* 0x0000e000ff027b82 */ /* 0x007e220000000a00 */
[----:B------:R-:W-:Y:S02]  /*2ad0*/  IMAD R5, R7, 0x100, R18 ;  /* 0x0000010007057824 */ /* 0x000fe400078e0212 */
[----:B------:R-:W-:Y:S02]  /*2ae0*/  IMAD.MOV.U32 R9, RZ, RZ, RZ ;  /* 0x000000ffff097224 */ /* 0x000fe400078e00ff */
[----:B------:R-:W-:-:S04]  /*2af0*/  VIADD R5, R5, 0x300 ;  /* 0x0000030005057836 */ /* 0x000fc80000000000 */
[----:B0-----:R-:W-:-:S05]  /*2b00*/  IMAD.WIDE.U32 R2, R5, 0x8, R2 ;  /* 0x0000000805027825 */ /* 0x001fca00078e0002 */
[----:B------:R3:W-:Y:S02]  /*2b10*/  REDG.E.ADD.64.STRONG.GPU desc[UR18][R2.64+0x400], R8 ;  /* 0x000400080200798e */ /* 0x0007e4000c12e512 */
.L_x_3171:
[----:B------:R-:W-:Y:S05]  /*2b20*/  BSYNC.RECONVERGENT B1 ;  /* 0x0000000000017941 */ /* 0x000fea0003800200 */
.L_x_3170:
[----:B------:R-:W-:-:S07]  /*2b30*/  VIADD R7, R7, 0x4 ;  /* 0x0000000407077836 */ /* 0x000fce0000000000 */
.L_x_3163:
[----:B------:R-:W-:-:S09]  /*2b40*/  UISETP.NE.AND UP0, UPT, UR9, URZ, UPT ;  /* 0x000000ff0900728c */ /* 0x000fd2000bf05270 */
[----:B------:R-:W-:Y:S05]  /*2b50*/  BRA.U !UP0, `(.L_x_3110) ;  /* 0x0000000108947547 */ /* 0x000fea000b800000 */
[----:B------:R-:W-:-:S13]  /*2b60*/  ISETP.NE.AND P0, PT, R0, RZ, PT ;  /* 0x000000ff0000720c */ /* 0x000fda0003f05270 */
[----:B------:R-:W-:Y:S05]  /*2b70*/  @!P0 BRA `(.L_x_3172) ;  /* 0x0000000000608947 */ /* 0x000fea0003800000 */
[----:B01234-:R-:W-:Y:S01]  /*2b80*/  LEA R2, R7, R27, 0xa ;  /* 0x0000001b07027211 */ /* 0x01ffe200078e50ff */
        /* <DEDUP_REMOVED lines=11> */
.L_x_3174:
[----:B------:R-:W-:Y:S05]  /*2c40*/  BSYNC.RECONVERGENT B1 ;  /* 0x0000000000017941 */ /* 0x000fea0003800200 */
.L_x_3173:
[----:B------:R-:W-:Y:S04]  /*2c50*/  BSSY.RECONVERGENT B1, `(.L_x_3175) ;  /* 0x0000009000017945 */ /* 0x000fe80003800200 */
[----:B------:R-:W-:Y:S05]  /*2c60*/  @!P1 BRA `(.L_x_3176) ;  /* 0x00000000001c9947 */ /* 0x000fea0003800000 */
[----:B0-----:R-:W0:Y:S01]  /*2c70*/  LDC.64 R2, c[0x0][0x380] ;  /* 0x0000e000ff027b82 */ /* 0x001e220000000a00 */
[----:B------:R-:W-:-:S04]  /*2c80*/  IMAD R4, R7, 0x100, R18 ;  /* 0x0000010007047824 */ /* 0x000fc800078e0212 */
[----:B------:R-:W-:Y:S02]  /*2c90*/  VIADD R5, R4, 0x100 ;  /* 0x0000010004057836 */ /* 0x000fe40000000000 */
[----:B------:R-:W-:Y:S02]  /*2ca0*/  IMAD.MOV.U32 R4, RZ, RZ, R0 ;  /* 0x000000ffff047224 */ /* 0x000fe400078e0000 */
[----:B0-----:R-:W-:-:S04]  /*2cb0*/  IMAD.WIDE.U32 R2, R5, 0x8, R2 ;  /* 0x0000000805027825 */ /* 0x001fc800078e0002 */
[----:B------:R-:W-:-:S05]  /*2cc0*/  HFMA2 R5, -RZ, RZ, 0, 0 ;  /* 0x00000000ff057431 */ /* 0x000fca00000001ff */
[----:B------:R1:W-:Y:S02]  /*2cd0*/  REDG.E.ADD.64.STRONG.GPU desc[UR18][R2.64+0x400], R4 ;  /* 0x000400040200798e */ /* 0x0003e4000c12e512 */
.L_x_3176:
[----:B------:R-:W-:Y:S05]  /*2ce0*/  BSYNC.RECONVERGENT B1 ;  /* 0x0000000000017941 */ /* 0x000fea0003800200 */
.L_x_3175:
[----:B------:R-:W-:-:S07]  /*2cf0*/  VIADD R7, R7, 0x2 ;  /* 0x0000000207077836 */ /* 0x000fce0000000000 */
.L_x_3172:
[----:B------:R-:W-:-:S13]  /*2d00*/  ISETP.NE.AND P0, PT, R11, RZ, PT ;  /* 0x000000ff0b00720c */ /* 0x000fda0003f05270 */
[----:B------:R-:W-:Y:S05]  /*2d10*/  @!P0 BRA `(.L_x_3110) ;  /* 0x0000000000248947 */ /* 0x000fea0003800000 */
[----:B------:R-:W-:-:S05]  /*2d20*/  IMAD R0, R7, 0x400, R27 ;  /* 0x0000040007007824 */ /* 0x000fca00078e021b */
[----:B012-4-:R-:W0:Y:S02]  /*2d30*/  LDS R4, [R0+0x200] ;  /* 0x0002000000047984 */ /* 0x017e240000000800 */
[----:B0-----:R-:W-:-:S13]  /*2d40*/  ISETP.NE.AND P0, PT, R4, RZ, PT ;  /* 0x000000ff0400720c */ /* 0x001fda0003f05270 */
[----:B------:R-:W-:Y:S05]  /*2d50*/  @!P0 BRA `(.L_x_3110) ;  /* 0x0000000000148947 */ /* 0x000fea0003800000 */
[----:B---3--:R-:W0:Y:S01]  /*2d60*/  LDC.64 R2, c[0x0][0x380] ;  /* 0x0000e000ff027b82 */ /* 0x008e220000000a00 */
[----:B------:R-:W-:Y:S02]  /*2d70*/  IMAD R7, R7, 0x100, R18 ;  /* 0x0000010007077824 */ /* 0x000fe400078e0212 */
[----:B------:R-:W-:Y:S02]  /*2d80*/  IMAD.MOV.U32 R5, RZ, RZ, RZ ;  /* 0x000000ffff057224 */ /* 0x000fe400078e00ff */
[----:B0-----:R-:W-:-:S05]  /*2d90*/  IMAD.WIDE.U32 R2, R7, 0x8, R2 ;  /* 0x0000000807027825 */ /* 0x001fca00078e0002 */
[----:B------:R0:W-:Y:S02]  /*2da0*/  REDG.E.ADD.64.STRONG.GPU desc[UR18][R2.64+0x400], R4 ;  /* 0x000400040200798e */ /* 0x0001e4000c12e512 */
.L_x_3110:
[----:B------:R-:W-:Y:S05]  /*2db0*/  BSYNC.RECONVERGENT B0 ;  /* 0x0000000000007941 */ /* 0x000fea0003800200 */
.L_x_3109:
        /* <DEDUP_REMOVED lines=17> */
.L_x_3178:
        /* <DEDUP_REMOVED lines=11> */
.L_x_4310:


//--------------------- .text._ZN3cub18CUB_300001_SM_10006detail10radix_sort31DeviceRadixSortSingleTileKernelINS1_5radix10policy_hubIjNS0_8NullTypeEyE10Policy1000ELNS0_9SortOrderE0EjS6_yNS1_21identity_decomposer_tEEEvPKT1_PSB_PKT2_PSF_T3_iiT4_ --------------------------
	.section	.text._ZN3cub18CUB_300001_SM_10006detail10radix_sort31DeviceRadixSortSingleTileKernelINS1_5radix10policy_hubIjNS0_8NullTypeEyE10Policy1000ELNS0_9SortOrderE0EjS6_yNS1_21identity_decomposer_tEEEvPKT1_PSB_PKT2_PSF_T3_iiT4_,"ax",@progbits
	.align	128
        .global         _ZN3cub18CUB_300001_SM_10006detail10radix_sort31DeviceRadixSortSingleTileKernelINS1_5radix10policy_hubIjNS0_8NullTypeEyE10Policy1000ELNS0_9SortOrderE0EjS6_yNS1_21identity_decomposer_tEEEvPKT1_PSB_PKT2_PSF_T3_iiT4_
        .type           _ZN3cub18CUB_300001_SM_10006detail10radix_sort31DeviceRadixSortSingleTileKernelINS1_5radix10policy_hubIjNS0_8NullTypeEyE10Policy1000ELNS0_9SortOrderE0EjS6_yNS1_21identity_decomposer_tEEEvPKT1_PSB_PKT2_PSF_T3_iiT4_,@function
        .size           _ZN3cub18CUB_300001_SM_10006detail10radix_sort31DeviceRadixSortSingleTileKernelINS1_5radix10policy_hubIjNS0_8NullTypeEyE10Policy1000ELNS0_9SortOrderE0EjS6_yNS1_21identity_decomposer_tEEEvPKT1_PSB_PKT2_PSF_T3_iiT4_,(.L_x_4311 - _ZN3cub18CUB_300001_SM_10006detail10radix_sort31DeviceRadixSortSingleTileKernelINS1_5radix10policy_hubIjNS0_8NullTypeEyE10Policy1000ELNS0_9SortOrderE0EjS6_yNS1_21identity_decomposer_tEEEvPKT1_PSB_PKT2_PSF_T3_iiT4_)
        .other          _ZN3cub18CUB_300001_SM_10006detail10radix_sort31DeviceRadixSortSingleTileKernelINS1_5radix10policy_hubIjNS0_8NullTypeEyE10Policy1000ELNS0_9SortOrderE0EjS6_yNS1_21identity_decomposer_tEEEvPKT1_PSB_PKT2_PSF_T3_iiT4_,@"STO_CUDA_ENTRY STV_DEFAULT"
_ZN3cub18CUB_300001_SM_10006detail10radix_sort31DeviceRadixSortSingleTileKernelINS1_5radix10policy_hubIjNS0_8NullTypeEyE10Policy1000ELNS0_9SortOrderE0EjS6_yNS1_21identity_decomposer_tEEEvPKT1_PSB_PKT2_PSF_T3_iiT4_:
.text._ZN3cub18CUB_300001_SM_10006detail10radix_sort31DeviceRadixSortSingleTileKernelINS1_5radix10policy_hubIjNS0_8NullTypeEyE10Policy1000ELNS0_9SortOrderE0EjS6_yNS1_21identity_decomposer_tEEEvPKT1_PSB_PKT2_PSF_T3_iiT4_:
        /* <DEDUP_REMOVED lines=16> */
[----:B------:R-:W-:Y:S02]  /*0100*/  IMAD.MOV.U32 R22, RZ, RZ, -0x1 ;  /* 0xffffffffff167424 */ /* 0x000fe400078e00ff */
[----:B------:R-:W-:Y:S02]  /*0110*/  IMAD.MOV.U32 R23, RZ, RZ, -0x1 ;  /* 0xffffffffff177424 */ /* 0x000fe400078e00ff */
[----:B------:R-:W-:Y:S02]  /*0120*/  IMAD.MOV.U32 R24, RZ, RZ, -0x1 ;  /* 0xffffffffff187424 */ /* 0x000fe400078e00ff */
[----:B------:R-:W-:-:S02]  /*0130*/  IMAD.MOV.U32 R25, RZ, RZ, -0x1 ;  /* 0xffffffffff197424 */ /* 0x000fc400078e00ff */
[----:B------:R-:W-:Y:S02]  /*0140*/  IMAD.MOV.U32 R26, RZ, RZ, -0x1 ;  /* 0xffffffffff1a7424 */ /* 0x000fe400078e00ff */
[----:B------:R-:W-:Y:S02]  /*0150*/  IMAD.MOV.U32 R27, RZ, RZ, -0x1 ;  /* 0xffffffffff1b7424 */ /* 0x000fe400078e00ff */
        /* <DEDUP_REMOVED lines=12> */
[----:B--2---:R-:W-:Y:S01]  /*0220*/  IMAD.WIDE.U32 R4, R7, 0x4, R4 ;  /* 0x0000000407047825 */ /* 0x004fe200078e0004 */
[----:B------:R-:W-:-:S02]  /*0230*/  ISETP.GE.AND P6, PT, R6, UR4, PT ;  /* 0x0000000406007c0c */ /* 0x000fc4000bfc6270 */
[----:B------:R-:W-:Y:S01]  /*0240*/  ISETP.GE.AND P4, PT, R2, UR4, PT ;  /* 0x0000000402007c0c */ /* 0x000fe2000bf86270 */
[----:B------:R-:W-:Y:S02]  /*0250*/  IMAD.MOV.U32 R2, RZ, RZ, -0x1 ;  /* 0xffffffffff027424 */ /* 0x000fe400078e00ff */
[C---:B------:R-:W-:Y:S02]  /*0260*/  VIADD R6, R7.reuse, 0x7 ;  /* 0x0000000707067836 */ /* 0x040fe40000000000 */
[C---:B------:R-:W-:Y:S02]  /*0270*/  VIADD R3, R7.reuse, 0x4 ;  /* 0x0000000407037836 */ /* 0x040fe40000000000 */
[----:B---3--:R2:W5:Y:S01]  /*0280*/  @!P1 LDG.E R2, desc[UR10][R4.64] ;  /* 0x0000000a04029981 */ /* 0x008562000c1e1900 */
[----:B------:R-:W-:Y:S01]  /*0290*/  ISETP.GE.AND P1, PT, R6, UR4, PT ;  /* 0x0000000406007c0c */ /* 0x000fe2000bf26270 */
[----:B------:R-:W-:Y:S01]  /*02a0*/  VIADD R6, R7, 0x9 ;  /* 0x0000000907067836 */ /* 0x000fe20000000000 */
[----:B------:R-:W-:Y:S01]  /*02b0*/  ISETP.GE.AND P5, PT, R3, UR4, PT ;  /* 0x0000000403007c0c */ /* 0x000fe2000bfa6270 */
[C---:B------:R-:W-:Y:S01]  /*02c0*/  VIADD R8, R7.reuse, 0x6 ;  /* 0x0000000607087836 */ /* 0x040fe20000000000 */
[----:B------:R2:W5:Y:S01]  /*02d0*/  @!P3 LDG.E R12, desc[UR10][R4.64+0x8] ;  /* 0x0000080a040cb981 */ /* 0x000562000c1e1900 */
[----:B------:R-:W-:Y:S01]  /*02e0*/  IMAD.MOV.U32 R3, RZ, RZ, -0x1 ;  /* 0xffffffffff037424 */ /* 0x000fe200078e00ff */
[----:B------:R-:W-:Y:S01]  /*02f0*/  ISETP.GE.AND P3, PT, R6, UR4, PT ;  /* 0x0000000406007c0c */ /* 0x000fe2000bf66270 */
[C---:B------:R-:W-:Y:S01]  /*0300*/  VIADD R6, R7.reuse, 0xa ;  /* 0x0000000a07067836 */ /* 0x040fe20000000000 */
[----:B------:R-:W-:Y:S01]  /*0310*/  ISETP.GE.AND P0, PT, R8, UR4, PT ;  /* 0x0000000408007c0c */ /* 0x000fe2000bf06270 */
        /* <DEDUP_REMOVED lines=46> */
.L_x_3180:
        /* <DEDUP_REMOVED lines=64> */
[----:B------:R-:W0:Y:S02]  /*0a00*/  LDS.U16 R32, [R34] ;  /* 0x0000000022207984 */ /* 0x000e240000000400 */
[----:B0-----:R-:W-:-:S05]  /*0a10*/  VIADD R5, R32, 0x1 ;  /* 0x0000000120057836 */ /* 0x001fca0000000000 */
[----:B------:R0:W-:Y:S04]  /*0a20*/  STS.U16 [R34], R5 ;  /* 0x0000000522007388 */ /* 0x0001e80000000400 */
[----:B------:R-:W1:Y:S01]  /*0a30*/  LDS.U16 R38, [R36] ;  /* 0x0000000024267984 */ /* 0x000e620000000400 */
[----:B0-----:R-:W-:Y:S01]  /*0a40*/  IMAD.SHL.U32 R5, R4, 0x400, RZ ;  /* 0x0000040004057824 */ /* 0x001fe200078e00ff */
[----:B------:R-:W-:-:S04]  /*0a50*/  SHF.R.U32.HI R4, RZ, 0x4, R4 ;  /* 0x00000004ff047819 */ /* 0x000fc80000011604 */
[----:B------:R-:W-:Y:S02]  /*0a60*/  LOP3.LUT R6, R5, 0x7c00, RZ, 0xc0, !PT ;  /* 0x00007c0005067812 */ /* 0x000fe400078ec0ff */
[----:B------:R-:W-:Y:S02]  /*0a70*/  LOP3.LUT R41, R4, 0xffffffe, RZ, 0xc0, !PT ;  /* 0x0ffffffe04297812 */ /* 0x000fe400078ec0ff */
[----:B------:R-:W-:Y:S02]  /*0a80*/  SHF.R.U32.HI R5, RZ, UR6, R14 ;  /* 0x00000006ff057c19 */ /* 0x000fe4000801160e */
[----:B------:R-:W-:Y:S02]  /*0a90*/  IADD3 R41, PT, PT, R41, R31, R6 ;  /* 0x0000001f29297210 */ /* 0x000fe40007ffe006 */
[----:B------:R-:W-:-:S05]  /*0aa0*/  LOP3.LUT R5, R5, UR4, RZ, 0xc0, !PT ;  /* 0x0000000405057c12 */ /* 0x000fca000f8ec0ff */
[----:B------:R-:W-:Y:S01]  /*0ab0*/  IMAD.SHL.U32 R6, R5, 0x400, RZ ;  /* 0x0000040005067824 */ /* 0x000fe200078e00ff */
[----:B------:R-:W-:-:S04]  /*0ac0*/  SHF.R.U32.HI R5, RZ, 0x4, R5 ;  /* 0x00000004ff057819 */ /* 0x000fc80000011605 */
[----:B------:R-:W-:Y:S02]  /*0ad0*/  LOP3.LUT R8, R6, 0x7c00, RZ, 0xc0, !PT ;  /* 0x00007c0006087812 */ /* 0x000fe400078ec0ff */
[----:B------:R-:W-:-:S04]  /*0ae0*/  LOP3.LUT R5, R5, 0xffffffe, RZ, 0xc0, !PT ;  /* 0x0ffffffe05057812 */ /* 0x000fc800078ec0ff */
[----:B------:R-:W-:Y:S01]  /*0af0*/  IADD3 R43, PT, PT, R5, R31, R8 ;  /* 0x0000001f052b7210 */ /* 0x000fe20007ffe008 */
[----:B-1----:R-:W-:-:S05]  /*0b00*/  VIADD R7, R38, 0x1 ;  /* 0x0000000126077836 */ /* 0x002fca0000000000 */
[----:B------:R-:W-:Y:S04]  /*0b10*/  STS.U16 [R36], R7 ;  /* 0x0000000724007388 */ /* 0x000fe80000000400 */
[----:B------:R-:W0:Y:S02]  /*0b20*/  LDS.U16 R40, [R39] ;  /* 0x0000000027287984 */ /* 0x000e240000000400 */
[----:B0-----:R-:W-:-:S05]  /*0b30*/  VIADD R4, R40, 0x1 ;  /* 0x0000000128047836 */ /* 0x001fca0000000000 */
[----:B------:R0:W-:Y:S04]  /*0b40*/  STS.U16 [R39], R4 ;  /* 0x0000000427007388 */ /* 0x0001e80000000400 */
[----:B------:R-:W1:Y:S01]  /*0b50*/  LDS.U16 R42, [R41] ;  /* 0x00000000292a7984 */ /* 0x000e620000000400 */
[----:B0-----:R-:W-:-:S04]  /*0b60*/  SHF.R.U32.HI R4, RZ, UR6, R15 ;  /* 0x00000006ff047c19 */ /* 0x001fc8000801160f */
[----:B------:R-:W-:-:S05]  /*0b70*/  LOP3.LUT R4, R4, UR4, RZ, 0xc0, !PT ;  /* 0x0000000404047c12 */ /* 0x000fca000f8ec0ff */
[----:B------:R-:W-:Y:S01]  /*0b80*/  IMAD.SHL.U32 R5, R4, 0x400, RZ ;  /* 0x0000040004057824 */ /* 0x000fe200078e00ff */
[----:B------:R-:W-:-:S04]  /*0b90*/  SHF.R.U32.HI R4, RZ, 0x4, R4 ;  /* 0x00000004ff047819 */ /* 0x000fc80000011604 */
[----:B------:R-:W-:Y:S02]  /*0ba0*/  LOP3.LUT R8, R5, 0x7c00, RZ, 0xc0, !PT ;  /* 0x00007c0005087812 */ /* 0x000fe400078ec0ff */
[----:B------:R-:W-:Y:S02]  /*0bb0*/  LOP3.LUT R45, R4, 0xffffffe, RZ, 0xc0, !PT ;  /* 0x0ffffffe042d7812 */ /* 0x000fe400078ec0ff */
[----:B------:R-:W-:Y:S02]  /*0bc0*/  SHF.R.U32.HI R5, RZ, UR6, R16 ;  /* 0x00000006ff057c19 */ /* 0x000fe40008011610 */
[----:B------:R-:W-:Y:S02]  /*0bd0*/  IADD3 R45, PT, PT, R45, R31, R8 ;  /* 0x0000001f2d2d7210 */ /* 0x000fe40007ffe008 */
[----:B------:R-:W-:Y:S01]  /*0be0*/  LOP3.LUT R5, R5, UR4, RZ, 0xc0, !PT ;  /* 0x0000000405057c12 */ /* 0x000fe2000f8ec0ff */
[----:B-1----:R-:W-:-:S05]  /*0bf0*/  VIADD R6, R42, 0x1 ;  /* 0x000000012a067836 */ /* 0x002fca0000000000 */
[----:B------:R0:W-:Y:S04]  /*0c00*/  STS.U16 [R41], R6 ;  /* 0x0000000629007388 */ /* 0x0001e80000000400 */
[----:B------:R-:W1:Y:S01]  /*0c10*/  LDS.U16 R44, [R43] ;  /* 0x000000002b2c7984 */ /* 0x000e620000000400 */
[----:B0-----:R-:W-:Y:S01]  /*0c20*/  IMAD.SHL.U32 R6, R5, 0x400, RZ ;  /* 0x0000040005067824 */ /* 0x001fe200078e00ff */
[----:B------:R-:W-:-:S04]  /*0c30*/  SHF.R.U32.HI R5, RZ, 0x4, R5 ;  /* 0x00000004ff057819 */ /* 0x000fc80000011605 */
[----:B------:R-:W-:Y:S02]  /*0c40*/  LOP3.LUT R8, R6, 0x7c00, RZ, 0xc0, !PT ;  /* 0x00007c0006087812 */ /* 0x000fe400078ec0ff */
[----:B------:R-:W-:-:S04]  /*0c50*/  LOP3.LUT R5, R5, 0xffffffe, RZ, 0xc0, !PT ;  /* 0x0ffffffe05057812 */ /* 0x000fc800078ec0ff */
[----:B------:R-:W-:Y:S01]  /*0c60*/  IADD3 R47, PT, PT, R5, R31, R8 ;  /* 0x0000001f052f7210 */ /* 0x000fe20007ffe008 */
[----:B-1----:R-:W-:-:S05]  /*0c70*/  VIADD R4, R44, 0x1 ;  /* 0x000000012c047836 */ /* 0x002fca0000000000 */
        /* <DEDUP_REMOVED lines=110> */
[----:B------:R-:W-:Y:S02]  /*1360*/  IADD3 R69, PT, PT, R69, R31, R8 ;  /* 0x0000001f45457210 */ /* 0x000fe40007ffe008 */
[----:B------:R-:W-:Y:S01]  /*1370*/  LOP3.LUT R5, R5, UR4, RZ, 0xc0, !PT ;  /* 0x0000000405057c12 */ /* 0x000fe2000f8ec0ff */
[----:B------:R-:W-:Y:S01]  /*1380*/  UMOV UR4, 0x400 ;  /* 0x0000040000047882 */ /* 0x000fe20000000000 */
[----:B-1----:R-:W-:-:S05]  /*1390*/  VIADD R6, R66, 0x1 ;  /* 0x0000000142067836 */ /* 0x002fca0000000000 */
[----:B------:R1:W-:Y:S04]  /*13a0*/  STS.U16 [R65], R6 ;  /* 0x0000000641007388 */ /* 0x0003e80000000400 */
[----:B------:R-:W2:Y:S01]  /*13b0*/  LDS.U16 R68, [R67] ;  /* 0x0000000043447984 */ /* 0x000ea20000000400 */
[----:B0-----:R-:W-:Y:S01]  /*13c0*/  ULEA UR4, UR6, UR4, 0x18 ;  /* 0x0000000406047291 */ /* 0x001fe2000f8ec0ff */
[----:B-1----:R-:W-:Y:S01]  /*13d0*/  IMAD.SHL.U32 R6, R5, 0x400, RZ ;  /* 0x0000040005067824 */ /* 0x002fe200078e00ff */
        /* <DEDUP_REMOVED lines=198> */
[----:B------:R-:W4:Y:S04]  /*2040*/  LDS.U16 R51, [R51] ;  /* 0x0000000033337984 */ /* 0x000f280000000400 */
[----:B------:R-:W4:Y:S04]  /*2050*/  LDS.U16 R53, [R53] ;  /* 0x0000000035357984 */ /* 0x000f280000000400 */
[----:B------:R-:W4:Y:S01]  /*2060*/  LDS.U16 R55, [R55] ;  /* 0x0000000037377984 */ /* 0x000f220000000400 */
[----:B0-----:R-:W-:-:S03]  /*2070*/  IMAD.IADD R5, R32, 0x1, R5 ;  /* 0x0000000120057824 */ /* 0x001fc600078e0205 */
[----:B------:R-:W0:Y:S01]  /*2080*/  LDS.U16 R57, [R57] ;  /* 0x0000000039397984 */ /* 0x000e220000000400 */
[----:B-1----:R-:W-:-:S03]  /*2090*/  IMAD.IADD R7, R38, 0x1, R7 ;  /* 0x0000000126077824 */ /* 0x002fc600078e0207 */
[----:B------:R-:W1:Y:S01]  /*20a0*/  LDS.U16 R59, [R59] ;  /* 0x000000003b3b7984 */ /* 0x000e620000000400 */
[----:B--2---:R-:W-:-:S03]  /*20b0*/  IMAD.IADD R39, R40, 0x1, R39 ;  /* 0x0000000128277824 */ /* 0x004fc600078e0227 */
[----:B------:R-:W2:Y:S01]  /*20c0*/  LDS.U16 R61, [R61] ;  /* 0x000000003d3d7984 */ /* 0x000ea20000000400 */
[----:B---3--:R-:W-:-:S03]  /*20d0*/  IMAD.IADD R41, R42, 0x1, R41 ;  /* 0x000000012a297824 */ /* 0x008fc600078e0229 */
[----:B------:R-:W3:Y:S01]  /*20e0*/  LDS.U16 R63, [R63] ;  /* 0x000000003f3f7984 */ /* 0x000ee20000000400 */
[----:B----4-:R-:W-:-:S03]  /*20f0*/  IMAD.IADD R43, R44, 0x1, R43 ;  /* 0x000000012c2b7824 */ /* 0x010fc600078e022b */
[----:B------:R-:W4:Y:S01]  /*2100*/  LDS.U16 R65, [R65] ;  /* 0x0000000041417984 */ /* 0x000f220000000400 */
[----:B------:R-:W-:-:S03]  /*2110*/  IMAD.IADD R45, R46, 0x1, R45 ;  /* 0x000000012e2d7824 */ /* 0x000fc600078e022d */
[----:B------:R-:W4:Y:S01]  /*2120*/  LDS.U16 R67, [R67] ;  /* 0x0000000043437984 */ /* 0x000f220000000400 */
[----:B------:R-:W-:-:S03]  /*2130*/  IMAD.IADD R47, R48, 0x1, R47 ;  /* 0x00000001302f7824 */ /* 0x000fc600078e022f */
[----:B------:R-:W4:Y:S01]  /*2140*/  LDS.U16 R69, [R69] ;  /* 0x0000000045457984 */ /* 0x000f220000000400 */
[----:B------:R-:W-:-:S03]  /*2150*/  IMAD.IADD R49, R50, 0x1, R49 ;  /* 0x0000000132317824 */ /* 0x000fc600078e0231 */
[----:B------:R-:W4:Y:S01]  /*2160*/  LDS.U16 R71, [R71] ;  /* 0x0000000047477984 */ /* 0x000f220000000400 */
        /* <DEDUP_REMOVED lines=75> */
.L_x_3179:
        /* <DEDUP_REMOVED lines=139> */
.L_x_3181:
        /* <DEDUP_REMOVED lines=11> */
.L_x_4311:


//--------------------- .text._ZN3cub18CUB_300001_SM_10006detail4scan23DeviceCompactInitKernelINS0_13ScanTileStateIiLb1EEEPmEEvT_iT0_ --------------------------
	.section	.text._ZN3cub18CUB_300001_SM_10006detail4scan23DeviceCompactInitKernelINS0_13ScanTileStateIiLb1EEEPmEEvT_iT0_,"ax",@progbits
	.align	128
        .global         _ZN3cub18CUB_300001_SM_10006detail4scan23DeviceCompactInitKernelINS0_13ScanTileStateIiLb1EEEPmEEvT_iT0_
        .type           _ZN3cub18CUB_300001_SM_10006detail4scan23DeviceCompactInitKernelINS0_13ScanTileStateIiLb1EEEPmEEvT_iT0_,@function
        .size           _ZN3cub18CUB_300001_SM_10006detail4scan23DeviceCompactInitKernelINS0_13ScanTileStateIiLb1EEEPmEEvT_iT0_,(.L_x_4312 - _ZN3cub18CUB_300001_SM_10006detail4scan23DeviceCompactInitKernelINS0_13ScanTileStateIiLb1EEEPmEEvT_iT0_)
        .other          _ZN3cub18CUB_300001_SM_10006detail4scan23DeviceCompactInitKernelINS0_13ScanTileStateIiLb1EEEPmEEvT_iT0_,@"STO_CUDA_ENTRY STV_DEFAULT"
_ZN3cub18CUB_300001_SM_10006detail4scan23DeviceCompactInitKernelINS0_13ScanTileStateIiLb1EEEPmEEvT_iT0_:
.text._ZN3cub18CUB_300001_SM_10006detail4scan23DeviceCompactInitKernelINS0_13ScanTileStateIiLb1EEEPmEEvT_iT0_:
[----:B------:R-:W-:Y:S01]  /*0000*/  LDC R1, c[0x0][0x37c] ;  /* 0x0000df00ff017b82 */ /* 0x000fe20000000800 */
[----:B------:R-:W0:Y:S07]  /*0010*/  S2R R0, SR_TID.X ;  /* 0x0000000000007919 */ /* 0x000e2e0000002100 */
[----:B------:R-:W1:Y:S01]  /*0020*/  S2UR UR6, SR_CTAID.X ;  /* 0x00000000000679c3 */ /* 0x000e620000002500 */
[----:B------:R-:W2:Y:S07]  /*0030*/  LDCU UR4, c[0x0][0x388] ;  /* 0x00007100ff0477ac */ /* 0x000eae0008000800 */
[----:B------:R-:W1:Y:S01]  /*0040*/  LDC R7, c[0x0][0x360] ;  /* 0x0000d800ff077b82 */ /* 0x000e620000000800 */
[C---:B0-----:R-:W-:Y:S01]  /*0050*/  ISETP.GT.U32.AND P0, PT, R0.reuse, 0x1f, PT ;  /* 0x0000001f0000780c */ /* 0x041fe20003f04070 */
[----:B-1----:R-:W-:Y:S01]  /*0060*/  IMAD R7, R7, UR6, R0 ;  /* 0x0000000607077c24 */ /* 0x002fe2000f8e0200 */
[----:B------:R-:W-:-:S02]  /*0070*/  LOP3.LUT P2, RZ, R0, UR6, RZ, 0xfc, !PT ;  /* 0x0000000600ff7c12 */ /* 0x000fc4000f84fcff */
[----:B------:R-:W-:Y:S02]  /*0080*/  ISETP.NE.OR P0, PT, RZ, UR6, P0 ;  /* 0x00000006ff007c0c */ /* 0x000fe40008705670 */
[----:B--2---:R-:W-:Y:S01]  /*0090*/  ISETP.GE.AND P1, PT, R7, UR4, PT ;  /* 0x0000000407007c0c */ /* 0x004fe2000bf26270 */
[----:B------:R-:W0:Y:S10]  /*00a0*/  LDCU.64 UR4, c[0x0][0x358] ;  /* 0x00006b00ff0477ac */ /* 0x000e340008000a00 */
[----:B------:R-:W1:Y:S02]  /*00b0*/  @!P0 LDC.64 R4, c[0x0][0x380] ;  /* 0x0000e000ff048b82 */ /* 0x000e640000000a00 */
[----:B------:R-:W-:-:S06]  /*00c0*/  @!P1 MOV R6, 0x63 ;  /* 0x0000006300069802 */ /* 0x000fcc0000000f00 */
[----:B------:R-:W2:Y:S01]  /*00d0*/  @!P1 LDC.64 R2, c[0x0][0x380] ;  /* 0x0000e000ff029b82 */ /* 0x000ea20000000a00 */
[----:B-1----:R-:W-:-:S04]  /*00e0*/  @!P0 IMAD.WIDE.U32 R4, R0, 0x8, R4 ;  /* 0x0000000800048825 */ /* 0x002fc800078e0004 */
[----:B--2---:R-:W-:-:S04]  /*00f0*/  @!P1 IMAD.WIDE R2, R7, 0x8, R2 ;  /* 0x0000000807029825 */ /* 0x004fc800078e0202 */
[----:B------:R-:W-:-:S05]  /*0100*/  IMAD.MOV.U32 R7, RZ, RZ, RZ ;  /* 0x000000ffff077224 */ /* 0x000fca00078e00ff */
[----:B0-----:R0:W-:Y:S04]  /*0110*/  @!P1 STG.E.64 desc[UR4][R2.64+0x100], R6 ;  /* 0x0001000602009986 */ /* 0x0011e8000c101b04 */
[----:B------:R0:W-:Y:S01]  /*0120*/  @!P0 STG.E.64 desc[UR4][R4.64], RZ ;  /* 0x000000ff04008986 */ /* 0x0001e2000c101b04 */
[----:B------:R-:W-:Y:S05]  /*0130*/  @P2 EXIT ;  /* 0x000000000000294d */ /* 0x000fea0003800000 */
[----:B0-----:R-:W0:Y:S02]  /*0140*/  LDC.64 R2, c[0x0][0x390] ;  /* 0x0000e400ff027b82 */ /* 0x001e240000000a00 */
[----:B0-----:R-:W-:Y:S01]  /*0150*/  STG.E.64 desc[UR4][R2.64], RZ ;  /* 0x000000ff02007986 */ /* 0x001fe2000c101b04 */
[----:B------:R-:W-:Y:S05]  /*0160*/  EXIT ;  /* 0x000000000000794d */ /* 0x000fea0003800000 */
.L_x_3182:
        /* <DEDUP_REMOVED lines=9> */
.L_x_4312:


//--------------------- .text._ZN3cub18CUB_300001_SM_10006detail6select23DeviceSelectSweepKernelINS2_10policy_hubIlNS0_8NullTypeEiLb0ELNS0_10SelectImplE0EE10Policy1000EPlPS5_S9_PmNS0_13ScanTileStateIiLb1EEES5_N4cuda3std3__48equal_toIvEEiNS2_19streaming_context_tIlLb1EEELS6_0EEEvT0_T1_T2_T3_T4_T5_T6_T7_iT8_NS1_7vsmem_tE --------------------------
	.section	.text._ZN3cub18CUB_300001_SM_10006detail6select23DeviceSelectSweepKernelINS2_10policy_hubIlNS0_8NullTypeEiLb0ELNS0_10SelectImplE0EE10Policy1000EPlPS5_S9_PmNS0_13ScanTileStateIiLb1EEES5_N4cuda3std3__48equal_toIvEEiNS2_19streaming_context_tIlLb1EEELS6_0EEEvT0_T1_T2_T3_T4_T5_T6_T7_iT8_NS1_7vsmem_tE,"ax",@progbits
	.align	128
        .global         _ZN3cub18CUB_300001_SM_10006detail6select23DeviceSelectSweepKernelINS2_10policy_hubIlNS0_8NullTypeEiLb0ELNS0_10SelectImplE0EE10Policy1000EPlPS5_S9_PmNS0_13ScanTileStateIiLb1EEES5_N4cuda3std3__48equal_toIvEEiNS2_19streaming_context_tIlLb1EEELS6_0EEEvT0_T1_T2_T3_T4_T5_T6_T7_iT8_NS1_7vsmem_tE
        .type           _ZN3cub18CUB_300001_SM_10006detail6select23DeviceSelectSweepKernelINS2_10policy_hubIlNS0_8NullTypeEiLb0ELNS0_10SelectImplE0EE10Policy1000EPlPS5_S9_PmNS0_13ScanTileStateIiLb1EEES5_N4cuda3std3__48equal_toIvEEiNS2_19streaming_context_tIlLb1EEELS6_0EEEvT0_T1_T2_T3_T4_T5_T6_T7_iT8_NS1_7vsmem_tE,@function
        .size           _ZN3cub18CUB_300001_SM_10006detail6select23DeviceSelectSweepKernelINS2_10policy_hubIlNS0_8NullTypeEiLb0ELNS0_10SelectImplE0EE10Policy1000EPlPS5_S9_PmNS0_13ScanTileStateIiLb1EEES5_N4cuda3std3__48equal_toIvEEiNS2_19streaming_context_tIlLb1EEELS6_0EEEvT0_T1_T2_T3_T4_T5_T6_T7_iT8_NS1_7vsmem_tE,(.L_x_4313 - _ZN3cub18CUB_300001_SM_10006detail6select23DeviceSelectSweepKernelINS2_10policy_hubIlNS0_8NullTypeEiLb0ELNS0_10SelectImplE0EE10Policy1000EPlPS5_S9_PmNS0_13ScanTileStateIiLb1EEES5_N4cuda3std3__48equal_toIvEEiNS2_19streaming_context_tIlLb1EEELS6_0EEEvT0_T1_T2_T3_T4_T5_T6_T7_iT8_NS1_7vsmem_tE)
        .other          _ZN3cub18CUB_300001_SM_10006detail6select23DeviceSelectSweepKernelINS2_10policy_hubIlNS0_8NullTypeEiLb0ELNS0_10SelectImplE0EE10Policy1000EPlPS5_S9_PmNS0_13ScanTileStateIiLb1EEES5_N4cuda3std3__48equal_toIvEEiNS2_19streaming_context_tIlLb1EEELS6_0EEEvT0_T1_T2_T3_T4_T5_T6_T7_iT8_NS1_7vsmem_tE,@"STO_CUDA_ENTRY STV_DEFAULT"
_ZN3cub18CUB_300001_SM_10006detail6select23DeviceSelectSweepKernelINS2_10policy_hubIlNS0_8NullTypeEiLb0ELNS0_10SelectImplE0EE10Policy1000EPlPS5_S9_PmNS0_13ScanTileStateIiLb1EEES5_N4cuda3std3__48equal_toIvEEiNS2_19streaming_context_tIlLb1EEELS6_0EEEvT0_T1_T2_T3_T4_T5_T6_T7_iT8_NS1_7vsmem_tE:
.text._ZN3cub18CUB_300001_SM_10006detail6select23DeviceSelectSweepKernelINS2_10policy_hubIlNS0_8NullTypeEiLb0ELNS0_10SelectImplE0EE10Policy1000EPlPS5_S9_PmNS0_13ScanTileStateIiLb1EEES5_N4cuda3std3__48equal_toIvEEiNS2_19streaming_context_tIlLb1EEELS6_0EEEvT0_T1_T2_T3_T4_T5_T6_T7_iT8_NS1_7vsmem_tE:
[----:B------:R-:W-:Y:S01]  /*0000*/  LDC R1, c[0x0][0x37c] ;  /* 0x0000df00ff017b82 */ /* 0x000fe20000000800 */
[----:B------:R-:W0:Y:S07]  /*0010*/  S2R R0, SR_CTAID.Y ;  /* 0x0000000000007919 */ /* 0x000e2e0000002600 */
[----:B------:R-:W0:Y:S01]  /*0020*/  S2UR UR5, SR_CTAID.X ;  /* 0x00000000000579c3 */ /* 0x000e220000002500 */
[----:B------:R-:W1:Y:S01]  /*0030*/  LDCU UR4, c[0x0][0x3b0] ;  /* 0x00007600ff0477ac */ /* 0x000e620008000800 */
[----:B------:R-:W2:Y:S06]  /*0040*/  LDCU.64 UR8, c[0x0][0x358] ;  /* 0x00006b00ff0877ac */ /* 0x000eac0008000a00 */
[----:B------:R-:W0:Y:S01]  /*0050*/  LDC R47, c[0x0][0x374] ;  /* 0x0000dd00ff2f7b82 */ /* 0x000e220000000800 */
[----:B-1----:R-:W-:Y:S01]  /*0060*/  UIADD3 UR4, UPT, UPT, UR4, -0x1, URZ ;  /* 0xffffffff04047890 */ /* 0x002fe2000fffe0ff */
[----:B0-----:R-:W-:-:S04]  /*0070*/  IMAD R47, R47, UR5, R0 ;  /* 0x000000052f2f7c24 */ /* 0x001fc8000f8e0200 */
[C---:B------:R-:W-:Y:S01]  /*0080*/  IMAD R31, R47.reuse, 0x1080, RZ ;  /* 0x000010802f1f7824 */ /* 0x040fe200078e02ff */
[----:B------:R-:W-:-:S13]  /*0090*/  ISETP.GE.AND P0, PT, R47, UR4, PT ;  /* 0x000000042f007c0c */ /* 0x000fda000bf06270 */
[----:B--2---:R-:W-:Y:S05]  /*00a0*/  @P0 BRA `(.L_x_3183) ;  /* 0x00000048006c0947 */ /* 0x004fea0003800000 */
[----:B------:R-:W-:-:S13]  /*00b0*/  ISETP.NE.AND P0, PT, R47, RZ, PT ;  /* 0x000000ff2f00720c */ /* 0x000fda0003f05270 */
[----:B------:R-:W-:Y:S05]  /*00c0*/  @P0 BRA `(.L_x_3184) ;  /* 0x00000020000c0947 */ /* 0x000fea0003800000 */
[----:B------:R-:W0:Y:S01]  /*00d0*/  S2R R0, SR_TID.X ;  /* 0x0000000000007919 */ /* 0x000e220000002100 */
[----:B------:R-:W1:Y:S01]  /*00e0*/  LDC.64 R4, c[0x0][0x3c8] ;  /* 0x0000f200ff047b82 */ /* 0x000e620000000a00 */
[----:B------:R-:W2:Y:S01]  /*00f0*/  LDCU.U8 UR4, c[0x0][0x3b8] ;  /* 0x00007700ff0477ac */ /* 0x000ea20008000000 */
[----:B------:R-:W3:Y:S01]  /*0100*/  LDCU.64 UR6, c[0x0][0x380] ;  /* 0x00007000ff0677ac */ /* 0x000ee20008000a00 */
[----:B--2---:R-:W-:-:S04]  /*0110*/  ISETP.NE.AND P0, PT, RZ, UR4, PT ;  /* 0x00000004ff007c0c */ /* 0x004fc8000bf05270 */
[----:B-1----:R-:W-:Y:S02]  /*0120*/  SEL R6, R5, RZ, !P0 ;  /* 0x000000ff05067207 */ /* 0x002fe40004000000 */
[C---:B0-----:R-:W-:Y:S02]  /*0130*/  LOP3.LUT R2, R0.reuse, 0x1f, RZ, 0xc0, !PT ;  /* 0x0000001f00027812 */ /* 0x041fe400078ec0ff */
[----:B------:R-:W-:-:S05]  /*0140*/  LOP3.LUT R3, R0, 0x3e0, RZ, 0xc0, !PT ;  /* 0x000003e000037812 */ /* 0x000fca00078ec0ff */
[----:B------:R-:W-:Y:S01]  /*0150*/  IMAD R2, R3, 0xb, R2 ;  /* 0x0000000b03027824 */ /* 0x000fe200078e0202 */
[----:B------:R-:W-:-:S04]  /*0160*/  SEL R3, R4, RZ, !P0 ;  /* 0x000000ff04037207 */ /* 0x000fc80004000000 */
[----:B------:R-:W-:-:S04]  /*0170*/  IADD3 R31, P1, P2, R2, R3, R31 ;  /* 0x00000003021f7210 */ /* 0x000fc80007a3e01f */
[----:B------:R-:W-:Y:S02]  /*0180*/  IADD3.X R6, PT, PT, RZ, R6, RZ, P1, P2 ;  /* 0x00000006ff067210 */ /* 0x000fe40000fe44ff */
[----:B---3--:R-:W-:-:S04]  /*0190*/  LEA R2, P1, R31, UR6, 0x3 ;  /* 0x000000061f027c11 */ /* 0x008fc8000f8218ff */
[----:B------:R-:W-:-:S05]  /*01a0*/  LEA.HI.X R3, R31, UR7, R6, 0x3, P1 ;  /* 0x000000071f037c11 */ /* 0x000fca00088f1c06 */
[----:B------:R-:W2:Y:S04]  /*01b0*/  LDG.E.64 R6, desc[UR8][R2.64] ;  /* 0x0000000802067981 */ /* 0x000ea8000c1e1b00 */
[----:B------:R-:W3:Y:S04]  /*01c0*/  LDG.E.64 R8, desc[UR8][R2.64+0x100] ;  /* 0x0001000802087981 */ /* 0x000ee8000c1e1b00 */
[----:B------:R-:W4:Y:S04]  /*01d0*/  LDG.E.64 R10, desc[UR8][R2.64+0x200] ;  /* 0x00020008020a7981 */ /* 0x000f28000c1e1b00 */
[----:B------:R-:W5:Y:S04]  /*01e0*/  LDG.E.64 R14, desc[UR8][R2.64+0x300] ;  /* 0x00030008020e7981 */ /* 0x000f68000c1e1b00 */
[----:B------:R-:W5:Y:S04]  /*01f0*/  LDG.E.64 R18, desc[UR8][R2.64+0x400] ;  /* 0x0004000802127981 */ /* 0x000f68000c1e1b00 */
[----:B------:R-:W5:Y:S04]  /*0200*/  LDG.E.64 R20, desc[UR8][R2.64+0x500] ;  /* 0x0005000802147981 */ /* 0x000f68000c1e1b00 */
[----:B------:R-:W5:Y:S04]  /*0210*/  LDG.E.64 R22, desc[UR8][R2.64+0x600] ;  /* 0x0006000802167981 */ /* 0x000f68000c1e1b00 */
[----:B------:R-:W5:Y:S04]  /*0220*/  LDG.E.64 R24, desc[UR8][R2.64+0x700] ;  /* 0x0007000802187981 */ /* 0x000f68000c1e1b00 */
[----:B------:R-:W5:Y:S04]  /*0230*/  LDG.E.64 R26, desc[UR8][R2.64+0x800] ;  /* 0x00080008021a7981 */ /* 0x000f68000c1e1b00 */
[----:B------:R-:W5:Y:S04]  /*0240*/  LDG.E.64 R28, desc[UR8][R2.64+0x900] ;  /* 0x00090008021c7981 */ /* 0x000f68000c1e1b00 */
[----:B------:R-:W5:Y:S01]  /*0250*/  LDG.E.64 R30, desc[UR8][R2.64+0xa00] ;  /* 0x000a0008021e7981 */ /* 0x000f62000c1e1b00 */
[----:B------:R-:W0:Y:S01]  /*0260*/  S2UR UR5, SR_CgaCtaId ;  /* 0x00000000000579c3 */ /* 0x000e220000008800 */
[----:B------:R-:W-:Y:S01]  /*0270*/  SHF.R.U32.HI R12, RZ, 0x5, R0 ;  /* 0x00000005ff0c7819 */ /* 0x000fe20000011600 */
[----:B------:R-:W-:Y:S01]  /*0280*/  UMOV UR4, 0x400 ;  /* 0x0000040000047882 */ /* 0x000fe20000000000 */
[----:B------:R-:W1:Y:S01]  /*0290*/  S2R R13, SR_LANEID ;  /* 0x00000000000d7919 */ /* 0x000e620000000000 */
[----:B------:R-:W-:Y:S01]  /*02a0*/  BSSY.RECONVERGENT B0, `(.L_x_3185) ;  /* 0x0000034000007945 */ /* 0x000fe20003800200 */
[----:B0-----:R-:W-:Y:S01]  /*02b0*/  ULEA UR4, UR5, UR4, 0x18 ;  /* 0x0000000405047291 */ /* 0x001fe2000f8ec0ff */
[----:B-1----:R-:W-:-:S05]  /*02c0*/  IMAD R16, R12, 0x160, R13 ;  /* 0x000001600c107824 */ /* 0x002fca00078e020d */
[----:B------:R-:W-:-:S05]  /*02d0*/  LEA R33, R16, UR4, 0x3 ;  /* 0x0000000410217c11 */ /* 0x000fca000f8e18ff */
[----:B--2---:R0:W-:Y:S04]  /*02e0*/  STS.64 [R33], R6 ;  /* 0x0000000621007388 */ /* 0x0041e80000000a00 */
[----:B---3--:R1:W-:Y:S04]  /*02f0*/  STS.64 [R33+0x100], R8 ;  /* 0x0001000821007388 */ /* 0x0083e80000000a00 */
[----:B----4-:R1:W-:Y:S01]  /*0300*/  STS.64 [R33+0x200], R10 ;  /* 0x0002000a21007388 */ /* 0x0103e20000000a00 */
[----:B0-----:R-:W-:-:S03]  /*0310*/  IMAD R6, R13, 0x50, R33 ;  /* 0x000000500d067824 */ /* 0x001fc600078e0221 */
[----:B-----5:R1:W-:Y:S04]  /*0320*/  STS.64 [R33+0x300], R14 ;  /* 0x0003000e21007388 */ /* 0x0203e80000000a00 */
[----:B------:R1:W-:Y:S04]  /*0330*/  STS.64 [R33+0x400], R18 ;  /* 0x0004001221007388 */ /* 0x0003e80000000a00 */
[----:B------:R1:W-:Y:S04]  /*0340*/  STS.64 [R33+0x500], R20 ;  /* 0x0005001421007388 */ /* 0x0003e80000000a00 */
[----:B------:R1:W-:Y:S04]  /*0350*/  STS.64 [R33+0x600], R22 ;  /* 0x0006001621007388 */ /* 0x0003e80000000a00 */
[----:B------:R1:W-:Y:S04]  /*0360*/  STS.64 [R33+0x700], R24 ;  /* 0x0007001821007388 */ /* 0x0003e80000000a00 */
[----:B------:R1:W-:Y:S04]  /*0370*/  STS.64 [R33+0x800], R26 ;  /* 0x0008001a21007388 */ /* 0x0003e80000000a00 */
[----:B------:R1:W-:Y:S04]  /*0380*/  STS.64 [R33+0x900], R28 ;  /* 0x0009001c21007388 */ /* 0x0003e80000000a00 */
[----:B------:R1:W-:Y:S01]  /*0390*/  STS.64 [R33+0xa00], R30 ;  /* 0x000a001e21007388 */ /* 0x0003e20000000a00 */
[----:B------:R-:W-:-:S03]  /*03a0*/  NOP ;  /* 0x0000000000007918 */ /* 0x000fc60000000000 */
        /* <DEDUP_REMOVED lines=8> */
[----:B------:R1:W0:Y:S04]  /*0430*/  LDS.64 R30, [R6+0x40] ;  /* 0x00004000061e7984 */ /* 0x0002280000000a00 */
[----:B------:R1:W0:Y:S04]  /*0440*/  LDS.64 R32, [R6+0x48] ;  /* 0x0000480006207984 */ /* 0x0002280000000a00 */
[----:B------:R1:W0:Y:S01]  /*0450*/  LDS.64 R34, [R6+0x50] ;  /* 0x0000500006227984 */ /* 0x0002220000000a00 */
[----:B------:R-:W-:Y:S05]  /*0460*/  @!P0 BRA `(.L_x_3186) ;  /* 0x00000000002c8947 */ /* 0x000fea0003800000 */
[----:B------:R-:W-:Y:S01]  /*0470*/  BAR.SYNC.DEFER_BLOCKING 0x0 ;  /* 0x0000000000007b1d */ /* 0x000fe20000010000 */
[C---:B------:R-:W-:Y:S02]  /*0480*/  ISETP.NE.AND P1, PT, R0.reuse, RZ, PT ;  /* 0x000000ff0000720c */ /* 0x040fe40003f25270 */
[----:B------:R-:W-:Y:S02]  /*0490*/  LEA R41, R0, UR4, 0x3 ;  /* 0x0000000400297c11 */ /* 0x000fe4000f8e18ff */
[----:B------:R-:W-:-:S03]  /*04a0*/  PLOP3.LUT P0, PT, PT, PT, PT, 0x80, 0x8 ;  /* 0x000000000008781c */ /* 0x000fc60003f0f070 */
[----:B0-----:R0:W-:Y:S01]  /*04b0*/  STS.64 [R41+0xc50], R34 ;  /* 0x000c502229007388 */ /* 0x0011e20000000a00 */
[----:B------:R-:W-:Y:S06]  /*04c0*/  BAR.SYNC.DEFER_BLOCKING 0x0 ;  /* 0x0000000000007b1d */ /* 0x000fec0000010000 */
[----:B------:R-:W-:Y:S05]  /*04d0*/  @!P1 BRA `(.L_x_3187) ;  /* 0x0000000000409947 */ /* 0x000fea0003800000 */
[----:B------:R-:W5:Y:S02]  /*04e0*/  LDS.64 R4, [R41+0xc48] ;  /* 0x000c480029047984 */ /* 0x000f640000000a00 */
[----:B-----5:R-:W-:-:S04]  /*04f0*/  ISETP.NE.U32.AND P0, PT, R4, R2, PT ;  /* 0x000000020400720c */ /* 0x020fc80003f05070 */
[----:B------:R-:W-:Y:S01]  /*0500*/  ISETP.NE.AND.EX P0, PT, R5, R3, PT, P0 ;  /* 0x000000030500720c */ /* 0x000fe20003f05300 */
[----:B------:R-:W-:-:S12]  /*0510*/  BRA `(.L_x_3187) ;  /* 0x0000000000307947 */ /* 0x000fd80003800000 */
.L_x_3186:
[----:B------:R-:W-:-:S13]  /*0520*/  ISETP.NE.AND P0, PT, R0, RZ, PT ;  /* 0x000000ff0000720c */ /* 0x000fda0003f05270 */
[----:B-1----:R-:W-:-:S04]  /*0530*/  @!P0 LEA R6, P1, R4, UR6, 0x3 ;  /* 0x0000000604068c11 */ /* 0x002fc8000f8218ff */
[----:B------:R-:W-:-:S05]  /*0540*/  @!P0 LEA.HI.X R7, R4, UR7, R5, 0x3, P1 ;  /* 0x0000000704078c11 */ /* 0x000fca00088f1c05 */
[----:B------:R1:W5:Y:S01]  /*0550*/  @!P0 LDG.E.64 R4, desc[UR8][R6.64+-0x8] ;  /* 0xfffff80806048981 */ /* 0x000362000c1e1b00 */
[C---:B------:R-:W-:Y:S01]  /*0560*/  LEA R41, R0.reuse, UR4, 0x3 ;  /* 0x0000000400297c11 */ /* 0x040fe2000f8e18ff */
[----:B------:R-:W-:Y:S01]  /*0570*/  BAR.SYNC.DEFER_BLOCKING 0x0 ;  /* 0x0000000000007b1d */ /* 0x000fe20000010000 */
[----:B------:R-:W-:-:S05]  /*0580*/  ISETP.NE.AND P0, PT, R0, RZ, PT ;  /* 0x000000ff0000720c */ /* 0x000fca0003f05270 */
[----:B0-----:R-:W-:Y:S02]  /*0590*/  STS.64 [R41+0xc50], R34 ;  /* 0x000c502229007388 */ /* 0x001fe40000000a00 */
[----:B------:R-:W-:Y:S06]  /*05a0*/  BAR.SYNC.DEFER_BLOCKING 0x0 ;  /* 0x0000000000007b1d */ /* 0x000fec0000010000 */
[----:B-----5:R-:W0:Y:S02]  /*05b0*/  @P0 LDS.64 R4, [R41+0xc48] ;  /* 0x000c480029040984 */ /* 0x020e240000000a00 */
[----:B0-----:R-:W-:-:S04]  /*05c0*/  ISETP.NE.U32.AND P0, PT, R4, R2, PT ;  /* 0x000000020400720c */ /* 0x001fc80003f05070 */
[----:B-1----:R-:W-:-:S13]  /*05d0*/  ISETP.NE.AND.EX P0, PT, R5, R3, PT, P0 ;  /* 0x000000030500720c */ /* 0x002fda0003f05300 */
.L_x_3187:
[----:B------:R-:W-:Y:S05]  /*05e0*/  BSYNC.RECONVERGENT B0 ;  /* 0x0000000000007941 */ /* 0x000fea0003800200 */
.L_x_3185:
[----:B--2---:R-:W-:Y:S01]  /*05f0*/  ISETP.NE.U32.AND P1, PT, R2, R16, PT ;  /* 0x000000100200720c */ /* 0x004fe20003f25070 */
[----:B------:R-:W-:Y:S01]  /*0600*/  BAR.SYNC.DEFER_BLOCKING 0x0 ;  /* 0x0000000000007b1d */ /* 0x000fe20000010000 */
[----:B---3--:R-:W-:Y:S02]  /*0610*/  ISETP.NE.U32.AND P2, PT, R16, R18, PT ;  /* 0x000000121000720c */ /* 0x008fe40003f45070 */
[----:B------:R-:W-:Y:S02]  /*0620*/  ISETP.NE.AND.EX P1, PT, R3, R17, PT, P1 ;  /* 0x000000110300720c */ /* 0x000fe40003f25310 */
[----:B------:R-:W-:Y:S01]  /*0630*/  ISETP.NE.AND.EX P2, PT, R17, R19, PT, P2 ;  /* 0x000000131100720c */ /* 0x000fe20003f45320 */
[----:B------:R-:W2:Y:S01]  /*0640*/  LDCU.U8 UR6, c[0x0][0x3b8] ;  /* 0x00007700ff0677ac */ /* 0x000ea20008000000 */
[----:B------:R-:W-:Y:S02]  /*0650*/  SEL R48, RZ, 0x1, !P0 ;  /* 0x00000001ff307807 */ /* 0x000fe40004000000 */
[----:B----4-:R-:W-:-:S02]  /*0660*/  ISETP.NE.U32.AND P3, PT, R18, R20, PT ;  /* 0x000000141200720c */ /* 0x010fc40003f65070 */
[----:B------:R-:W-:Y:S01]  /*0670*/  ISETP.NE.AND P6, PT, R12, 0x6, PT ;  /* 0x000000060c00780c */ /* 0x000fe20003fc5270 */
[----:B------:R-:W-:Y:S01]  /*0680*/  VIADD R46, R48, 0x1 ;  /* 0x00000001302e7836 */ /* 0x000fe20000000000 */
[C---:B------:R-:W-:Y:S02]  /*0690*/  ISETP.NE.AND P5, PT, R12.reuse, 0x7, PT ;  /* 0x000000070c00780c */ /* 0x040fe40003fa5270 */
[----:B------:R-:W-:Y:S01]  /*06a0*/  ISETP.NE.AND P4, PT, R12, 0x8, PT ;  /* 0x000000080c00780c */ /* 0x000fe20003f85270 */
[----:B------:R-:W-:Y:S01]  /*06b0*/  @!P1 IMAD.MOV R46, RZ, RZ, R48 ;  /* 0x000000ffff2e9224 */ /* 0x000fe200078e0230 */
[----:B------:R-:W-:Y:S02]  /*06c0*/  ISETP.NE.AND.EX P1, PT, R19, R21, PT, P3 ;  /* 0x000000151300720c */ /* 0x000fe40003f25330 */
[----:B------:R-:W-:Y:S01]  /*06d0*/  ISETP.NE.U32.AND P3, PT, R20, R22, PT ;  /* 0x000000161400720c */ /* 0x000fe20003f65070 */
[----:B------:R-:W-:Y:S02]  /*06e0*/  VIADD R44, R46, 0x1 ;  /* 0x000000012e2c7836 */ /* 0x000fe40000000000 */
[----:B------:R-:W-:Y:S01]  /*06f0*/  @!P2 IMAD.MOV R44, RZ, RZ, R46 ;  /* 0x000000ffff2ca224 */ /* 0x000fe200078e022e */
[----:B------:R-:W-:-:S02]  /*0700*/  ISETP.NE.AND.EX P2, PT, R21, R23, PT, P3 ;  /* 0x000000171500720c */ /* 0x000fc40003f45330 */
[----:B------:R-:W-:Y:S01]  /*0710*/  ISETP.NE.U32.AND P3, PT, R22, R24, PT ;  /* 0x000000181600720c */ /* 0x000fe20003f65070 */
[----:B------:R-:W-:-:S04]  /*0720*/  VIADD R42, R44, 0x1 ;  /* 0x000000012c2a7836 */ /* 0x000fc80000000000 */
[----:B------:R-:W-:Y:S01]  /*0730*/  @!P1 IMAD.MOV R42, RZ, RZ, R44 ;  /* 0x000000ffff2a9224 */ /* 0x000fe200078e022c */
[----:B------:R-:W-:Y:S02]  /*0740*/  ISETP.NE.AND.EX P1, PT, R23, R25, PT, P3 ;  /* 0x000000191700720c */ /* 0x000fe40003f25330 */
[----:B------:R-:W-:Y:S01]  /*0750*/  ISETP.NE.U32.AND P3, PT, R24, R26, PT ;  /* 0x0000001a1800720c */ /* 0x000fe20003f65070 */
[----:B------:R-:W-:Y:S02]  /*0760*/  VIADD R43, R42, 0x1 ;  /* 0x000000012a2b7836 */ /* 0x000fe40000000000 */
[----:B------:R-:W-:Y:S01]  /*0770*/  @!P2 IMAD.MOV R43, RZ, RZ, R42 ;  /* 0x000000ffff2ba224 */ /* 0x000fe200078e022a */
[----:B------:R-:W-:Y:S02]  /*0780*/  ISETP.NE.AND.EX P2, PT, R25, R27, PT, P3 ;  /* 0x0000001b1900720c */ /* 0x000fe40003f45330 */
        /* <DEDUP_REMOVED lines=16> */
[----:B------:R-:W-:Y:S01]  /*0890*/  ISETP.NE.AND P3, PT, R12, 0x3, PT ;  /* 0x000000030c00780c */ /* 0x000fe20003f65270 */
[----:B------:R-:W-:-:S04]  /*08a0*/  VIADD R53, R51, 0x1 ;  /* 0x0000000133357836 */ /* 0x000fc80000000000 */
[----:B------:R-:W-:-:S04]  /*08b0*/  @!P1 IMAD.MOV R53, RZ, RZ, R51 ;  /* 0x000000ffff359224 */ /* 0x000fc800078e0233 */
[----:B------:R-:W-:Y:S02]  /*08c0*/  VIADD R36, R53, 0x1 ;  /* 0x0000000135247836 */ /* 0x000fe40000000000 */
[----:B------:R-:W-:Y:S01]  /*08d0*/  @!P2 IMAD.MOV R36, RZ, RZ, R53 ;  /* 0x000000ffff24a224 */ /* 0x000fe200078e0235 */
[----:B------:R-:W-:-:S04]  /*08e0*/  ISETP.NE.AND P2, PT, R13, 0x1f, PT ;  /* 0x0000001f0d00780c */ /* 0x000fc80003f45270 */
[----:B------:R-:W3:Y:S09]  /*08f0*/  SHFL.UP P1, R5, R36, 0x1, RZ ;  /* 0x0420000024057989 */ /* 0x000ef200000200ff */
[----:B------:R-:W-:Y:S01]  /*0900*/  @!P2 LEA R38, R12, UR4, 0x2 ;  /* 0x000000040c26ac11 */ /* 0x000fe2000f8e10ff */
[----:B---3--:R-:W-:-:S05]  /*0910*/  @P1 IMAD.IADD R5, R5, 0x1, R36 ;  /* 0x0000000105051824 */ /* 0x008fca00078e0224 */
[----:B------:R-:W3:Y:S02]  /*0920*/  SHFL.UP P1, R4, R5, 0x2, RZ ;  /* 0x0440000005047989 */ /* 0x000ee400000200ff */
[----:B---3--:R-:W-:-:S05]  /*0930*/  @P1 IMAD.IADD R4, R5, 0x1, R4 ;  /* 0x0000000105041824 */ /* 0x008fca00078e0204 */
[----:B-1----:R-:W1:Y:S02]  /*0940*/  SHFL.UP P1, R15, R4, 0x4, RZ ;  /* 0x04800000040f7989 */ /* 0x002e6400000200ff */
[----:B-1----:R-:W-:-:S05]  /*0950*/  @P1 IMAD.IADD R15, R4, 0x1, R15 ;  /* 0x00000001040f1824 */ /* 0x002fca00078e020f */
[----:B------:R-:W1:Y:S02]  /*0960*/  SHFL.UP P1, R14, R15, 0x8, RZ ;  /* 0x050000000f0e7989 */ /* 0x000e6400000200ff */
[----:B-1----:R-:W-:-:S05]  /*0970*/  @P1 IMAD.IADD R14, R15, 0x1, R14 ;  /* 0x000000010f0e1824 */ /* 0x002fca00078e020e */
[----:B------:R-:W1:Y:S02]  /*0980*/  SHFL.UP P1, R37, R14, 0x10, RZ ;  /* 0x060000000e257989 */ /* 0x000e6400000200ff */
[----:B-1----:R-:W-:Y:S01]  /*0990*/  @P1 IMAD.IADD R37, R14, 0x1, R37 ;  /* 0x000000010e251824 */ /* 0x002fe200078e0225 */
[----:B------:R-:W-:-:S03]  /*09a0*/  ISETP.NE.AND P1, PT, R12, 0x2, PT ;  /* 0x000000020c00780c */ /* 0x000fc60003f25270 */
[----:B------:R-:W-:Y:S01]  /*09b0*/  IMAD.IADD R36, R37, 0x1, -R36 ;  /* 0x0000000125247824 */ /* 0x000fe200078e0a24 */
[----:B------:R-:W-:Y:S01]  /*09c0*/  @!P2 STS [R38], R37 ;  /* 0x000000252600a388 */ /* 0x000fe20000000800 */
[----:B------:R-:W-:Y:S01]  /*09d0*/  BAR.SYNC.DEFER_BLOCKING 0x0 ;  /* 0x0000000000007b1d */ /* 0x000fe20000010000 */
[----:B------:R-:W-:-:S04]  /*09e0*/  ISETP.NE.AND P2, PT, R13, RZ, PT ;  /* 0x000000ff0d00720c */ /* 0x000fc80003f45270 */
[----:B------:R-:W-:Y:S01]  /*09f0*/  SEL R36, R36, RZ, P2 ;  /* 0x000000ff24247207 */ /* 0x000fe20001000000 */
[----:B------:R-:W1:Y:S04]  /*0a00*/  LDS.128 R4, [UR4] ;  /* 0x00000004ff047984 */ /* 0x000e680008000c00 */
[----:B------:R-:W3:Y:S01]  /*0a10*/  LDS.128 R8, [UR4+0x10] ;  /* 0x00001004ff087984 */ /* 0x000ee20008000c00 */
[----:B-1----:R-:W-:-:S04]  /*0a20*/  IMAD.IADD R15, R4, 0x1, R5 ;  /* 0x00000001040f7824 */ /* 0x002fc800078e0205 */
[----:B------:R-:W-:Y:S01]  /*0a30*/  IMAD.IADD R14, R6, 0x1, R15 ;  /* 0x00000001060e7824 */ /* 0x000fe200078e020f */
[----:B------:R-:W-:Y:S02]  /*0a40*/  SEL R13, R15, R4, !P1 ;  /* 0x000000040f0d7207 */ /* 0x000fe40004800000 */
[----:B------:R-:W-:Y:S02]  /*0a50*/  ISETP.NE.AND P1, PT, R12, 0x4, PT ;  /* 0x000000040c00780c */ /* 0x000fe40003f25270 */
[----:B------:R-:W-:Y:S01]  /*0a60*/  SEL R13, R14, R13, !P3 ;  /* 0x0000000d0e0d7207 */ /* 0x000fe20005800000 */
[----:B------:R-:W-:Y:S01]  /*0a70*/  IMAD.IADD R14, R7, 0x1, R14 ;  /* 0x00000001070e7824 */ /* 0x000fe200078e020e */
[----:B------:R-:W-:-:S04]  /*0a80*/  ISETP.NE.AND P3, PT, R12, 0x5, PT ;  /* 0x000000050c00780c */ /* 0x000fc80003f65270 */
[C---:B------:R-:W-:Y:S01]  /*0a90*/  SEL R13, R14.reuse, R13, !P1 ;  /* 0x0000000d0e0d7207 */ /* 0x040fe20004800000 */
[----:B---3--:R-:W-:Y:S01]  /*0aa0*/  IMAD.IADD R14, R14, 0x1, R8 ;  /* 0x000000010e0e7824 */ /* 0x008fe200078e0208 */
[----:B------:R-:W-:-:S03]  /*0ab0*/  ISETP.NE.AND P1, PT, R12, 0xa, PT ;  /* 0x0000000a0c00780c */ /* 0x000fc60003f25270 */
[----:B------:R-:W-:Y:S01]  /*0ac0*/  IMAD.IADD R38, R9, 0x1, R14 ;  /* 0x0000000109267824 */ /* 0x000fe200078e020e */
[----:B------:R-:W-:Y:S02]  /*0ad0*/  SEL R13, R14, R13, !P3 ;  /* 0x0000000d0e0d7207 */ /* 0x000fe40005800000 */
[----:B------:R-:W-:Y:S02]  /*0ae0*/  ISETP.NE.AND P3, PT, R12, 0x9, PT ;  /* 0x000000090c00780c */ /* 0x000fe40003f65270 */
[----:B------:R-:W-:Y:S01]  /*0af0*/  SEL R39, R38, R13, !P6 ;  /* 0x0000000d26277207 */ /* 0x000fe20007000000 */
[----:B------:R-:W-:Y:S01]  /*0b00*/  IMAD.IADD R38, R10, 0x1, R38 ;  /* 0x000000010a267824 */ /* 0x000fe200078e0226 */
[----:B------:R-:W-:Y:S02]  /*0b10*/  ISETP.NE.AND P6, PT, R12, 0xb, PT ;  /* 0x0000000b0c00780c */ /* 0x000fe40003fc5270 */
[----:B------:R-:W1:Y:S02]  /*0b20*/  LDS.128 R12, [UR4+0x20] ;  /* 0x00002004ff0c7984 */ /* 0x000e640008000c00 */
[----:B------:R-:W-:Y:S01]  /*0b30*/  SEL R39, R38, R39, !P5 ;  /* 0x0000002726277207 */ /* 0x000fe20006800000 */
[----:B------:R-:W-:-:S05]  /*0b40*/  IMAD.IADD R38, R11, 0x1, R38 ;  /* 0x000000010b267824 */ /* 0x000fca00078e0226 */
[C---:B------:R-:W-:Y:S01]  /*0b50*/  SEL R39, R38.reuse, R39, !P4 ;  /* 0x0000002726277207 */ /* 0x040fe20006000000 */
[----:B-1----:R-:W-:-:S05]  /*0b60*/  IMAD.IADD R38, R38, 0x1, R12 ;  /* 0x0000000126267824 */ /* 0x002fca00078e020c */
[----:B------:R-:W-:Y:S01]  /*0b70*/  SEL R39, R38, R39, !P3 ;  /* 0x0000002726277207 */ /* 0x000fe20005800000 */
[----:B------:R-:W-:Y:S01]  /*0b80*/  IMAD.IADD R38, R13, 0x1, R38 ;  /* 0x000000010d267824 */ /* 0x000fe200078e0226 */
[----:B------:R-:W-:-:S04]  /*0b90*/  ISETP.NE.AND P3, PT, R0, RZ, PT ;  /* 0x000000ff0000720c */ /* 0x000fc80003f65270 */
[----:B------:R-:W-:Y:S01]  /*0ba0*/  SEL R39, R38, R39, !P1 ;  /* 0x0000002726277207 */ /* 0x000fe20004800000 */
[----:B------:R-:W-:Y:S01]  /*0bb0*/  IMAD.IADD R38, R14, 0x1, R38 ;  /* 0x000000010e267824 */ /* 0x000fe200078e0226 */
[----:B------:R-:W-:-:S04]  /*0bc0*/  ISETP.GE.U32.AND P1, PT, R0, 0x20, PT ;  /* 0x000000200000780c */ /* 0x000fc80003f26070 */
[----:B------:R-:W-:-:S04]  /*0bd0*/  SEL R39, R38, R39, !P6 ;  /* 0x0000002726277207 */ /* 0x000fc80007000000 */
[----:B------:R-:W-:-:S05]  /*0be0*/  SEL R39, R39, RZ, P1 ;  /* 0x000000ff27277207 */ /* 0x000fca0000800000 */
[----:B------:R-:W-:Y:S02]  /*0bf0*/  IMAD.IADD R40, R39, 0x1, R36 ;  /* 0x0000000127287824 */ /* 0x000fe400078e0224 */
[----:B------:R-:W1:Y:S01]  /*0c00*/  @!P3 LDC.64 R36, c[0x0][0x3a0] ;  /* 0x0000e800ff24bb82 */ /* 0x000e620000000a00 */
[----:B------:R-:W-:Y:S02]  /*0c10*/  IMAD.IADD R39, R15, 0x1, R38 ;  /* 0x000000010f277824 */ /* 0x000fe400078e0226 */
[----:B------:R-:W-:Y:S02]  /*0c20*/  @!P3 IMAD.MOV.U32 R38, RZ, RZ, 0x65 ;  /* 0x00000065ff26b424 */ /* 0x000fe400078e00ff */
[--C-:B------:R-:W-:Y:S01]  /*0c30*/  IMAD.IADD R48, R48, 0x1, R40.reuse ;  /* 0x0000000130307824 */ /* 0x100fe200078e0228 */
[----:B------:R-:W-:Y:S01]  /*0c40*/  ISETP.GT.AND P1, PT, R39, 0x180, PT ;  /* 0x000001802700780c */ /* 0x000fe20003f24270 */
[--C-:B------:R-:W-:Y:S02]  /*0c50*/  IMAD.IADD R46, R46, 0x1, R40.reuse ;  /* 0x000000012e2e7824 */ /* 0x100fe400078e0228 */
[----:B------:R-:W-:-:S02]  /*0c60*/  IMAD.IADD R44, R44, 0x1, R40 ;  /* 0x000000012c2c7824 */ /* 0x000fc400078e0228 */
[--C-:B------:R-:W-:Y:S02]  /*0c70*/  IMAD.IADD R42, R42, 0x1, R40.reuse ;  /* 0x000000012a2a7824 */ /* 0x100fe400078e0228 */
[--C-:B------:R-:W-:Y:S02]  /*0c80*/  IMAD.IADD R43, R43, 0x1, R40.reuse ;  /* 0x000000012b2b7824 */ /* 0x100fe400078e0228 */
[--C-:B------:R-:W-:Y:S02]  /*0c90*/  IMAD.IADD R45, R45, 0x1, R40.reuse ;  /* 0x000000012d2d7824 */ /* 0x100fe400078e0228 */
[--C-:B------:R-:W-:Y:S02]  /*0ca0*/  IMAD.IADD R47, R47, 0x1, R40.reuse ;  /* 0x000000012f2f7824 */ /* 0x100fe400078e0228 */
[--C-:B------:R-:W-:Y:S02]  /*0cb0*/  IMAD.IADD R49, R49, 0x1, R40.reuse ;  /* 0x0000000131317824 */ /* 0x100fe400078e0228 */
[----:B------:R-:W-:-:S02]  /*0cc0*/  IMAD.IADD R51, R51, 0x1, R40 ;  /* 0x0000000133337824 */ /* 0x000fc400078e0228 */
[----:B------:R-:W-:Y:S01]  /*0cd0*/  IMAD.IADD R53, R53, 0x1, R40 ;  /* 0x0000000135357824 */ /* 0x000fe200078e0228 */
[----:B-1----:R1:W-:Y:S01]  /*0ce0*/  @!P3 ST.E.64.STRONG.GPU desc[UR8][R36.64+0x100], R38 ;  /* 0x000100262400b985 */ /* 0x0023e2000c10fb08 */
[----:B--2---:R-:W-:Y:S05]  /*0cf0*/  @P1 BRA `(.L_x_3188) ;  /* 0x0000000800b41947 */ /* 0x004fea0003800000 */
[----:B------:R-:W-:Y:S04]  /*0d00*/  BSSY.RECONVERGENT B0, `(.L_x_3189) ;  /* 0x000000d000007945 */ /* 0x000fe80003800200 */
[----:B------:R-:W-:Y:S05]  /*0d10*/  @!P0 BRA `(.L_x_3190) ;  /* 0x00000000002c8947 */ /* 0x000fea0003800000 */
[----:B------:R-:W-:Y:S01]  /*0d20*/  UISETP.NE.AND UP0, UPT, UR6, URZ, UPT ;  /* 0x000000ff0600728c */ /* 0x000fe2000bf05270 */
[----:B------:R-:W-:Y:S01]  /*0d30*/  CS2R R4, SRZ ;  /* 0x0000000000047805 */ /* 0x000fe2000001ff00 */
[----:B------:R-:W2:Y:S07]  /*0d40*/  LDCU.64 UR4, c[0x0][0x390] ;  /* 0x00007200ff0477ac */ /* 0x000eae0008000a00 */
[----:B------:R-:W-:Y:S05]  /*0d50*/  BRA.U UP0, `(.L_x_3191) ;  /* 0x0000000100087547 */ /* 0x000fea000b800000 */
[----:B------:R-:W3:Y:S02]  /*0d60*/  LDC.64 R4, c[0x0][0x3d0] ;  /* 0x0000f400ff047b82 */ /* 0x000ee40000000a00 */
[----:B---3--:R-:W5:Y:S02]  /*0d70*/  LDG.E.64 R4, desc[UR8][R4.64] ;  /* 0x0000000804047981 */ /* 0x008f64000c1e1b00 */
.L_x_3191:
[----:B-----5:R-:W-:-:S04]  /*0d80*/  IADD3 R0, P0, PT, R40, R4, RZ ;  /* 0x0000000428007210 */ /* 0x020fc80007f1e0ff */
[----:B------:R-:W-:Y:S02]  /*0d90*/  LEA.HI.X.SX32 R5, R40, R5, 0x1, P0 ;  /* 0x0000000528057211 */ /* 0x000fe400000f0eff */
[----:B--2---:R-:W-:-:S04]  /*0da0*/  LEA R4, P0, R0, UR4, 0x3 ;  /* 0x0000000400047c11 */ /* 0x004fc8000f8018ff */
[----:B------:R-:W-:-:S05]  /*0db0*/  LEA.HI.X R5, R0, UR5, R5, 0x3, P0 ;  /* 0x0000000500057c11 */ /* 0x000fca00080f1c05 */
[----:B------:R2:W-:Y:S04]  /*0dc0*/  STG.E.64 desc[UR8][R4.64], R2 ;  /* 0x0000000204007986 */ /* 0x0005e8000c101b08 */
.L_x_3190:
[----:B------:R-:W-:Y:S05]  /*0dd0*/  BSYNC.RECONVERGENT B0 ;  /* 0x0000000000007941 */ /* 0x000fea0003800200 */
.L_x_3189:
[----:B------:R-:W-:Y:S01]  /*0de0*/  ISETP.NE.U32.AND P0, PT, R2, R16, PT ;  /* 0x000000100200720c */ /* 0x000fe20003f05070 */
[----:B------:R-:W-:Y:S03]  /*0df0*/  BSSY.RECONVERGENT B0, `(.L_x_3192) ;  /* 0x000000e000007945 */ /* 0x000fe60003800200 */
[----:B------:R-:W-:-:S13]  /*0e00*/  ISETP.NE.AND.EX P0, PT, R3, R17, PT, P0 ;  /* 0x000000110300720c */ /* 0x000fda0003f05300 */
[----:B------:R-:W-:Y:S05]  /*0e10*/  @!P0 BRA `(.L_x_3193) ;  /* 0x00000000002c8947 */ /* 0x000fea0003800000 */
[----:B------:R-:W-:Y:S01]  /*0e20*/  UISETP.NE.AND UP0, UPT, UR6, URZ, UPT ;  /* 0x000000ff0600728c */ /* 0x000fe2000bf05270 */
[----:B--2---:R-:W-:Y:S01]  /*0e30*/  CS2R R2, SRZ ;  /* 0x0000000000027805 */ /* 0x004fe2000001ff00 */
[----:B------:R-:W2:Y:S07]  /*0e40*/  LDCU.64 UR4, c[0x0][0x390] ;  /* 0x00007200ff0477ac */ /* 0x000eae0008000a00 */
[----:B------:R-:W-:Y:S05]  /*0e50*/  BRA.U UP0, `(.L_x_3194) ;  /* 0x0000000100087547 */ /* 0x000fea000b800000 */
[----:B------:R-:W3:Y:S02]  /*0e60*/  LDC.64 R2, c[0x0][0x3d0] ;  /* 0x0000f400ff027b82 */ /* 0x000ee40000000a00 */
[----:B---3--:R-:W5:Y:S02]  /*0e70*/  LDG.E.64 R2, desc[UR8][R2.64] ;  /* 0x0000000802027981 */ /* 0x008f64000c1e1b00 */
.L_x_3194:
[----:B-----5:R-:W-:-:S04]  /*0e80*/  IADD3 R0, P0, PT, R48, R2, RZ ;  /* 0x0000000230007210 */ /* 0x020fc80007f1e0ff */
[----:B------:R-:W-:Y:S02]  /*0e90*/  LEA.HI.X.SX32 R3, R48, R3, 0x1, P0 ;  /* 0x0000000330037211 */ /* 0x000fe400000f0eff */
[----:B--2---:R-:W-:-:S04]  /*0ea0*/  LEA R2, P0, R0, UR4, 0x3 ;  /* 0x0000000400027c11 */ /* 0x004fc8000f8018ff */
[----:B------:R-:W-:-:S05]  /*0eb0*/  LEA.HI.X R3, R0, UR5, R3, 0x3, P0 ;  /* 0x0000000500037c11 */ /* 0x000fca00080f1c03 */
[----:B------:R3:W-:Y:S04]  /*0ec0*/  STG.E.64 desc[UR8][R2.64], R16 ;  /* 0x0000001002007986 */ /* 0x0007e8000c101b08 */
.L_x_3193:
[----:B------:R-:W-:Y:S05]  /*0ed0*/  BSYNC.RECONVERGENT B0 ;  /* 0x0000000000007941 */ /* 0x000fea0003800200 */
.L_x_3192:
[----:B------:R-:W-:Y:S01]  /*0ee0*/  ISETP.NE.U32.AND P0, PT, R16, R18, PT ;  /* 0x000000121000720c */ /* 0x000fe20003f05070 */
[----:B------:R-:W-:Y:S03]  /*0ef0*/  BSSY.RECONVERGENT B0, `(.L_x_3195) ;  /* 0x000000e000007945 */ /* 0x000fe60003800200 */
[----:B------:R-:W-:-:S13]  /*0f00*/  ISETP.NE.AND.EX P0, PT, R17, R19, PT, P0 ;  /* 0x000000131100720c */ /* 0x000fda0003f05300 */
[----:B------:R-:W-:Y:S05]  /*0f10*/  @!P0 BRA `(.L_x_3196) ;  /* 0x00000000002c8947 */ /* 0x000fea0003800000 */
[----:B------:R-:W-:Y:S01]  /*0f20*/  UISETP.NE.AND UP0, UPT, UR6, URZ, UPT ;  /* 0x000000ff0600728c */ /* 0x000fe2000bf05270 */
[----:B--23--:R-:W-:Y:S01]  /*0f30*/  CS2R R2, SRZ ;  /* 0x0000000000027805 */ /* 0x00cfe2000001ff00 */
[----:B------:R-:W2:Y:S07]  /*0f40*/  LDCU.64 UR4, c[0x0][0x390] ;  /* 0x00007200ff0477ac */ /* 0x000eae0008000a00 */
[----:B------:R-:W-:Y:S05]  /*0f50*/  BRA.U UP0, `(.L_x_3197) ;  /* 0x0000000100087547 */ /* 0x000fea000b800000 */
[----:B------:R-:W3:Y:S02]  /*0f60*/  LDC.64 R2, c[0x0][0x3d0] ;  /* 0x0000f400ff027b82 */ /* 0x000ee40000000a00 */
[----:B---3--:R-:W5:Y:S02]  /*0f70*/  LDG.E.64 R2, desc[UR8][R2.64] ;  /* 0x0000000802027981 */ /* 0x008f64000c1e1b00 */
.L_x_3197:
[----:B-----5:R-:W-:-:S04]  /*0f80*/  IADD3 R0, P0, PT, R46, R2, RZ ;  /* 0x000000022e007210 */ /* 0x020fc80007f1e0ff */
[----:B------:R-:W-:Y:S02]  /*0f90*/  LEA.HI.X.SX32 R3, R46, R3, 0x1, P0 ;  /* 0x000000032e037211 */ /* 0x000fe400000f0eff */
[----:B--2---:R-:W-:-:S04]  /*0fa0*/  LEA R2, P0, R0, UR4, 0x3 ;  /* 0x0000000400027c11 */ /* 0x004fc8000f8018ff */
[----:B------:R-:W-:-:S05]  /*0fb0*/  LEA.HI.X R3, R0, UR5, R3, 0x3, P0 ;  /* 0x0000000500037c11 */ /* 0x000fca00080f1c03 */
[----:B------:R4:W-:Y:S04]  /*0fc0*/  STG.E.64 desc[UR8][R2.64], R18 ;  /* 0x0000001202007986 */ /* 0x0009e8000c101b08 */
.L_x_3196:
[----:B------:R-:W-:Y:S05]  /*0fd0*/  BSYNC.RECONVERGENT B0 ;  /* 0x0000000000007941 */ /* 0x000fea0003800200 */
.L_x_3195:
[----:B------:R-:W-:Y:S01]  /*0fe0*/  ISETP.NE.U32.AND P0, PT, R18, R20, PT ;  /* 0x000000141200720c */ /* 0x000fe20003f05070 */
[----:B------:R-:W-:Y:S03]  /*0ff0*/  BSSY.RECONVERGENT B0, `(.L_x_3198) ;  /* 0x000000e000007945 */ /* 0x000fe60003800200 */
[----:B------:R-:W-:-:S13]  /*1000*/  ISETP.NE.AND.EX P0, PT, R19, R21, PT, P0 ;  /* 0x000000151300720c */ /* 0x000fda0003f05300 */
[----:B------:R-:W-:Y:S05]  /*1010*/  @!P0 BRA `(.L_x_3199) ;  /* 0x00000000002c8947 */ /* 0x000fea0003800000 */
[----:B------:R-:W-:Y:S01]  /*1020*/  UISETP.NE.AND UP0, UPT, UR6, URZ, UPT ;  /* 0x000000ff0600728c */ /* 0x000fe2000bf05270 */
[----:B--234-:R-:W-:Y:S01]  /*1030*/  CS2R R2, SRZ ;  /* 0x0000000000027805 */ /* 0x01cfe2000001ff00 */
[----:B------:R-:W2:Y:S07]  /*1040*/  LDCU.64 UR4, c[0x0][0x390] ;  /* 0x00007200ff0477ac */ /* 0x000eae0008000a00 */
[----:B------:R-:W-:Y:S05]  /*1050*/  BRA.U UP0, `(.L_x_3200) ;  /* 0x0000000100087547 */ /* 0x000fea000b800000 */
[----:B------:R-:W3:Y:S02]  /*1060*/  LDC.64 R2, c[0x0][0x3d0] ;  /* 0x0000f400ff027b82 */ /* 0x000ee40000000a00 */
[----:B---3--:R-:W5:Y:S02]  /*1070*/  LDG.E.64 R2, desc[UR8][R2.64] ;  /* 0x0000000802027981 */ /* 0x008f64000c1e1b00 */
.L_x_3200:
[----:B-----5:R-:W-:-:S04]  /*1080*/  IADD3 R0, P0, PT, R44, R2, RZ ;  /* 0x000000022c007210 */ /* 0x020fc80007f1e0ff */
[----:B------:R-:W-:Y:S02]  /*1090*/  LEA.HI.X.SX32 R3, R44, R3, 0x1, P0 ;  /* 0x000000032c037211 */ /* 0x000fe400000f0eff */
[----:B--2---:R-:W-:-:S04]  /*10a0*/  LEA R2, P0, R0, UR4, 0x3 ;  /* 0x0000000400027c11 */ /* 0x004fc8000f8018ff */
[----:B------:R-:W-:-:S05]  /*10b0*/  LEA.HI.X R3, R0, UR5, R3, 0x3, P0 ;  /* 0x0000000500037c11 */ /* 0x000fca00080f1c03 */
[----:B------:R2:W-:Y:S04]  /*10c0*/  STG.E.64 desc[UR8][R2.64], R20 ;  /* 0x0000001402007986 */ /* 0x0005e8000c101b08 */
.L_x_3199:
[----:B------:R-:W-:Y:S05]  /*10d0*/  BSYNC.RECONVERGENT B0 ;  /* 0x0000000000007941 */ /* 0x000fea0003800200 */
.L_x_3198:
        /* <DEDUP_REMOVED lines=10> */
.L_x_3203:
[----:B-----5:R-:W-:-:S04]  /*1180*/  IADD3 R0, P0, PT, R42, R2, RZ ;  /* 0x000000022a007210 */ /* 0x020fc80007f1e0ff */
[----:B------:R-:W-:Y:S02]  /*1190*/  LEA.HI.X.SX32 R3, R42, R3, 0x1, P0 ;  /* 0x000000032a037211 */ /* 0x000fe400000f0eff */
[----:B--2---:R-:W-:-:S04]  /*11a0*/  LEA R2, P0, R0, UR4, 0x3 ;  /* 0x0000000400027c11 */ /* 0x004fc8000f8018ff */
[----:B------:R-:W-:-:S05]  /*11b0*/  LEA.HI.X R3, R0, UR5, R3, 0x3, P0 ;  /* 0x0000000500037c11 */ /* 0x000fca00080f1c03 */
[----:B------:R2:W-:Y:S04]  /*11c0*/  STG.E.64 desc[UR8][R2.64], R22 ;  /* 0x0000001602007986 */ /* 0x0005e8000c101b08 */
.L_x_3202:
[----:B------:R-:W-:Y:S05]  /*11d0*/  BSYNC.RECONVERGENT B0 ;  /* 0x0000000000007941 */ /* 0x000fea0003800200 */
.L_x_3201:
        /* <DEDUP_REMOVED lines=10> */
.L_x_3206:
[----:B-----5:R-:W-:-:S04]  /*1280*/  IADD3 R0, P0, PT, R43, R2, RZ ;  /* 0x000000022b007210 */ /* 0x020fc80007f1e0ff */
[----:B------:R-:W-:Y:S02]  /*1290*/  LEA.HI.X.SX32 R3, R43, R3, 0x1, P0 ;  /* 0x000000032b037211 */ /* 0x000fe400000f0eff */
[----:B--2---:R-:W-:-:S04]  /*12a0*/  LEA R2, P0, R0, UR4, 0x3 ;  /* 0x0000000400027c11 */ /* 0x004fc8000f8018ff */
[----:B------:R-:W-:-:S05]  /*12b0*/  LEA.HI.X R3, R0, UR5, R3, 0x3, P0 ;  /* 0x0000000500037c11 */ /* 0x000fca00080f1c03 */
[----:B------:R2:W-:Y:S04]  /*12c0*/  STG.E.64 desc[UR8][R2.64], R24 ;  /* 0x0000001802007986 */ /* 0x0005e8000c101b08 */
.L_x_3205:
[----:B------:R-:W-:Y:S05]  /*12d0*/  BSYNC.RECONVERGENT B0 ;  /* 0x0000000000007941 */ /* 0x000fea0003800200 */
.L_x_3204:
        /* <DEDUP_REMOVED lines=10> */
.L_x_3209:
[----:B-----5:R-:W-:-:S04]  /*1380*/  IADD3 R0, P0, PT, R45, R2, RZ ;  /* 0x000000022d007210 */ /* 0x020fc80007f1e0ff */
[----:B------:R-:W-:Y:S02]  /*1390*/  LEA.HI.X.SX32 R3, R45, R3, 0x1, P0 ;  /* 0x000000032d037211 */ /* 0x000fe400000f0eff */
[----:B--2---:R-:W-:-:S04]  /*13a0*/  LEA R2, P0, R0, UR4, 0x3 ;  /* 0x0000000400027c11 */ /* 0x004fc8000f8018ff */
[----:B------:R-:W-:-:S05]  /*13b0*/  LEA.HI.X R3, R0, UR5, R3, 0x3, P0 ;  /* 0x0000000500037c11 */ /* 0x000fca00080f1c03 */
[----:B------:R2:W-:Y:S04]  /*13c0*/  STG.E.64 desc[UR8][R2.64], R26 ;  /* 0x0000001a02007986 */ /* 0x0005e8000c101b08 */
.L_x_3208:
[----:B------:R-:W-:Y:S05]  /*13d0*/  BSYNC.RECONVERGENT B0 ;  /* 0x0000000000007941 */ /* 0x000fea0003800200 */
.L_x_3207:
        /* <DEDUP_REMOVED lines=10> */
.L_x_3212:
[----:B-----5:R-:W-:-:S04]  /*1480*/  IADD3 R0, P0, PT, R47, R2, RZ ;  /* 0x000000022f007210 */ /* 0x020fc80007f1e0ff */
[----:B------:R-:W-:Y:S02]  /*1490*/  LEA.HI.X.SX32 R3, R47, R3, 0x1, P0 ;  /* 0x000000032f037211 */ /* 0x000fe400000f0eff */
[----:B--2---:R-:W-:-:S04]  /*14a0*/  LEA R2, P0, R0, UR4, 0x3 ;  /* 0x0000000400027c11 */ /* 0x004fc8000f8018ff */
[----:B------:R-:W-:-:S05]  /*14b0*/  LEA.HI.X R3, R0, UR5, R3, 0x3, P0 ;  /* 0x0000000500037c11 */ /* 0x000fca00080f1c03 */
[----:B------:R2:W-:Y:S04]  /*14c0*/  STG.E.64 desc[UR8][R2.64], R28 ;  /* 0x0000001c02007986 */ /* 0x0005e8000c101b08 */
.L_x_3211:
[----:B------:R-:W-:Y:S05]  /*14d0*/  BSYNC.RECONVERGENT B0 ;  /* 0x0000000000007941 */ /* 0x000fea0003800200 */
.L_x_3210:
        /* <DEDUP_REMOVED lines=10> */
.L_x_3215:
[----:B-----5:R-:W-:-:S04]  /*1580*/  IADD3 R0, P0, PT, R49, R2, RZ ;  /* 0x0000000231007210 */ /* 0x020fc80007f1e0ff */
[----:B------:R-:W-:Y:S02]  /*1590*/  LEA.HI.X.SX32 R3, R49, R3, 0x1, P0 ;  /* 0x0000000331037211 */ /* 0x000fe400000f0eff */
[----:B--2---:R-:W-:-:S04]  /*15a0*/  LEA R2, P0, R0, UR4, 0x3 ;  /* 0x0000000400027c11 */ /* 0x004fc8000f8018ff */
[----:B------:R-:W-:-:S05]  /*15b0*/  LEA.HI.X R3, R0, UR5, R3, 0x3, P0 ;  /* 0x0000000500037c11 */ /* 0x000fca00080f1c03 */
[----:B------:R2:W-:Y:S04]  /*15c0*/  STG.E.64 desc[UR8][R2.64], R30 ;  /* 0x0000001e02007986 */ /* 0x0005e8000c101b08 */
.L_x_3214:
[----:B------:R-:W-:Y:S05]  /*15d0*/  BSYNC.RECONVERGENT B0 ;  /* 0x0000000000007941 */ /* 0x000fea0003800200 */
.L_x_3213:
        /* <DEDUP_REMOVED lines=10> */
.L_x_3218:
[----:B-----5:R-:W-:-:S04]  /*1680*/  IADD3 R0, P0, PT, R51, R2, RZ ;  /* 0x0000000233007210 */ /* 0x020fc80007f1e0ff */
[----:B------:R-:W-:Y:S02]  /*1690*/  LEA.HI.X.SX32 R3, R51, R3, 0x1, P0 ;  /* 0x0000000333037211 */ /* 0x000fe400000f0eff */
[----:B--2---:R-:W-:-:S04]  /*16a0*/  LEA R2, P0, R0, UR4, 0x3 ;  /* 0x0000000400027c11 */ /* 0x004fc8000f8018ff */
[----:B------:R-:W-:-:S05]  /*16b0*/  LEA.HI.X R3, R0, UR5, R3, 0x3, P0 ;  /* 0x0000000500037c11 */ /* 0x000fca00080f1c03 */
[----:B------:R2:W-:Y:S04]  /*16c0*/  STG.E.64 desc[UR8][R2.64], R32 ;  /* 0x0000002002007986 */ /* 0x0005e8000c101b08 */
.L_x_3217:
[----:B------:R-:W-:Y:S05]  /*16d0*/  BSYNC.RECONVERGENT B0 ;  /* 0x0000000000007941 */ /* 0x000fea0003800200 */
.L_x_3216:
[----:B------:R-:W-:-:S04]  /*16e0*/  ISETP.NE.U32.AND P0, PT, R32, R34, PT ;  /* 0x000000222000720c */ /* 0x000fc80003f05070 */
[----:B------:R-:W-:-:S13]  /*16f0*/  ISETP.NE.AND.EX P0, PT, R33, R35, PT, P0 ;  /* 0x000000232100720c */ /* 0x000fda0003f05300 */
[----:B------:R-:W-:Y:S05]  /*1700*/  @!P0 EXIT ;  /* 0x000000000000894d */ /* 0x000fea0003800000 */
[----:B------:R-:W-:Y:S01]  /*1710*/  UISETP.NE.AND UP0, UPT, UR6, URZ, UPT ;  /* 0x000000ff0600728c */ /* 0x000fe2000bf05270 */
[----:B--234-:R-:W-:-:S08]  /*1720*/  CS2R R2, SRZ ;  /* 0x0000000000027805 */ /* 0x01cfd0000001ff00 */
[----:B------:R-:W-:Y:S05]  /*1730*/  BRA.U UP0, `(.L_x_3219) ;  /* 0x0000000100087547 */ /* 0x000fea000b800000 */
[----:B------:R-:W2:Y:S02]  /*1740*/  LDC.64 R2, c[0x0][0x3d0] ;  /* 0x0000f400ff027b82 */ /* 0x000ea40000000a00 */
[----:B--2---:R-:W5:Y:S02]  /*1750*/  LDG.E.64 R2, desc[UR8][R2.64] ;  /* 0x0000000802027981 */ /* 0x004f64000c1e1b00 */
.L_x_3219:
[----:B------:R-:W2:Y:S01]  /*1760*/  LDCU.64 UR4, c[0x0][0x390] ;  /* 0x00007200ff0477ac */ /* 0x000ea20008000a00 */
[----:B-----5:R-:W-:-:S04]  /*1770*/  IADD3 R0, P0, PT, R53, R2, RZ ;  /* 0x0000000235007210 */ /* 0x020fc80007f1e0ff */
[----:B------:R-:W-:Y:S02]  /*1780*/  LEA.HI.X.SX32 R3, R53, R3, 0x1, P0 ;  /* 0x0000000335037211 */ /* 0x000fe400000f0eff */
[----:B--2---:R-:W-:-:S04]  /*1790*/  LEA R2, P0, R0, UR4, 0x3 ;  /* 0x0000000400027c11 */ /* 0x004fc8000f8018ff */
[----:B------:R-:W-:-:S05]  /*17a0*/  LEA.HI.X R3, R0, UR5, R3, 0x3, P0 ;  /* 0x0000000500037c11 */ /* 0x000fca00080f1c03 */
[----:B------:R-:W-:Y:S01]  /*17b0*/  STG.E.64 desc[UR8][R2.64], R34 ;  /* 0x0000002202007986 */ /* 0x000fe2000c101b08 */
[----:B------:R-:W-:Y:S05]  /*17c0*/  EXIT ;  /* 0x000000000000794d */ /* 0x000fea0003800000 */
.L_x_3188:
[----:B------:R-:W2:Y:S08]  /*17d0*/  S2UR UR5, SR_CgaCtaId ;  /* 0x00000000000579c3 */ /* 0x000eb00000008800 */
[----:B------:R-:W-:Y:S01]  /*17e0*/  BAR.SYNC.DEFER_BLOCKING 0x0 ;  /* 0x0000000000007b1d */ /* 0x000fe20000010000 */
[----:B------:R-:W-:Y:S02]  /*17f0*/  ISETP.NE.U32.AND P1, PT, R2, R16, PT ;  /* 0x000000100200720c */ /* 0x000fe40003f25070 */
[----:B------:R-:W-:-:S02]  /*1800*/  ISETP.NE.U32.AND P2, PT, R16, R18, PT ;  /* 0x000000121000720c */ /* 0x000fc40003f45070 */
[----:B------:R-:W-:Y:S01]  /*1810*/  ISETP.NE.U32.AND P4, PT, R18, R20, PT ;  /* 0x000000141200720c */ /* 0x000fe20003f85070 */
[----:B------:R-:W-:Y:S01]  /*1820*/  UMOV UR4, 0x400 ;  /* 0x0000040000047882 */ /* 0x000fe20000000000 */
[----:B------:R-:W-:Y:S02]  /*1830*/  ISETP.NE.AND.EX P1, PT, R3, R17, PT, P1 ;  /* 0x000000110300720c */ /* 0x000fe40003f25310 */
[----:B------:R-:W-:Y:S02]  /*1840*/  ISETP.NE.AND.EX P3, PT, R17, R19, PT, P2 ;  /* 0x000000131100720c */ /* 0x000fe40003f65320 */
[----:B------:R-:W-:Y:S02]  /*1850*/  ISETP.NE.AND.EX P2, PT, R19, R21, PT, P4 ;  /* 0x000000151300720c */ /* 0x000fe40003f45340 */
[----:B------:R-:W-:Y:S02]  /*1860*/  ISETP.NE.U32.AND P4, PT, R22, R24, PT ;  /* 0x000000181600720c */ /* 0x000fe40003f85070 */
[----:B------:R-:W-:-:S02]  /*1870*/  ISETP.NE.U32.AND P5, PT, R26, R28, PT ;  /* 0x0000001c1a00720c */ /* 0x000fc40003fa5070 */
[----:B------:R-:W-:Y:S02]  /*1880*/  ISETP.NE.U32.AND P6, PT, R28, R30, PT ;  /* 0x0000001e1c00720c */ /* 0x000fe40003fc5070 */
[----:B------:R-:W-:Y:S02]  /*1890*/  ISETP.NE.AND.EX P5, PT, R27, R29, PT, P5 ;  /* 0x0000001d1b00720c */ /* 0x000fe40003fa5350 */
[----:B------:R-:W-:Y:S01]  /*18a0*/  ISETP.NE.AND.EX P6, PT, R29, R31, PT, P6 ;  /* 0x0000001f1d00720c */ /* 0x000fe20003fc5360 */
[----:B--2---:R-:W-:-:S06]  /*18b0*/  ULEA UR4, UR5, UR4, 0x18 ;  /* 0x0000000405047291 */ /* 0x004fcc000f8ec0ff */
[----:B-1----:R-:W-:Y:S02]  /*18c0*/  @P0 LEA R37, R40, UR4, 0x3 ;  /* 0x0000000428250c11 */ /* 0x002fe4000f8e18ff */
[----:B------:R-:W-:Y:S02]  /*18d0*/  @P1 LEA R48, R48, UR4, 0x3 ;  /* 0x0000000430301c11 */ /* 0x000fe4000f8e18ff */
[----:B------:R-:W-:Y:S01]  /*18e0*/  @P3 LEA R46, R46, UR4, 0x3 ;  /* 0x000000042e2e3c11 */ /* 0x000fe2000f8e18ff */
[----:B------:R1:W-:Y:S01]  /*18f0*/  @P0 STS.64 [R37], R2 ;  /* 0x0000000225000388 */ /* 0x0003e20000000a00 */
[----:B------:R-:W-:Y:S02]  /*1900*/  @P2 LEA R44, R44, UR4, 0x3 ;  /* 0x000000042c2c2c11 */ /* 0x000fe4000f8e18ff */
[----:B------:R-:W-:Y:S01]  /*1910*/  ISETP.NE.U32.AND P0, PT, R20, R22, PT ;  /* 0x000000161400720c */ /* 0x000fe20003f05070 */
[----:B------:R2:W-:Y:S01]  /*1920*/  @P1 STS.64 [R48], R16 ;  /* 0x0000001030001388 */ /* 0x0005e20000000a00 */
[----:B------:R-:W-:-:S02]  /*1930*/  ISETP.NE.AND.EX P1, PT, R23, R25, PT, P4 ;  /* 0x000000191700720c */ /* 0x000fc40003f25340 */
[----:B------:R-:W-:Y:S01]  /*1940*/  ISETP.NE.U32.AND P4, PT, R24, R26, PT ;  /* 0x0000001a1800720c */ /* 0x000fe20003f85070 */
[----:B------:R2:W-:Y:S01]  /*1950*/  @P3 STS.64 [R46], R18 ;  /* 0x000000122e003388 */ /* 0x0005e20000000a00 */
[----:B------:R-:W-:Y:S02]  /*1960*/  ISETP.NE.AND.EX P0, PT, R21, R23, PT, P0 ;  /* 0x000000171500720c */ /* 0x000fe40003f05300 */
[----:B------:R-:W-:Y:S01]  /*1970*/  ISETP.NE.U32.AND P3, PT, R32, R34, PT ;  /* 0x000000222000720c */ /* 0x000fe20003f65070 */
[----:B------:R2:W-:Y:S01]  /*1980*/  @P2 STS.64 [R44], R20 ;  /* 0x000000142c002388 */ /* 0x0005e20000000a00 */
[----:B------:R-:W-:Y:S02]  /*1990*/  ISETP.NE.U32.AND P2, PT, R30, R32, PT ;  /* 0x000000201e00720c */ /* 0x000fe40003f45070 */
[----:B------:R-:W-:Y:S02]  /*19a0*/  ISETP.NE.AND.EX P4, PT, R25, R27, PT, P4 ;  /* 0x0000001b1900720c */ /* 0x000fe40003f85340 */
[----:B------:R-:W-:-:S02]  /*19b0*/  ISETP.NE.AND.EX P2, PT, R31, R33, PT, P2 ;  /* 0x000000211f00720c */ /* 0x000fc40003f45320 */
[----:B------:R-:W-:Y:S02]  /*19c0*/  ISETP.NE.AND.EX P3, PT, R33, R35, PT, P3 ;  /* 0x000000232100720c */ /* 0x000fe40003f65330 */
[----:B------:R-:W-:Y:S02]  /*19d0*/  @P1 LEA R43, R43, UR4, 0x3 ;  /* 0x000000042b2b1c11 */ /* 0x000fe4000f8e18ff */
[----:B-1----:R-:W-:Y:S02]  /*19e0*/  @P0 LEA R3, R42, UR4, 0x3 ;  /* 0x000000042a030c11 */ /* 0x002fe4000f8e18ff */
[----:B------:R-:W-:Y:S02]  /*19f0*/  @P5 LEA R47, R47, UR4, 0x3 ;  /* 0x000000042f2f5c11 */ /* 0x000fe4000f8e18ff */
[----:B------:R-:W-:Y:S01]  /*1a00*/  @P6 LEA R49, R49, UR4, 0x3 ;  /* 0x0000000431316c11 */ /* 0x000fe2000f8e18ff */
[----:B------:R2:W-:Y:S01]  /*1a10*/  @P0 STS.64 [R3], R22 ;  /* 0x0000001603000388 */ /* 0x0005e20000000a00 */
[----:B------:R-:W-:-:S02]  /*1a20*/  @P4 LEA R45, R45, UR4, 0x3 ;  /* 0x000000042d2d4c11 */ /* 0x000fc4000f8e18ff */
[----:B------:R-:W-:Y:S01]  /*1a30*/  @P2 LEA R51, R51, UR4, 0x3 ;  /* 0x0000000433332c11 */ /* 0x000fe2000f8e18ff */
[----:B------:R2:W-:Y:S01]  /*1a40*/  @P1 STS.64 [R43], R24 ;  /* 0x000000182b001388 */ /* 0x0005e20000000a00 */
[----:B------:R-:W-:Y:S02]  /*1a50*/  @P3 LEA R53, R53, UR4, 0x3 ;  /* 0x0000000435353c11 */ /* 0x000fe4000f8e18ff */
[----:B------:R-:W-:Y:S01]  /*1a60*/  ISETP.GE.U32.AND P0, PT, R0, R39, PT ;  /* 0x000000270000720c */ /* 0x000fe20003f06070 */
[----:B------:R2:W-:Y:S04]  /*1a70*/  @P4 STS.64 [R45], R26 ;  /* 0x0000001a2d004388 */ /* 0x0005e80000000a00 */
[----:B------:R2:W-:Y:S04]  /*1a80*/  @P5 STS.64 [R47], R28 ;  /* 0x0000001c2f005388 */ /* 0x0005e80000000a00 */
[----:B------:R2:W-:Y:S04]  /*1a90*/  @P6 STS.64 [R49], R30 ;  /* 0x0000001e31006388 */ /* 0x0005e80000000a00 */
[----:B------:R2:W-:Y:S04]  /*1aa0*/  @P2 STS.64 [R51], R32 ;  /* 0x0000002033002388 */ /* 0x0005e80000000a00 */
[----:B------:R2:W-:Y:S01]  /*1ab0*/  @P3 STS.64 [R53], R34 ;  /* 0x0000002235003388 */ /* 0x0005e20000000a00 */
[----:B------:R-:W-:Y:S06]  /*1ac0*/  BAR.SYNC.DEFER_BLOCKING 0x0 ;  /* 0x0000000000007b1d */ /* 0x000fec0000010000 */
[----:B------:R-:W-:Y:S05]  /*1ad0*/  @P0 EXIT ;  /* 0x000000000000094d */ /* 0x000fea0003800000 */
[----:B------:R-:W-:Y:S01]  /*1ae0*/  IADD3 R5, PT, PT, R7, R5, R6 ;  /* 0x0000000507057210 */ /* 0x000fe20007ffe006 */
[----:B------:R-:W1:Y:S01]  /*1af0*/  LDCU.64 UR4, c[0x0][0x390] ;  /* 0x00007200ff0477ac */ /* 0x000e620008000a00 */
[----:B------:R-:W-:Y:S01]  /*1b00*/  LOP3.LUT R2, RZ, R0, RZ, 0x33, !PT ;  /* 0x00000000ff027212 */ /* 0x000fe200078e33ff */
[----:B------:R-:W-:Y:S01]  /*1b10*/  BSSY.RECONVERGENT B0, `(.L_x_3220) ;  /* 0x0000024000007945 */ /* 0x000fe20003800200 */
[----:B------:R-:W-:-:S04]  /*1b20*/  IADD3 R5, PT, PT, R9, R5, R8 ;  /* 0x0000000509057210 */ /* 0x000fc80007ffe008 */
[----:B------:R-:W-:-:S04]  /*1b30*/  IADD3 R5, PT, PT, R11, R5, R10 ;  /* 0x000000050b057210 */ /* 0x000fc80007ffe00a */
[----:B------:R-:W-:-:S04]  /*1b40*/  IADD3 R5, PT, PT, R13, R5, R12 ;  /* 0x000000050d057210 */ /* 0x000fc80007ffe00c */
[----:B------:R-:W-:-:S04]  /*1b50*/  IADD3 R5, PT, PT, R15, R5, R14 ;  /* 0x000000050f057210 */ /* 0x000fc80007ffe00e */
[----:B------:R-:W-:-:S05]  /*1b60*/  IADD3 R10, PT, PT, R2, R5, R4 ;  /* 0x00000005020a7210 */ /* 0x000fca0007ffe004 */
[----:B------:R-:W-:-:S05]  /*1b70*/  IMAD.HI.U32 R2, R10, -0x55555555, RZ ;  /* 0xaaaaaaab0a027827 */ /* 0x000fca00078e00ff */
[----:B------:R-:W-:-:S04]  /*1b80*/  SHF.R.U32.HI R2, RZ, 0x8, R2 ;  /* 0x00000008ff027819 */ /* 0x000fc80000011602 */
[----:B--2---:R-:W-:-:S04]  /*1b90*/  LOP3.LUT R3, R2, 0x3, RZ, 0xc0, !PT ;  /* 0x0000000302037812 */ /* 0x004fc800078ec0ff */
[----:B------:R-:W-:-:S13]  /*1ba0*/  ISETP.NE.AND P0, PT, R3, 0x3, PT ;  /* 0x000000030300780c */ /* 0x000fda0003f05270 */
[----:B-1----:R-:W-:Y:S05]  /*1bb0*/  @!P0 BRA `(.L_x_3221) ;  /* 0x0000000000648947 */ /* 0x002fea0003800000 */
[----:B------:R-:W-:Y:S01]  /*1bc0*/  VIADD R2, R2, 0x1 ;  /* 0x0000000102027836 */ /* 0x000fe20000000000 */
[----:B------:R-:W-:Y:S01]  /*1bd0*/  BSSY.RECONVERGENT B1, `(.L_x_3222) ;  /* 0x0000016000017945 */ /* 0x000fe20003800200 */
[----:B------:R-:W-:Y:S02]  /*1be0*/  IMAD.MOV.U32 R9, RZ, RZ, R0 ;  /* 0x000000ffff097224 */ /* 0x000fe400078e0000 */
[----:B------:R-:W-:Y:S01]  /*1bf0*/  IMAD.MOV.U32 R11, RZ, RZ, RZ ;  /* 0x000000ffff0b7224 */ /* 0x000fe200078e00ff */
[----:B------:R-:W-:-:S05]  /*1c00*/  LOP3.LUT R2, R2, 0x3, RZ, 0xc0, !PT ;  /* 0x0000000302027812 */ /* 0x000fca00078ec0ff */
[----:B------:R-:W-:-:S07]  /*1c10*/  IMAD.MOV R0, RZ, RZ, -R2 ;  /* 0x000000ffff007224 */ /* 0x000fce00078e0a02 */
.L_x_3223:
[----:B------:R-:W-:Y:S02]  /*1c20*/  ISETP.NE.AND P0, PT, RZ, UR6, PT ;  /* 0x00000006ff007c0c */ /* 0x000fe4000bf05270 */
[----:B-1----:R-:W-:Y:S01]  /*1c30*/  CS2R R2, SRZ ;  /* 0x0000000000027805 */ /* 0x002fe2000001ff00 */
[----:B------:R0:W1:Y:S10]  /*1c40*/  LDS.64 R4, [R41] ;  /* 0x0000000029047984 */ /* 0x0000740000000a00 */
[----:B------:R-:W2:Y:S02]  /*1c50*/  @!P0 LDC.64 R6, c[0x0][0x3d0] ;  /* 0x0000f400ff068b82 */ /* 0x000ea40000000a00 */
[----:B--2---:R-:W2:Y:S01]  /*1c60*/  @!P0 LDG.E.64 R2, desc[UR8][R6.64] ;  /* 0x0000000806028981 */ /* 0x004ea2000c1e1b00 */
[----:B------:R-:W-:-:S02]  /*1c70*/  VIADD R0, R0, 0x1 ;  /* 0x0000000100007836 */ /* 0x000fc40000000000 */
[----:B0-----:R-:W-:Y:S01]  /*1c80*/  VIADD R41, R41, 0xc00 ;  /* 0x00000c0029297836 */ /* 0x001fe20000000000 */
[----:B--2---:R-:W-:-:S05]  /*1c90*/  IADD3 R8, P0, PT, R9, R2, RZ ;  /* 0x0000000209087210 */ /* 0x004fca0007f1e0ff */
[----:B------:R-:W-:Y:S01]  /*1ca0*/  IMAD.X R3, R11, 0x1, R3, P0 ;  /* 0x000000010b037824 */ /* 0x000fe200000e0603 */
[----:B------:R-:W-:-:S04]  /*1cb0*/  LEA R2, P0, R8, UR4, 0x3 ;  /* 0x0000000408027c11 */ /* 0x000fc8000f8018ff */
[----:B------:R-:W-:Y:S02]  /*1cc0*/  LEA.HI.X R3, R8, UR5, R3, 0x3, P0 ;  /* 0x0000000508037c11 */ /* 0x000fe400080f1c03 */
[----:B------:R-:W-:Y:S02]  /*1cd0*/  ISETP.NE.AND P0, PT, R0, RZ, PT ;  /* 0x000000ff0000720c */ /* 0x000fe40003f05270 */
[----:B------:R-:W-:Y:S01]  /*1ce0*/  IADD3 R8, P1, PT, R9, 0x180, RZ ;  /* 0x0000018009087810 */ /* 0x000fe20007f3e0ff */
[----:B-1----:R1:W-:Y:S04]  /*1cf0*/  STG.E.64 desc[UR8][R2.64], R4 ;  /* 0x0000000402007986 */ /* 0x0023e8000c101b08 */
[----:B------:R-:W-:Y:S02]  /*1d00*/  IMAD.MOV.U32 R9, RZ, RZ, R8 ;  /* 0x000000ffff097224 */ /* 0x000fe400078e0008 */
[----:B------:R-:W-:-:S04]  /*1d10*/  IMAD.X R11, RZ, RZ, R11, P1 ;  /* 0x000000ffff0b7224 */ /* 0x000fc800008e060b */
[----:B------:R-:W-:Y:S05]  /*1d20*/  @P0 BRA `(.L_x_3223) ;  /* 0xfffffffc00bc0947 */ /* 0x000fea000383ffff */
[----:B------:R-:W-:Y:S05]  /*1d30*/  BSYNC.RECONVERGENT B1 ;  /* 0x0000000000017941 */ /* 0x000fea0003800200 */
.L_x_3222:
[----:B------:R-:W-:-:S07]  /*1d40*/  IMAD.MOV.U32 R0, RZ, RZ, R8 ;  /* 0x000000ffff007224 */ /* 0x000fce00078e0008 */
.L_x_3221:
[----:B------:R-:W-:Y:S05]  /*1d50*/  BSYNC.RECONVERGENT B0 ;  /* 0x0000000000007941 */ /* 0x000fea0003800200 */
.L_x_3220:
[----:B------:R-:W-:-:S13]  /*1d60*/  ISETP.GE.U32.AND P0, PT, R10, 0x480, PT ;  /* 0x000004800a00780c */ /* 0x000fda0003f06070 */
[----:B------:R-:W-:Y:S05]  /*1d70*/  @!P0 EXIT ;  /* 0x000000000000894d */ /* 0x000fea0003800000 */
[----:B------:R-:W2:Y:S01]  /*1d80*/  S2UR UR5, SR_CgaCtaId ;  /* 0x00000000000579c3 */ /* 0x000ea20000008800 */
[----:B------:R-:W-:Y:S01]  /*1d90*/  UMOV UR4, 0x400 ;  /* 0x0000040000047882 */ /* 0x000fe20000000000 */
[----:B------:R-:W-:Y:S01]  /*1da0*/  UISETP.NE.AND UP0, UPT, UR6, URZ, UPT ;  /* 0x000000ff0600728c */ /* 0x000fe2000bf05270 */
[----:B------:R-:W-:Y:S02]  /*1db0*/  IMAD.MOV.U32 R19, RZ, RZ, RZ ;  /* 0x000000ffff137224 */ /* 0x000fe400078e00ff */
[----:B------:R-:W-:-:S03]  /*1dc0*/  IMAD.MOV.U32 R21, RZ, RZ, RZ ;  /* 0x000000ffff157224 */ /* 0x000fc600078e00ff */
[----:B-1----:R-:W1:Y:S01]  /*1dd0*/  LDC.64 R2, c[0x0][0x390] ;  /* 0x0000e400ff027b82 */ /* 0x002e620000000a00 */
[----:B------:R-:W-:Y:S01]  /*1de0*/  PLOP3.LUT P0, PT, PT, PT, UP0, 0x80, 0x8 ;  /* 0x000000000008781c */ /* 0x000fe20003f0f008 */
[----:B------:R-:W-:Y:S02]  /*1df0*/  UISETP.NE.AND UP0, UPT, UR6, URZ, UPT ;  /* 0x000000ff0600728c */ /* 0x000fe4000bf05270 */
[----:B--2---:R-:W-:-:S06]  /*1e00*/  ULEA UR4, UR5, UR4, 0x18 ;  /* 0x0000000405047291 */ /* 0x004fcc000f8ec0ff */
[C---:B------:R-:W-:Y:S01]  /*1e10*/  LEA R18, R0.reuse, UR4, 0x3 ;  /* 0x0000000400127c11 */ /* 0x040fe2000f8e18ff */
[----:B-1----:R-:W-:-:S04]  /*1e20*/  IMAD.WIDE.U32 R2, R0, 0x8, R2 ;  /* 0x0000000800027825 */ /* 0x002fc800078e0002 */
[----:B------:R-:W-:-:S07]  /*1e30*/  VIADD R18, R18, 0x1800 ;  /* 0x0000180012127836 */ /* 0x000fce0000000000 */
.L_x_3224:
[----:B--2---:R-:W1:Y:S01]  /*1e40*/  @!P0 LDC.64 R8, c[0x0][0x3d0] ;  /* 0x0000f400ff088b82 */ /* 0x004e620000000a00 */
[----:B------:R-:W-:Y:S01]  /*1e50*/  CS2R R4, SRZ ;  /* 0x0000000000047805 */ /* 0x000fe2000001ff00 */
[----:B------:R-:W2:Y:S04]  /*1e60*/  LDS.64 R10, [R18+-0x1800] ;  /* 0xffe80000120a7984 */ /* 0x000ea80000000a00 */
[----:B------:R-:W3:Y:S04]  /*1e70*/  LDS.64 R12, [R18+-0xc00] ;  /* 0xfff40000120c7984 */ /* 0x000ee80000000a00 */
[----:B-1----:R-:W4:Y:S01]  /*1e80*/  @!P0 LDG.E.64 R4, desc[UR8][R8.64] ;  /* 0x0000000808048981 */ /* 0x002f22000c1e1b00 */
[----:B------:R-:W-:-:S13]  /*1e90*/  PLOP3.LUT P0, PT, PT, PT, UP0, 0x80, 0x8 ;  /* 0x000000000008781c */ /* 0x000fda0003f0f008 */
[----:B------:R-:W1:Y:S01]  /*1ea0*/  @!P0 LDC.64 R14, c[0x0][0x3d0] ;  /* 0x0000f400ff0e8b82 */ /* 0x000e620000000a00 */
[----:B----4-:R-:W-:-:S04]  /*1eb0*/  LEA R7, P1, R4, R19, 0x3 ;  /* 0x0000001304077211 */ /* 0x010fc800078218ff */
[----:B------:R-:W-:Y:S02]  /*1ec0*/  LEA.HI.X R5, R4, R21, R5, 0x3, P1 ;  /* 0x0000001504057211 */ /* 0x000fe400008f1c05 */
[----:B------:R-:W-:-:S05]  /*1ed0*/  IADD3 R6, P1, PT, R2, R7, RZ ;  /* 0x0000000702067210 */ /* 0x000fca0007f3e0ff */
[----:B------:R-:W-:Y:S01]  /*1ee0*/  IMAD.X R7, R3, 0x1, R5, P1 ;  /* 0x0000000103077824 */ /* 0x000fe200008e0605 */
[----:B------:R-:W-:-:S04]  /*1ef0*/  CS2R R4, SRZ ;  /* 0x0000000000047805 */ /* 0x000fc8000001ff00 */
[----:B--2---:R2:W-:Y:S04]  /*1f00*/  STG.E.64 desc[UR8][R6.64], R10 ;  /* 0x0000000a06007986 */ /* 0x0045e8000c101b08 */
[----:B-1----:R-:W4:Y:S01]  /*1f10*/  @!P0 LDG.E.64 R4, desc[UR8][R14.64] ;  /* 0x000000080e048981 */ /* 0x002f22000c1e1b00 */
[----:B------:R-:W1:Y:S03]  /*1f20*/  @!P0 LDC.64 R16, c[0x0][0x3d0] ;  /* 0x0000f400ff108b82 */ /* 0x000e660000000a00 */
[----:B------:R-:W5:Y:S01]  /*1f30*/  LDS.64 R10, [R18] ;  /* 0x00000000120a7984 */ /* 0x000f620000000a00 */
[----:B----4-:R-:W-:-:S04]  /*1f40*/  LEA R9, P1, R4, R19, 0x3 ;  /* 0x0000001304097211 */ /* 0x010fc800078218ff */
[----:B------:R-:W-:Y:S02]  /*1f50*/  LEA.HI.X R5, R4, R21, R5, 0x3, P1 ;  /* 0x0000001504057211 */ /* 0x000fe400008f1c05 */
[----:B------:R-:W-:-:S05]  /*1f60*/  IADD3 R8, P1, PT, R2, R9, RZ ;  /* 0x0000000902087210 */ /* 0x000fca0007f3e0ff */
[----:B------:R-:W-:Y:S01]  /*1f70*/  IMAD.X R9, R3, 0x1, R5, P1 ;  /* 0x0000000103097824 */ /* 0x000fe200008e0605 */
[----:B------:R-:W-:-:S04]  /*1f80*/  CS2R R4, SRZ ;  /* 0x0000000000047805 */ /* 0x000fc8000001ff00 */
[----:B---3--:R-:W-:Y:S04]  /*1f90*/  STG.E.64 desc[UR8][R8.64+0xc00], R12 ;  /* 0x000c000c08007986 */ /* 0x008fe8000c101b08 */
[----:B-1----:R-:W2:Y:S01]  /*1fa0*/  @!P0 LDG.E.64 R4, desc[UR8][R16.64] ;  /* 0x0000000810048981 */ /* 0x002ea2000c1e1b00 */
[----:B------:R-:W1:Y:S03]  /*1fb0*/  @!P0 LDC.64 R14, c[0x0][0x3d0] ;  /* 0x0000f400ff0e8b82 */ /* 0x000e660000000a00 */
[----:B------:R3:W4:Y:S01]  /*1fc0*/  LDS.64 R8, [R18+0xc00] ;  /* 0x000c000012087984 */ /* 0x0007220000000a00 */
[----:B--2---:R-:W-:-:S04]  /*1fd0*/  LEA R7, P1, R4, R19, 0x3 ;  /* 0x0000001304077211 */ /* 0x004fc800078218ff */
[----:B------:R-:W-:Y:S02]  /*1fe0*/  LEA.HI.X R5, R4, R21, R5, 0x3, P1 ;  /* 0x0000001504057211 */ /* 0x000fe400008f1c05 */
[----:B------:R-:W-:-:S05]  /*1ff0*/  IADD3 R6, P1, PT, R2, R7, RZ ;  /* 0x0000000702067210 */ /* 0x000fca0007f3e0ff */
[----:B------:R-:W-:Y:S01]  /*2000*/  IMAD.X R7, R3, 0x1, R5, P1 ;  /* 0x0000000103077824 */ /* 0x000fe200008e0605 */
[----:B------:R-:W-:-:S04]  /*2010*/  CS2R R4, SRZ ;  /* 0x0000000000047805 */ /* 0x000fc8000001ff00 */
[----:B-----5:R2:W-:Y:S04]  /*2020*/  STG.E.64 desc[UR8][R6.64+0x1800], R10 ;  /* 0x0018000a06007986 */ /* 0x0205e8000c101b08 */
[----:B-1----:R-:W5:Y:S01]  /*2030*/  @!P0 LDG.E.64 R4, desc[UR8][R14.64] ;  /* 0x000000080e048981 */ /* 0x002f62000c1e1b00 */
[----:B------:R-:W-:Y:S02]  /*2040*/  VIADD R0, R0, 0x600 ;  /* 0x0000060000007836 */ /* 0x000fe40000000000 */
[----:B---3--:R-:W-:Y:S01]  /*2050*/  VIADD R18, R18, 0x3000 ;  /* 0x0000300012127836 */ /* 0x008fe20000000000 */
[----:B-----5:R-:W-:Y:S02]  /*2060*/  LEA R13, P1, R4, R19, 0x3 ;  /* 0x00000013040d7211 */ /* 0x020fe400078218ff */
[----:B------:R-:W-:-:S02]  /*2070*/  IADD3 R19, P2, PT, R19, 0x3000, RZ ;  /* 0x0000300013137810 */ /* 0x000fc40007f5e0ff */
[----:B------:R-:W-:Y:S02]  /*2080*/  LEA.HI.X R5, R4, R21, R5, 0x3, P1 ;  /* 0x0000001504057211 */ /* 0x000fe400008f1c05 */
[----:B------:R-:W-:Y:S01]  /*2090*/  IADD3 R4, P1, PT, R2, R13, RZ ;  /* 0x0000000d02047210 */ /* 0x000fe20007f3e0ff */
[----:B------:R-:W-:-:S04]  /*20a0*/  IMAD.X R21, RZ, RZ, R21, P2 ;  /* 0x000000ffff157224 */ /* 0x000fc800010e0615 */
[----:B------:R-:W-:Y:S01]  /*20b0*/  IMAD.X R5, R3, 0x1, R5, P1 ;  /* 0x0000000103057824 */ /* 0x000fe200008e0605 */
[----:B------:R-:W-:-:S04]  /*20c0*/  ISETP.GE.AND P1, PT, R0, R39, PT ;  /* 0x000000270000720c */ /* 0x000fc80003f26270 */
[----:B----4-:R2:W-:Y:S09]  /*20d0*/  STG.E.64 desc[UR8][R4.64+0x2400], R8 ;  /* 0x0024000804007986 */ /* 0x0105f2000c101b08 */
[----:B------:R-:W-:Y:S05]  /*20e0*/  @!P1 BRA `(.L_x_3224) ;  /* 0xfffffffc00549947 */ /* 0x000fea000383ffff */
[----:B------:R-:W-:Y:S05]  /*20f0*/  EXIT ;  /* 0x000000000000794d */ /* 0x000fea0003800000 */
.L_x_3184:
[----:B------:R-:W0:Y:S01]  /*2100*/  S2R R46, SR_TID.X ;  /* 0x00000000002e7919 */ /* 0x000e220000002100 */
[----:B------:R-:W1:Y:S01]  /*2110*/  LDCU.U8 UR6, c[0x0][0x3b8] ;  /* 0x00007700ff0677ac */ /* 0x000e620008000000 */
[----:B------:R-:W2:Y:S01]  /*2120*/  LDCU.64 UR4, c[0x0][0x3c8] ;  /* 0x00007900ff0477ac */ /* 0x000ea20008000a00 */
[----:B------:R-:W3:Y:S01]  /*2130*/  LDCU.64 UR10, c[0x0][0x380] ;  /* 0x00007000ff0a77ac */ /* 0x000ee20008000a00 */
[----:B-1----:R-:W-:-:S04]  /*2140*/  UISETP.NE.AND UP0, UPT, UR6, URZ, UPT ;  /* 0x000000ff0600728c */ /* 0x002fc8000bf05270 */
[----:B--2---:R-:W-:Y:S02]  /*2150*/  USEL UR4, UR4, URZ, !UP0 ;  /* 0x000000ff04047287 */ /* 0x004fe4000c000000 */
[----:B------:R-:W-:Y:S01]  /*2160*/  USEL UR5, UR5, URZ, !UP0 ;  /* 0x000000ff05057287 */ /* 0x000fe2000c000000 */
[C---:B0-----:R-:W-:Y:S02]  /*2170*/  LOP3.LUT R0, R46.reuse, 0x1f, RZ, 0xc0, !PT ;  /* 0x0000001f2e007812 */ /* 0x041fe400078ec0ff */
[----:B------:R-:W-:-:S05]  /*2180*/  LOP3.LUT R3, R46, 0x3e0, RZ, 0xc0, !PT ;  /* 0x000003e02e037812 */ /* 0x000fca00078ec0ff */
[----:B------:R-:W-:Y:S01]  /*2190*/  IMAD R2, R3, 0xb, R0 ;  /* 0x0000000b03027824 */ /* 0x000fe200078e0200 */
[----:B------:R-:W-:-:S04]  /*21a0*/  SHF.R.S32.HI R0, RZ, 0x1f, R31 ;  /* 0x0000001fff007819 */ /* 0x000fc8000001141f */
[----:B------:R-:W-:-:S04]  /*21b0*/  IADD3 R4, P0, P1, R2, UR4, R31 ;  /* 0x0000000402047c10 */ /* 0x000fc8000f91e01f */
[----:B------:R-:W-:Y:S02]  /*21c0*/  IADD3.X R3, PT, PT, RZ, UR5, R0, P0, P1 ;  /* 0x00000005ff037c10 */ /* 0x000fe400087e2400 */
        /* <DEDUP_REMOVED lines=12> */
[----:B------:R0:W5:Y:S01]  /*2290*/  LDG.E.64 R24, desc[UR8][R2.64+0xa00] ;  /* 0x000a000802187981 */ /* 0x000162000c1e1b00 */
[----:B------:R-:W1:Y:S01]  /*22a0*/  S2UR UR7, SR_CgaCtaId ;  /* 0x00000000000779c3 */ /* 0x000e620000008800 */
[----:B------:R-:W-:Y:S01]  /*22b0*/  ISETP.NE.AND P0, PT, R46, RZ, PT ;  /* 0x000000ff2e00720c */ /* 0x000fe20003f05270 */
[----:B------:R-:W-:Y:S01]  /*22c0*/  UMOV UR6, 0x400 ;  /* 0x0000040000067882 */ /* 0x000fe20000000000 */
[----:B------:R-:W1:Y:S01]  /*22d0*/  S2R R53, SR_LANEID ;  /* 0x0000000000357919 */ /* 0x000e620000000000 */
[----:B------:R-:W-:-:S10]  /*22e0*/  SHF.R.U32.HI R48, RZ, 0x5, R46 ;  /* 0x00000005ff307819 */ /* 0x000fd4000001162e */
[----:B------:R-:W-:-:S04]  /*22f0*/  @!P0 IADD3 R31, P1, PT, R31, UR4, RZ ;  /* 0x000000041f1f8c10 */ /* 0x000fc8000ff3e0ff */
[----:B------:R-:W-:Y:S02]  /*2300*/  @!P0 IADD3.X R0, PT, PT, R0, UR5, RZ, P1, !PT ;  /* 0x0000000500008c10 */ /* 0x000fe40008ffe4ff */
[----:B0-----:R-:W-:Y:S01]  /*2310*/  @!P0 LEA R2, P1, R31, UR10, 0x3 ;  /* 0x0000000a1f028c11 */ /* 0x001fe2000f8218ff */
[----:B-1----:R-:W-:-:S03]  /*2320*/  ULEA UR6, UR7, UR6, 0x18 ;  /* 0x0000000607067291 */ /* 0x002fc6000f8ec0ff */
[----:B------:R-:W-:Y:S01]  /*2330*/  @!P0 LEA.HI.X R3, R31, UR11, R0, 0x3, P1 ;  /* 0x0000000b1f038c11 */ /* 0x000fe200088f1c00 */
[----:B------:R-:W-:-:S05]  /*2340*/  IMAD R26, R48, 0x160, R53 ;  /* 0x00000160301a7824 */ /* 0x000fca00078e0235 */
[----:B------:R-:W-:-:S05]  /*2350*/  LEA R27, R26, UR6, 0x3 ;  /* 0x000000061a1b7c11 */ /* 0x000fca000f8e18ff */
[----:B--2---:R0:W-:Y:S04]  /*2360*/  STS.64 [R27], R4 ;  /* 0x000000041b007388 */ /* 0x0041e80000000a00 */
[----:B---3--:R-:W-:Y:S04]  /*2370*/  STS.64 [R27+0x100], R6 ;  /* 0x000100061b007388 */ /* 0x008fe80000000a00 */
[----:B----4-:R1:W-:Y:S04]  /*2380*/  STS.64 [R27+0x200], R8 ;  /* 0x000200081b007388 */ /* 0x0103e80000000a00 */
[----:B-----5:R-:W-:Y:S04]  /*2390*/  STS.64 [R27+0x300], R10 ;  /* 0x0003000a1b007388 */ /* 0x020fe80000000a00 */
[----:B------:R-:W-:Y:S04]  /*23a0*/  STS.64 [R27+0x400], R12 ;  /* 0x0004000c1b007388 */ /* 0x000fe80000000a00 */
[----:B------:R-:W-:Y:S04]  /*23b0*/  STS.64 [R27+0x500], R14 ;  /* 0x0005000e1b007388 */ /* 0x000fe80000000a00 */
[----:B------:R-:W-:Y:S04]  /*23c0*/  STS.64 [R27+0x600], R16 ;  /* 0x000600101b007388 */ /* 0x000fe80000000a00 */
[----:B------:R-:W-:Y:S04]  /*23d0*/  STS.64 [R27+0x700], R18 ;  /* 0x000700121b007388 */ /* 0x000fe80000000a00 */
[----:B------:R-:W-:Y:S04]  /*23e0*/  STS.64 [R27+0x800], R20 ;  /* 0x000800141b007388 */ /* 0x000fe80000000a00 */
[----:B------:R-:W-:Y:S04]  /*23f0*/  STS.64 [R27+0x900], R22 ;  /* 0x000900161b007388 */ /* 0x000fe80000000a00 */
[----:B------:R-:W-:Y:S01]  /*2400*/  STS.64 [R27+0xa00], R24 ;  /* 0x000a00181b007388 */ /* 0x000fe20000000a00 */
[----:B------:R-:W-:-:S03]  /*2410*/  NOP ;  /* 0x0000000000007918 */ /* 0x000fc60000000000 */
[----:B------:R2:W3:Y:S01]  /*2420*/  @!P0 LDG.E.64 R44, desc[UR8][R2.64+-0x8] ;  /* 0xfffff808022c8981 */ /* 0x0004e2000c1e1b00 */
[----:B------:R-:W-:Y:S01]  /*2430*/  IMAD R0, R53, 0x50, R27 ;  /* 0x0000005035007824 */ /* 0x000fe200078e021b */
[C---:B0-----:R-:W-:Y:S01]  /*2440*/  LEA R5, R46.reuse, UR6, 0x3 ;  /* 0x000000062e057c11 */ /* 0x041fe2000f8e18ff */
[----:B-1----:R-:W-:Y:S01]  /*2450*/  IMAD.MOV.U32 R9, RZ, RZ, 0x2 ;  /* 0x00000002ff097424 */ /* 0x002fe200078e00ff */
[----:B------:R-:W-:Y:S02]  /*2460*/  ISETP.NE.AND P0, PT, R46, RZ, PT ;  /* 0x000000ff2e00720c */ /* 0x000fe40003f05270 */
[----:B------:R-:W-:Y:S04]  /*2470*/  LDS.64 R42, [R0+0x50] ;  /* 0x00005000002a7984 */ /* 0x000fe80000000a00 */
[----:B------:R-:W-:Y:S04]  /*2480*/  LDS.64 R40, [R0] ;  /* 0x0000000000287984 */ /* 0x000fe80000000a00 */
[----:B------:R-:W0:Y:S04]  /*2490*/  LDS.64 R38, [R0+0x8] ;  /* 0x0000080000267984 */ /* 0x000e280000000a00 */
[----:B------:R-:W1:Y:S04]  /*24a0*/  LDS.64 R36, [R0+0x10] ;  /* 0x0000100000247984 */ /* 0x000e680000000a00 */
[----:B------:R-:W-:Y:S04]  /*24b0*/  LDS.64 R34, [R0+0x18] ;  /* 0x0000180000227984 */ /* 0x000fe80000000a00 */
[----:B------:R-:W-:Y:S04]  /*24c0*/  LDS.64 R32, [R0+0x20] ;  /* 0x0000200000207984 */ /* 0x000fe80000000a00 */
[----:B------:R-:W-:Y:S04]  /*24d0*/  LDS.64 R30, [R0+0x28] ;  /* 0x00002800001e7984 */ /* 0x000fe80000000a00 */
[----:B------:R-:W-:Y:S04]  /*24e0*/  LDS.64 R28, [R0+0x30] ;  /* 0x00003000001c7984 */ /* 0x000fe80000000a00 */
[----:B------:R-:W-:Y:S04]  /*24f0*/  LDS.64 R26, [R0+0x38] ;  /* 0x00003800001a7984 */ /* 0x000fe80000000a00 */
[----:B------:R-:W-:Y:S04]  /*2500*/  LDS.64 R24, [R0+0x40] ;  /* 0x0000400000187984 */ /* 0x000fe80000000a00 */
[----:B------:R-:W-:Y:S01]  /*2510*/  LDS.64 R10, [R0+0x48] ;  /* 0x00004800000a7984 */ /* 0x000fe20000000a00 */
[----:B------:R-:W-:Y:S01]  /*2520*/  BAR.SYNC.DEFER_BLOCKING 0x0 ;  /* 0x0000000000007b1d */ /* 0x000fe20000010000 */
[----:B0-----:R-:W-:-:S04]  /*2530*/  ISETP.NE.U32.AND P1, PT, R40, R38, PT ;  /* 0x000000262800720c */ /* 0x001fc80003f25070 */
[----:B------:R-:W-:Y:S02]  /*2540*/  ISETP.NE.AND.EX P1, PT, R41, R39, PT, P1 ;  /* 0x000000272900720c */ /* 0x000fe40003f25310 */
[----:B-1----:R-:W-:-:S04]  /*2550*/  ISETP.NE.U32.AND P2, PT, R38, R36, PT ;  /* 0x000000242600720c */ /* 0x002fc80003f45070 */
[----:B------:R-:W-:Y:S01]  /*2560*/  ISETP.NE.AND.EX P2, PT, R39, R37, PT, P2 ;  /* 0x000000252700720c */ /* 0x000fe20003f45320 */
[----:B------:R-:W-:Y:S01]  /*2570*/  STS.64 [R5+0xc50], R42 ;  /* 0x000c502a05007388 */ /* 0x000fe20000000a00 */
[----:B------:R-:W-:Y:S06]  /*2580*/  BAR.SYNC.DEFER_BLOCKING 0x0 ;  /* 0x0000000000007b1d */ /* 0x000fec0000010000 */
[----:B---3--:R-:W0:Y:S02]  /*2590*/  @P0 LDS.64 R44, [R5+0xc48] ;  /* 0x000c4800052c0984 */ /* 0x008e240000000a00 */
[----:B------:R-:W-:Y:S01]  /*25a0*/  BAR.SYNC.DEFER_BLOCKING 0x0 ;  /* 0x0000000000007b1d */ /* 0x000fe20000010000 */
[----:B0-----:R-:W-:-:S04]  /*25b0*/  ISETP.NE.U32.AND P0, PT, R44, R40, PT ;  /* 0x000000282c00720c */ /* 0x001fc80003f05070 */
[----:B------:R-:W-:-:S04]  /*25c0*/  ISETP.NE.AND.EX P0, PT, R45, R41, PT, P0 ;  /* 0x000000292d00720c */ /* 0x000fc80003f05300 */
[----:B------:R-:W-:-:S09]  /*25d0*/  SEL R0, RZ, 0x1, !P0 ;  /* 0x00000001ff007807 */ /* 0x000fd20004000000 */
[----:B------:R-:W-:Y:S01]  /*25e0*/  @!P0 IMAD.MOV R9, RZ, RZ, 0x1 ;  /* 0x00000001ff098424 */ /* 0x000fe200078e02ff */
[----:B------:R-:W-:Y:S01]  /*25f0*/  ISETP.NE.U32.AND P0, PT, R36, R34, PT ;  /* 0x000000222400720c */ /* 0x000fe20003f05070 */
[----:B------:R-:W-:Y:S01]  /*2600*/  @!P1 IMAD.MOV R9, RZ, RZ, R0 ;  /* 0x000000ffff099224 */ /* 0x000fe200078e0200 */
[----:B------:R-:W-:Y:S02]  /*2610*/  ISETP.NE.U32.AND P1, PT, R34, R32, PT ;  /* 0x000000202200720c */ /* 0x000fe40003f25070 */
[----:B------:R-:W-:Y:S01]  /*2620*/  ISETP.NE.AND.EX P0, PT, R37, R35, PT, P0 ;  /* 0x000000232500720c */ /* 0x000fe20003f05300 */
[----:B------:R-:W-:Y:S01]  /*2630*/  VIADD R8, R9, 0x1 ;  /* 0x0000000109087836 */ /* 0x000fe20000000000 */
[----:B------:R-:W-:Y:S01]  /*2640*/  ISETP.NE.AND.EX P1, PT, R35, R33, PT, P1 ;  /* 0x000000212300720c */ /* 0x000fe20003f25310 */
[----:B------:R-:W-:Y:S01]  /*2650*/  @!P2 IMAD.MOV R8, RZ, RZ, R9 ;  /* 0x000000ffff08a224 */ /* 0x000fe200078e0209 */
[----:B------:R-:W-:-:S03]  /*2660*/  ISETP.NE.U32.AND P2, PT, R32, R30, PT ;  /* 0x0000001e2000720c */ /* 0x000fc60003f45070 */
[----:B------:R-:W-:-:S06]  /*2670*/  VIADD R7, R8, 0x1 ;  /* 0x0000000108077836 */ /* 0x000fcc0000000000 */
        /* <DEDUP_REMOVED lines=15> */
[----:B--2---:R-:W-:-:S04]  /*2770*/  VIADD R3, R4, 0x1 ;  /* 0x0000000104037836 */ /* 0x004fc80000000000 */
[----:B------:R-:W-:Y:S01]  /*2780*/  @!P0 IMAD.MOV R3, RZ, RZ, R4 ;  /* 0x000000ffff038224 */ /* 0x000fe200078e0204 */
[----:B------:R-:W-:Y:S02]  /*2790*/  ISETP.NE.AND.EX P0, PT, R25, R11, PT, P2 ;  /* 0x0000000b1900720c */ /* 0x000fe40003f05320 */
[----:B------:R-:W-:Y:S01]  /*27a0*/  ISETP.NE.U32.AND P2, PT, R10, R42, PT ;  /* 0x0000002a0a00720c */ /* 0x000fe20003f45070 */
[----:B------:R-:W-:Y:S02]  /*27b0*/  VIADD R2, R3, 0x1 ;  /* 0x0000000103027836 */ /* 0x000fe40000000000 */
[----:B------:R-:W-:Y:S01]  /*27c0*/  @!P1 IMAD.MOV R2, RZ, RZ, R3 ;  /* 0x000000ffff029224 */ /* 0x000fe200078e0203 */
[----:B------:R-:W-:Y:S02]  /*27d0*/  ISETP.NE.AND.EX P1, PT, R11, R43, PT, P2 ;  /* 0x0000002b0b00720c */ /* 0x000fe40003f25320 */
[----:B------:R-:W-:Y:S01]  /*27e0*/  ISETP.NE.AND P2, PT, R53, RZ, PT ;  /* 0x000000ff3500720c */ /* 0x000fe20003f45270 */
[----:B------:R-:W-:-:S04]  /*27f0*/  VIADD R0, R2, 0x1 ;  /* 0x0000000102007836 */ /* 0x000fc80000000000 */
[----:B------:R-:W-:-:S04]  /*2800*/  @!P0 IMAD.MOV R0, RZ, RZ, R2 ;  /* 0x000000ffff008224 */ /* 0x000fc800078e0202 */
[----:B------:R-:W-:Y:S02]  /*2810*/  VIADD R49, R0, 0x1 ;  /* 0x0000000100317836 */ /* 0x000fe40000000000 */
[----:B------:R-:W-:Y:S01]  /*2820*/  @!P1 IMAD.MOV R49, RZ, RZ, R0 ;  /* 0x000000ffff319224 */ /* 0x000fe200078e0200 */
[----:B------:R-:W-:-:S04]  /*2830*/  ISETP.NE.AND P1, PT, R53, 0x1f, PT ;  /* 0x0000001f3500780c */ /* 0x000fc80003f25270 */
[----:B------:R-:W0:Y:S09]  /*2840*/  SHFL.UP P0, R12, R49, 0x1, RZ ;  /* 0x04200000310c7989 */ /* 0x000e3200000000ff */
[----:B------:R-:W-:Y:S01]  /*2850*/  @!P1 LEA R51, R48, UR6, 0x2 ;  /* 0x0000000630339c11 */ /* 0x000fe2000f8e10ff */
        /* <DEDUP_REMOVED lines=11> */
[----:B------:R-:W-:Y:S01]  /*2910*/  @!P1 STS [R51], R50 ;  /* 0x0000003233009388 */ /* 0x000fe20000000800 */
[----:B------:R-:W-:Y:S01]  /*2920*/  BAR.SYNC.DEFER_BLOCKING 0x0 ;  /* 0x0000000000007b1d */ /* 0x000fe20000010000 */
[----:B------:R-:W-:-:S05]  /*2930*/  ISETP.NE.AND P1, PT, R48, 0x9, PT ;  /* 0x000000093000780c */ /* 0x000fca0003f25270 */
[----:B------:R-:W0:Y:S04]  /*2940*/  LDS.128 R12, [UR6] ;  /* 0x00000006ff0c7984 */ /* 0x000e280008000c00 */
[----:B------:R-:W1:Y:S04]  /*2950*/  LDS.128 R16, [UR6+0x10] ;  /* 0x00001006ff107984 */ /* 0x000e680008000c00 */
[----:B------:R-:W2:Y:S01]  /*2960*/  LDS.128 R20, [UR6+0x20] ;  /* 0x00002006ff147984 */ /* 0x000ea20008000c00 */
[----:B0-----:R-:W-:-:S04]  /*2970*/  IMAD.IADD R13, R12, 0x1, R13 ;  /* 0x000000010c0d7824 */ /* 0x001fc800078e020d */
[----:B------:R-:W-:Y:S01]  /*2980*/  IMAD.IADD R14, R14, 0x1, R13 ;  /* 0x000000010e0e7824 */ /* 0x000fe200078e020d */
[----:B------:R-:W-:Y:S02]  /*2990*/  SEL R12, R13, R12, !P0 ;  /* 0x0000000c0d0c7207 */ /* 0x000fe40004000000 */
[----:B------:R-:W-:Y:S01]  /*29a0*/  ISETP.NE.AND P0, PT, R48, 0x3, PT ;  /* 0x000000033000780c */ /* 0x000fe20003f05270 */
[----:B------:R-:W-:Y:S01]  /*29b0*/  IMAD.IADD R15, R15, 0x1, R14 ;  /* 0x000000010f0f7824 */ /* 0x000fe200078e020e */
[----:B------:R-:W-:Y:S02]  /*29c0*/  SEL R13, R49, RZ, P2 ;  /* 0x000000ff310d7207 */ /* 0x000fe40001000000 */
[----:B------:R-:W-:Y:S01]  /*29d0*/  SEL R12, R14, R12, !P0 ;  /* 0x0000000c0e0c7207 */ /* 0x000fe20004000000 */
[----:B-1----:R-:W-:Y:S01]  /*29e0*/  IMAD.IADD R16, R15, 0x1, R16 ;  /* 0x000000010f107824 */ /* 0x002fe200078e0210 */
[----:B------:R-:W-:-:S03]  /*29f0*/  ISETP.NE.AND P0, PT, R48, 0x4, PT ;  /* 0x000000043000780c */ /* 0x000fc60003f05270 */
[----:B------:R-:W-:Y:S01]  /*2a00*/  IMAD.IADD R17, R17, 0x1, R16 ;  /* 0x0000000111117824 */ /* 0x000fe200078e0210 */
[----:B------:R-:W-:Y:S02]  /*2a10*/  SEL R12, R15, R12, !P0 ;  /* 0x0000000c0f0c7207 */ /* 0x000fe40004000000 */
[----:B------:R-:W-:Y:S01]  /*2a20*/  ISETP.NE.AND P0, PT, R48, 0x5, PT ;  /* 0x000000053000780c */ /* 0x000fe20003f05270 */
[----:B------:R-:W-:-:S03]  /*2a30*/  IMAD.IADD R18, R18, 0x1, R17 ;  /* 0x0000000112127824 */ /* 0x000fc600078e0211 */
[----:B------:R-:W-:Y:S01]  /*2a40*/  SEL R12, R16, R12, !P0 ;  /* 0x0000000c100c7207 */ /* 0x000fe20004000000 */
[----:B------:R-:W-:Y:S01]  /*2a50*/  IMAD.IADD R19, R19, 0x1, R18 ;  /* 0x0000000113137824 */ /* 0x000fe200078e0212 */
[----:B------:R-:W-:-:S03]  /*2a60*/  ISETP.NE.AND P0, PT, R48, 0x6, PT ;  /* 0x000000063000780c */ /* 0x000fc60003f05270 */
[----:B--2---:R-:W-:Y:S01]  /*2a70*/  IMAD.IADD R20, R19, 0x1, R20 ;  /* 0x0000000113147824 */ /* 0x004fe200078e0214 */
[----:B------:R-:W-:Y:S02]  /*2a80*/  SEL R12, R17, R12, !P0 ;  /* 0x0000000c110c7207 */ /* 0x000fe40004000000 */
[----:B------:R-:W-:Y:S01]  /*2a90*/  ISETP.NE.AND P0, PT, R48, 0x7, PT ;  /* 0x000000073000780c */ /* 0x000fe20003f05270 */
[----:B------:R-:W-:-:S03]  /*2aa0*/  IMAD.IADD R21, R21, 0x1, R20 ;  /* 0x0000000115157824 */ /* 0x000fc600078e0214 */
[----:B------:R-:W-:Y:S01]  /*2ab0*/  SEL R12, R18, R12, !P0 ;  /* 0x0000000c120c7207 */ /* 0x000fe20004000000 */
[----:B------:R-:W-:Y:S01]  /*2ac0*/  IMAD.IADD R22, R22, 0x1, R21 ;  /* 0x0000000116167824 */ /* 0x000fe200078e0215 */
[----:B------:R-:W-:-:S03]  /*2ad0*/  ISETP.NE.AND P0, PT, R48, 0x8, PT ;  /* 0x000000083000780c */ /* 0x000fc60003f05270 */
[----:B------:R-:W-:Y:S01]  /*2ae0*/  IMAD.IADD R23, R23, 0x1, R22 ;  /* 0x0000000117177824 */ /* 0x000fe200078e0216 */
[----:B------:R-:W-:Y:S02]  /*2af0*/  SEL R12, R19, R12, !P0 ;  /* 0x0000000c130c7207 */ /* 0x000fe40004000000 */
[----:B------:R-:W-:Y:S02]  /*2b00*/  ISETP.NE.AND P0, PT, R48, 0xa, PT ;  /* 0x0000000a3000780c */ /* 0x000fe40003f05270 */
[----:B------:R-:W-:Y:S02]  /*2b10*/  SEL R12, R20, R12, !P1 ;  /* 0x0000000c140c7207 */ /* 0x000fe40004800000 */
[----:B------:R-:W-:Y:S02]  /*2b20*/  ISETP.NE.AND P1, PT, R48, 0xb, PT ;  /* 0x0000000b3000780c */ /* 0x000fe40003f25270 */
[----:B------:R-:W-:Y:S02]  /*2b30*/  SEL R12, R21, R12, !P0 ;  /* 0x0000000c150c7207 */ /* 0x000fe40004000000 */
[----:B------:R-:W-:-:S02]  /*2b40*/  ISETP.GE.U32.AND P0, PT, R46, 0x20, PT ;  /* 0x000000202e00780c */ /* 0x000fc40003f06070 */
[----:B------:R-:W-:Y:S02]  /*2b50*/  SEL R12, R22, R12, !P1 ;  /* 0x0000000c160c7207 */ /* 0x000fe40004800000 */
[----:B------:R-:W-:-:S03]  /*2b60*/  ISETP.GT.U32.AND P1, PT, R46, 0x1f, PT ;  /* 0x0000001f2e00780c */ /* 0x000fc60003f24070 */
[----:B------:R-:W-:-:S05]  /*2b70*/  IMAD.IADD R12, R12, 0x1, R13 ;  /* 0x000000010c0c7824 */ /* 0x000fca00078e020d */
[----:B------:R-:W-:-:S05]  /*2b80*/  SEL R52, R49, R12, !P0 ;  /* 0x0000000c31347207 */ /* 0x000fca0004000000 */
[----:B------:R-:W-:Y:S05]  /*2b90*/  @P1 BRA `(.L_x_3225) ;  /* 0x0000000800441947 */ /* 0x000fea0003800000 */
[----:B------:R-:W0:Y:S01]  /*2ba0*/  LDC.64 R16, c[0x0][0x3a0] ;  /* 0x0000e800ff107b82 */ /* 0x000e220000000a00 */
[----:B------:R-:W-:-:S07]  /*2bb0*/  ISETP.NE.AND P0, PT, R46, RZ, PT ;  /* 0x000000ff2e00720c */ /* 0x000fce0003f05270 */
[----:B------:R-:W1:Y:S06]  /*2bc0*/  LDC R12, c[0x0][0x370] ;  /* 0x0000dc00ff0c7b82 */ /* 0x000e6c0000000800 */
[----:B------:R-:W-:Y:S01]  /*2bd0*/  @!P0 IMAD.MOV.U32 R22, RZ, RZ, 0x64 ;  /* 0x00000064ff168424 */ /* 0x000fe200078e00ff */
[----:B------:R2:W-:Y:S01]  /*2be0*/  @!P0 STS [UR6+0x4c], R23 ;  /* 0x00004c17ff008988 */ /* 0x0005e20008000806 */
[----:B0-----:R-:W-:-:S05]  /*2bf0*/  IMAD.WIDE R48, R47, 0x8, R16 ;  /* 0x000000082f307825 */ /* 0x001fca00078e0210 */
[----:B------:R2:W-:Y:S01]  /*2c00*/  @!P0 ST.E.64.STRONG.GPU desc[UR8][R48.64+0x100], R22 ;  /* 0x0001001630008985 */ /* 0x0005e2000c10fb08 */
[----:B-1----:R-:W-:Y:S02]  /*2c10*/  ISETP.GT.U32.AND P0, PT, R12, 0x1f3, PT ;  /* 0x000001f30c00780c */ /* 0x002fe40003f04070 */
[----:B------:R-:W-:-:S05]  /*2c20*/  LOP3.LUT R12, RZ, R46, RZ, 0x33, !PT ;  /* 0x0000002eff0c7212 */ /* 0x000fca00078e33ff */
[----:B------:R-:W-:-:S06]  /*2c30*/  IMAD.IADD R12, R47, 0x1, R12 ;  /* 0x000000012f0c7824 */ /* 0x000fcc00078e020c */
[----:B--2---:R-:W-:Y:S05]  /*2c40*/  @P0 BRA `(.L_x_3226) ;  /* 0x0000000000080947 */ /* 0x004fea0003800000 */
[----:B------:R0:W-:Y:S06]  /*2c50*/  MEMBAR.SC.CTA ;  /* 0x0000000000007992 */ /* 0x0001ec0000000000 */
[----:B0-----:R-:W-:Y:S05]  /*2c60*/  BRA `(.L_x_3227) ;  /* 0x0000000000087947 */ /* 0x001fea0003800000 */
.L_x_3226:
[----:B------:R-:W-:Y:S05]  /*2c70*/  NANOSLEEP 0x474 ;  /* 0x000004740000795d */ /* 0x000fea0003800000 */
[----:B------:R-:W-:Y:S01]  /*2c80*/  NOP ;  /* 0x0000000000007918 */ /* 0x000fe20000000000 */
.L_x_3227:
[----:B------:R-:W-:-:S05]  /*2c90*/  IMAD.WIDE R16, R12, 0x8, R16 ;  /* 0x000000080c107825 */ /* 0x000fca00078e0210 */
[----:B------:R-:W2:Y:S01]  /*2ca0*/  LD.E.64.STRONG.GPU R14, desc[UR8][R16.64+0x100] ;  /* 0x00010008100e7980 */ /* 0x000ea2000c10fb00 */
[----:B------:R-:W-:Y:S01]  /*2cb0*/  UMOV UR4, 0xffffffff ;  /* 0xffffffff00047882 */ /* 0x000fe20000000000 */
[----:B--2---:R-:W-:Y:S02]  /*2cc0*/  ISETP.NE.AND P6, PT, R14, 0x63, PT ;  /* 0x000000630e00780c */ /* 0x004fe40003fc5270 */
[----:B------:R-:W-:Y:S11]  /*2cd0*/  BRA.DIV UR4, `(.L_x_3228) ;  /* 0x0000006e04c47947 */ /* 0x000ff6000b800000 */
[----:B------:R-:W-:-:S13]  /*2ce0*/  VOTE.ANY P6, !P6 ;  /* 0x0000000000ff7806 */ /* 0x000fda00070c0100 */
.L_x_3384:
[----:B------:R-:W-:Y:S05]  /*2cf0*/  @!P6 BRA `(.L_x_3229) ;  /* 0x000000000030e947 */ /* 0x000fea0003800000 */
.L_x_3233:
[----:B------:R-:W-:Y:S05]  /*2d00*/  YIELD ;  /* 0x0000000000007946 */ /* 0x000fea0003800000 */
[----:B------:R-:W-:Y:S05]  /*2d10*/  @P0 BRA `(.L_x_3230) ;  /* 0x0000000000080947 */ /* 0x000fea0003800000 */
[----:B------:R0:W-:Y:S06]  /*2d20*/  MEMBAR.SC.CTA ;  /* 0x0000000000007992 */ /* 0x0001ec0000000000 */
[----:B0-----:R-:W-:Y:S05]  /*2d30*/  BRA `(.L_x_3231) ;  /* 0x0000000000087947 */ /* 0x001fea0003800000 */
.L_x_3230:
[----:B------:R-:W-:Y:S05]  /*2d40*/  NANOSLEEP 0x17c ;  /* 0x0000017c0000795d */ /* 0x000fea0003800000 */
[----:B------:R-:W-:Y:S01]  /*2d50*/  NOP ;  /* 0x0000000000007918 */ /* 0x000fe20000000000 */
.L_x_3231:
[----:B------:R-:W2:Y:S01]  /*2d60*/  LD.E.64.STRONG.GPU R14, desc[UR8][R16.64+0x100] ;  /* 0x00010008100e7980 */ /* 0x000ea2000c10fb00 */
[----:B------:R-:W-:Y:S01]  /*2d70*/  UMOV UR4, 0xffffffff ;  /* 0xffffffff00047882 */ /* 0x000fe20000000000 */
[----:B--2---:R-:W-:Y:S02]  /*2d80*/  ISETP.NE.AND P6, PT, R14, 0x63, PT ;  /* 0x000000630e00780c */ /* 0x004fe40003fc5270 */
[----:B------:R-:W-:Y:S11]  /*2d90*/  BRA.DIV UR4, `(.L_x_3232) ;  /* 0x0000006e04b47947 */ /* 0x000ff6000b800000 */
[----:B------:R-:W-:-:S13]  /*2da0*/  VOTE.ANY P6, !P6 ;  /* 0x0000000000ff7806 */ /* 0x000fda00070c0100 */
.L_x_3387:
[----:B------:R-:W-:Y:S05]  /*2db0*/  @P6 BRA `(.L_x_3233) ;  /* 0xfffffffc00d06947 */ /* 0x000fea000383ffff */
.L_x_3229:
[----:B------:R-:W-:Y:S01]  /*2dc0*/  UMOV UR4, 0xffffffff ;  /* 0xffffffff00047882 */ /* 0x000fe20000000000 */
[----:B------:R-:W-:Y:S02]  /*2dd0*/  ISETP.NE.AND P5, PT, R14, 0x65, PT ;  /* 0x000000650e00780c */ /* 0x000fe40003fa5270 */
[----:B------:R-:W-:Y:S11]  /*2de0*/  BRA.DIV UR4, `(.L_x_3234) ;  /* 0x0000006e04c07947 */ /* 0x000ff6000b800000 */
[----:B------:R-:W0:Y:S01]  /*2df0*/  S2R R13, SR_GEMASK ;  /* 0x00000000000d7919 */ /* 0x000e220000003c00 */
[----:B------:R-:W-:-:S04]  /*2e00*/  VOTE.ANY R19, PT, !P5 ;  /* 0x0000000000137806 */ /* 0x000fc800068e0100 */
[----:B0-----:R-:W-:Y:S01]  /*2e10*/  LOP3.LUT R19, R19, 0x80000000, R13, 0xec, !PT ;  /* 0x8000000013137812 */ /* 0x001fe200078eec0d */
[----:B------:R-:W-:-:S04]  /*2e20*/  VIADD R13, R53, 0x8 ;  /* 0x00000008350d7836 */ /* 0x000fc80000000000 */
[----:B------:R-:W-:-:S05]  /*2e30*/  VIADD R16, R19, 0xffffffff ;  /* 0xffffffff13107836 */ /* 0x000fca0000000000 */
[----:B------:R-:W-:-:S04]  /*2e40*/  LOP3.LUT R16, R19, R16, RZ, 0xc, !PT ;  /* 0x0000001013107212 */ /* 0x000fc800078e0cff */
[----:B------:R-:W0:Y:S02]  /*2e50*/  POPC R21, R16 ;  /* 0x0000001000157309 */ /* 0x000e240000000000 */
[----:B0-----:R-:W0:Y:S01]  /*2e60*/  SHFL.DOWN PT, R51, R15, 0x1, R21 ;  /* 0x082000000f337989 */ /* 0x001e2200000e0015 */
[----:B------:R-:W-:-:S04]  /*2e70*/  ISETP.GE.AND P1, PT, R53, R21, PT ;  /* 0x000000153500720c */ /* 0x000fc80003f26270 */
[----:B0-----:R-:W-:-:S05]  /*2e80*/  SEL R18, R51, RZ, !P1 ;  /* 0x000000ff33127207 */ /* 0x001fca0004800000 */
[----:B------:R-:W-:Y:S02]  /*2e90*/  IMAD.IADD R20, R18, 0x1, R15 ;  /* 0x0000000112147824 */ /* 0x000fe400078e020f */
[----:B------:R-:W-:-:S03]  /*2ea0*/  VIADD R18, R53, 0x2 ;  /* 0x0000000235127836 */ /* 0x000fc60000000000 */
[----:B------:R-:W0:Y:S02]  /*2eb0*/  SHFL.DOWN PT, R51, R20, 0x2, R21 ;  /* 0x0840000014337989 */ /* 0x000e2400000e0015 */
[----:B------:R-:W-:Y:S01]  /*2ec0*/  ISETP.GT.AND P1, PT, R18, R21, PT ;  /* 0x000000151200720c */ /* 0x000fe20003f24270 */
[----:B------:R-:W-:-:S03]  /*2ed0*/  VIADD R18, R53, 0x4 ;  /* 0x0000000435127836 */ /* 0x000fc60000000000 */
[----:B0-----:R-:W-:Y:S02]  /*2ee0*/  SEL R51, R51, RZ, !P1 ;  /* 0x000000ff33337207 */ /* 0x001fe40004800000 */
[----:B------:R-:W-:-:S03]  /*2ef0*/  ISETP.GT.AND P1, PT, R18, R21, PT ;  /* 0x000000151200720c */ /* 0x000fc60003f24270 */
[----:B------:R-:W-:Y:S02]  /*2f00*/  IMAD.IADD R22, R20, 0x1, R51 ;  /* 0x0000000114167824 */ /* 0x000fe400078e0233 */
[----:B------:R-:W-:-:S03]  /*2f10*/  VIADD R20, R53, 0x10 ;  /* 0x0000001035147836 */ /* 0x000fc60000000000 */
[----:B------:R-:W0:Y:S02]  /*2f20*/  SHFL.DOWN PT, R51, R22, 0x4, R21 ;  /* 0x0880000016337989 */ /* 0x000e2400000e0015 */
[-C--:B------:R-:W-:Y:S02]  /*2f30*/  ISETP.GT.AND P2, PT, R20, R21.reuse, PT ;  /* 0x000000151400720c */ /* 0x080fe40003f44270 */
[----:B0-----:R-:W-:Y:S02]  /*2f40*/  SEL R51, R51, RZ, !P1 ;  /* 0x000000ff33337207 */ /* 0x001fe40004800000 */
[----:B------:R-:W-:-:S03]  /*2f50*/  ISETP.GT.AND P1, PT, R13, R21, PT ;  /* 0x000000150d00720c */ /* 0x000fc60003f24270 */
[----:B------:R-:W-:-:S05]  /*2f60*/  IMAD.IADD R47, R22, 0x1, R51 ;  /* 0x00000001162f7824 */ /* 0x000fca00078e0233 */
[----:B------:R-:W0:Y:S02]  /*2f70*/  SHFL.DOWN PT, R51, R47, 0x8, R21 ;  /* 0x090000002f337989 */ /* 0x000e2400000e0015 */
[----:B0-----:R-:W-:Y:S02]  /*2f80*/  SEL R16, R51, RZ, !P1 ;  /* 0x000000ff33107207 */ /* 0x001fe40004800000 */
[----:B------:R-:W-:-:S03]  /*2f90*/  ISETP.NE.AND P1, PT, R14, 0x65, PT ;  /* 0x000000650e00780c */ /* 0x000fc60003f25270 */
[----:B------:R-:W-:Y:S02]  /*2fa0*/  IMAD.IADD R15, R47, 0x1, R16 ;  /* 0x000000012f0f7824 */ /* 0x000fe400078e0210 */
[----:B------:R-:W0:Y:S03]  /*2fb0*/  LDC.64 R16, c[0x0][0x3a0] ;  /* 0x0000e800ff107b82 */ /* 0x000e260000000a00 */
[----:B------:R-:W1:Y:S05]  /*2fc0*/  SHFL.DOWN PT, R51, R15, 0x10, R21 ;  /* 0x0a0000000f337989 */ /* 0x000e6a00000e0015 */
[----:B------:R-:W-:-:S02]  /*2fd0*/  VOTE.ALL P5, P1 ;  /* 0x0000000000ff7806 */ /* 0x000fc400008a0000 */
[----:B0-----:R-:W-:Y:S02]  /*2fe0*/  IADD3 R22, P1, PT, R16, 0x100, RZ ;  /* 0x0000010010167810 */ /* 0x001fe40007f3e0ff */
[----:B-1----:R-:W-:-:S03]  /*2ff0*/  SEL R14, R51, RZ, !P2 ;  /* 0x000000ff330e7207 */ /* 0x002fc60005000000 */
[----:B------:R-:W-:Y:S02]  /*3000*/  IMAD.X R47, RZ, RZ, R17, P1 ;  /* 0x000000ffff2f7224 */ /* 0x000fe400008e0611 */
[----:B------:R-:W-:-:S07]  /*3010*/  IMAD.IADD R21, R15, 0x1, R14 ;  /* 0x000000010f157824 */ /* 0x000fce00078e020e */
.L_x_3396:
[----:B------:R-:W-:Y:S05]  /*3020*/  @!P5 BRA `(.L_x_3235) ;  /* 0x0000000000e0d947 */ /* 0x000fea0003800000 */
.L_x_3243:
[----:B------:R-:W-:Y:S02]  /*3030*/  IMAD.MOV.U32 R14, RZ, RZ, R22 ;  /* 0x000000ffff0e7224 */ /* 0x000fe400078e0016 */
[----:B------:R-:W-:Y:S02]  /*3040*/  IMAD.MOV.U32 R15, RZ, RZ, R47 ;  /* 0x000000ffff0f7224 */ /* 0x000fe400078e002f */
[----:B------:R-:W-:-:S05]  /*3050*/  IMAD.WIDE R14, R12, 0x8, R14 ;  /* 0x000000080c0e7825 */ /* 0x000fca00078e020e */
[----:B------:R-:W2:Y:S01]  /*3060*/  LD.E.64.STRONG.GPU R16, desc[UR8][R14.64+-0x100] ;  /* 0xffff00080e107980 */ /* 0x000ea2000c10fb00 */
[----:B------:R-:W-:Y:S05]  /*3070*/  YIELD ;  /* 0x0000000000007946 */ /* 0x000fea0003800000 */
[----:B------:R-:W-:Y:S01]  /*3080*/  UMOV UR4, 0xffffffff ;  /* 0xffffffff00047882 */ /* 0x000fe20000000000 */
[----:B--2---:R-:W-:Y:S02]  /*3090*/  ISETP.NE.AND P6, PT, R16, 0x63, PT ;  /* 0x000000631000780c */ /* 0x004fe40003fc5270 */
[----:B------:R-:W-:Y:S11]  /*30a0*/  BRA.DIV UR4, `(.L_x_3236) ;  /* 0x00000072041c7947 */ /* 0x000ff6000b800000 */
[----:B------:R-:W-:-:S13]  /*30b0*/  VOTE.ANY P6, !P6 ;  /* 0x0000000000ff7806 */ /* 0x000fda00070c0100 */
.L_x_3399:
[----:B------:R-:W-:Y:S05]  /*30c0*/  @!P6 BRA `(.L_x_3237) ;  /* 0x000000000030e947 */ /* 0x000fea0003800000 */
.L_x_3241:
[----:B------:R-:W-:Y:S05]  /*30d0*/  YIELD ;  /* 0x0000000000007946 */ /* 0x000fea0003800000 */
[----:B------:R-:W-:Y:S05]  /*30e0*/  @P0 BRA `(.L_x_3238) ;  /* 0x0000000000080947 */ /* 0x000fea0003800000 */
[----:B------:R0:W-:Y:S06]  /*30f0*/  MEMBAR.SC.CTA ;  /* 0x0000000000007992 */ /* 0x0001ec0000000000 */
[----:B0-----:R-:W-:Y:S05]  /*3100*/  BRA `(.L_x_3239) ;  /* 0x0000000000087947 */ /* 0x001fea0003800000 */
.L_x_3238:
[----:B------:R-:W-:Y:S05]  /*3110*/  NANOSLEEP 0x17c ;  /* 0x0000017c0000795d */ /* 0x000fea0003800000 */
[----:B------:R-:W-:Y:S01]  /*3120*/  NOP ;  /* 0x0000000000007918 */ /* 0x000fe20000000000 */
.L_x_3239:
[----:B------:R-:W2:Y:S01]  /*3130*/  LD.E.64.STRONG.GPU R16, desc[UR8][R14.64+-0x100] ;  /* 0xffff00080e107980 */ /* 0x000ea2000c10fb00 */
[----:B------:R-:W-:Y:S01]  /*3140*/  UMOV UR4, 0xffffffff ;  /* 0xffffffff00047882 */ /* 0x000fe20000000000 */
[----:B--2---:R-:W-:Y:S02]  /*3150*/  ISETP.NE.AND P6, PT, R16, 0x63, PT ;  /* 0x000000631000780c */ /* 0x004fe40003fc5270 */
[----:B------:R-:W-:Y:S11]  /*3160*/  BRA.DIV UR4, `(.L_x_3240) ;  /* 0x00000072040c7947 */ /* 0x000ff6000b800000 */
[----:B------:R-:W-:-:S13]  /*3170*/  VOTE.ANY P6, !P6 ;  /* 0x0000000000ff7806 */ /* 0x000fda00070c0100 */
.L_x_3402:
[----:B------:R-:W-:Y:S05]  /*3180*/  @P6 BRA `(.L_x_3241) ;  /* 0xfffffffc00d06947 */ /* 0x000fea000383ffff */
.L_x_3237:
[----:B------:R-:W-:Y:S01]  /*3190*/  UMOV UR4, 0xffffffff ;  /* 0xffffffff00047882 */ /* 0x000fe20000000000 */
[----:B------:R-:W-:Y:S02]  /*31a0*/  ISETP.NE.AND P5, PT, R16, 0x65, PT ;  /* 0x000000651000780c */ /* 0x000fe40003fa5270 */
[----:B------:R-:W-:Y:S11]  /*31b0*/  BRA.DIV UR4, `(.L_x_3242) ;  /* 0x0000007204187947 */ /* 0x000ff6000b800000 */
[----:B------:R-:W0:Y:S01]  /*31c0*/  S2R R14, SR_GEMASK ;  /* 0x00000000000e7919 */ /* 0x000e220000003c00 */
[----:B------:R-:W-:Y:S01]  /*31d0*/  VOTE.ANY R19, PT, !P5 ;  /* 0x0000000000137806 */ /* 0x000fe200068e0100 */
[----:B------:R-:W-:Y:S01]  /*31e0*/  VIADD R15, R53, 0x2 ;  /* 0x00000002350f7836 */ /* 0x000fe20000000000 */
[----:B------:R-:W-:Y:S01]  /*31f0*/  ISETP.NE.AND P5, PT, R16, 0x65, PT ;  /* 0x000000651000780c */ /* 0x000fe20003fa5270 */
[----:B------:R-:W-:-:S12]  /*3200*/  VIADD R12, R12, 0xffffffe0 ;  /* 0xffffffe00c0c7836 */ /* 0x000fd80000000000 */
[----:B------:R-:W-:Y:S02]  /*3210*/  VOTE.ALL P5, P5 ;  /* 0x0000000000ff7806 */ /* 0x000fe400028a0000 */
[----:B0-----:R-:W-:-:S05]  /*3220*/  LOP3.LUT R19, R19, 0x80000000, R14, 0xec, !PT ;  /* 0x8000000013137812 */ /* 0x001fca00078eec0e */
[----:B------:R-:W-:-:S05]  /*3230*/  VIADD R14, R19, 0xffffffff ;  /* 0xffffffff130e7836 */ /* 0x000fca0000000000 */
[----:B------:R-:W-:-:S06]  /*3240*/  LOP3.LUT R14, R19, R14, RZ, 0xc, !PT ;  /* 0x0000000e130e7212 */ /* 0x000fcc00078e0cff */
[----:B------:R-:W0:Y:S02]  /*3250*/  POPC R14, R14 ;  /* 0x0000000e000e7309 */ /* 0x000e240000000000 */
[----:B0-----:R-:W0:Y:S01]  /*3260*/  SHFL.DOWN PT, R51, R17, 0x1, R14 ;  /* 0x0820000011337989 */ /* 0x001e2200000e000e */
[----:B------:R-:W-:-:S04]  /*3270*/  ISETP.GE.AND P1, PT, R53, R14, PT ;  /* 0x0000000e3500720c */ /* 0x000fc80003f26270 */
[----:B0-----:R-:W-:Y:S02]  /*3280*/  SEL R50, R51, RZ, !P1 ;  /* 0x000000ff33327207 */ /* 0x001fe40004800000 */
[----:B------:R-:W-:-:S03]  /*3290*/  ISETP.GT.AND P1, PT, R15, R14, PT ;  /* 0x0000000e0f00720c */ /* 0x000fc60003f24270 */
[----:B------:R-:W-:-:S05]  /*32a0*/  IMAD.IADD R17, R50, 0x1, R17 ;  /* 0x0000000132117824 */ /* 0x000fca00078e0211 */
[----:B------:R-:W0:Y:S02]  /*32b0*/  SHFL.DOWN PT, R51, R17, 0x2, R14 ;  /* 0x0840000011337989 */ /* 0x000e2400000e000e */
        /* <DEDUP_REMOVED lines=12> */
[----:B0-----:R-:W-:-:S04]  /*3380*/  SEL R16, R51, RZ, !P1 ;  /* 0x000000ff33107207 */ /* 0x001fc80004800000 */
[----:B------:R-:W-:-:S07]  /*3390*/  IADD3 R21, PT, PT, R17, R16, R21 ;  /* 0x0000001011157210 */ /* 0x000fce0007ffe015 */
.L_x_3411:
[----:B------:R-:W-:Y:S05]  /*33a0*/  @P5 BRA `(.L_x_3243) ;  /* 0xfffffffc00205947 */ /* 0x000fea000383ffff */
.L_x_3235:
[----:B------:R-:W-:Y:S02]  /*33b0*/  ISETP.NE.AND P1, PT, R46, RZ, PT ;  /* 0x000000ff2e00720c */ /* 0x000fe40003f25270 */
[----:B------:R-:W-:-:S11]  /*33c0*/  ISETP.NE.AND P0, PT, R53, RZ, PT ;  /* 0x000000ff3500720c */ /* 0x000fd60003f05270 */
[----:B------:R-:W0:Y:S01]  /*33d0*/  @!P1 S2R R13, SR_CgaCtaId ;  /* 0x00000000000d9919 */ /* 0x000e220000008800 */
[----:B------:R-:W-:Y:S01]  /*33e0*/  @!P1 MOV R12, 0x400 ;  /* 0x00000400000c9802 */ /* 0x000fe20000000f00 */
[----:B------:R-:W-:Y:S01]  /*33f0*/  @!P1 IMAD.IADD R23, R23, 0x1, R21 ;  /* 0x0000000117179824 */ /* 0x000fe200078e0215 */
[----:B------:R-:W-:Y:S01]  /*3400*/  @!P0 MOV R15, 0x400 ;  /* 0x00000400000f8802 */ /* 0x000fe20000000f00 */
[----:B------:R-:W1:Y:S01]  /*3410*/  @!P0 S2R R16, SR_CgaCtaId ;  /* 0x0000000000108919 */ /* 0x000e620000008800 */
[----:B------:R-:W-:-:S05]  /*3420*/  @!P1 IMAD.MOV.U32 R22, RZ, RZ, 0x65 ;  /* 0x00000065ff169424 */ /* 0x000fca00078e00ff */
[----:B------:R2:W-:Y:S01]  /*3430*/  @!P1 ST.E.64.STRONG.GPU desc[UR8][R48.64+0x100], R22 ;  /* 0x0001001630009985 */ /* 0x0005e2000c10fb08 */
[----:B0-----:R-:W-:Y:S01]  /*3440*/  @!P1 LEA R14, R13, R12, 0x18 ;  /* 0x0000000c0d0e9211 */ /* 0x001fe200078ec0ff */
[----:B------:R-:W-:Y:S02]  /*3450*/  IMAD.MOV.U32 R12, RZ, RZ, R52 ;  /* 0x000000ffff0c7224 */ /* 0x000fe400078e0034 */
[----:B------:R-:W-:Y:S01]  /*3460*/  @!P0 IMAD.MOV.U32 R12, RZ, RZ, R21 ;  /* 0x000000ffff0c8224 */ /* 0x000fe200078e0015 */
[----:B-1----:R-:W-:Y:S01]  /*3470*/  @!P0 LEA R16, R16, R15, 0x18 ;  /* 0x0000000f10108211 */ /* 0x002fe200078ec0ff */
[----:B------:R2:W-:Y:S04]  /*3480*/  @!P1 STS [R14+0x48], R23 ;  /* 0x000048170e009388 */ /* 0x0005e80000000800 */
[----:B------:R2:W-:Y:S04]  /*3490*/  @!P1 STS [R14+0x44], R21 ;  /* 0x000044150e009388 */ /* 0x0005e80000000800 */
[----:B------:R2:W-:Y:S02]  /*34a0*/  @!P0 STS [R16+0x3c], R21 ;  /* 0x00003c1510008388 */ /* 0x0005e40000000800 */
.L_x_3225:
[----:B------:R-:W-:Y:S05]  /*34b0*/  WARPSYNC.ALL ;  /* 0x0000000000007948 */ /* 0x000fea0003800000 */
[----:B------:R-:W-:Y:S01]  /*34c0*/  ISETP.NE.AND P0, PT, R46, RZ, PT ;  /* 0x000000ff2e00720c */ /* 0x000fe20003f05270 */
[----:B------:R-:W0:Y:S08]  /*34d0*/  S2UR UR5, SR_CgaCtaId ;  /* 0x00000000000579c3 */ /* 0x000e300000008800 */
[----:B------:R-:W-:Y:S06]  /*34e0*/  BAR.SYNC.DEFER_BLOCKING 0x0 ;  /* 0x0000000000007b1d */ /* 0x000fec0000010000 */
[----:B------:R-:W-:-:S02]  /*34f0*/  UMOV UR4, 0x400 ;  /* 0x0000040000047882 */ /* 0x000fc40000000000 */
[----:B0-----:R-:W-:-:S09]  /*3500*/  ULEA UR4, UR5, UR4, 0x18 ;  /* 0x0000000405047291 */ /* 0x001fd2000f8ec0ff */
[----:B--2---:R-:W0:Y:S04]  /*3510*/  LDS R14, [UR4+0x3c] ;  /* 0x00003c04ff0e7984 */ /* 0x004e280008000800 */
[----:B------:R-:W1:Y:S04]  /*3520*/  LDS R13, [UR4+0x4c] ;  /* 0x00004c04ff0d7984 */ /* 0x000e680008000800 */
[----:B------:R-:W2:Y:S01]  /*3530*/  LDS R15, [UR4+0x44] ;  /* 0x00004404ff0f7984 */ /* 0x000ea20008000800 */
[----:B0-----:R-:W-:Y:S02]  /*3540*/  SEL R17, R14, RZ, P0 ;  /* 0x000000ff0e117207 */ /* 0x001fe40000000000 */
[----:B------:R-:W-:-:S02]  /*3550*/  ISETP.NE.U32.AND P0, PT, R44, R40, PT ;  /* 0x000000282c00720c */ /* 0x000fc40003f05070 */
[----:B-1----:R-:W-:Y:S01]  /*3560*/  ISETP.GT.AND P1, PT, R13, 0x180, PT ;  /* 0x000001800d00780c */ /* 0x002fe20003f24270 */
[----:B------:R-:W-:Y:S01]  /*3570*/  IMAD.IADD R17, R17, 0x1, R12 ;  /* 0x0000000111117824 */ /* 0x000fe200078e020c */
[----:B------:R-:W-:-:S03]  /*3580*/  ISETP.NE.AND.EX P0, PT, R45, R41, PT, P0 ;  /* 0x000000292d00720c */ /* 0x000fc60003f05300 */
[----:B------:R-:W-:Y:S02]  /*3590*/  VIADD R12, R17, 0x1 ;  /* 0x00000001110c7836 */ /* 0x000fe40000000000 */
[--C-:B------:R-:W-:Y:S02]  /*35a0*/  IMAD.IADD R9, R9, 0x1, R17.reuse ;  /* 0x0000000109097824 */ /* 0x100fe400078e0211 */
[--C-:B------:R-:W-:Y:S02]  /*35b0*/  IMAD.IADD R8, R8, 0x1, R17.reuse ;  /* 0x0000000108087824 */ /* 0x100fe400078e0211 */
[--C-:B------:R-:W-:Y:S02]  /*35c0*/  IMAD.IADD R7, R7, 0x1, R17.reuse ;  /* 0x0000000107077824 */ /* 0x100fe400078e0211 */
[--C-:B------:R-:W-:Y:S02]  /*35d0*/  IMAD.IADD R6, R6, 0x1, R17.reuse ;  /* 0x0000000106067824 */ /* 0x100fe400078e0211 */
[----:B------:R-:W-:-:S02]  /*35e0*/  IMAD.IADD R5, R5, 0x1, R17 ;  /* 0x0000000105057824 */ /* 0x000fc400078e0211 */
[--C-:B------:R-:W-:Y:S02]  /*35f0*/  IMAD.IADD R4, R4, 0x1, R17.reuse ;  /* 0x0000000104047824 */ /* 0x100fe400078e0211 */
[--C-:B------:R-:W-:Y:S02]  /*3600*/  IMAD.IADD R3, R3, 0x1, R17.reuse ;  /* 0x0000000103037824 */ /* 0x100fe400078e0211 */
[--C-:B------:R-:W-:Y:S02]  /*3610*/  IMAD.IADD R2, R2, 0x1, R17.reuse ;  /* 0x0000000102027824 */ /* 0x100fe400078e0211 */
[--C-:B------:R-:W-:Y:S02]  /*3620*/  IMAD.IADD R0, R0, 0x1, R17.reuse ;  /* 0x0000000100007824 */ /* 0x100fe400078e0211 */
[----:B------:R-:W-:Y:S01]  /*3630*/  @!P0 IMAD.MOV R12, RZ, RZ, R17 ;  /* 0x000000ffff0c8224 */ /* 0x000fe200078e0211 */
[----:B--2---:R-:W-:Y:S06]  /*3640*/  @P1 BRA `(.L_x_3244) ;  /* 0x0000000800b81947 */ /* 0x004fec0003800000 */
[----:B------:R-:W0:Y:S01]  /*3650*/  LDCU.U8 UR4, c[0x0][0x3b8] ;  /* 0x00007700ff0477ac */ /* 0x000e220008000000 */
[----:B------:R-:W-:Y:S04]  /*3660*/  BSSY.RECONVERGENT B0, `(.L_x_3245) ;  /* 0x000000d000007945 */ /* 0x000fe80003800200 */
[----:B------:R-:W-:Y:S05]  /*3670*/  @!P0 BRA `(.L_x_3246) ;  /* 0x00000000002c8947 */ /* 0x000fea0003800000 */
[----:B0-----:R-:W-:Y:S01]  /*3680*/  UISETP.NE.AND UP0, UPT, UR4, URZ, UPT ;  /* 0x000000ff0400728c */ /* 0x001fe2000bf05270 */
[----:B------:R-:W-:Y:S01]  /*3690*/  CS2R R14, SRZ ;  /* 0x00000000000e7805 */ /* 0x000fe2000001ff00 */
[----:B------:R-:W0:Y:S07]  /*36a0*/  LDCU.64 UR6, c[0x0][0x390] ;  /* 0x00007200ff0677ac */ /* 0x000e2e0008000a00 */
[----:B------:R-:W-:Y:S05]  /*36b0*/  BRA.U UP0, `(.L_x_3247) ;  /* 0x0000000100087547 */ /* 0x000fea000b800000 */
[----:B------:R-:W1:Y:S02]  /*36c0*/  LDC.64 R14, c[0x0][0x3d0] ;  /* 0x0000f400ff0e7b82 */ /* 0x000e640000000a00 */
[----:B-1----:R-:W5:Y:S02]  /*36d0*/  LDG.E.64 R14, desc[UR8][R14.64] ;  /* 0x000000080e0e7981 */ /* 0x002f64000c1e1b00 */
.L_x_3247:
[----:B-----5:R-:W-:-:S04]  /*36e0*/  IADD3 R13, P0, PT, R17, R14, RZ ;  /* 0x0000000e110d7210 */ /* 0x020fc80007f1e0ff */
[----:B------:R-:W-:Y:S02]  /*36f0*/  LEA.HI.X.SX32 R16, R17, R15, 0x1, P0 ;  /* 0x0000000f11107211 */ /* 0x000fe400000f0eff */
[----:B0-----:R-:W-:-:S04]  /*3700*/  LEA R14, P0, R13, UR6, 0x3 ;  /* 0x000000060d0e7c11 */ /* 0x001fc8000f8018ff */
[----:B------:R-:W-:-:S05]  /*3710*/  LEA.HI.X R15, R13, UR7, R16, 0x3, P0 ;  /* 0x000000070d0f7c11 */ /* 0x000fca00080f1c10 */
[----:B------:R1:W-:Y:S04]  /*3720*/  STG.E.64 desc[UR8][R14.64], R40 ;  /* 0x000000280e007986 */ /* 0x0003e8000c101b08 */
.L_x_3246:
[----:B0-----:R-:W-:Y:S05]  /*3730*/  BSYNC.RECONVERGENT B0 ;  /* 0x0000000000007941 */ /* 0x001fea0003800200 */
.L_x_3245:
[----:B------:R-:W-:Y:S01]  /*3740*/  ISETP.NE.U32.AND P0, PT, R40, R38, PT ;  /* 0x000000262800720c */ /* 0x000fe20003f05070 */
[----:B------:R-:W-:Y:S03]  /*3750*/  BSSY.RECONVERGENT B0, `(.L_x_3248) ;  /* 0x000000e000007945 */ /* 0x000fe60003800200 */
[----:B------:R-:W-:-:S13]  /*3760*/  ISETP.NE.AND.EX P0, PT, R41, R39, PT, P0 ;  /* 0x000000272900720c */ /* 0x000fda0003f05300 */
[----:B------:R-:W-:Y:S05]  /*3770*/  @!P0 BRA `(.L_x_3249) ;  /* 0x00000000002c8947 */ /* 0x000fea0003800000 */
[----:B------:R-:W-:Y:S01]  /*3780*/  UISETP.NE.AND UP0, UPT, UR4, URZ, UPT ;  /* 0x000000ff0400728c */ /* 0x000fe2000bf05270 */
[----:B-1----:R-:W-:Y:S01]  /*3790*/  CS2R R14, SRZ ;  /* 0x00000000000e7805 */ /* 0x002fe2000001ff00 */
[----:B------:R-:W0:Y:S07]  /*37a0*/  LDCU.64 UR6, c[0x0][0x390] ;  /* 0x00007200ff0677ac */ /* 0x000e2e0008000a00 */
[----:B------:R-:W-:Y:S05]  /*37b0*/  BRA.U UP0, `(.L_x_3250) ;  /* 0x0000000100087547 */ /* 0x000fea000b800000 */
[----:B------:R-:W1:Y:S02]  /*37c0*/  LDC.64 R14, c[0x0][0x3d0] ;  /* 0x0000f400ff0e7b82 */ /* 0x000e640000000a00 */
[----:B-1----:R-:W5:Y:S02]  /*37d0*/  LDG.E.64 R14, desc[UR8][R14.64] ;  /* 0x000000080e0e7981 */ /* 0x002f64000c1e1b00 */
.L_x_3250:
[----:B-----5:R-:W-:-:S04]  /*37e0*/  IADD3 R13, P0, PT, R12, R14, RZ ;  /* 0x0000000e0c0d7210 */ /* 0x020fc80007f1e0ff */
[----:B------:R-:W-:Y:S02]  /*37f0*/  LEA.HI.X.SX32 R14, R12, R15, 0x1, P0 ;  /* 0x0000000f0c0e7211 */ /* 0x000fe400000f0eff */
[----:B0-----:R-:W-:-:S04]  /*3800*/  LEA R12, P0, R13, UR6, 0x3 ;  /* 0x000000060d0c7c11 */ /* 0x001fc8000f8018ff */
[----:B------:R-:W-:-:S05]  /*3810*/  LEA.HI.X R13, R13, UR7, R14, 0x3, P0 ;  /* 0x000000070d0d7c11 */ /* 0x000fca00080f1c0e */
[----:B------:R0:W-:Y:S04]  /*3820*/  STG.E.64 desc[UR8][R12.64], R38 ;  /* 0x000000260c007986 */ /* 0x0001e8000c101b08 */
.L_x_3249:
[----:B------:R-:W-:Y:S05]  /*3830*/  BSYNC.RECONVERGENT B0 ;  /* 0x0000000000007941 */ /* 0x000fea0003800200 */
.L_x_3248:
[----:B------:R-:W-:Y:S01]  /*3840*/  ISETP.NE.U32.AND P0, PT, R38, R36, PT ;  /* 0x000000242600720c */ /* 0x000fe20003f05070 */
[----:B------:R-:W-:Y:S03]  /*3850*/  BSSY.RECONVERGENT B0, `(.L_x_3251) ;  /* 0x000000e000007945 */ /* 0x000fe60003800200 */
[----:B------:R-:W-:-:S13]  /*3860*/  ISETP.NE.AND.EX P0, PT, R39, R37, PT, P0 ;  /* 0x000000252700720c */ /* 0x000fda0003f05300 */
[----:B------:R-:W-:Y:S05]  /*3870*/  @!P0 BRA `(.L_x_3252) ;  /* 0x00000000002c8947 */ /* 0x000fea0003800000 */
[----:B------:R-:W-:Y:S01]  /*3880*/  UISETP.NE.AND UP0, UPT, UR4, URZ, UPT ;  /* 0x000000ff0400728c */ /* 0x000fe2000bf05270 */
[----:B0-----:R-:W-:Y:S01]  /*3890*/  CS2R R12, SRZ ;  /* 0x00000000000c7805 */ /* 0x001fe2000001ff00 */
[----:B------:R-:W0:Y:S07]  /*38a0*/  LDCU.64 UR6, c[0x0][0x390] ;  /* 0x00007200ff0677ac */ /* 0x000e2e0008000a00 */
[----:B------:R-:W-:Y:S05]  /*38b0*/  BRA.U UP0, `(.L_x_3253) ;  /* 0x0000000100087547 */ /* 0x000fea000b800000 */
[----:B------:R-:W2:Y:S02]  /*38c0*/  LDC.64 R12, c[0x0][0x3d0] ;  /* 0x0000f400ff0c7b82 */ /* 0x000ea40000000a00 */
[----:B--2---:R-:W5:Y:S02]  /*38d0*/  LDG.E.64 R12, desc[UR8][R12.64] ;  /* 0x000000080c0c7981 */ /* 0x004f64000c1e1b00 */
.L_x_3253:
[----:B-1---5:R-:W-:-:S04]  /*38e0*/  IADD3 R14, P0, PT, R9, R12, RZ ;  /* 0x0000000c090e7210 */ /* 0x022fc80007f1e0ff */
[----:B------:R-:W-:Y:S02]  /*38f0*/  LEA.HI.X.SX32 R9, R9, R13, 0x1, P0 ;  /* 0x0000000d09097211 */ /* 0x000fe400000f0eff */
[----:B0-----:R-:W-:-:S04]  /*3900*/  LEA R12, P0, R14, UR6, 0x3 ;  /* 0x000000060e0c7c11 */ /* 0x001fc8000f8018ff */
[----:B------:R-:W-:-:S05]  /*3910*/  LEA.HI.X R13, R14, UR7, R9, 0x3, P0 ;  /* 0x000000070e0d7c11 */ /* 0x000fca00080f1c09 */
[----:B------:R2:W-:Y:S04]  /*3920*/  STG.E.64 desc[UR8][R12.64], R36 ;  /* 0x000000240c007986 */ /* 0x0005e8000c101b08 */
.L_x_3252:
[----:B------:R-:W-:Y:S05]  /*3930*/  BSYNC.RECONVERGENT B0 ;  /* 0x0000000000007941 */ /* 0x000fea0003800200 */
.L_x_3251:
[----:B------:R-:W-:Y:S01]  /*3940*/  ISETP.NE.U32.AND P0, PT, R36, R34, PT ;  /* 0x000000222400720c */ /* 0x000fe20003f05070 */
[----:B------:R-:W-:Y:S03]  /*3950*/  BSSY.RECONVERGENT B0, `(.L_x_3254) ;  /* 0x000000e000007945 */ /* 0x000fe60003800200 */
[----:B------:R-:W-:-:S13]  /*3960*/  ISETP.NE.AND.EX P0, PT, R37, R35, PT, P0 ;  /* 0x000000232500720c */ /* 0x000fda0003f05300 */
[----:B------:R-:W-:Y:S05]  /*3970*/  @!P0 BRA `(.L_x_3255) ;  /* 0x00000000002c8947 */ /* 0x000fea0003800000 */
[----:B------:R-:W-:Y:S01]  /*3980*/  UISETP.NE.AND UP0, UPT, UR4, URZ, UPT ;  /* 0x000000ff0400728c */ /* 0x000fe2000bf05270 */
[----:B0-2---:R-:W-:Y:S01]  /*3990*/  CS2R R12, SRZ ;  /* 0x00000000000c7805 */ /* 0x005fe2000001ff00 */
[----:B------:R-:W0:Y:S07]  /*39a0*/  LDCU.64 UR6, c[0x0][0x390] ;  /* 0x00007200ff0677ac */ /* 0x000e2e0008000a00 */
[----:B------:R-:W-:Y:S05]  /*39b0*/  BRA.U UP0, `(.L_x_3256) ;  /* 0x0000000100087547 */ /* 0x000fea000b800000 */
[----:B------:R-:W2:Y:S02]  /*39c0*/  LDC.64 R12, c[0x0][0x3d0] ;  /* 0x0000f400ff0c7b82 */ /* 0x000ea40000000a00 */
[----:B--2---:R-:W5:Y:S02]  /*39d0*/  LDG.E.64 R12, desc[UR8][R12.64] ;  /* 0x000000080c0c7981 */ /* 0x004f64000c1e1b00 */
.L_x_3256:
[----:B-----5:R-:W-:-:S04]  /*39e0*/  IADD3 R9, P0, PT, R8, R12, RZ ;  /* 0x0000000c08097210 */ /* 0x020fc80007f1e0ff */
[----:B------:R-:W-:Y:S02]  /*39f0*/  LEA.HI.X.SX32 R12, R8, R13, 0x1, P0 ;  /* 0x0000000d080c7211 */ /* 0x000fe400000f0eff */
[----:B0-----:R-:W-:-:S04]  /*3a00*/  LEA R8, P0, R9, UR6, 0x3 ;  /* 0x0000000609087c11 */ /* 0x001fc8000f8018ff */
[----:B------:R-:W-:-:S05]  /*3a10*/  LEA.HI.X R9, R9, UR7, R12, 0x3, P0 ;  /* 0x0000000709097c11 */ /* 0x000fca00080f1c0c */
[----:B------:R3:W-:Y:S04]  /*3a20*/  STG.E.64 desc[UR8][R8.64], R34 ;  /* 0x0000002208007986 */ /* 0x0007e8000c101b08 */
.L_x_3255:
[----:B------:R-:W-:Y:S05]  /*3a30*/  BSYNC.RECONVERGENT B0 ;  /* 0x0000000000007941 */ /* 0x000fea0003800200 */
.L_x_3254:
[----:B------:R-:W-:Y:S01]  /*3a40*/  ISETP.NE.U32.AND P0, PT, R34, R32, PT ;  /* 0x000000202200720c */ /* 0x000fe20003f05070 */
[----:B------:R-:W-:Y:S03]  /*3a50*/  BSSY.RECONVERGENT B0, `(.L_x_3257) ;  /* 0x000000e000007945 */ /* 0x000fe60003800200 */
[----:B------:R-:W-:-:S13]  /*3a60*/  ISETP.NE.AND.EX P0, PT, R35, R33, PT, P0 ;  /* 0x000000212300720c */ /* 0x000fda0003f05300 */
[----:B------:R-:W-:Y:S05]  /*3a70*/  @!P0 BRA `(.L_x_3258) ;  /* 0x00000000002c8947 */ /* 0x000fea0003800000 */
[----:B------:R-:W-:Y:S01]  /*3a80*/  UISETP.NE.AND UP0, UPT, UR4, URZ, UPT ;  /* 0x000000ff0400728c */ /* 0x000fe2000bf05270 */
[----:B---3--:R-:W-:Y:S01]  /*3a90*/  CS2R R8, SRZ ;  /* 0x0000000000087805 */ /* 0x008fe2000001ff00 */
[----:B------:R-:W3:Y:S07]  /*3aa0*/  LDCU.64 UR6, c[0x0][0x390] ;  /* 0x00007200ff0677ac */ /* 0x000eee0008000a00 */
[----:B------:R-:W-:Y:S05]  /*3ab0*/  BRA.U UP0, `(.L_x_3259) ;  /* 0x0000000100087547 */ /* 0x000fea000b800000 */
[----:B------:R-:W4:Y:S02]  /*3ac0*/  LDC.64 R8, c[0x0][0x3d0] ;  /* 0x0000f400ff087b82 */ /* 0x000f240000000a00 */
[----:B----4-:R-:W5:Y:S02]  /*3ad0*/  LDG.E.64 R8, desc[UR8][R8.64] ;  /* 0x0000000808087981 */ /* 0x010f64000c1e1b00 */
.L_x_3259:
[----:B0-2--5:R-:W-:-:S04]  /*3ae0*/  IADD3 R12, P0, PT, R7, R8, RZ ;  /* 0x00000008070c7210 */ /* 0x025fc80007f1e0ff */
[----:B------:R-:W-:Y:S02]  /*3af0*/  LEA.HI.X.SX32 R7, R7, R9, 0x1, P0 ;  /* 0x0000000907077211 */ /* 0x000fe400000f0eff */
[----:B---3--:R-:W-:-:S04]  /*3b00*/  LEA R8, P0, R12, UR6, 0x3 ;  /* 0x000000060c087c11 */ /* 0x008fc8000f8018ff */
[----:B------:R-:W-:-:S05]  /*3b10*/  LEA.HI.X R9, R12, UR7, R7, 0x3, P0 ;  /* 0x000000070c097c11 */ /* 0x000fca00080f1c07 */
[----:B------:R4:W-:Y:S04]  /*3b20*/  STG.E.64 desc[UR8][R8.64], R32 ;  /* 0x0000002008007986 */ /* 0x0009e8000c101b08 */
.L_x_3258:
[----:B------:R-:W-:Y:S05]  /*3b30*/  BSYNC.RECONVERGENT B0 ;  /* 0x0000000000007941 */ /* 0x000fea0003800200 */
.L_x_3257:
[----:B------:R-:W-:Y:S01]  /*3b40*/  ISETP.NE.U32.AND P0, PT, R32, R30, PT ;  /* 0x0000001e2000720c */ /* 0x000fe20003f05070 */
[----:B------:R-:W-:Y:S03]  /*3b50*/  BSSY.RECONVERGENT B0, `(.L_x_3260) ;  /* 0x000000e000007945 */ /* 0x000fe60003800200 */
[----:B------:R-:W-:-:S13]  /*3b60*/  ISETP.NE.AND.EX P0, PT, R33, R31, PT, P0 ;  /* 0x0000001f2100720c */ /* 0x000fda0003f05300 */
[----:B------:R-:W-:Y:S05]  /*3b70*/  @!P0 BRA `(.L_x_3261) ;  /* 0x00000000002c8947 */ /* 0x000fea0003800000 */
[----:B------:R-:W-:Y:S01]  /*3b80*/  UISETP.NE.AND UP0, UPT, UR4, URZ, UPT ;  /* 0x000000ff0400728c */ /* 0x000fe2000bf05270 */
[----:B---34-:R-:W-:Y:S01]  /*3b90*/  CS2R R8, SRZ ;  /* 0x0000000000087805 */ /* 0x018fe2000001ff00 */
[----:B------:R-:W3:Y:S07]  /*3ba0*/  LDCU.64 UR6, c[0x0][0x390] ;  /* 0x00007200ff0677ac */ /* 0x000eee0008000a00 */
[----:B------:R-:W-:Y:S05]  /*3bb0*/  BRA.U UP0, `(.L_x_3262) ;  /* 0x0000000100087547 */ /* 0x000fea000b800000 */
[----:B------:R-:W4:Y:S02]  /*3bc0*/  LDC.64 R8, c[0x0][0x3d0] ;  /* 0x0000f400ff087b82 */ /* 0x000f240000000a00 */
[----:B----4-:R-:W5:Y:S02]  /*3bd0*/  LDG.E.64 R8, desc[UR8][R8.64] ;  /* 0x0000000808087981 */ /* 0x010f64000c1e1b00 */
.L_x_3262:
[----:B-----5:R-:W-:-:S04]  /*3be0*/  IADD3 R7, P0, PT, R6, R8, RZ ;  /* 0x0000000806077210 */ /* 0x020fc80007f1e0ff */
[----:B------:R-:W-:Y:S02]  /*3bf0*/  LEA.HI.X.SX32 R8, R6, R9, 0x1, P0 ;  /* 0x0000000906087211 */ /* 0x000fe400000f0eff */
[----:B---3--:R-:W-:-:S04]  /*3c00*/  LEA R6, P0, R7, UR6, 0x3 ;  /* 0x0000000607067c11 */ /* 0x008fc8000f8018ff */
[----:B------:R-:W-:-:S05]  /*3c10*/  LEA.HI.X R7, R7, UR7, R8, 0x3, P0 ;  /* 0x0000000707077c11 */ /* 0x000fca00080f1c08 */
[----:B------:R3:W-:Y:S04]  /*3c20*/  STG.E.64 desc[UR8][R6.64], R30 ;  /* 0x0000001e06007986 */ /* 0x0007e8000c101b08 */
.L_x_3261:
[----:B------:R-:W-:Y:S05]  /*3c30*/  BSYNC.RECONVERGENT B0 ;  /* 0x0000000000007941 */ /* 0x000fea0003800200 */
.L_x_3260:
        /* <DEDUP_REMOVED lines=8> */
[----:B------:R-:W0:Y:S02]  /*3cc0*/  LDC.64 R6, c[0x0][0x3d0] ;  /* 0x0000f400ff067b82 */ /* 0x000e240000000a00 */
[----:B0-----:R-:W5:Y:S02]  /*3cd0*/  LDG.E.64 R6, desc[UR8][R6.64] ;  /* 0x0000000806067981 */ /* 0x001f64000c1e1b00 */
.L_x_3265:
[----:B----45:R-:W-:-:S04]  /*3ce0*/  IADD3 R8, P0, PT, R5, R6, RZ ;  /* 0x0000000605087210 */ /* 0x030fc80007f1e0ff */
[----:B------:R-:W-:Y:S02]  /*3cf0*/  LEA.HI.X.SX32 R5, R5, R7, 0x1, P0 ;  /* 0x0000000705057211 */ /* 0x000fe400000f0eff */
[----:B---3--:R-:W-:-:S04]  /*3d00*/  LEA R6, P0, R8, UR6, 0x3 ;  /* 0x0000000608067c11 */ /* 0x008fc8000f8018ff */
[----:B------:R-:W-:-:S05]  /*3d10*/  LEA.HI.X R7, R8, UR7, R5, 0x3, P0 ;  /* 0x0000000708077c11 */ /* 0x000fca00080f1c05 */
[----:B------:R3:W-:Y:S04]  /*3d20*/  STG.E.64 desc[UR8][R6.64], R28 ;  /* 0x0000001c06007986 */ /* 0x0007e8000c101b08 */
.L_x_3264:
[----:B------:R-:W-:Y:S05]  /*3d30*/  BSYNC.RECONVERGENT B0 ;  /* 0x0000000000007941 */ /* 0x000fea0003800200 */
.L_x_3263:
        /* <DEDUP_REMOVED lines=10> */
.L_x_3268:
[----:B-----5:R-:W-:-:S04]  /*3de0*/  IADD3 R5, P0, PT, R4, R6, RZ ;  /* 0x0000000604057210 */ /* 0x020fc80007f1e0ff */
[----:B------:R-:W-:Y:S02]  /*3df0*/  LEA.HI.X.SX32 R6, R4, R7, 0x1, P0 ;  /* 0x0000000704067211 */ /* 0x000fe400000f0eff */
[----:B---3--:R-:W-:-:S04]  /*3e00*/  LEA R4, P0, R5, UR6, 0x3 ;  /* 0x0000000605047c11 */ /* 0x008fc8000f8018ff */
[----:B------:R-:W-:-:S05]  /*3e10*/  LEA.HI.X R5, R5, UR7, R6, 0x3, P0 ;  /* 0x0000000705057c11 */ /* 0x000fca00080f1c06 */
[----:B------:R3:W-:Y:S04]  /*3e20*/  STG.E.64 desc[UR8][R4.64], R26 ;  /* 0x0000001a04007986 */ /* 0x0007e8000c101b08 */
.L_x_3267:
[----:B------:R-:W-:Y:S05]  /*3e30*/  BSYNC.RECONVERGENT B0 ;  /* 0x0000000000007941 */ /* 0x000fea0003800200 */
.L_x_3266:
        /* <DEDUP_REMOVED lines=10> */
.L_x_3271:
[----:B-----5:R-:W-:-:S04]  /*3ee0*/  IADD3 R6, P0, PT, R3, R4, RZ ;  /* 0x0000000403067210 */ /* 0x020fc80007f1e0ff */
[----:B------:R-:W-:Y:S02]  /*3ef0*/  LEA.HI.X.SX32 R3, R3, R5, 0x1, P0 ;  /* 0x0000000503037211 */ /* 0x000fe400000f0eff */
[----:B---3--:R-:W-:-:S04]  /*3f00*/  LEA R4, P0, R6, UR6, 0x3 ;  /* 0x0000000606047c11 */ /* 0x008fc8000f8018ff */
[----:B------:R-:W-:-:S05]  /*3f10*/  LEA.HI.X R5, R6, UR7, R3, 0x3, P0 ;  /* 0x0000000706057c11 */ /* 0x000fca00080f1c03 */
[----:B------:R3:W-:Y:S04]  /*3f20*/  STG.E.64 desc[UR8][R4.64], R24 ;  /* 0x0000001804007986 */ /* 0x0007e8000c101b08 */
.L_x_3270:
[----:B------:R-:W-:Y:S05]  /*3f30*/  BSYNC.RECONVERGENT B0 ;  /* 0x0000000000007941 */ /* 0x000fea0003800200 */
.L_x_3269:
        /* <DEDUP_REMOVED lines=10> */
.L_x_3274:
[----:B-----5:R-:W-:-:S04]  /*3fe0*/  IADD3 R3, P0, PT, R2, R4, RZ ;  /* 0x0000000402037210 */ /* 0x020fc80007f1e0ff */
[----:B------:R-:W-:Y:S02]  /*3ff0*/  LEA.HI.X.SX32 R4, R2, R5, 0x1, P0 ;  /* 0x0000000502047211 */ /* 0x000fe400000f0eff */
[----:B---3--:R-:W-:-:S04]  /*4000*/  LEA R2, P0, R3, UR6, 0x3 ;  /* 0x0000000603027c11 */ /* 0x008fc8000f8018ff */
[----:B------:R-:W-:-:S05]  /*4010*/  LEA.HI.X R3, R3, UR7, R4, 0x3, P0 ;  /* 0x0000000703037c11 */ /* 0x000fca00080f1c04 */
[----:B------:R3:W-:Y:S04]  /*4020*/  STG.E.64 desc[UR8][R2.64], R10 ;  /* 0x0000000a02007986 */ /* 0x0007e8000c101b08 */
.L_x_3273:
[----:B------:R-:W-:Y:S05]  /*4030*/  BSYNC.RECONVERGENT B0 ;  /* 0x0000000000007941 */ /* 0x000fea0003800200 */
.L_x_3272:
[----:B------:R-:W-:-:S04]  /*4040*/  ISETP.NE.U32.AND P0, PT, R10, R42, PT ;  /* 0x0000002a0a00720c */ /* 0x000fc80003f05070 */
[----:B------:R-:W-:-:S13]  /*4050*/  ISETP.NE.AND.EX P0, PT, R11, R43, PT, P0 ;  /* 0x0000002b0b00720c */ /* 0x000fda0003f05300 */
[----:B------:R-:W-:Y:S05]  /*4060*/  @!P0 EXIT ;  /* 0x000000000000894d */ /* 0x000fea0003800000 */
[----:B------:R-:W-:Y:S01]  /*4070*/  UISETP.NE.AND UP0, UPT, UR4, URZ, UPT ;  /* 0x000000ff0400728c */ /* 0x000fe2000bf05270 */
[----:B---3--:R-:W-:-:S08]  /*4080*/  CS2R R2, SRZ ;  /* 0x0000000000027805 */ /* 0x008fd0000001ff00 */
[----:B------:R-:W-:Y:S05]  /*4090*/  BRA.U UP0, `(.L_x_3275) ;  /* 0x0000000100087547 */ /* 0x000fea000b800000 */
[----:B------:R-:W3:Y:S02]  /*40a0*/  LDC.64 R2, c[0x0][0x3d0] ;  /* 0x0000f400ff027b82 */ /* 0x000ee40000000a00 */
[----:B---3--:R-:W5:Y:S02]  /*40b0*/  LDG.E.64 R2, desc[UR8][R2.64] ;  /* 0x0000000802027981 */ /* 0x008f64000c1e1b00 */
.L_x_3275:
[----:B------:R-:W3:Y:S01]  /*40c0*/  LDCU.64 UR4, c[0x0][0x390] ;  /* 0x00007200ff0477ac */ /* 0x000ee20008000a00 */
[----:B-----5:R-:W-:-:S04]  /*40d0*/  IADD3 R4, P0, PT, R0, R2, RZ ;  /* 0x0000000200047210 */ /* 0x020fc80007f1e0ff */
[----:B------:R-:W-:Y:S02]  /*40e0*/  LEA.HI.X.SX32 R3, R0, R3, 0x1, P0 ;  /* 0x0000000300037211 */ /* 0x000fe400000f0eff */
[----:B---3--:R-:W-:-:S04]  /*40f0*/  LEA R2, P0, R4, UR4, 0x3 ;  /* 0x0000000404027c11 */ /* 0x008fc8000f8018ff */
[----:B------:R-:W-:-:S05]  /*4100*/  LEA.HI.X R3, R4, UR5, R3, 0x3, P0 ;  /* 0x0000000504037c11 */ /* 0x000fca00080f1c03 */
[----:B------:R-:W-:Y:S01]  /*4110*/  STG.E.64 desc[UR8][R2.64], R42 ;  /* 0x0000002a02007986 */ /* 0x000fe2000c101b08 */
[----:B------:R-:W-:Y:S05]  /*4120*/  EXIT ;  /* 0x000000000000794d */ /* 0x000fea0003800000 */
.L_x_3244:
[----:B------:R-:W-:Y:S01]  /*4130*/  BAR.SYNC.DEFER_BLOCKING 0x0 ;  /* 0x0000000000007b1d */ /* 0x000fe20000010000 */
[----:B------:R-:W-:Y:S02]  /*4140*/  ISETP.NE.U32.AND P0, PT, R44, R40, PT ;  /* 0x000000282c00720c */ /* 0x000fe40003f05070 */
[----:B------:R-:W-:Y:S02]  /*4150*/  ISETP.NE.U32.AND P2, PT, R40, R38, PT ;  /* 0x000000262800720c */ /* 0x000fe40003f45070 */
[----:B------:R-:W-:Y:S02]  /*4160*/  ISETP.NE.AND.EX P0, PT, R45, R41, PT, P0 ;  /* 0x000000292d00720c */ /* 0x000fe40003f05300 */
[----:B------:R-:W-:Y:S02]  /*4170*/  ISETP.NE.U32.AND P3, PT, R38, R36, PT ;  /* 0x000000242600720c */ /* 0x000fe40003f65070 */
[----:B------:R-:W-:Y:S02]  /*4180*/  ISETP.NE.U32.AND P4, PT, R36, R34, PT ;  /* 0x000000222400720c */ /* 0x000fe40003f85070 */
[----:B------:R-:W-:-:S02]  /*4190*/  ISETP.NE.AND.EX P2, PT, R41, R39, PT, P2 ;  /* 0x000000272900720c */ /* 0x000fc40003f45320 */
[----:B------:R-:W-:Y:S02]  /*41a0*/  ISETP.NE.AND.EX P3, PT, R39, R37, PT, P3 ;  /* 0x000000252700720c */ /* 0x000fe40003f65330 */
[----:B------:R-:W-:Y:S02]  /*41b0*/  ISETP.NE.AND.EX P4, PT, R37, R35, PT, P4 ;  /* 0x000000232500720c */ /* 0x000fe40003f85340 */
[----:B------:R-:W-:Y:S01]  /*41c0*/  ISETP.NE.U32.AND P1, PT, R32, R30, PT ;  /* 0x0000001e2000720c */ /* 0x000fe20003f25070 */
[--C-:B------:R-:W-:Y:S01]  /*41d0*/  @P0 IMAD.IADD R14, R17, 0x1, -R15.reuse ;  /* 0x00000001110e0824 */ /* 0x100fe200078e0a0f */
[----:B------:R-:W-:Y:S02]  /*41e0*/  ISETP.NE.U32.AND P5, PT, R28, R26, PT ;  /* 0x0000001a1c00720c */ /* 0x000fe40003fa5070 */
[----:B------:R-:W-:Y:S02]  /*41f0*/  ISETP.NE.AND.EX P1, PT, R33, R31, PT, P1 ;  /* 0x0000001f2100720c */ /* 0x000fe40003f25310 */
[----:B------:R-:W-:Y:S01]  /*4200*/  @P0 LEA R17, R14, UR4, 0x3 ;  /* 0x000000040e110c11 */ /* 0x000fe2000f8e18ff */
[--C-:B------:R-:W-:Y:S01]  /*4210*/  @P2 IMAD.IADD R12, R12, 0x1, -R15.reuse ;  /* 0x000000010c0c2824 */ /* 0x100fe200078e0a0f */
[----:B------:R-:W-:Y:S01]  /*4220*/  ISETP.NE.U32.AND P6, PT, R26, R24, PT ;  /* 0x000000181a00720c */ /* 0x000fe20003fc5070 */
[--C-:B------:R-:W-:Y:S01]  /*4230*/  @P3 IMAD.IADD R14, R9, 0x1, -R15.reuse ;  /* 0x00000001090e3824 */ /* 0x100fe200078e0a0f */
[----:B------:R-:W-:Y:S01]  /*4240*/  ISETP.NE.AND.EX P5, PT, R29, R27, PT, P5 ;  /* 0x0000001b1d00720c */ /* 0x000fe20003fa5350 */
[----:B------:R-:W-:Y:S01]  /*4250*/  @P4 IMAD.IADD R8, R8, 0x1, -R15 ;  /* 0x0000000108084824 */ /* 0x000fe200078e0a0f */
[----:B------:R-:W-:Y:S01]  /*4260*/  @P2 LEA R9, R12, UR4, 0x3 ;  /* 0x000000040c092c11 */ /* 0x000fe2000f8e18ff */
[----:B------:R-:W-:Y:S01]  /*4270*/  @P0 STS.64 [R17], R40 ;  /* 0x0000002811000388 */ /* 0x000fe20000000a00 */
[----:B------:R-:W-:-:S02]  /*4280*/  @P3 LEA R19, R14, UR4, 0x3 ;  /* 0x000000040e133c11 */ /* 0x000fc4000f8e18ff */
[----:B------:R-:W-:Y:S01]  /*4290*/  @P4 LEA R21, R8, UR4, 0x3 ;  /* 0x0000000408154c11 */ /* 0x000fe2000f8e18ff */
[----:B------:R0:W-:Y:S01]  /*42a0*/  @P2 STS.64 [R9], R38 ;  /* 0x0000002609002388 */ /* 0x0001e20000000a00 */
[----:B------:R-:W-:Y:S01]  /*42b0*/  ISETP.NE.U32.AND P0, PT, R34, R32, PT ;  /* 0x000000202200720c */ /* 0x000fe20003f05070 */
[--C-:B------:R-:W-:Y:S01]  /*42c0*/  @P1 IMAD.IADD R6, R6, 0x1, -R15.reuse ;  /* 0x0000000106061824 */ /* 0x100fe200078e0a0f */
[----:B------:R-:W-:Y:S01]  /*42d0*/  ISETP.NE.U32.AND P2, PT, R24, R10, PT ;  /* 0x0000000a1800720c */ /* 0x000fe20003f45070 */
[----:B------:R-:W-:Y:S01]  /*42e0*/  @P3 STS.64 [R19], R36 ;  /* 0x0000002413003388 */ /* 0x000fe20000000a00 */
[----:B------:R-:W-:Y:S01]  /*42f0*/  ISETP.NE.AND.EX P0, PT, R35, R33, PT, P0 ;  /* 0x000000212300720c */ /* 0x000fe20003f05300 */
[----:B------:R-:W-:Y:S01]  /*4300*/  @P5 IMAD.IADD R4, R4, 0x1, -R15 ;  /* 0x0000000104045824 */ /* 0x000fe200078e0a0f */
[----:B------:R-:W-:Y:S01]  /*4310*/  ISETP.NE.U32.AND P3, PT, R10, R42, PT ;  /* 0x0000002a0a00720c */ /* 0x000fe20003f65070 */
[----:B------:R-:W-:Y:S01]  /*4320*/  @P4 STS.64 [R21], R34 ;  /* 0x0000002215004388 */ /* 0x000fe20000000a00 */
[----:B------:R-:W-:-:S02]  /*4330*/  ISETP.NE.U32.AND P4, PT, R30, R28, PT ;  /* 0x0000001c1e00720c */ /* 0x000fc40003f85070 */
[----:B------:R-:W-:Y:S02]  /*4340*/  ISETP.NE.AND.EX P6, PT, R27, R25, PT, P6 ;  /* 0x000000191b00720c */ /* 0x000fe40003fc5360 */
[----:B------:R-:W-:Y:S02]  /*4350*/  ISETP.NE.AND.EX P4, PT, R31, R29, PT, P4 ;  /* 0x0000001d1f00720c */ /* 0x000fe40003f85340 */
[----:B------:R-:W-:Y:S02]  /*4360*/  ISETP.NE.AND.EX P2, PT, R25, R11, PT, P2 ;  /* 0x0000000b1900720c */ /* 0x000fe40003f45320 */
[----:B------:R-:W-:Y:S01]  /*4370*/  ISETP.NE.AND.EX P3, PT, R11, R43, PT, P3 ;  /* 0x0000002b0b00720c */ /* 0x000fe20003f65330 */
[----:B------:R-:W-:Y:S01]  /*4380*/  @P0 IMAD.IADD R7, R7, 0x1, -R15 ;  /* 0x0000000107070824 */ /* 0x000fe200078e0a0f */
[----:B0-----:R-:W-:-:S04]  /*4390*/  @P1 LEA R9, R6, UR4, 0x3 ;  /* 0x0000000406091c11 */ /* 0x001fc8000f8e18ff */
[----:B------:R-:W-:Y:S01]  /*43a0*/  @P0 LEA R7, R7, UR4, 0x3 ;  /* 0x0000000407070c11 */ /* 0x000fe2000f8e18ff */
[--C-:B------:R-:W-:Y:S01]  /*43b0*/  @P6 IMAD.IADD R6, R3, 0x1, -R15.reuse ;  /* 0x0000000103066824 */ /* 0x100fe200078e0a0f */
[----:B------:R-:W-:Y:S01]  /*43c0*/  @P5 LEA R3, R4, UR4, 0x3 ;  /* 0x0000000404035c11 */ /* 0x000fe2000f8e18ff */
[--C-:B------:R-:W-:Y:S02]  /*43d0*/  @P4 IMAD.IADD R5, R5, 0x1, -R15.reuse ;  /* 0x0000000105054824 */ /* 0x100fe400078e0a0f */
[--C-:B------:R-:W-:Y:S01]  /*43e0*/  @P2 IMAD.IADD R2, R2, 0x1, -R15.reuse ;  /* 0x0000000102022824 */ /* 0x100fe200078e0a0f */
[----:B------:R0:W-:Y:S01]  /*43f0*/  @P0 STS.64 [R7], R32 ;  /* 0x0000002007000388 */ /* 0x0001e20000000a00 */
[----:B------:R-:W-:Y:S01]  /*4400*/  @P3 IMAD.IADD R0, R0, 0x1, -R15 ;  /* 0x0000000100003824 */ /* 0x000fe200078e0a0f */
[----:B------:R-:W-:Y:S02]  /*4410*/  @P4 LEA R5, R5, UR4, 0x3 ;  /* 0x0000000405054c11 */ /* 0x000fe4000f8e18ff */
[----:B------:R-:W-:Y:S01]  /*4420*/  @P6 LEA R17, R6, UR4, 0x3 ;  /* 0x0000000406116c11 */ /* 0x000fe2000f8e18ff */
[----:B------:R1:W-:Y:S01]  /*4430*/  @P1 STS.64 [R9], R30 ;  /* 0x0000001e09001388 */ /* 0x0003e20000000a00 */
[----:B------:R-:W-:-:S03]  /*4440*/  ISETP.GE.AND P0, PT, R46, R13, PT ;  /* 0x0000000d2e00720c */ /* 0x000fc60003f06270 */
[----:B------:R2:W-:Y:S01]  /*4450*/  @P4 STS.64 [R5], R28 ;  /* 0x0000001c05004388 */ /* 0x0005e20000000a00 */
[----:B0-----:R-:W-:-:S03]  /*4460*/  @P2 LEA R7, R2, UR4, 0x3 ;  /* 0x0000000402072c11 */ /* 0x001fc6000f8e18ff */
[----:B------:R2:W-:Y:S01]  /*4470*/  @P5 STS.64 [R3], R26 ;  /* 0x0000001a03005388 */ /* 0x0005e20000000a00 */
[----:B-1----:R-:W-:-:S03]  /*4480*/  @P3 LEA R9, R0, UR4, 0x3 ;  /* 0x0000000400093c11 */ /* 0x002fc6000f8e18ff */
[----:B------:R2:W-:Y:S04]  /*4490*/  @P6 STS.64 [R17], R24 ;  /* 0x0000001811006388 */ /* 0x0005e80000000a00 */
[----:B------:R2:W-:Y:S04]  /*44a0*/  @P2 STS.64 [R7], R10 ;  /* 0x0000000a07002388 */ /* 0x0005e80000000a00 */
[----:B------:R2:W-:Y:S01]  /*44b0*/  @P3 STS.64 [R9], R42 ;  /* 0x0000002a09003388 */ /* 0x0005e20000000a00 */
[----:B------:R-:W-:Y:S06]  /*44c0*/  BAR.SYNC.DEFER_BLOCKING 0x0 ;  /* 0x0000000000007b1d */ /* 0x000fec0000010000 */
[----:B------:R-:W-:Y:S05]  /*44d0*/  @P0 EXIT ;  /* 0x000000000000094d */ /* 0x000fea0003800000 */
[----:B------:R-:W-:Y:S01]  /*44e0*/  LOP3.LUT R2, RZ, R46, RZ, 0x33, !PT ;  /* 0x0000002eff027212 */ /* 0x000fe200078e33ff */
[----:B------:R-:W0:Y:S01]  /*44f0*/  LDCU.U8 UR6, c[0x0][0x3b8] ;  /* 0x00007700ff0677ac */ /* 0x000e220008000000 */
[----:B------:R-:W-:Y:S03]  /*4500*/  BSSY.RECONVERGENT B0, `(.L_x_3276) ;  /* 0x000001e000007945 */ /* 0x000fe60003800200 */
[----:B------:R-:W-:Y:S01]  /*4510*/  IMAD.IADD R2, R2, 0x1, R13 ;  /* 0x0000000102027824 */ /* 0x000fe200078e020d */
[----:B------:R-:W1:Y:S03]  /*4520*/  LDCU.64 UR10, c[0x0][0x390] ;  /* 0x00007200ff0a77ac */ /* 0x000e660008000a00 */
[C---:B------:R-:W-:Y:S01]  /*4530*/  IMAD.HI.U32 R0, R2.reuse, -0x55555555, RZ ;  /* 0xaaaaaaab02007827 */ /* 0x040fe200078e00ff */
[----:B------:R-:W-:-:S04]  /*4540*/  ISETP.GE.U32.AND P1, PT, R2, 0x480, PT ;  /* 0x000004800200780c */ /* 0x000fc80003f26070 */
[----:B------:R-:W-:-:S04]  /*4550*/  SHF.R.U32.HI R0, RZ, 0x8, R0 ;  /* 0x00000008ff007819 */ /* 0x000fc80000011600 */
[----:B--2---:R-:W-:-:S04]  /*4560*/  LOP3.LUT R3, R0, 0x3, RZ, 0xc0, !PT ;  /* 0x0000000300037812 */ /* 0x004fc800078ec0ff */
[----:B------:R-:W-:-:S13]  /*4570*/  ISETP.NE.AND P0, PT, R3, 0x3, PT ;  /* 0x000000030300780c */ /* 0x000fda0003f05270 */
[----:B01----:R-:W-:Y:S05]  /*4580*/  @!P0 BRA `(.L_x_3277) ;  /* 0x0000000000548947 */ /* 0x003fea0003800000 */
[----:B------:R-:W-:Y:S01]  /*4590*/  VIADD R3, R0, 0x1 ;  /* 0x0000000100037836 */ /* 0x000fe20000000000 */
[C---:B------:R-:W-:Y:S01]  /*45a0*/  LEA R0, R46.reuse, UR4, 0x3 ;  /* 0x000000042e007c11 */ /* 0x040fe2000f8e18ff */
[----:B------:R-:W-:Y:S01]  /*45b0*/  IMAD.IADD R9, R46, 0x1, R15 ;  /* 0x000000012e097824 */ /* 0x000fe200078e020f */
[----:B------:R-:W-:Y:S02]  /*45c0*/  ISETP.NE.AND P2, PT, RZ, UR6, PT ;  /* 0x00000006ff007c0c */ /* 0x000fe4000bf45270 */
[----:B------:R-:W-:-:S05]  /*45d0*/  LOP3.LUT R3, R3, 0x3, RZ, 0xc0, !PT ;  /* 0x0000000303037812 */ /* 0x000fca00078ec0ff */
[----:B------:R-:W-:Y:S02]  /*45e0*/  IMAD R46, R3, 0x180, R46 ;  /* 0x00000180032e7824 */ /* 0x000fe400078e022e */
[----:B------:R-:W-:-:S07]  /*45f0*/  IMAD.MOV R8, RZ, RZ, -R3 ;  /* 0x000000ffff087224 */ /* 0x000fce00078e0a03 */
.L_x_3278:
[----:B0-----:R-:W0:Y:S01]  /*4600*/  @!P2 LDC.64 R6, c[0x0][0x3d0] ;  /* 0x0000f400ff06ab82 */ /* 0x001e220000000a00 */
[----:B------:R-:W-:Y:S01]  /*4610*/  CS2R R2, SRZ ;  /* 0x0000000000027805 */ /* 0x000fe2000001ff00 */
[----:B------:R1:W2:Y:S05]  /*4620*/  LDS.64 R4, [R0] ;  /* 0x0000000000047984 */ /* 0x0002aa0000000a00 */
[----:B0-----:R-:W3:Y:S01]  /*4630*/  @!P2 LDG.E.64 R2, desc[UR8][R6.64] ;  /* 0x000000080602a981 */ /* 0x001ee2000c1e1b00 */
[----:B------:R-:W-:Y:S02]  /*4640*/  VIADD R8, R8, 0x1 ;  /* 0x0000000108087836 */ /* 0x000fe40000000000 */
[----:B-1----:R-:W-:Y:S01]  /*4650*/  VIADD R0, R0, 0xc00 ;  /* 0x00000c0000007836 */ /* 0x002fe20000000000 */
[----:B---3--:R-:W-:-:S04]  /*4660*/  IADD3 R10, P0, PT, R9, R2, RZ ;  /* 0x00000002090a7210 */ /* 0x008fc80007f1e0ff */
[C---:B------:R-:W-:Y:S01]  /*4670*/  LEA.HI.X.SX32 R3, R9.reuse, R3, 0x1, P0 ;  /* 0x0000000309037211 */ /* 0x040fe200000f0eff */
[----:B------:R-:W-:Y:S01]  /*4680*/  VIADD R9, R9, 0x180 ;  /* 0x0000018009097836 */ /* 0x000fe20000000000 */
[----:B------:R-:W-:-:S04]  /*4690*/  LEA R2, P0, R10, UR10, 0x3 ;  /* 0x0000000a0a027c11 */ /* 0x000fc8000f8018ff */
[----:B------:R-:W-:Y:S02]  /*46a0*/  LEA.HI.X R3, R10, UR11, R3, 0x3, P0 ;  /* 0x0000000b0a037c11 */ /* 0x000fe400080f1c03 */
[----:B------:R-:W-:-:S03]  /*46b0*/  ISETP.NE.AND P0, PT, R8, RZ, PT ;  /* 0x000000ff0800720c */ /* 0x000fc60003f05270 */
[----:B--2---:R0:W-:Y:S10]  /*46c0*/  STG.E.64 desc[UR8][R2.64], R4 ;  /* 0x0000000402007986 */ /* 0x0041f4000c101b08 */
[----:B------:R-:W-:Y:S05]  /*46d0*/  @P0 BRA `(.L_x_3278) ;  /* 0xfffffffc00c80947 */ /* 0x000fea000383ffff */
.L_x_3277:
[----:B------:R-:W-:Y:S05]  /*46e0*/  BSYNC.RECONVERGENT B0 ;  /* 0x0000000000007941 */ /* 0x000fea0003800200 */
.L_x_3276:
[----:B------:R-:W-:Y:S05]  /*46f0*/  @!P1 EXIT ;  /* 0x000000000000994d */ /* 0x000fea0003800000 */
[----:B------:R-:W1:Y:S01]  /*4700*/  S2UR UR5, SR_CgaCtaId ;  /* 0x00000000000579c3 */ /* 0x000e620000008800 */
[----:B------:R-:W-:Y:S01]  /*4710*/  UMOV UR4, 0x400 ;  /* 0x0000040000047882 */ /* 0x000fe20000000000 */
[----:B------:R-:W-:Y:S01]  /*4720*/  UISETP.NE.AND UP0, UPT, UR6, URZ, UPT ;  /* 0x000000ff0600728c */ /* 0x000fe2000bf05270 */
[----:B------:R-:W-:Y:S01]  /*4730*/  IMAD.IADD R19, R46, 0x1, R15 ;  /* 0x000000012e137824 */ /* 0x000fe200078e020f */
[----:B------:R-:W2:Y:S04]  /*4740*/  LDCU.64 UR10, c[0x0][0x390] ;  /* 0x00007200ff0a77ac */ /* 0x000ea80008000a00 */
[----:B------:R-:W-:Y:S01]  /*4750*/  PLOP3.LUT P0, PT, PT, PT, UP0, 0x80, 0x8 ;  /* 0x000000000008781c */ /* 0x000fe20003f0f008 */
[----:B-1----:R-:W-:-:S06]  /*4760*/  ULEA UR4, UR5, UR4, 0x18 ;  /* 0x0000000405047291 */ /* 0x002fcc000f8ec0ff */
[----:B------:R-:W-:-:S05]  /*4770*/  LEA R0, R46, UR4, 0x3 ;  /* 0x000000042e007c11 */ /* 0x000fca000f8e18ff */
[----:B--2---:R-:W-:-:S07]  /*4780*/  VIADD R0, R0, 0x1800 ;  /* 0x0000180000007836 */ /* 0x004fce0000000000 */
.L_x_3279:
[----:B--2---:R-:W1:Y:S01]  /*4790*/  @!P0 LDC.64 R6, c[0x0][0x3d0] ;  /* 0x0000f400ff068b82 */ /* 0x004e620000000a00 */
[----:B0-----:R-:W-:Y:S01]  /*47a0*/  CS2R R2, SRZ ;  /* 0x0000000000027805 */ /* 0x001fe2000001ff00 */
[----:B------:R-:W-:Y:S01]  /*47b0*/  UISETP.NE.AND UP0, UPT, UR6, URZ, UPT ;  /* 0x000000ff0600728c */ /* 0x000fe2000bf05270 */
[----:B------:R-:W0:Y:S01]  /*47c0*/  LDS.64 R8, [R0+-0x1800] ;  /* 0xffe8000000087984 */ /* 0x000e220000000a00 */
[----:B------:R-:W-:-:S03]  /*47d0*/  SHF.R.S32.HI R21, RZ, 0x1f, R19 ;  /* 0x0000001fff157819 */ /* 0x000fc60000011413 */
[----:B------:R-:W2:Y:S04]  /*47e0*/  LDS.64 R10, [R0+-0xc00] ;  /* 0xfff40000000a7984 */ /* 0x000ea80000000a00 */
[----:B-1----:R-:W3:Y:S01]  /*47f0*/  @!P0 LDG.E.64 R2, desc[UR8][R6.64] ;  /* 0x0000000806028981 */ /* 0x002ee2000c1e1b00 */
[----:B------:R-:W-:-:S13]  /*4800*/  PLOP3.LUT P0, PT, PT, PT, UP0, 0x80, 0x8 ;  /* 0x000000000008781c */ /* 0x000fda0003f0f008 */
[----:B------:R-:W1:Y:S01]  /*4810*/  @!P0 LDC.64 R14, c[0x0][0x3d0] ;  /* 0x0000f400ff0e8b82 */ /* 0x000e620000000a00 */
[----:B---3--:R-:W-:-:S05]  /*4820*/  IADD3 R2, P1, PT, R19, R2, RZ ;  /* 0x0000000213027210 */ /* 0x008fca0007f3e0ff */
[----:B------:R-:W-:Y:S01]  /*4830*/  IMAD.X R3, R21, 0x1, R3, P1 ;  /* 0x0000000115037824 */ /* 0x000fe200008e0603 */
[----:B------:R-:W-:-:S04]  /*4840*/  LEA R4, P1, R2, UR10, 0x3 ;  /* 0x0000000a02047c11 */ /* 0x000fc8000f8218ff */
[----:B------:R-:W-:Y:S02]  /*4850*/  LEA.HI.X R5, R2, UR11, R3, 0x3, P1 ;  /* 0x0000000b02057c11 */ /* 0x000fe400088f1c03 */
[----:B------:R-:W-:-:S03]  /*4860*/  CS2R R2, SRZ ;  /* 0x0000000000027805 */ /* 0x000fc6000001ff00 */
[----:B0-----:R0:W-:Y:S04]  /*4870*/  STG.E.64 desc[UR8][R4.64], R8 ;  /* 0x0000000804007986 */ /* 0x0011e8000c101b08 */
[----:B-1----:R-:W3:Y:S01]  /*4880*/  @!P0 LDG.E.64 R2, desc[UR8][R14.64] ;  /* 0x000000080e028981 */ /* 0x002ee2000c1e1b00 */
[----:B------:R-:W1:Y:S03]  /*4890*/  @!P0 LDC.64 R16, c[0x0][0x3d0] ;  /* 0x0000f400ff108b82 */ /* 0x000e660000000a00 */
[----:B------:R-:W4:Y:S01]  /*48a0*/  LDS.64 R8, [R0] ;  /* 0x0000000000087984 */ /* 0x000f220000000a00 */
[----:B---3--:R-:W-:-:S05]  /*48b0*/  IADD3 R2, P1, PT, R19, R2, RZ ;  /* 0x0000000213027210 */ /* 0x008fca0007f3e0ff */
[----:B------:R-:W-:Y:S01]  /*48c0*/  IMAD.X R3, R21, 0x1, R3, P1 ;  /* 0x0000000115037824 */ /* 0x000fe200008e0603 */
[----:B------:R-:W-:-:S04]  /*48d0*/  LEA R6, P1, R2, UR10, 0x3 ;  /* 0x0000000a02067c11 */ /* 0x000fc8000f8218ff */
[----:B------:R-:W-:Y:S02]  /*48e0*/  LEA.HI.X R7, R2, UR11, R3, 0x3, P1 ;  /* 0x0000000b02077c11 */ /* 0x000fe400088f1c03 */
[----:B------:R-:W-:-:S03]  /*48f0*/  CS2R R2, SRZ ;  /* 0x0000000000027805 */ /* 0x000fc6000001ff00 */
[----:B--2---:R-:W-:Y:S04]  /*4900*/  STG.E.64 desc[UR8][R6.64+0xc00], R10 ;  /* 0x000c000a06007986 */ /* 0x004fe8000c101b08 */
[----:B-1----:R-:W2:Y:S01]  /*4910*/  @!P0 LDG.E.64 R2, desc[UR8][R16.64] ;  /* 0x0000000810028981 */ /* 0x002ea2000c1e1b00 */
[----:B------:R-:W1:Y:S03]  /*4920*/  @!P0 LDC.64 R14, c[0x0][0x3d0] ;  /* 0x0000f400ff0e8b82 */ /* 0x000e660000000a00 */
[----:B------:R3:W5:Y:S01]  /*4930*/  LDS.64 R6, [R0+0xc00] ;  /* 0x000c000000067984 */ /* 0x0007620000000a00 */
[----:B--2---:R-:W-:-:S05]  /*4940*/  IADD3 R2, P1, PT, R19, R2, RZ ;  /* 0x0000000213027210 */ /* 0x004fca0007f3e0ff */
[----:B------:R-:W-:Y:S01]  /*4950*/  IMAD.X R3, R21, 0x1, R3, P1 ;  /* 0x0000000115037824 */ /* 0x000fe200008e0603 */
[----:B0-----:R-:W-:-:S04]  /*4960*/  LEA R4, P1, R2, UR10, 0x3 ;  /* 0x0000000a02047c11 */ /* 0x001fc8000f8218ff */
[----:B------:R-:W-:Y:S02]  /*4970*/  LEA.HI.X R5, R2, UR11, R3, 0x3, P1 ;  /* 0x0000000b02057c11 */ /* 0x000fe400088f1c03 */
[----:B------:R-:W-:-:S03]  /*4980*/  CS2R R2, SRZ ;  /* 0x0000000000027805 */ /* 0x000fc6000001ff00 */
[----:B----4-:R2:W-:Y:S04]  /*4990*/  STG.E.64 desc[UR8][R4.64+0x1800], R8 ;  /* 0x0018000804007986 */ /* 0x0105e8000c101b08 */
[----:B-1----:R-:W4:Y:S01]  /*49a0*/  @!P0 LDG.E.64 R2, desc[UR8][R14.64] ;  /* 0x000000080e028981 */ /* 0x002f22000c1e1b00 */
[----:B------:R-:W-:Y:S02]  /*49b0*/  VIADD R46, R46, 0x600 ;  /* 0x000006002e2e7836 */ /* 0x000fe40000000000 */
[----:B---3--:R-:W-:Y:S01]  /*49c0*/  VIADD R0, R0, 0x3000 ;  /* 0x0000300000007836 */ /* 0x008fe20000000000 */
[C---:B----4-:R-:W-:Y:S01]  /*49d0*/  IADD3 R10, P1, PT, R19.reuse, R2, RZ ;  /* 0x00000002130a7210 */ /* 0x050fe20007f3e0ff */
[----:B------:R-:W-:-:S04]  /*49e0*/  VIADD R19, R19, 0x600 ;  /* 0x0000060013137836 */ /* 0x000fc80000000000 */
[----:B------:R-:W-:Y:S01]  /*49f0*/  IMAD.X R3, R21, 0x1, R3, P1 ;  /* 0x0000000115037824 */ /* 0x000fe200008e0603 */
[----:B------:R-:W-:-:S04]  /*4a00*/  LEA R2, P1, R10, UR10, 0x3 ;  /* 0x0000000a0a027c11 */ /* 0x000fc8000f8218ff */
[----:B------:R-:W-:Y:S02]  /*4a10*/  LEA.HI.X R3, R10, UR11, R3, 0x3, P1 ;  /* 0x0000000b0a037c11 */ /* 0x000fe400088f1c03 */
[----:B------:R-:W-:-:S03]  /*4a20*/  ISETP.GE.AND P1, PT, R46, R13, PT ;  /* 0x0000000d2e00720c */ /* 0x000fc60003f26270 */
[----:B-----5:R2:W-:Y:S10]  /*4a30*/  STG.E.64 desc[UR8][R2.64+0x2400], R6 ;  /* 0x0024000602007986 */ /* 0x0205f4000c101b08 */
[----:B------:R-:W-:Y:S05]  /*4a40*/  @!P1 BRA `(.L_x_3279) ;  /* 0xfffffffc00509947 */ /* 0x000fea000383ffff */
[----:B------:R-:W-:Y:S05]  /*4a50*/  EXIT ;  /* 0x000000000000794d */ /* 0x000fea0003800000 */
.L_x_3183:
[----:B------:R-:W0:Y:S01]  /*4a60*/  LDCU UR4, c[0x0][0x3ac] ;  /* 0x00007580ff0477ac */ /* 0x000e220008000800 */
[----:B------:R-:W-:Y:S01]  /*4a70*/  ISETP.NE.AND P0, PT, R47, RZ, PT ;  /* 0x000000ff2f00720c */ /* 0x000fe20003f05270 */
[----:B------:R-:W-:Y:S01]  /*4a80*/  BSSY.RECONVERGENT B0, `(.L_x_3280) ;  /* 0x00004fa000007945 */ /* 0x000fe20003800200 */
[----:B0-----:R-:W-:-:S11]  /*4a90*/  IADD3 R30, PT, PT, -R31, UR4, RZ ;  /* 0x000000041f1e7c10 */ /* 0x001fd6000fffe1ff */
[----:B------:R-:W-:Y:S05]  /*4aa0*/  @P0 BRA `(.L_x_3281) ;  /* 0x0000002000a00947 */ /* 0x000fea0003800000 */
[----:B------:R-:W0:Y:S01]  /*4ab0*/  S2R R41, SR_TID.X ;  /* 0x0000000000297919 */ /* 0x000e220000002100 */
[----:B------:R-:W1:Y:S01]  /*4ac0*/  LDC.64 R6, c[0x0][0x3c8] ;  /* 0x0000f200ff067b82 */ /* 0x000e620000000a00 */
[----:B------:R-:W2:Y:S01]  /*4ad0*/  LDCU.U8 UR6, c[0x0][0x3b8] ;  /* 0x00007700ff0677ac */ /* 0x000ea20008000000 */
[----:B------:R-:W3:Y:S01]  /*4ae0*/  LDCU.64 UR10, c[0x0][0x380] ;  /* 0x00007000ff0a77ac */ /* 0x000ee20008000a00 */
[----:B--2---:R-:W-:Y:S02]  /*4af0*/  ISETP.NE.AND P0, PT, RZ, UR6, PT ;  /* 0x00000006ff007c0c */ /* 0x004fe4000bf05270 */
[C---:B0-----:R-:W-:Y:S02]  /*4b00*/  LOP3.LUT R0, R41.reuse, 0x1f, RZ, 0xc0, !PT ;  /* 0x0000001f29007812 */ /* 0x041fe400078ec0ff */
[----:B------:R-:W-:-:S05]  /*4b10*/  LOP3.LUT R5, R41, 0x3e0, RZ, 0xc0, !PT ;  /* 0x000003e029057812 */ /* 0x000fca00078ec0ff */
[----:B------:R-:W-:Y:S01]  /*4b20*/  IMAD R35, R5, 0xb, R0 ;  /* 0x0000000b05237824 */ /* 0x000fe200078e0200 */
[----:B-1----:R-:W-:-:S03]  /*4b30*/  SEL R0, R6, RZ, !P0 ;  /* 0x000000ff06007207 */ /* 0x002fc60004000000 */
[C---:B------:R-:W-:Y:S01]  /*4b40*/  VIADD R5, R35.reuse, 0x20 ;  /* 0x0000002023057836 */ /* 0x040fe20000000000 */
[C---:B------:R-:W-:Y:S01]  /*4b50*/  IADD3 R4, P1, P2, R35.reuse, R0, R31 ;  /* 0x0000000023047210 */ /* 0x040fe20007a3e01f */
[----:B------:R-:W-:Y:S01]  /*4b60*/  VIADD R15, R35, 0x40 ;  /* 0x00000040230f7836 */ /* 0x000fe20000000000 */
[----:B------:R-:W-:Y:S01]  /*4b70*/  SEL R0, R7, RZ, !P0 ;  /* 0x000000ff07007207 */ /* 0x000fe20004000000 */
[C---:B------:R-:W-:Y:S01]  /*4b80*/  VIADD R31, R35.reuse, 0xa0 ;  /* 0x000000a0231f7836 */ /* 0x040fe20000000000 */
[-C--:B------:R-:W-:Y:S02]  /*4b90*/  ISETP.GE.AND P4, PT, R35, R30.reuse, PT ;  /* 0x0000001e2300720c */ /* 0x080fe40003f86270 */
[----:B------:R-:W-:Y:S01]  /*4ba0*/  ISETP.GE.AND P3, PT, R5, R30, PT ;  /* 0x0000001e0500720c */ /* 0x000fe20003f66270 */
[----:B------:R-:W-:Y:S01]  /*4bb0*/  VIADD R5, R35, 0x60 ;  /* 0x0000006023057836 */ /* 0x000fe20000000000 */
[----:B------:R-:W-:Y:S02]  /*4bc0*/  IADD3.X R33, PT, PT, RZ, R0, RZ, P1, P2 ;  /* 0x00000000ff217210 */ /* 0x000fe40000fe44ff */
[----:B---3--:R-:W-:-:S02]  /*4bd0*/  LEA R32, P1, R4, UR10, 0x3 ;  /* 0x0000000a04207c11 */ /* 0x008fc4000f8218ff */
[-C--:B------:R-:W-:Y:S01]  /*4be0*/  ISETP.GE.AND P6, PT, R15, R30.reuse, PT ;  /* 0x0000001e0f00720c */ /* 0x080fe20003fc6270 */
[----:B------:R-:W-:Y:S01]  /*4bf0*/  VIADD R15, R35, 0x80 ;  /* 0x00000080230f7836 */ /* 0x000fe20000000000 */
[-C--:B------:R-:W-:Y:S01]  /*4c00*/  ISETP.GE.AND P5, PT, R5, R30.reuse, PT ;  /* 0x0000001e0500720c */ /* 0x080fe20003fa6270 */
[----:B------:R-:W-:Y:S01]  /*4c10*/  VIADD R5, R35, 0xc0 ;  /* 0x000000c023057836 */ /* 0x000fe20000000000 */
[----:B------:R-:W-:Y:S02]  /*4c20*/  LEA.HI.X R33, R4, UR11, R33, 0x3, P1 ;  /* 0x0000000b04217c11 */ /* 0x000fe400088f1c21 */
[-C--:B------:R-:W-:Y:S01]  /*4c30*/  ISETP.GE.AND P2, PT, R15, R30.reuse, PT ;  /* 0x0000001e0f00720c */ /* 0x080fe20003f46270 */
[----:B------:R-:W-:Y:S01]  /*4c40*/  VIADD R15, R35, 0xe0 ;  /* 0x000000e0230f7836 */ /* 0x000fe20000000000 */
[-C--:B------:R-:W-:Y:S01]  /*4c50*/  ISETP.GE.AND P1, PT, R31, R30.reuse, PT ;  /* 0x0000001e1f00720c */ /* 0x080fe20003f26270 */
[----:B------:R-:W2:Y:S01]  /*4c60*/  @!P4 LDG.E.64 R16, desc[UR8][R32.64] ;  /* 0x000000082010c981 */ /* 0x000ea2000c1e1b00 */
[----:B------:R-:W-:Y:S01]  /*4c70*/  ISETP.GE.AND P4, PT, R5, R30, PT ;  /* 0x0000001e0500720c */ /* 0x000fe20003f86270 */
[----:B------:R-:W-:-:S02]  /*4c80*/  VIADD R5, R35, 0x100 ;  /* 0x0000010023057836 */ /* 0x000fc40000000000 */
[----:B------:R-:W3:Y:S01]  /*4c90*/  @!P3 LDG.E.64 R12, desc[UR8][R32.64+0x100] ;  /* 0x00010008200cb981 */ /* 0x000ee2000c1e1b00 */
[-C--:B------:R-:W-:Y:S01]  /*4ca0*/  ISETP.GE.AND P3, PT, R15, R30.reuse, PT ;  /* 0x0000001e0f00720c */ /* 0x080fe20003f66270 */
[----:B------:R-:W-:Y:S02]  /*4cb0*/  VIADD R15, R35, 0x120 ;  /* 0x00000120230f7836 */ /* 0x000fe40000000000 */
[----:B------:R-:W4:Y:S01]  /*4cc0*/  @!P6 LDG.E.64 R10, desc[UR8][R32.64+0x200] ;  /* 0x00020008200ae981 */ /* 0x000f22000c1e1b00 */
[-C--:B------:R-:W-:Y:S01]  /*4cd0*/  ISETP.GE.AND P6, PT, R5, R30.reuse, PT ;  /* 0x0000001e0500720c */ /* 0x080fe20003fc6270 */
[----:B------:R-:W-:Y:S02]  /*4ce0*/  VIADD R5, R35, 0x140 ;  /* 0x0000014023057836 */ /* 0x000fe40000000000 */
[----:B------:R-:W5:Y:S01]  /*4cf0*/  @!P5 LDG.E.64 R8, desc[UR8][R32.64+0x300] ;  /* 0x000300082008d981 */ /* 0x000f62000c1e1b00 */
[----:B------:R-:W-:-:S03]  /*4d00*/  ISETP.GE.AND P5, PT, R15, R30, PT ;  /* 0x0000001e0f00720c */ /* 0x000fc60003fa6270 */
[----:B------:R-:W5:Y:S01]  /*4d10*/  @!P2 LDG.E.64 R2, desc[UR8][R32.64+0x400] ;  /* 0x000400082002a981 */ /* 0x000f62000c1e1b00 */
[----:B------:R-:W-:-:S03]  /*4d20*/  ISETP.GE.AND P2, PT, R5, R30, PT ;  /* 0x0000001e0500720c */ /* 0x000fc60003f46270 */
[----:B------:R-:W5:Y:S04]  /*4d30*/  @!P1 LDG.E.64 R28, desc[UR8][R32.64+0x500] ;  /* 0x00050008201c9981 */ /* 0x000f68000c1e1b00 */
[----:B------:R-:W5:Y:S04]  /*4d40*/  @!P4 LDG.E.64 R26, desc[UR8][R32.64+0x600] ;  /* 0x00060008201ac981 */ /* 0x000f68000c1e1b00 */
[----:B------:R-:W5:Y:S04]  /*4d50*/  @!P3 LDG.E.64 R24, desc[UR8][R32.64+0x700] ;  /* 0x000700082018b981 */ /* 0x000f68000c1e1b00 */
[----:B------:R-:W5:Y:S04]  /*4d60*/  @!P6 LDG.E.64 R22, desc[UR8][R32.64+0x800] ;  /* 0x000800082016e981 */ /* 0x000f68000c1e1b00 */
[----:B------:R-:W5:Y:S04]  /*4d70*/  @!P5 LDG.E.64 R20, desc[UR8][R32.64+0x900] ;  /* 0x000900082014d981 */ /* 0x000f68000c1e1b00 */
[----:B------:R-:W5:Y:S01]  /*4d80*/  @!P2 LDG.E.64 R18, desc[UR8][R32.64+0xa00] ;  /* 0x000a00082012a981 */ /* 0x000f62000c1e1b00 */
        /* <DEDUP_REMOVED lines=8> */
[----:B------:R-:W-:Y:S01]  /*4e10*/  IMAD R0, R5, 0x50, R15 ;  /* 0x0000005005007824 */ /* 0x000fe200078e020f */
[----:B--2---:R0:W-:Y:S04]  /*4e20*/  STS.64 [R15], R16 ;  /* 0x000000100f007388 */ /* 0x0041e80000000a00 */
[----:B---3--:R0:W-:Y:S04]  /*4e30*/  STS.64 [R15+0x100], R12 ;  /* 0x0001000c0f007388 */ /* 0x0081e80000000a00 */
[----:B----4-:R0:W-:Y:S04]  /*4e40*/  STS.64 [R15+0x200], R10 ;  /* 0x0002000a0f007388 */ /* 0x0101e80000000a00 */
        /* <DEDUP_REMOVED lines=20> */
[----:B-1----:R-:W-:Y:S05]  /*4f90*/  @!P0 BRA `(.L_x_3283) ;  /* 0x00000000002c8947 */ /* 0x002fea0003800000 */
[----:B------:R-:W-:Y:S01]  /*4fa0*/  BAR.SYNC.DEFER_BLOCKING 0x0 ;  /* 0x0000000000007b1d */ /* 0x000fe20000010000 */
[C---:B------:R-:W-:Y:S02]  /*4fb0*/  ISETP.NE.AND P1, PT, R41.reuse, RZ, PT ;  /* 0x000000ff2900720c */ /* 0x040fe40003f25270 */
[----:B------:R-:W-:Y:S02]  /*4fc0*/  LEA R31, R41, UR4, 0x3 ;  /* 0x00000004291f7c11 */ /* 0x000fe4000f8e18ff */
[----:B------:R-:W-:-:S03]  /*4fd0*/  PLOP3.LUT P0, PT, PT, PT, PT, 0x80, 0x8 ;  /* 0x000000000008781c */ /* 0x000fc60003f0f070 */
[----:B0-----:R0:W-:Y:S01]  /*4fe0*/  STS.64 [R31+0xc50], R2 ;  /* 0x000c50021f007388 */ /* 0x0011e20000000a00 */
[----:B------:R-:W-:Y:S06]  /*4ff0*/  BAR.SYNC.DEFER_BLOCKING 0x0 ;  /* 0x0000000000007b1d */ /* 0x000fec0000010000 */
[----:B------:R-:W-:Y:S05]  /*5000*/  @!P1 BRA `(.L_x_3284) ;  /* 0x0000000000409947 */ /* 0x000fea0003800000 */
[----:B------:R-:W1:Y:S02]  /*5010*/  LDS.64 R6, [R31+0xc48] ;  /* 0x000c48001f067984 */ /* 0x000e640000000a00 */
[----:B-1----:R-:W-:-:S04]  /*5020*/  ISETP.NE.U32.AND P0, PT, R6, R38, PT ;  /* 0x000000260600720c */ /* 0x002fc80003f05070 */
[----:B------:R-:W-:Y:S01]  /*5030*/  ISETP.NE.AND.EX P0, PT, R7, R39, PT, P0 ;  /* 0x000000270700720c */ /* 0x000fe20003f05300 */
[----:B------:R-:W-:-:S12]  /*5040*/  BRA `(.L_x_3284) ;  /* 0x0000000000307947 */ /* 0x000fd80003800000 */
.L_x_3283:
[----:B------:R-:W-:-:S13]  /*5050*/  ISETP.NE.AND P0, PT, R41, RZ, PT ;  /* 0x000000ff2900720c */ /* 0x000fda0003f05270 */
[----:B0-----:R-:W-:-:S04]  /*5060*/  @!P0 LEA R8, P1, R6, UR10, 0x3 ;  /* 0x0000000a06088c11 */ /* 0x001fc8000f8218ff */
[----:B------:R-:W-:-:S05]  /*5070*/  @!P0 LEA.HI.X R9, R6, UR11, R7, 0x3, P1 ;  /* 0x0000000b06098c11 */ /* 0x000fca00088f1c07 */
[----:B------:R0:W5:Y:S01]  /*5080*/  @!P0 LDG.E.64 R6, desc[UR8][R8.64+-0x8] ;  /* 0xfffff80808068981 */ /* 0x000162000c1e1b00 */
[C---:B------:R-:W-:Y:S01]  /*5090*/  LEA R31, R41.reuse, UR4, 0x3 ;  /* 0x00000004291f7c11 */ /* 0x040fe2000f8e18ff */
[----:B------:R-:W-:Y:S01]  /*50a0*/  BAR.SYNC.DEFER_BLOCKING 0x0 ;  /* 0x0000000000007b1d */ /* 0x000fe20000010000 */
[----:B------:R-:W-:-:S05]  /*50b0*/  ISETP.NE.AND P0, PT, R41, RZ, PT ;  /* 0x000000ff2900720c */ /* 0x000fca0003f05270 */
[----:B------:R-:W-:Y:S02]  /*50c0*/  STS.64 [R31+0xc50], R2 ;  /* 0x000c50021f007388 */ /* 0x000fe40000000a00 */
[----:B------:R-:W-:Y:S06]  /*50d0*/  BAR.SYNC.DEFER_BLOCKING 0x0 ;  /* 0x0000000000007b1d */ /* 0x000fec0000010000 */
[----:B-----5:R-:W1:Y:S02]  /*50e0*/  @P0 LDS.64 R6, [R31+0xc48] ;  /* 0x000c48001f060984 */ /* 0x020e640000000a00 */
[----:B-1----:R-:W-:-:S04]  /*50f0*/  ISETP.NE.U32.AND P0, PT, R6, R38, PT ;  /* 0x000000260600720c */ /* 0x002fc80003f05070 */
[----:B0-----:R-:W-:-:S13]  /*5100*/  ISETP.NE.AND.EX P0, PT, R7, R39, PT, P0 ;  /* 0x000000270700720c */ /* 0x001fda0003f05300 */
.L_x_3284:
[----:B------:R-:W-:Y:S05]  /*5110*/  BSYNC.RECONVERGENT B1 ;  /* 0x0000000000017941 */ /* 0x000fea0003800200 */
.L_x_3282:
[----:B------:R-:W-:Y:S01]  /*5120*/  IMAD R7, R41, 0xb, RZ ;  /* 0x0000000b29077824 */ /* 0x000fe200078e02ff */
[----:B------:R-:W-:Y:S01]  /*5130*/  BAR.SYNC.DEFER_BLOCKING 0x0 ;  /* 0x0000000000007b1d */ /* 0x000fe20000010000 */
[----:B--2---:R-:W-:Y:S02]  /*5140*/  ISETP.NE.U32.AND P1, PT, R38, R36, PT ;  /* 0x000000242600720c */ /* 0x004fe40003f25070 */
[----:B------:R-:W-:Y:S01]  /*5150*/  VIADD R9, R7, 0x1 ;  /* 0x0000000107097836 */ /* 0x000fe20000000000 */
[----:B---3--:R-:W-:Y:S02]  /*5160*/  ISETP.NE.U32.AND P2, PT, R36, R34, PT ;  /* 0x000000222400720c */ /* 0x008fe40003f45070 */
[----:B------:R-:W-:Y:S01]  /*5170*/  ISETP.NE.AND.EX P1, PT, R39, R37, PT, P1 ;  /* 0x000000252700720c */ /* 0x000fe20003f25310 */
[----:B------:R-:W-:Y:S01]  /*5180*/  BSSY.RECONVERGENT B1, `(.L_x_3285) ;  /* 0x00001b9000017945 */ /* 0x000fe20003800200 */
[-C--:B------:R-:W-:Y:S02]  /*5190*/  ISETP.GE.OR P0, PT, R7, R30.reuse, P0 ;  /* 0x0000001e0700720c */ /* 0x080fe40000706670 */
[----:B------:R-:W-:Y:S01]  /*51a0*/  ISETP.GE.OR P3, PT, R9, R30, P1 ;  /* 0x0000001e0900720c */ /* 0x000fe20000f66670 */
[----:B------:R-:W-:Y:S01]  /*51b0*/  VIADD R9, R7, 0x2 ;  /* 0x0000000207097836 */ /* 0x000fe20000000000 */
[----:B------:R-:W-:-:S02]  /*51c0*/  ISETP.NE.AND.EX P1, PT, R37, R35, PT, P2 ;  /* 0x000000232500720c */ /* 0x000fc40003f25320 */
[----:B----4-:R-:W-:Y:S02]  /*51d0*/  ISETP.NE.U32.AND P2, PT, R34, R32, PT ;  /* 0x000000202200720c */ /* 0x010fe40003f45070 */
[----:B------:R-:W-:Y:S01]  /*51e0*/  ISETP.GE.OR P4, PT, R9, R30, P1 ;  /* 0x0000001e0900720c */ /* 0x000fe20000f86670 */
[----:B------:R-:W-:Y:S01]  /*51f0*/  VIADD R9, R7, 0x3 ;  /* 0x0000000307097836 */ /* 0x000fe20000000000 */
[----:B------:R-:W-:Y:S02]  /*5200*/  LOP3.LUT R15, R15, 0xfffffffd, RZ, 0xc0, !PT ;  /* 0xfffffffd0f0f7812 */ /* 0x000fe400078ec0ff */
[----:B------:R-:W-:Y:S02]  /*5210*/  SEL R0, RZ, 0x1, !P0 ;  /* 0x00000001ff007807 */ /* 0x000fe40004000000 */
[----:B------:R-:W-:Y:S02]  /*5220*/  ISETP.NE.AND.EX P1, PT, R35, R33, PT, P2 ;  /* 0x000000212300720c */ /* 0x000fe40003f25320 */
[----:B------:R-:W-:Y:S01]  /*5230*/  @P3 LOP3.LUT R15, R15, 0x2, RZ, 0xfc, !PT ;  /* 0x000000020f0f3812 */ /* 0x000fe200078efcff */
[----:B------:R-:W-:Y:S01]  /*5240*/  VIADD R52, R0, 0x1 ;  /* 0x0000000100347836 */ /* 0x000fe20000000000 */
[----:B------:R-:W-:Y:S01]  /*5250*/  ISETP.NE.U32.AND P2, PT, R32, R28, PT ;  /* 0x0000001c2000720c */ /* 0x000fe20003f45070 */
[----:B------:R-:W-:Y:S01]  /*5260*/  @!P3 IMAD.MOV R52, RZ, RZ, R0 ;  /* 0x000000ffff34b224 */ /* 0x000fe200078e0200 */
[----:B------:R-:W-:Y:S01]  /*5270*/  ISETP.GE.OR P3, PT, R9, R30, P1 ;  /* 0x0000001e0900720c */ /* 0x000fe20000f66670 */
[----:B------:R-:W-:Y:S01]  /*5280*/  VIADD R9, R7, 0x4 ;  /* 0x0000000407097836 */ /* 0x000fe20000000000 */
[----:B------:R-:W-:Y:S01]  /*5290*/  LOP3.LUT R15, R15, 0xfffffffb, RZ, 0xc0, !PT ;  /* 0xfffffffb0f0f7812 */ /* 0x000fe200078ec0ff */
[----:B------:R-:W-:Y:S01]  /*52a0*/  VIADD R50, R52, 0x1 ;  /* 0x0000000134327836 */ /* 0x000fe20000000000 */
[----:B------:R-:W-:Y:S01]  /*52b0*/  ISETP.NE.AND.EX P1, PT, R33, R29, PT, P2 ;  /* 0x0000001d2100720c */ /* 0x000fe20003f25320 */
[----:B------:R-:W-:Y:S01]  /*52c0*/  @!P4 IMAD.MOV R50, RZ, RZ, R52 ;  /* 0x000000ffff32c224 */ /* 0x000fe200078e0234 */
[----:B------:R-:W-:-:S02]  /*52d0*/  @P4 LOP3.LUT R15, R15, 0x4, RZ, 0xfc, !PT ;  /* 0x000000040f0f4812 */ /* 0x000fc400078efcff */
[----:B------:R-:W-:Y:S01]  /*52e0*/  ISETP.GE.OR P4, PT, R9, R30, P1 ;  /* 0x0000001e0900720c */ /* 0x000fe20000f86670 */
[----:B------:R-:W-:Y:S01]  /*52f0*/  VIADD R9, R7, 0x5 ;  /* 0x0000000507097836 */ /* 0x000fe20000000000 */
[----:B------:R-:W-:Y:S01]  /*5300*/  ISETP.NE.U32.AND P2, PT, R28, R26, PT ;  /* 0x0000001a1c00720c */ /* 0x000fe20003f45070 */
[----:B------:R-:W-:Y:S01]  /*5310*/  VIADD R48, R50, 0x1 ;  /* 0x0000000132307836 */ /* 0x000fe20000000000 */
[----:B------:R-:W-:Y:S01]  /*5320*/  LOP3.LUT R15, R15, 0xfffffff7, RZ, 0xc0, !PT ;  /* 0xfffffff70f0f7812 */ /* 0x000fe200078ec0ff */
[----:B------:R-:W-:Y:S01]  /*5330*/  @!P3 IMAD.MOV R48, RZ, RZ, R50 ;  /* 0x000000ffff30b224 */ /* 0x000fe200078e0232 */
[----:B------:R-:W-:Y:S02]  /*5340*/  ISETP.NE.AND.EX P2, PT, R29, R27, PT, P2 ;  /* 0x0000001b1d00720c */ /* 0x000fe40003f45320 */
[----:B------:R-:W-:Y:S01]  /*5350*/  @P3 LOP3.LUT R15, R15, 0x8, RZ, 0xfc, !PT ;  /* 0x000000080f0f3812 */ /* 0x000fe200078efcff */
[----:B------:R-:W-:Y:S01]  /*5360*/  VIADD R46, R48, 0x1 ;  /* 0x00000001302e7836 */ /* 0x000fe20000000000 */
[----:B------:R-:W-:Y:S01]  /*5370*/  ISETP.GE.OR P3, PT, R9, R30, P2 ;  /* 0x0000001e0900720c */ /* 0x000fe20001766670 */
[----:B------:R-:W-:Y:S01]  /*5380*/  VIADD R9, R7, 0x6 ;  /* 0x0000000607097836 */ /* 0x000fe20000000000 */
[----:B------:R-:W-:Y:S01]  /*5390*/  LOP3.LUT R15, R15, 0xffffffef, RZ, 0xc0, !PT ;  /* 0xffffffef0f0f7812 */ /* 0x000fe200078ec0ff */
[----:B------:R-:W-:Y:S01]  /*53a0*/  @!P4 IMAD.MOV R46, RZ, RZ, R48 ;  /* 0x000000ffff2ec224 */ /* 0x000fe200078e0230 */
[----:B------:R-:W-:-:S02]  /*53b0*/  ISETP.NE.U32.AND P1, PT, R26, R24, PT ;  /* 0x000000181a00720c */ /* 0x000fc40003f25070 */
[----:B------:R-:W-:Y:S01]  /*53c0*/  @P4 LOP3.LUT R15, R15, 0x10, RZ, 0xfc, !PT ;  /* 0x000000100f0f4812 */ /* 0x000fe200078efcff */
[----:B------:R-:W-:Y:S01]  /*53d0*/  VIADD R44, R46, 0x1 ;  /* 0x000000012e2c7836 */ /* 0x000fe20000000000 */
[----:B------:R-:W-:Y:S02]  /*53e0*/  ISETP.NE.AND.EX P1, PT, R27, R25, PT, P1 ;  /* 0x000000191b00720c */ /* 0x000fe40003f25310 */
[----:B------:R-:W-:Y:S02]  /*53f0*/  ISETP.NE.U32.AND P2, PT, R24, R22, PT ;  /* 0x000000161800720c */ /* 0x000fe40003f45070 */
[----:B------:R-:W-:Y:S01]  /*5400*/  LOP3.LUT R15, R15, 0xfffffffe, RZ, 0xc0, !PT ;  /* 0xfffffffe0f0f7812 */ /* 0x000fe200078ec0ff */
[----:B------:R-:W-:Y:S01]  /*5410*/  @!P3 IMAD.MOV R44, RZ, RZ, R46 ;  /* 0x000000ffff2cb224 */ /* 0x000fe200078e022e */
[----:B------:R-:W-:Y:S01]  /*5420*/  ISETP.GE.OR P1, PT, R9, R30, P1 ;  /* 0x0000001e0900720c */ /* 0x000fe20000f26670 */
[----:B------:R-:W-:Y:S01]  /*5430*/  VIADD R9, R7, 0x7 ;  /* 0x0000000707097836 */ /* 0x000fe20000000000 */
[----:B------:R-:W-:Y:S01]  /*5440*/  ISETP.NE.AND.EX P2, PT, R25, R23, PT, P2 ;  /* 0x000000171900720c */ /* 0x000fe20003f45320 */
[----:B------:R-:W-:Y:S01]  /*5450*/  VIADD R43, R44, 0x1 ;  /* 0x000000012c2b7836 */ /* 0x000fe20000000000 */
[----:B------:R-:W-:-:S02]  /*5460*/  @P3 LOP3.LUT R15, R15, 0x1, RZ, 0xfc, !PT ;  /* 0x000000010f0f3812 */ /* 0x000fc400078efcff */
[----:B------:R-:W-:Y:S02]  /*5470*/  ISETP.NE.U32.AND P3, PT, R22, R20, PT ;  /* 0x000000141600720c */ /* 0x000fe40003f65070 */
[----:B------:R-:W-:Y:S01]  /*5480*/  ISETP.GE.OR P2, PT, R9, R30, P2 ;  /* 0x0000001e0900720c */ /* 0x000fe20001746670 */
[----:B------:R-:W-:Y:S01]  /*5490*/  VIADD R9, R7, 0x8 ;  /* 0x0000000807097836 */ /* 0x000fe20000000000 */
[----:B------:R-:W-:Y:S02]  /*54a0*/  ISETP.NE.AND.EX P3, PT, R23, R21, PT, P3 ;  /* 0x000000151700720c */ /* 0x000fe40003f65330 */
[----:B------:R-:W-:Y:S01]  /*54b0*/  ISETP.NE.U32.AND P4, PT, R20, R12, PT ;  /* 0x0000000c1400720c */ /* 0x000fe20003f85070 */
[----:B------:R-:W-:Y:S01]  /*54c0*/  @!P1 IMAD.MOV R43, RZ, RZ, R44 ;  /* 0x000000ffff2b9224 */ /* 0x000fe200078e022c */
[----:B------:R-:W-:Y:S01]  /*54d0*/  ISETP.GE.OR P3, PT, R9, R30, P3 ;  /* 0x0000001e0900720c */ /* 0x000fe20001f66670 */
[----:B------:R-:W-:Y:S01]  /*54e0*/  VIADD R9, R7, 0x9 ;  /* 0x0000000907097836 */ /* 0x000fe20000000000 */
[----:B------:R-:W-:Y:S01]  /*54f0*/  ISETP.NE.AND.EX P4, PT, R21, R13, PT, P4 ;  /* 0x0000000d1500720c */ /* 0x000fe20003f85340 */
[----:B------:R-:W-:Y:S01]  /*5500*/  VIADD R7, R7, 0xa ;  /* 0x0000000a07077836 */ /* 0x000fe20000000000 */
[----:B------:R-:W-:Y:S01]  /*5510*/  ISETP.NE.U32.AND P5, PT, R12, R2, PT ;  /* 0x000000020c00720c */ /* 0x000fe20003fa5070 */
[----:B------:R-:W-:Y:S01]  /*5520*/  VIADD R0, R43, 0x1 ;  /* 0x000000012b007836 */ /* 0x000fe20000000000 */
[----:B------:R-:W-:Y:S01]  /*5530*/  ISETP.GE.OR P4, PT, R9, R30, P4 ;  /* 0x0000001e0900720c */ /* 0x000fe20002786670 */
[----:B------:R-:W-:Y:S01]  /*5540*/  @!P2 IMAD.MOV R0, RZ, RZ, R43 ;  /* 0x000000ffff00a224 */ /* 0x000fe200078e022b */
[----:B------:R-:W-:-:S03]  /*5550*/  ISETP.NE.AND.EX P5, PT, R13, R3, PT, P5 ;  /* 0x000000030d00720c */ /* 0x000fc60003fa5350 */
[----:B------:R-:W-:Y:S01]  /*5560*/  VIADD R40, R0, 0x1 ;  /* 0x0000000100287836 */ /* 0x000fe20000000000 */
[----:B------:R-:W-:Y:S01]  /*5570*/  ISETP.GE.OR P5, PT, R7, R30, P5 ;  /* 0x0000001e0700720c */ /* 0x000fe20002fa6670 */
[----:B------:R-:W-:-:S04]  /*5580*/  @!P3 IMAD.MOV R40, RZ, RZ, R0 ;  /* 0x000000ffff28b224 */ /* 0x000fc800078e0200 */
[----:B------:R-:W-:Y:S02]  /*5590*/  VIADD R42, R40, 0x1 ;  /* 0x00000001282a7836 */ /* 0x000fe40000000000 */
[----:B------:R-:W-:-:S04]  /*55a0*/  @!P4 IMAD.MOV R42, RZ, RZ, R40 ;  /* 0x000000ffff2ac224 */ /* 0x000fc800078e0228 */
[----:B------:R-:W-:Y:S02]  /*55b0*/  VIADD R4, R42, 0x1 ;  /* 0x000000012a047836 */ /* 0x000fe40000000000 */
[----:B------:R-:W-:-:S05]  /*55c0*/  @!P5 IMAD.MOV R4, RZ, RZ, R42 ;  /* 0x000000ffff04d224 */ /* 0x000fca00078e022a */
[----:B------:R-:W1:Y:S02]  /*55d0*/  SHFL.UP P6, R7, R4, 0x1, RZ ;  /* 0x0420000004077989 */ /* 0x000e6400000c00ff */
[----:B-1----:R-:W-:-:S05]  /*55e0*/  @P6 IMAD.IADD R7, R7, 0x1, R4 ;  /* 0x0000000107076824 */ /* 0x002fca00078e0204 */
[----:B------:R-:W1:Y:S02]  /*55f0*/  SHFL.UP P6, R6, R7, 0x2, RZ ;  /* 0x0440000007067989 */ /* 0x000e6400000c00ff */
[----:B-1----:R-:W-:-:S05]  /*5600*/  @P6 IMAD.IADD R6, R7, 0x1, R6 ;  /* 0x0000000107066824 */ /* 0x002fca00078e0206 */
[----:B------:R-:W1:Y:S02]  /*5610*/  SHFL.UP P6, R9, R6, 0x4, RZ ;  /* 0x0480000006097989 */ /* 0x000e6400000c00ff */
[----:B-1----:R-:W-:-:S05]  /*5620*/  @P6 IMAD.IADD R9, R6, 0x1, R9 ;  /* 0x0000000106096824 */ /* 0x002fca00078e0209 */
[----:B------:R-:W1:Y:S02]  /*5630*/  SHFL.UP P6, R8, R9, 0x8, RZ ;  /* 0x0500000009087989 */ /* 0x000e6400000c00ff */
[----:B-1----:R-:W-:-:S05]  /*5640*/  @P6 IMAD.IADD R8, R9, 0x1, R8 ;  /* 0x0000000109086824 */ /* 0x002fca00078e0208 */
[----:B------:R-:W1:Y:S02]  /*5650*/  SHFL.UP P6, R11, R8, 0x10, RZ ;  /* 0x06000000080b7989 */ /* 0x000e6400000c00ff */
[----:B-1----:R-:W-:Y:S01]  /*5660*/  @P6 IMAD.IADD R11, R8, 0x1, R11 ;  /* 0x00000001080b6824 */ /* 0x002fe200078e020b */
[----:B------:R-:W-:-:S03]  /*5670*/  ISETP.NE.AND P6, PT, R5, 0x1f, PT ;  /* 0x0000001f0500780c */ /* 0x000fc60003fc5270 */
[----:B------:R-:W-:-:S10]  /*5680*/  IMAD.IADD R49, R11, 0x1, -R4 ;  /* 0x000000010b317824 */ /* 0x000fd400078e0a04 */
[----:B------:R-:W-:-:S05]  /*5690*/  @!P6 LEA R10, R14, UR4, 0x2 ;  /* 0x000000040e0aec11 */ /* 0x000fca000f8e10ff */
[----:B------:R-:W-:Y:S01]  /*56a0*/  @!P6 STS [R10], R11 ;  /* 0x0000000b0a00e388 */ /* 0x000fe20000000800 */
[----:B------:R-:W-:Y:S01]  /*56b0*/  BAR.SYNC.DEFER_BLOCKING 0x0 ;  /* 0x0000000000007b1d */ /* 0x000fe20000010000 */
[----:B------:R-:W-:-:S04]  /*56c0*/  ISETP.NE.AND P6, PT, R5, RZ, PT ;  /* 0x000000ff0500720c */ /* 0x000fc80003fc5270 */
[----:B------:R-:W-:Y:S02]  /*56d0*/  SEL R49, R49, RZ, P6 ;  /* 0x000000ff31317207 */ /* 0x000fe40003000000 */
[----:B------:R-:W-:Y:S01]  /*56e0*/  ISETP.NE.AND P6, PT, R14, 0x2, PT ;  /* 0x000000020e00780c */ /* 0x000fe20003fc5270 */
[----:B------:R-:W1:Y:S02]  /*56f0*/  LDS.128 R4, [UR4] ;  /* 0x00000004ff047984 */ /* 0x000e640008000c00 */
[----:B-1----:R-:W-:-:S05]  /*5700*/  IMAD.IADD R9, R4, 0x1, R5 ;  /* 0x0000000104097824 */ /* 0x002fca00078e0205 */
[----:B------:R-:W-:Y:S01]  /*5710*/  SEL R8, R9, R4, !P6 ;  /* 0x0000000409087207 */ /* 0x000fe20007000000 */
[----:B------:R-:W-:Y:S01]  /*5720*/  IMAD.IADD R9, R6, 0x1, R9 ;  /* 0x0000000106097824 */ /* 0x000fe200078e0209 */
[----:B------:R-:W-:-:S03]  /*5730*/  ISETP.NE.AND P6, PT, R14, 0x3, PT ;  /* 0x000000030e00780c */ /* 0x000fc60003fc5270 */
[----:B------:R-:W-:Y:S01]  /*5740*/  IMAD.IADD R17, R7, 0x1, R9 ;  /* 0x0000000107117824 */ /* 0x000fe200078e0209 */
[----:B------:R-:W-:Y:S02]  /*5750*/  SEL R8, R9, R8, !P6 ;  /* 0x0000000809087207 */ /* 0x000fe40007000000 */
[----:B------:R-:W-:-:S04]  /*5760*/  ISETP.NE.AND P6, PT, R14, 0x4, PT ;  /* 0x000000040e00780c */ /* 0x000fc80003fc5270 */
[C---:B------:R-:W-:Y:S02]  /*5770*/  SEL R16, R17.reuse, R8, !P6 ;  /* 0x0000000811107207 */ /* 0x040fe40007000000 */
[----:B------:R-:W1:Y:S01]  /*5780*/  LDS.128 R8, [UR4+0x10] ;  /* 0x00001004ff087984 */ /* 0x000e620008000c00 */
[----:B------:R-:W-:Y:S01]  /*5790*/  ISETP.NE.AND P6, PT, R14, 0x5, PT ;  /* 0x000000050e00780c */ /* 0x000fe20003fc5270 */
[----:B-1----:R-:W-:-:S05]  /*57a0*/  IMAD.IADD R17, R17, 0x1, R8 ;  /* 0x0000000111117824 */ /* 0x002fca00078e0208 */
[----:B------:R-:W-:Y:S01]  /*57b0*/  SEL R16, R17, R16, !P6 ;  /* 0x0000001011107207 */ /* 0x000fe20007000000 */
[----:B------:R-:W-:Y:S01]  /*57c0*/  IMAD.IADD R17, R9, 0x1, R17 ;  /* 0x0000000109117824 */ /* 0x000fe200078e0211 */
[----:B------:R-:W-:-:S04]  /*57d0*/  ISETP.NE.AND P6, PT, R14, 0x6, PT ;  /* 0x000000060e00780c */ /* 0x000fc80003fc5270 */
        /* <DEDUP_REMOVED lines=15> */
[----:B------:R-:W-:-:S04]  /*58d0*/  ISETP.NE.AND P6, PT, R14, 0xb, PT ;  /* 0x0000000b0e00780c */ /* 0x000fc80003fc5270 */
[----:B------:R-:W-:Y:S02]  /*58e0*/  SEL R47, R45, R47, !P6 ;  /* 0x0000002f2d2f7207 */ /* 0x000fe40007000000 */
[----:B------:R-:W-:Y:S02]  /*58f0*/  ISETP.GE.U32.AND P6, PT, R41, 0x20, PT ;  /* 0x000000202900780c */ /* 0x000fe40003fc6070 */
[----:B------:R-:W-:Y:S02]  /*5900*/  IADD3 R30, PT, PT, R45, R30, R19 ;  /* 0x0000001e2d1e7210 */ /* 0x000fe40007ffe013 */
[----:B------:R-:W-:-:S05]  /*5910*/  SEL R14, R47, RZ, P6 ;  /* 0x000000ff2f0e7207 */ /* 0x000fca0003000000 */
[----:B------:R-:W-:Y:S02]  /*5920*/  IMAD.IADD R49, R14, 0x1, R49 ;  /* 0x000000010e317824 */ /* 0x000fe400078e0231 */
[----:B------:R-:W-:Y:S01]  /*5930*/  VIADD R14, R30, 0xffffef80 ;  /* 0xffffef801e0e7836 */ /* 0x000fe20000000000 */
[----:B------:R-:W-:Y:S01]  /*5940*/  SEL R30, RZ, 0x1, !P0 ;  /* 0x00000001ff1e7807 */ /* 0x000fe20004000000 */
[--C-:B------:R-:W-:Y:S02]  /*5950*/  IMAD.IADD R47, R52, 0x1, R49.reuse ;  /* 0x00000001342f7824 */ /* 0x100fe400078e0231 */
        /* <DEDUP_REMOVED lines=9> */
[----:B------:R-:W-:Y:S01]  /*59f0*/  IMAD.IADD R30, R30, 0x1, R49 ;  /* 0x000000011e1e7824 */ /* 0x000fe200078e0231 */
[----:B------:R-:W-:Y:S06]  /*5a00*/  @P6 BRA `(.L_x_3286) ;  /* 0x0000000800a46947 */ /* 0x000fec0003800000 */
[----:B------:R-:W-:Y:S01]  /*5a10*/  ISETP.LT.AND P0, PT, R49, R14, P0 ;  /* 0x0000000e3100720c */ /* 0x000fe20000701270 */
[----:B------:R-:W-:-:S12]  /*5a20*/  BSSY.RECONVERGENT B2, `(.L_x_3287) ;  /* 0x000000d000027945 */ /* 0x000fd80003800200 */
[----:B------:R-:W-:Y:S05]  /*5a30*/  @!P0 BRA `(.L_x_3288) ;  /* 0x00000000002c8947 */ /* 0x000fea0003800000 */
[----:B------:R-:W-:Y:S01]  /*5a40*/  UISETP.NE.AND UP0, UPT, UR6, URZ, UPT ;  /* 0x000000ff0600728c */ /* 0x000fe2000bf05270 */
[----:B------:R-:W-:-:S08]  /*5a50*/  CS2R R4, SRZ ;  /* 0x0000000000047805 */ /* 0x000fd0000001ff00 */
[----:B------:R-:W-:Y:S05]  /*5a60*/  BRA.U UP0, `(.L_x_3289) ;  /* 0x0000000100087547 */ /* 0x000fea000b800000 */
[----:B------:R-:W1:Y:S02]  /*5a70*/  LDC.64 R4, c[0x0][0x3d0] ;  /* 0x0000f400ff047b82 */ /* 0x000e640000000a00 */
[----:B-1----:R-:W5:Y:S02]  /*5a80*/  LDG.E.64 R4, desc[UR8][R4.64] ;  /* 0x0000000804047981 */ /* 0x002f64000c1e1b00 */
.L_x_3289:
[----:B------:R-:W1:Y:S01]  /*5a90*/  LDCU.64 UR4, c[0x0][0x390] ;  /* 0x00007200ff0477ac */ /* 0x000e620008000a00 */
[----:B-----5:R-:W-:-:S04]  /*5aa0*/  IADD3 R6, P0, PT, R49, R4, RZ ;  /* 0x0000000431067210 */ /* 0x020fc80007f1e0ff */
[----:B------:R-:W-:Y:S02]  /*5ab0*/  LEA.HI.X.SX32 R5, R49, R5, 0x1, P0 ;  /* 0x0000000531057211 */ /* 0x000fe400000f0eff */
[----:B-1----:R-:W-:-:S04]  /*5ac0*/  LEA R4, P0, R6, UR4, 0x3 ;  /* 0x0000000406047c11 */ /* 0x002fc8000f8018ff */
[----:B------:R-:W-:-:S05]  /*5ad0*/  LEA.HI.X R5, R6, UR5, R5, 0x3, P0 ;  /* 0x0000000506057c11 */ /* 0x000fca00080f1c05 */
[----:B------:R1:W-:Y:S04]  /*5ae0*/  STG.E.64 desc[UR8][R4.64], R38 ;  /* 0x0000002604007986 */ /* 0x0003e8000c101b08 */
.L_x_3288:
[----:B------:R-:W-:Y:S05]  /*5af0*/  BSYNC.RECONVERGENT B2 ;  /* 0x0000000000027941 */ /* 0x000fea0003800200 */
.L_x_3287:
[----:B------:R-:W-:Y:S01]  /*5b00*/  LOP3.LUT P0, RZ, R15, 0x2, RZ, 0xc0, !PT ;  /* 0x000000020fff7812 */ /* 0x000fe2000780c0ff */
[----:B------:R-:W-:Y:S03]  /*5b10*/  BSSY.RECONVERGENT B2, `(.L_x_3290) ;  /* 0x000000e000027945 */ /* 0x000fe60003800200 */
[----:B------:R-:W-:-:S13]  /*5b20*/  ISETP.GE.OR P0, PT, R30, R14, !P0 ;  /* 0x0000000e1e00720c */ /* 0x000fda0004706670 */
[----:B------:R-:W-:Y:S05]  /*5b30*/  @P0 BRA `(.L_x_3291) ;  /* 0x00000000002c0947 */ /* 0x000fea0003800000 */
[----:B------:R-:W-:Y:S01]  /*5b40*/  UISETP.NE.AND UP0, UPT, UR6, URZ, UPT ;  /* 0x000000ff0600728c */ /* 0x000fe2000bf05270 */
[----:B-1----:R-:W-:-:S08]  /*5b50*/  CS2R R4, SRZ ;  /* 0x0000000000047805 */ /* 0x002fd0000001ff00 */
[----:B------:R-:W-:Y:S05]  /*5b60*/  BRA.U UP0, `(.L_x_3292) ;  /* 0x0000000100087547 */ /* 0x000fea000b800000 */
[----:B------:R-:W1:Y:S02]  /*5b70*/  LDC.64 R4, c[0x0][0x3d0] ;  /* 0x0000f400ff047b82 */ /* 0x000e640000000a00 */
[----:B-1----:R-:W5:Y:S02]  /*5b80*/  LDG.E.64 R4, desc[UR8][R4.64] ;  /* 0x0000000804047981 */ /* 0x002f64000c1e1b00 */
.L_x_3292:
[----:B------:R-:W1:Y:S01]  /*5b90*/  LDCU.64 UR4, c[0x0][0x390] ;  /* 0x00007200ff0477ac */ /* 0x000e620008000a00 */
[----:B-----5:R-:W-:-:S04]  /*5ba0*/  IADD3 R6, P0, PT, R30, R4, RZ ;  /* 0x000000041e067210 */ /* 0x020fc80007f1e0ff */
[----:B------:R-:W-:Y:S02]  /*5bb0*/  LEA.HI.X.SX32 R5, R30, R5, 0x1, P0 ;  /* 0x000000051e057211 */ /* 0x000fe400000f0eff */
[----:B-1----:R-:W-:-:S04]  /*5bc0*/  LEA R4, P0, R6, UR4, 0x3 ;  /* 0x0000000406047c11 */ /* 0x002fc8000f8018ff */
[----:B------:R-:W-:-:S05]  /*5bd0*/  LEA.HI.X R5, R6, UR5, R5, 0x3, P0 ;  /* 0x0000000506057c11 */ /* 0x000fca00080f1c05 */
[----:B------:R2:W-:Y:S04]  /*5be0*/  STG.E.64 desc[UR8][R4.64], R36 ;  /* 0x0000002404007986 */ /* 0x0005e8000c101b08 */
.L_x_3291:
[----:B------:R-:W-:Y:S05]  /*5bf0*/  BSYNC.RECONVERGENT B2 ;  /* 0x0000000000027941 */ /* 0x000fea0003800200 */
.L_x_3290:
[----:B------:R-:W-:Y:S01]  /*5c00*/  LOP3.LUT P0, RZ, R15, 0x4, RZ, 0xc0, !PT ;  /* 0x000000040fff7812 */ /* 0x000fe2000780c0ff */
[----:B------:R-:W-:Y:S03]  /*5c10*/  BSSY.RECONVERGENT B2, `(.L_x_3293) ;  /* 0x000000e000027945 */ /* 0x000fe60003800200 */
[----:B------:R-:W-:-:S13]  /*5c20*/  ISETP.GE.OR P0, PT, R47, R14, !P0 ;  /* 0x0000000e2f00720c */ /* 0x000fda0004706670 */
[----:B------:R-:W-:Y:S05]  /*5c30*/  @P0 BRA `(.L_x_3294) ;  /* 0x00000000002c0947 */ /* 0x000fea0003800000 */
[----:B------:R-:W-:Y:S01]  /*5c40*/  UISETP.NE.AND UP0, UPT, UR6, URZ, UPT ;  /* 0x000000ff0600728c */ /* 0x000fe2000bf05270 */
[----:B-12---:R-:W-:-:S08]  /*5c50*/  CS2R R4, SRZ ;  /* 0x0000000000047805 */ /* 0x006fd0000001ff00 */
[----:B------:R-:W-:Y:S05]  /*5c60*/  BRA.U UP0, `(.L_x_3295) ;  /* 0x0000000100087547 */ /* 0x000fea000b800000 */
[----:B------:R-:W1:Y:S02]  /*5c70*/  LDC.64 R4, c[0x0][0x3d0] ;  /* 0x0000f400ff047b82 */ /* 0x000e640000000a00 */
[----:B-1----:R-:W5:Y:S02]  /*5c80*/  LDG.E.64 R4, desc[UR8][R4.64] ;  /* 0x0000000804047981 */ /* 0x002f64000c1e1b00 */
.L_x_3295:
[----:B------:R-:W1:Y:S01]  /*5c90*/  LDCU.64 UR4, c[0x0][0x390] ;  /* 0x00007200ff0477ac */ /* 0x000e620008000a00 */
[----:B-----5:R-:W-:-:S04]  /*5ca0*/  IADD3 R6, P0, PT, R47, R4, RZ ;  /* 0x000000042f067210 */ /* 0x020fc80007f1e0ff */
[----:B------:R-:W-:Y:S02]  /*5cb0*/  LEA.HI.X.SX32 R5, R47, R5, 0x1, P0 ;  /* 0x000000052f057211 */ /* 0x000fe400000f0eff */
[----:B-1----:R-:W-:-:S04]  /*5cc0*/  LEA R4, P0, R6, UR4, 0x3 ;  /* 0x0000000406047c11 */ /* 0x002fc8000f8018ff */
[----:B------:R-:W-:-:S05]  /*5cd0*/  LEA.HI.X R5, R6, UR5, R5, 0x3, P0 ;  /* 0x0000000506057c11 */ /* 0x000fca00080f1c05 */
[----:B------:R3:W-:Y:S04]  /*5ce0*/  STG.E.64 desc[UR8][R4.64], R34 ;  /* 0x0000002204007986 */ /* 0x0007e8000c101b08 */
.L_x_3294:
[----:B------:R-:W-:Y:S05]  /*5cf0*/  BSYNC.RECONVERGENT B2 ;  /* 0x0000000000027941 */ /* 0x000fea0003800200 */
.L_x_3293:
[----:B------:R-:W-:Y:S01]  /*5d00*/  LOP3.LUT P0, RZ, R15, 0x8, RZ, 0xc0, !PT ;  /* 0x000000080fff7812 */ /* 0x000fe2000780c0ff */
[----:B------:R-:W-:Y:S03]  /*5d10*/  BSSY.RECONVERGENT B2, `(.L_x_3296) ;  /* 0x000000e000027945 */ /* 0x000fe60003800200 */
[----:B------:R-:W-:-:S13]  /*5d20*/  ISETP.GE.OR P0, PT, R45, R14, !P0 ;  /* 0x0000000e2d00720c */ /* 0x000fda0004706670 */
[----:B------:R-:W-:Y:S05]  /*5d30*/  @P0 BRA `(.L_x_3297) ;  /* 0x00000000002c0947 */ /* 0x000fea0003800000 */
[----:B------:R-:W-:Y:S01]  /*5d40*/  UISETP.NE.AND UP0, UPT, UR6, URZ, UPT ;  /* 0x000000ff0600728c */ /* 0x000fe2000bf05270 */
[----:B-123--:R-:W-:-:S08]  /*5d50*/  CS2R R4, SRZ ;  /* 0x0000000000047805 */ /* 0x00efd0000001ff00 */
[----:B------:R-:W-:Y:S05]  /*5d60*/  BRA.U UP0, `(.L_x_3298) ;  /* 0x0000000100087547 */ /* 0x000fea000b800000 */
[----:B------:R-:W1:Y:S02]  /*5d70*/  LDC.64 R4, c[0x0][0x3d0] ;  /* 0x0000f400ff047b82 */ /* 0x000e640000000a00 */
[----:B-1----:R-:W5:Y:S02]  /*5d80*/  LDG.E.64 R4, desc[UR8][R4.64] ;  /* 0x0000000804047981 */ /* 0x002f64000c1e1b00 */
.L_x_3298:
[----:B------:R-:W1:Y:S01]  /*5d90*/  LDCU.64 UR4, c[0x0][0x390] ;  /* 0x00007200ff0477ac */ /* 0x000e620008000a00 */
[----:B-----5:R-:W-:-:S04]  /*5da0*/  IADD3 R6, P0, PT, R45, R4, RZ ;  /* 0x000000042d067210 */ /* 0x020fc80007f1e0ff */
[----:B------:R-:W-:Y:S02]  /*5db0*/  LEA.HI.X.SX32 R5, R45, R5, 0x1, P0 ;  /* 0x000000052d057211 */ /* 0x000fe400000f0eff */
[----:B-1----:R-:W-:-:S04]  /*5dc0*/  LEA R4, P0, R6, UR4, 0x3 ;  /* 0x0000000406047c11 */ /* 0x002fc8000f8018ff */
[----:B------:R-:W-:-:S05]  /*5dd0*/  LEA.HI.X R5, R6, UR5, R5, 0x3, P0 ;  /* 0x0000000506057c11 */ /* 0x000fca00080f1c05 */
[----:B------:R4:W-:Y:S04]  /*5de0*/  STG.E.64 desc[UR8][R4.64], R32 ;  /* 0x0000002004007986 */ /* 0x0009e8000c101b08 */
.L_x_3297:
[----:B------:R-:W-:Y:S05]  /*5df0*/  BSYNC.RECONVERGENT B2 ;  /* 0x0000000000027941 */ /* 0x000fea0003800200 */
.L_x_3296:
[----:B------:R-:W-:Y:S01]  /*5e00*/  LOP3.LUT P0, RZ, R15, 0x10, RZ, 0xc0, !PT ;  /* 0x000000100fff7812 */ /* 0x000fe2000780c0ff */
[----:B------:R-:W-:Y:S03]  /*5e10*/  BSSY.RECONVERGENT B2, `(.L_x_3299) ;  /* 0x000000e000027945 */ /* 0x000fe60003800200 */
[----:B------:R-:W-:-:S13]  /*5e20*/  ISETP.GE.OR P0, PT, R51, R14, !P0 ;  /* 0x0000000e3300720c */ /* 0x000fda0004706670 */
[----:B------:R-:W-:Y:S05]  /*5e30*/  @P0 BRA `(.L_x_3300) ;  /* 0x00000000002c0947 */ /* 0x000fea0003800000 */
[----:B------:R-:W-:Y:S01]  /*5e40*/  UISETP.NE.AND UP0, UPT, UR6, URZ, UPT ;  /* 0x000000ff0600728c */ /* 0x000fe2000bf05270 */
[----:B-1234-:R-:W-:Y:S01]  /*5e50*/  CS2R R4, SRZ ;  /* 0x0000000000047805 */ /* 0x01efe2000001ff00 */
[----:B------:R-:W1:Y:S07]  /*5e60*/  LDCU.64 UR4, c[0x0][0x390] ;  /* 0x00007200ff0477ac */ /* 0x000e6e0008000a00 */
[----:B------:R-:W-:Y:S05]  /*5e70*/  BRA.U UP0, `(.L_x_3301) ;  /* 0x0000000100087547 */ /* 0x000fea000b800000 */
[----:B------:R-:W2:Y:S02]  /*5e80*/  LDC.64 R4, c[0x0][0x3d0] ;  /* 0x0000f400ff047b82 */ /* 0x000ea40000000a00 */
[----:B--2---:R-:W5:Y:S02]  /*5e90*/  LDG.E.64 R4, desc[UR8][R4.64] ;  /* 0x0000000804047981 */ /* 0x004f64000c1e1b00 */
.L_x_3301:
[----:B-----5:R-:W-:-:S04]  /*5ea0*/  IADD3 R6, P0, PT, R51, R4, RZ ;  /* 0x0000000433067210 */ /* 0x020fc80007f1e0ff */
[----:B------:R-:W-:Y:S02]  /*5eb0*/  LEA.HI.X.SX32 R5, R51, R5, 0x1, P0 ;  /* 0x0000000533057211 */ /* 0x000fe400000f0eff */
[----:B-1----:R-:W-:-:S04]  /*5ec0*/  LEA R4, P0, R6, UR4, 0x3 ;  /* 0x0000000406047c11 */ /* 0x002fc8000f8018ff */
[----:B------:R-:W-:-:S05]  /*5ed0*/  LEA.HI.X R5, R6, UR5, R5, 0x3, P0 ;  /* 0x0000000506057c11 */ /* 0x000fca00080f1c05 */
[----:B------:R1:W-:Y:S04]  /*5ee0*/  STG.E.64 desc[UR8][R4.64], R28 ;  /* 0x0000001c04007986 */ /* 0x0003e8000c101b08 */
.L_x_3300:
[----:B------:R-:W-:Y:S05]  /*5ef0*/  BSYNC.RECONVERGENT B2 ;  /* 0x0000000000027941 */ /* 0x000fea0003800200 */
.L_x_3299:
        /* <DEDUP_REMOVED lines=10> */
.L_x_3304:
[----:B-----5:R-:W-:-:S04]  /*5fa0*/  IADD3 R6, P0, PT, R53, R4, RZ ;  /* 0x0000000435067210 */ /* 0x020fc80007f1e0ff */
[----:B------:R-:W-:Y:S02]  /*5fb0*/  LEA.HI.X.SX32 R5, R53, R5, 0x1, P0 ;  /* 0x0000000535057211 */ /* 0x000fe400000f0eff */
[----:B-1----:R-:W-:-:S04]  /*5fc0*/  LEA R4, P0, R6, UR4, 0x3 ;  /* 0x0000000406047c11 */ /* 0x002fc8000f8018ff */
[----:B------:R-:W-:-:S05]  /*5fd0*/  LEA.HI.X R5, R6, UR5, R5, 0x3, P0 ;  /* 0x0000000506057c11 */ /* 0x000fca00080f1c05 */
[----:B------:R1:W-:Y:S04]  /*5fe0*/  STG.E.64 desc[UR8][R4.64], R26 ;  /* 0x0000001a04007986 */ /* 0x0003e8000c101b08 */
.L_x_3303:
[----:B------:R-:W-:Y:S05]  /*5ff0*/  BSYNC.RECONVERGENT B2 ;  /* 0x0000000000027941 */ /* 0x000fea0003800200 */
.L_x_3302:
[----:B------:R-:W-:Y:S01]  /*6000*/  ISETP.GE.OR P1, PT, R44, R14, !P1 ;  /* 0x0000000e2c00720c */ /* 0x000fe20004f26670 */
[----:B------:R-:W-:-:S12]  /*6010*/  BSSY.RECONVERGENT B2, `(.L_x_3305) ;  /* 0x000000d000027945 */ /* 0x000fd80003800200 */
[----:B------:R-:W-:Y:S05]  /*6020*/  @P1 BRA `(.L_x_3306) ;  /* 0x00000000002c1947 */ /* 0x000fea0003800000 */
[----:B------:R-:W-:Y:S01]  /*6030*/  UISETP.NE.AND UP0, UPT, UR6, URZ, UPT ;  /* 0x000000ff0600728c */ /* 0x000fe2000bf05270 */
[----:B-1234-:R-:W-:Y:S01]  /*6040*/  CS2R R4, SRZ ;  /* 0x0000000000047805 */ /* 0x01efe2000001ff00 */
[----:B------:R-:W1:Y:S07]  /*6050*/  LDCU.64 UR4, c[0x0][0x390] ;  /* 0x00007200ff0477ac */ /* 0x000e6e0008000a00 */
[----:B------:R-:W-:Y:S05]  /*6060*/  BRA.U UP0, `(.L_x_3307) ;  /* 0x0000000100087547 */ /* 0x000fea000b800000 */
[----:B------:R-:W2:Y:S02]  /*6070*/  LDC.64 R4, c[0x0][0x3d0] ;  /* 0x0000f400ff047b82 */ /* 0x000ea40000000a00 */
[----:B--2---:R-:W5:Y:S02]  /*6080*/  LDG.E.64 R4, desc[UR8][R4.64] ;  /* 0x0000000804047981 */ /* 0x004f64000c1e1b00 */
.L_x_3307:
[----:B-----5:R-:W-:-:S04]  /*6090*/  IADD3 R6, P0, PT, R44, R4, RZ ;  /* 0x000000042c067210 */ /* 0x020fc80007f1e0ff */
[----:B------:R-:W-:Y:S02]  /*60a0*/  LEA.HI.X.SX32 R5, R44, R5, 0x1, P0 ;  /* 0x000000052c057211 */ /* 0x000fe400000f0eff */
[----:B-1----:R-:W-:-:S04]  /*60b0*/  LEA R4, P0, R6, UR4, 0x3 ;  /* 0x0000000406047c11 */ /* 0x002fc8000f8018ff */
[----:B------:R-:W-:-:S05]  /*60c0*/  LEA.HI.X R5, R6, UR5, R5, 0x3, P0 ;  /* 0x0000000506057c11 */ /* 0x000fca00080f1c05 */
[----:B------:R1:W-:Y:S04]  /*60d0*/  STG.E.64 desc[UR8][R4.64], R24 ;  /* 0x0000001804007986 */ /* 0x0003e8000c101b08 */
.L_x_3306:
[----:B------:R-:W-:Y:S05]  /*60e0*/  BSYNC.RECONVERGENT B2 ;  /* 0x0000000000027941 */ /* 0x000fea0003800200 */
.L_x_3305:
        /* <DEDUP_REMOVED lines=9> */
.L_x_3310:
[----:B-----5:R-:W-:-:S04]  /*6180*/  IADD3 R6, P0, PT, R43, R4, RZ ;  /* 0x000000042b067210 */ /* 0x020fc80007f1e0ff */
[----:B------:R-:W-:Y:S02]  /*6190*/  LEA.HI.X.SX32 R5, R43, R5, 0x1, P0 ;  /* 0x000000052b057211 */ /* 0x000fe400000f0eff */
[----:B-1----:R-:W-:-:S04]  /*61a0*/  LEA R4, P0, R6, UR4, 0x3 ;  /* 0x0000000406047c11 */ /* 0x002fc8000f8018ff */
[----:B------:R-:W-:-:S05]  /*61b0*/  LEA.HI.X R5, R6, UR5, R5, 0x3, P0 ;  /* 0x0000000506057c11 */ /* 0x000fca00080f1c05 */
[----:B------:R1:W-:Y:S04]  /*61c0*/  STG.E.64 desc[UR8][R4.64], R22 ;  /* 0x0000001604007986 */ /* 0x0003e8000c101b08 */
.L_x_3309:
[----:B------:R-:W-:Y:S05]  /*61d0*/  BSYNC.RECONVERGENT B2 ;  /* 0x0000000000027941 */ /* 0x000fea0003800200 */
.L_x_3308:
        /* <DEDUP_REMOVED lines=9> */
.L_x_3313:
[----:B-----5:R-:W-:-:S04]  /*6270*/  IADD3 R6, P0, PT, R0, R4, RZ ;  /* 0x0000000400067210 */ /* 0x020fc80007f1e0ff */
[----:B------:R-:W-:Y:S02]  /*6280*/  LEA.HI.X.SX32 R5, R0, R5, 0x1, P0 ;  /* 0x0000000500057211 */ /* 0x000fe400000f0eff */
[----:B-1----:R-:W-:-:S04]  /*6290*/  LEA R4, P0, R6, UR4, 0x3 ;  /* 0x0000000406047c11 */ /* 0x002fc8000f8018ff */
[----:B------:R-:W-:-:S05]  /*62a0*/  LEA.HI.X R5, R6, UR5, R5, 0x3, P0 ;  /* 0x0000000506057c11 */ /* 0x000fca00080f1c05 */
[----:B------:R1:W-:Y:S04]  /*62b0*/  STG.E.64 desc[UR8][R4.64], R20 ;  /* 0x0000001404007986 */ /* 0x0003e8000c101b08 */
.L_x_3312:
[----:B------:R-:W-:Y:S05]  /*62c0*/  BSYNC.RECONVERGENT B2 ;  /* 0x0000000000027941 */ /* 0x000fea0003800200 */
.L_x_3311:
        /* <DEDUP_REMOVED lines=9> */
.L_x_3316:
[----:B-----5:R-:W-:-:S04]  /*6360*/  IADD3 R0, P0, PT, R40, R4, RZ ;  /* 0x0000000428007210 */ /* 0x020fc80007f1e0ff */
[----:B------:R-:W-:Y:S02]  /*6370*/  LEA.HI.X.SX32 R5, R40, R5, 0x1, P0 ;  /* 0x0000000528057211 */ /* 0x000fe400000f0eff */
[----:B-1----:R-:W-:-:S04]  /*6380*/  LEA R4, P0, R0, UR4, 0x3 ;  /* 0x0000000400047c11 */ /* 0x002fc8000f8018ff */
[----:B------:R-:W-:-:S05]  /*6390*/  LEA.HI.X R5, R0, UR5, R5, 0x3, P0 ;  /* 0x0000000500057c11 */ /* 0x000fca00080f1c05 */
[----:B------:R1:W-:Y:S04]  /*63a0*/  STG.E.64 desc[UR8][R4.64], R12 ;  /* 0x0000000c04007986 */ /* 0x0003e8000c101b08 */
.L_x_3315:
[----:B------:R-:W-:Y:S05]  /*63b0*/  BSYNC.RECONVERGENT B2 ;  /* 0x0000000000027941 */ /* 0x000fea0003800200 */
.L_x_3314:
        /* <DEDUP_REMOVED lines=8> */
.L_x_3318:
[----:B-----5:R-:W-:-:S04]  /*6440*/  IADD3 R0, P0, PT, R42, R4, RZ ;  /* 0x000000042a007210 */ /* 0x020fc80007f1e0ff */
[----:B------:R-:W-:Y:S02]  /*6450*/  LEA.HI.X.SX32 R5, R42, R5, 0x1, P0 ;  /* 0x000000052a057211 */ /* 0x000fe400000f0eff */
[----:B-1----:R-:W-:-:S04]  /*6460*/  LEA R4, P0, R0, UR4, 0x3 ;  /* 0x0000000400047c11 */ /* 0x002fc8000f8018ff */
[----:B------:R-:W-:-:S05]  /*6470*/  LEA.HI.X R5, R0, UR5, R5, 0x3, P0 ;  /* 0x0000000500057c11 */ /* 0x000fca00080f1c05 */
[----:B------:R1:W-:Y:S01]  /*6480*/  STG.E.64 desc[UR8][R4.64], R2 ;  /* 0x0000000204007986 */ /* 0x0003e2000c101b08 */
[----:B------:R-:W-:Y:S05]  /*6490*/  BRA `(.L_x_3317) ;  /* 0x00000008001c7947 */ /* 0x000fea0003800000 */
.L_x_3286:
[----:B------:R-:W1:Y:S08]  /*64a0*/  S2UR UR5, SR_CgaCtaId ;  /* 0x00000000000579c3 */ /* 0x000e700000008800 */
[----:B------:R-:W-:Y:S01]  /*64b0*/  BAR.SYNC.DEFER_BLOCKING 0x0 ;  /* 0x0000000000007b1d */ /* 0x000fe20000010000 */
[----:B------:R-:W-:Y:S02]  /*64c0*/  P2R R50, PR, RZ, 0x8 ;  /* 0x00000008ff327803 */ /* 0x000fe40000000000 */
[----:B------:R-:W-:-:S02]  /*64d0*/  LOP3.LUT P3, RZ, R15, 0x2, RZ, 0xc0, !PT ;  /* 0x000000020fff7812 */ /* 0x000fc4000786c0ff */
[----:B------:R-:W-:Y:S01]  /*64e0*/  P2R R48, PR, RZ, 0x10 ;  /* 0x00000010ff307803 */ /* 0x000fe20000000000 */
[----:B------:R-:W-:Y:S01]  /*64f0*/  UMOV UR4, 0x400 ;  /* 0x0000040000047882 */ /* 0x000fe20000000000 */
[C---:B------:R-:W-:Y:S01]  /*6500*/  LOP3.LUT P4, RZ, R15.reuse, 0x4, RZ, 0xc0, !PT ;  /* 0x000000040fff7812 */ /* 0x040fe2000788c0ff */
[----:B------:R-:W2:Y:S01]  /*6510*/  LDCU.64 UR10, c[0x0][0x390] ;  /* 0x00007200ff0a77ac */ /* 0x000ea20008000a00 */
[----:B------:R-:W-:Y:S02]  /*6520*/  P2R R46, PR, RZ, 0x20 ;  /* 0x00000020ff2e7803 */ /* 0x000fe40000000000 */
[C---:B------:R-:W-:Y:S02]  /*6530*/  LOP3.LUT P5, RZ, R15.reuse, 0x8, RZ, 0xc0, !PT ;  /* 0x000000080fff7812 */ /* 0x040fe400078ac0ff */
[----:B------:R-:W-:Y:S01]  /*6540*/  LOP3.LUT P6, RZ, R15, 0x1, RZ, 0xc0, !PT ;  /* 0x000000010fff7812 */ /* 0x000fe200078cc0ff */
[----:B-1----:R-:W-:-:S06]  /*6550*/  ULEA UR4, UR5, UR4, 0x18 ;  /* 0x0000000405047291 */ /* 0x002fcc000f8ec0ff */
[----:B------:R-:W-:Y:S02]  /*6560*/  @P0 LEA R49, R49, UR4, 0x3 ;  /* 0x0000000431310c11 */ /* 0x000fe4000f8e18ff */
[----:B------:R-:W-:Y:S02]  /*6570*/  @P4 LEA R47, R47, UR4, 0x3 ;  /* 0x000000042f2f4c11 */ /* 0x000fe4000f8e18ff */
[----:B------:R-:W-:Y:S01]  /*6580*/  @P5 LEA R45, R45, UR4, 0x3 ;  /* 0x000000042d2d5c11 */ /* 0x000fe2000f8e18ff */
[----:B------:R-:W-:Y:S01]  /*6590*/  @P0 STS.64 [R49], R38 ;  /* 0x0000002631000388 */ /* 0x000fe20000000a00 */
[----:B------:R-:W-:Y:S02]  /*65a0*/  LOP3.LUT P0, RZ, R15, 0x10, RZ, 0xc0, !PT ;  /* 0x000000100fff7812 */ /* 0x000fe4000780c0ff */
[----:B------:R-:W-:Y:S02]  /*65b0*/  @P3 LEA R15, R30, UR4, 0x3 ;  /* 0x000000041e0f3c11 */ /* 0x000fe4000f8e18ff */
[----:B------:R-:W-:-:S02]  /*65c0*/  @P6 LEA R53, R53, UR4, 0x3 ;  /* 0x0000000435356c11 */ /* 0x000fc4000f8e18ff */
[----:B------:R-:W-:Y:S01]  /*65d0*/  @P1 LEA R44, R44, UR4, 0x3 ;  /* 0x000000042c2c1c11 */ /* 0x000fe2000f8e18ff */
[----:B------:R1:W-:Y:S01]  /*65e0*/  @P3 STS.64 [R15], R36 ;  /* 0x000000240f003388 */ /* 0x0003e20000000a00 */
[----:B------:R-:W-:Y:S02]  /*65f0*/  ISETP.NE.AND P3, PT, R50, RZ, PT ;  /* 0x000000ff3200720c */ /* 0x000fe40003f65270 */
[----:B------:R-:W-:Y:S01]  /*6600*/  @P2 LEA R43, R43, UR4, 0x3 ;  /* 0x000000042b2b2c11 */ /* 0x000fe2000f8e18ff */
[----:B------:R3:W-:Y:S01]  /*6610*/  @P4 STS.64 [R47], R34 ;  /* 0x000000222f004388 */ /* 0x0007e20000000a00 */
[----:B------:R-:W-:Y:S02]  /*6620*/  ISETP.NE.AND P4, PT, R48, RZ, PT ;  /* 0x000000ff3000720c */ /* 0x000fe40003f85270 */
[----:B------:R-:W-:Y:S01]  /*6630*/  @P0 LEA R51, R51, UR4, 0x3 ;  /* 0x0000000433330c11 */ /* 0x000fe2000f8e18ff */
[----:B------:R4:W-:Y:S01]  /*6640*/  @P5 STS.64 [R45], R32 ;  /* 0x000000202d005388 */ /* 0x0009e20000000a00 */
[----:B------:R-:W-:-:S03]  /*6650*/  ISETP.NE.AND P5, PT, R46, RZ, PT ;  /* 0x000000ff2e00720c */ /* 0x000fc60003fa5270 */
[----:B------:R4:W-:Y:S01]  /*6660*/  @P0 STS.64 [R51], R28 ;  /* 0x0000001c33000388 */ /* 0x0009e20000000a00 */
[----:B------:R-:W-:Y:S02]  /*6670*/  ISETP.GE.U32.AND P0, PT, R41, R14, PT ;  /* 0x0000000e2900720c */ /* 0x000fe40003f06070 */
[----:B-1----:R-:W-:Y:S01]  /*6680*/  @P3 LEA R15, R0, UR4, 0x3 ;  /* 0x00000004000f3c11 */ /* 0x002fe2000f8e18ff */
[----:B------:R4:W-:Y:S02]  /*6690*/  @P6 STS.64 [R53], R26 ;  /* 0x0000001a35006388 */ /* 0x0009e40000000a00 */
[----:B------:R-:W-:Y:S02]  /*66a0*/  @P4 LEA R37, R40, UR4, 0x3 ;  /* 0x0000000428254c11 */ /* 0x000fe4000f8e18ff */
[----:B------:R4:W-:Y:S02]  /*66b0*/  @P1 STS.64 [R44], R24 ;  /* 0x000000182c001388 */ /* 0x0009e40000000a00 */
[----:B---3--:R-:W-:-:S02]  /*66c0*/  @P5 LEA R35, R42, UR4, 0x3 ;  /* 0x000000042a235c11 */ /* 0x008fc4000f8e18ff */
[----:B------:R4:W-:Y:S04]  /*66d0*/  @P2 STS.64 [R43], R22 ;  /* 0x000000162b002388 */ /* 0x0009e80000000a00 */
[----:B------:R4:W-:Y:S04]  /*66e0*/  @P3 STS.64 [R15], R20 ;  /* 0x000000140f003388 */ /* 0x0009e80000000a00 */
[----:B------:R4:W-:Y:S04]  /*66f0*/  @P4 STS.64 [R37], R12 ;  /* 0x0000000c25004388 */ /* 0x0009e80000000a00 */
[----:B------:R4:W-:Y:S01]  /*6700*/  @P5 STS.64 [R35], R2 ;  /* 0x0000000223005388 */ /* 0x0009e20000000a00 */
[----:B------:R-:W-:Y:S06]  /*6710*/  BAR.SYNC.DEFER_BLOCKING 0x0 ;  /* 0x0000000000007b1d */ /* 0x000fec0000010000 */
[----:B--2---:R-:W-:Y:S05]  /*6720*/  @P0 BRA `(.L_x_3317) ;  /* 0x0000000400780947 */ /* 0x004fea0003800000 */
[----:B------:R-:W-:Y:S01]  /*6730*/  IADD3 R5, PT, PT, R7, R5, R6 ;  /* 0x0000000507057210 */ /* 0x000fe20007ffe006 */
[----:B------:R-:W1:Y:S01]  /*6740*/  LDCU UR4, c[0x0][0x3ac] ;  /* 0x00007580ff0477ac */ /* 0x000e620008000800 */
[----:B------:R-:W-:Y:S02]  /*6750*/  BSSY.RECONVERGENT B2, `(.L_x_3319) ;  /* 0x0000022000027945 */ /* 0x000fe40003800200 */
[----:B------:R-:W-:-:S04]  /*6760*/  IADD3 R5, PT, PT, R9, R5, R8 ;  /* 0x0000000509057210 */ /* 0x000fc80007ffe008 */
[----:B------:R-:W-:-:S04]  /*6770*/  IADD3 R5, PT, PT, R11, R5, R10 ;  /* 0x000000050b057210 */ /* 0x000fc80007ffe00a */
[----:B------:R-:W-:-:S04]  /*6780*/  IADD3 R5, PT, PT, R17, R5, R16 ;  /* 0x0000000511057210 */ /* 0x000fc80007ffe010 */
[----:B------:R-:W-:-:S04]  /*6790*/  IADD3 R5, PT, PT, R19, R5, R18 ;  /* 0x0000000513057210 */ /* 0x000fc80007ffe012 */
[----:B-1----:R-:W-:-:S04]  /*67a0*/  IADD3 R4, PT, PT, R5, UR4, R4 ;  /* 0x0000000405047c10 */ /* 0x002fc8000fffe004 */
[----:B------:R-:W-:-:S05]  /*67b0*/  IADD3 R10, PT, PT, R4, -0x1081, -R41 ;  /* 0xffffef7f040a7810 */ /* 0x000fca0007ffe829 */
[----:B------:R-:W-:-:S05]  /*67c0*/  IMAD.HI.U32 R0, R10, -0x55555555, RZ ;  /* 0xaaaaaaab0a007827 */ /* 0x000fca00078e00ff */
[----:B------:R-:W-:-:S04]  /*67d0*/  SHF.R.U32.HI R0, RZ, 0x8, R0 ;  /* 0x00000008ff007819 */ /* 0x000fc80000011600 */
[----:B0---4-:R-:W-:-:S04]  /*67e0*/  LOP3.LUT R2, R0, 0x3, RZ, 0xc0, !PT ;  /* 0x0000000300027812 */ /* 0x011fc800078ec0ff */
[----:B------:R-:W-:-:S13]  /*67f0*/  ISETP.NE.AND P0, PT, R2, 0x3, PT ;  /* 0x000000030200780c */ /* 0x000fda0003f05270 */
[----:B------:R-:W-:Y:S05]  /*6800*/  @!P0 BRA `(.L_x_3320) ;  /* 0x0000000000588947 */ /* 0x000fea0003800000 */
[----:B------:R-:W-:Y:S01]  /*6810*/  VIADD R0, R0, 0x1 ;  /* 0x0000000100007836 */ /* 0x000fe20000000000 */
[----:B------:R-:W-:Y:S01]  /*6820*/  BSSY.RECONVERGENT B3, `(.L_x_3320) ;  /* 0x0000014000037945 */ /* 0x000fe20003800200 */
[----:B------:R-:W-:-:S03]  /*6830*/  IMAD.MOV.U32 R9, RZ, RZ, RZ ;  /* 0x000000ffff097224 */ /* 0x000fc600078e00ff */
[----:B------:R-:W-:-:S05]  /*6840*/  LOP3.LUT R0, R0, 0x3, RZ, 0xc0, !PT ;  /* 0x0000000300007812 */ /* 0x000fca00078ec0ff */
[----:B------:R-:W-:-:S07]  /*6850*/  IMAD.MOV R0, RZ, RZ, -R0 ;  /* 0x000000ffff007224 */ /* 0x000fce00078e0a00 */
.L_x_3321:
[----:B------:R-:W-:Y:S02]  /*6860*/  ISETP.NE.AND P0, PT, RZ, UR6, PT ;  /* 0x00000006ff007c0c */ /* 0x000fe4000bf05270 */
[----:B0-----:R-:W-:Y:S01]  /*6870*/  CS2R R2, SRZ ;  /* 0x0000000000027805 */ /* 0x001fe2000001ff00 */
[----:B------:R0:W1:Y:S10]  /*6880*/  LDS.64 R4, [R31] ;  /* 0x000000001f047984 */ /* 0x0000740000000a00 */
[----:B------:R-:W2:Y:S02]  /*6890*/  @!P0 LDC.64 R6, c[0x0][0x3d0] ;  /* 0x0000f400ff068b82 */ /* 0x000ea40000000a00 */
[----:B--2---:R-:W2:Y:S01]  /*68a0*/  @!P0 LDG.E.64 R2, desc[UR8][R6.64] ;  /* 0x0000000806028981 */ /* 0x004ea2000c1e1b00 */
[----:B------:R-:W-:-:S02]  /*68b0*/  VIADD R0, R0, 0x1 ;  /* 0x0000000100007836 */ /* 0x000fc40000000000 */
[----:B0-----:R-:W-:Y:S01]  /*68c0*/  VIADD R31, R31, 0xc00 ;  /* 0x00000c001f1f7836 */ /* 0x001fe20000000000 */
[C---:B--2---:R-:W-:Y:S02]  /*68d0*/  IADD3 R8, P0, PT, R41.reuse, R2, RZ ;  /* 0x0000000229087210 */ /* 0x044fe40007f1e0ff */
[----:B------:R-:W-:-:S03]  /*68e0*/  IADD3 R41, P1, PT, R41, 0x180, RZ ;  /* 0x0000018029297810 */ /* 0x000fc60007f3e0ff */
[----:B------:R-:W-:Y:S01]  /*68f0*/  IMAD.X R3, R9, 0x1, R3, P0 ;  /* 0x0000000109037824 */ /* 0x000fe200000e0603 */
[----:B------:R-:W-:Y:S01]  /*6900*/  LEA R2, P0, R8, UR10, 0x3 ;  /* 0x0000000a08027c11 */ /* 0x000fe2000f8018ff */
[----:B------:R-:W-:-:S03]  /*6910*/  IMAD.X R9, RZ, RZ, R9, P1 ;  /* 0x000000ffff097224 */ /* 0x000fc600008e0609 */
[----:B------:R-:W-:Y:S02]  /*6920*/  LEA.HI.X R3, R8, UR11, R3, 0x3, P0 ;  /* 0x0000000b08037c11 */ /* 0x000fe400080f1c03 */
[----:B------:R-:W-:-:S03]  /*6930*/  ISETP.NE.AND P0, PT, R0, RZ, PT ;  /* 0x000000ff0000720c */ /* 0x000fc60003f05270 */
[----:B-1----:R0:W-:Y:S10]  /*6940*/  STG.E.64 desc[UR8][R2.64], R4 ;  /* 0x0000000402007986 */ /* 0x0021f4000c101b08 */
[----:B------:R-:W-:Y:S05]  /*6950*/  @P0 BRA `(.L_x_3321) ;  /* 0xfffffffc00c00947 */ /* 0x000fea000383ffff */
[----:B------:R-:W-:Y:S05]  /*6960*/  BSYNC.RECONVERGENT B3 ;  /* 0x0000000000037941 */ /* 0x000fea0003800200 */
.L_x_3320:
[----:B------:R-:W-:Y:S05]  /*6970*/  BSYNC.RECONVERGENT B2 ;  /* 0x0000000000027941 */ /* 0x000fea0003800200 */
.L_x_3319:
[----:B------:R-:W-:-:S13]  /*6980*/  ISETP.GE.U32.AND P0, PT, R10, 0x480, PT ;  /* 0x000004800a00780c */ /* 0x000fda0003f06070 */
[----:B------:R-:W-:Y:S05]  /*6990*/  @!P0 BRA `(.L_x_3317) ;  /* 0x0000000000dc8947 */ /* 0x000fea0003800000 */
[----:B------:R-:W1:Y:S01]  /*69a0*/  S2UR UR5, SR_CgaCtaId ;  /* 0x00000000000579c3 */ /* 0x000e620000008800 */
[----:B------:R-:W-:Y:S01]  /*69b0*/  UMOV UR4, 0x400 ;  /* 0x0000040000047882 */ /* 0x000fe20000000000 */
[----:B------:R-:W-:Y:S02]  /*69c0*/  UISETP.NE.AND UP0, UPT, UR6, URZ, UPT ;  /* 0x000000ff0600728c */ /* 0x000fe4000bf05270 */
[----:B------:R-:W-:Y:S01]  /*69d0*/  ISETP.NE.AND P0, PT, RZ, UR6, PT ;  /* 0x00000006ff007c0c */ /* 0x000fe2000bf05270 */
[----:B------:R-:W-:Y:S02]  /*69e0*/  IMAD.MOV.U32 R15, RZ, RZ, RZ ;  /* 0x000000ffff0f7224 */ /* 0x000fe400078e00ff */
[----:B------:R-:W-:Y:S01]  /*69f0*/  IMAD.MOV.U32 R21, RZ, RZ, RZ ;  /* 0x000000ffff157224 */ /* 0x000fe200078e00ff */
[----:B0-----:R-:W0:Y:S01]  /*6a00*/  LDC.64 R2, c[0x0][0x390] ;  /* 0x0000e400ff027b82 */ /* 0x001e220000000a00 */
[----:B------:R-:W-:Y:S01]  /*6a10*/  PLOP3.LUT P1, PT, PT, PT, UP0, 0x80, 0x8 ;  /* 0x000000000008781c */ /* 0x000fe20003f2f008 */
[----:B-1----:R-:W-:-:S06]  /*6a20*/  ULEA UR4, UR5, UR4, 0x18 ;  /* 0x0000000405047291 */ /* 0x002fcc000f8ec0ff */
[C---:B------:R-:W-:Y:S01]  /*6a30*/  LEA R0, R41.reuse, UR4, 0x3 ;  /* 0x0000000429007c11 */ /* 0x040fe2000f8e18ff */
[----:B0-----:R-:W-:-:S04]  /*6a40*/  IMAD.WIDE.U32 R2, R41, 0x8, R2 ;  /* 0x0000000829027825 */ /* 0x001fc800078e0002 */
[----:B------:R-:W-:-:S07]  /*6a50*/  VIADD R0, R0, 0x1800 ;  /* 0x0000180000007836 */ /* 0x000fce0000000000 */
.L_x_3322:
[----:B-1----:R-:W0:Y:S01]  /*6a60*/  @!P1 LDC.64 R8, c[0x0][0x3d0] ;  /* 0x0000f400ff089b82 */ /* 0x002e220000000a00 */
[----:B------:R-:W-:Y:S01]  /*6a70*/  CS2R R4, SRZ ;  /* 0x0000000000047805 */ /* 0x000fe2000001ff00 */
[----:B------:R-:W1:Y:S04]  /*6a80*/  LDS.64 R10, [R0+-0x1800] ;  /* 0xffe80000000a7984 */ /* 0x000e680000000a00 */
[----:B------:R-:W2:Y:S04]  /*6a90*/  LDS.64 R12, [R0+-0xc00] ;  /* 0xfff40000000c7984 */ /* 0x000ea80000000a00 */
[----:B0-----:R-:W3:Y:S01]  /*6aa0*/  @!P1 LDG.E.64 R4, desc[UR8][R8.64] ;  /* 0x0000000808049981 */ /* 0x001ee2000c1e1b00 */
[----:B------:R-:W-:-:S13]  /*6ab0*/  PLOP3.LUT P1, PT, P0, PT, PT, 0x80, 0x8 ;  /* 0x000000000008781c */ /* 0x000fda000072f070 */
[----:B------:R-:W0:Y:S01]  /*6ac0*/  @!P1 LDC.64 R16, c[0x0][0x3d0] ;  /* 0x0000f400ff109b82 */ /* 0x000e220000000a00 */
[----:B---3--:R-:W-:-:S04]  /*6ad0*/  LEA R7, P2, R4, R15, 0x3 ;  /* 0x0000000f04077211 */ /* 0x008fc800078418ff */
[----:B------:R-:W-:Y:S02]  /*6ae0*/  LEA.HI.X R5, R4, R21, R5, 0x3, P2 ;  /* 0x0000001504057211 */ /* 0x000fe400010f1c05 */
[----:B------:R-:W-:-:S05]  /*6af0*/  IADD3 R6, P2, PT, R2, R7, RZ ;  /* 0x0000000702067210 */ /* 0x000fca0007f5e0ff */
[----:B------:R-:W-:Y:S01]  /*6b00*/  IMAD.X R7, R3, 0x1, R5, P2 ;  /* 0x0000000103077824 */ /* 0x000fe200010e0605 */
[----:B------:R-:W-:-:S04]  /*6b10*/  CS2R R4, SRZ ;  /* 0x0000000000047805 */ /* 0x000fc8000001ff00 */
[----:B-1----:R1:W-:Y:S04]  /*6b20*/  STG.E.64 desc[UR8][R6.64], R10 ;  /* 0x0000000a06007986 */ /* 0x0023e8000c101b08 */
[----:B0-----:R-:W3:Y:S01]  /*6b30*/  @!P1 LDG.E.64 R4, desc[UR8][R16.64] ;  /* 0x0000000810049981 */ /* 0x001ee2000c1e1b00 */
[----:B------:R-:W0:Y:S03]  /*6b40*/  @!P1 LDC.64 R18, c[0x0][0x3d0] ;  /* 0x0000f400ff129b82 */ /* 0x000e260000000a00 */
[----:B------:R-:W4:Y:S01]  /*6b50*/  LDS.64 R10, [R0] ;  /* 0x00000000000a7984 */ /* 0x000f220000000a00 */
[----:B---3--:R-:W-:-:S04]  /*6b60*/  LEA R9, P2, R4, R15, 0x3 ;  /* 0x0000000f04097211 */ /* 0x008fc800078418ff */
[----:B------:R-:W-:Y:S02]  /*6b70*/  LEA.HI.X R5, R4, R21, R5, 0x3, P2 ;  /* 0x0000001504057211 */ /* 0x000fe400010f1c05 */
[----:B------:R-:W-:-:S05]  /*6b80*/  IADD3 R8, P2, PT, R2, R9, RZ ;  /* 0x0000000902087210 */ /* 0x000fca0007f5e0ff */
[----:B------:R-:W-:Y:S01]  /*6b90*/  IMAD.X R9, R3, 0x1, R5, P2 ;  /* 0x0000000103097824 */ /* 0x000fe200010e0605 */
[----:B------:R-:W-:-:S04]  /*6ba0*/  CS2R R4, SRZ ;  /* 0x0000000000047805 */ /* 0x000fc8000001ff00 */
[----:B--2---:R-:W-:Y:S04]  /*6bb0*/  STG.E.64 desc[UR8][R8.64+0xc00], R12 ;  /* 0x000c000c08007986 */ /* 0x004fe8000c101b08 */
[----:B0-----:R-:W1:Y:S01]  /*6bc0*/  @!P1 LDG.E.64 R4, desc[UR8][R18.64] ;  /* 0x0000000812049981 */ /* 0x001e62000c1e1b00 */
[----:B------:R-:W0:Y:S03]  /*6bd0*/  @!P1 LDC.64 R16, c[0x0][0x3d0] ;  /* 0x0000f400ff109b82 */ /* 0x000e260000000a00 */
[----:B------:R2:W3:Y:S01]  /*6be0*/  LDS.64 R8, [R0+0xc00] ;  /* 0x000c000000087984 */ /* 0x0004e20000000a00 */
[----:B-1----:R-:W-:-:S04]  /*6bf0*/  LEA R7, P2, R4, R15, 0x3 ;  /* 0x0000000f04077211 */ /* 0x002fc800078418ff */
[----:B------:R-:W-:Y:S02]  /*6c00*/  LEA.HI.X R5, R4, R21, R5, 0x3, P2 ;  /* 0x0000001504057211 */ /* 0x000fe400010f1c05 */
[----:B------:R-:W-:-:S05]  /*6c10*/  IADD3 R6, P2, PT, R2, R7, RZ ;  /* 0x0000000702067210 */ /* 0x000fca0007f5e0ff */
[----:B------:R-:W-:Y:S01]  /*6c20*/  IMAD.X R7, R3, 0x1, R5, P2 ;  /* 0x0000000103077824 */ /* 0x000fe200010e0605 */
[----:B------:R-:W-:-:S04]  /*6c30*/  CS2R R4, SRZ ;  /* 0x0000000000047805 */ /* 0x000fc8000001ff00 */
[----:B----4-:R1:W-:Y:S04]  /*6c40*/  STG.E.64 desc[UR8][R6.64+0x1800], R10 ;  /* 0x0018000a06007986 */ /* 0x0103e8000c101b08 */
[----:B0-----:R-:W4:Y:S01]  /*6c50*/  @!P1 LDG.E.64 R4, desc[UR8][R16.64] ;  /* 0x0000000810049981 */ /* 0x001f22000c1e1b00 */
[----:B------:R-:W-:Y:S02]  /*6c60*/  VIADD R41, R41, 0x600 ;  /* 0x0000060029297836 */ /* 0x000fe40000000000 */
[----:B--2---:R-:W-:Y:S01]  /*6c70*/  VIADD R0, R0, 0x3000 ;  /* 0x0000300000007836 */ /* 0x004fe20000000000 */
[----:B----4-:R-:W-:Y:S02]  /*6c80*/  LEA R13, P2, R4, R15, 0x3 ;  /* 0x0000000f040d7211 */ /* 0x010fe400078418ff */
[----:B------:R-:W-:-:S02]  /*6c90*/  IADD3 R15, P3, PT, R15, 0x3000, RZ ;  /* 0x000030000f0f7810 */ /* 0x000fc40007f7e0ff */
[----:B------:R-:W-:Y:S02]  /*6ca0*/  LEA.HI.X R5, R4, R21, R5, 0x3, P2 ;  /* 0x0000001504057211 */ /* 0x000fe400010f1c05 */
[----:B------:R-:W-:Y:S01]  /*6cb0*/  IADD3 R4, P2, PT, R2, R13, RZ ;  /* 0x0000000d02047210 */ /* 0x000fe20007f5e0ff */
[----:B------:R-:W-:-:S04]  /*6cc0*/  IMAD.X R21, RZ, RZ, R21, P3 ;  /* 0x000000ffff157224 */ /* 0x000fc800018e0615 */
[----:B------:R-:W-:Y:S01]  /*6cd0*/  IMAD.X R5, R3, 0x1, R5, P2 ;  /* 0x0000000103057824 */ /* 0x000fe200010e0605 */
[----:B------:R-:W-:-:S04]  /*6ce0*/  ISETP.GE.AND P2, PT, R41, R14, PT ;  /* 0x0000000e2900720c */ /* 0x000fc80003f46270 */
[----:B---3--:R1:W-:Y:S09]  /*6cf0*/  STG.E.64 desc[UR8][R4.64+0x2400], R8 ;  /* 0x0024000804007986 */ /* 0x0083f2000c101b08 */
[----:B------:R-:W-:Y:S05]  /*6d00*/  @!P2 BRA `(.L_x_3322) ;  /* 0xfffffffc0054a947 */ /* 0x000fea000383ffff */
.L_x_3317:
[----:B------:R-:W-:Y:S05]  /*6d10*/  BSYNC.RECONVERGENT B1 ;  /* 0x0000000000017941 */ /* 0x000fea0003800200 */
.L_x_3285:
[----:B------:R-:W-:Y:S05]  /*6d20*/  BRA `(.L_x_3323) ;  /* 0x0000002c003c7947 */ /* 0x000fea0003800000 */
.L_x_3281:
[----:B------:R-:W0:Y:S01]  /*6d30*/  S2R R0, SR_TID.X ;  /* 0x0000000000007919 */ /* 0x000e220000002100 */
[----:B------:R-:W1:Y:S01]  /*6d40*/  LDCU.U8 UR6, c[0x0][0x3b8] ;  /* 0x00007700ff0677ac */ /* 0x000e620008000000 */
[----:B------:R-:W-:Y:S01]  /*6d50*/  SHF.R.S32.HI R32, RZ, 0x1f, R31 ;  /* 0x0000001fff207819 */ /* 0x000fe2000001141f */
[----:B------:R-:W2:Y:S01]  /*6d60*/  LDCU.64 UR4, c[0x0][0x3c8] ;  /* 0x00007900ff0477ac */ /* 0x000ea20008000a00 */
[----:B------:R-:W3:Y:S01]  /*6d70*/  LDCU.64 UR10, c[0x0][0x380] ;  /* 0x00007000ff0a77ac */ /* 0x000ee20008000a00 */
[----:B-1----:R-:W-:-:S04]  /*6d80*/  UISETP.NE.AND UP0, UPT, UR6, URZ, UPT ;  /* 0x000000ff0600728c */ /* 0x002fc8000bf05270 */
[----:B--2---:R-:W-:Y:S02]  /*6d90*/  USEL UR4, UR4, URZ, !UP0 ;  /* 0x000000ff04047287 */ /* 0x004fe4000c000000 */
[----:B------:R-:W-:Y:S01]  /*6da0*/  USEL UR5, UR5, URZ, !UP0 ;  /* 0x000000ff05057287 */ /* 0x000fe2000c000000 */
[C---:B0-----:R-:W-:Y:S02]  /*6db0*/  LOP3.LUT R14, R0.reuse, 0x1f, RZ, 0xc0, !PT ;  /* 0x0000001f000e7812 */ /* 0x041fe400078ec0ff */
[----:B------:R-:W-:-:S05]  /*6dc0*/  LOP3.LUT R29, R0, 0x3e0, RZ, 0xc0, !PT ;  /* 0x000003e0001d7812 */ /* 0x000fca00078ec0ff */
[----:B------:R-:W-:-:S04]  /*6dd0*/  IMAD R14, R29, 0xb, R14 ;  /* 0x0000000b1d0e7824 */ /* 0x000fc800078e020e */
[C---:B------:R-:W-:Y:S01]  /*6de0*/  VIADD R33, R14.reuse, 0x40 ;  /* 0x000000400e217836 */ /* 0x040fe20000000000 */
[CC--:B------:R-:W-:Y:S01]  /*6df0*/  ISETP.GE.AND P2, PT, R14.reuse, R30.reuse, PT ;  /* 0x0000001e0e00720c */ /* 0x0c0fe20003f46270 */
[C---:B------:R-:W-:Y:S02]  /*6e00*/  VIADD R29, R14.reuse, 0x20 ;  /* 0x000000200e1d7836 */ /* 0x040fe40000000000 */
[C---:B------:R-:W-:Y:S01]  /*6e10*/  VIADD R35, R14.reuse, 0xa0 ;  /* 0x000000a00e237836 */ /* 0x040fe20000000000 */
[-C--:B------:R-:W-:Y:S01]  /*6e20*/  ISETP.GE.AND P5, PT, R33, R30.reuse, PT ;  /* 0x0000001e2100720c */ /* 0x080fe20003fa6270 */
[C---:B------:R-:W-:Y:S01]  /*6e30*/  VIADD R33, R14.reuse, 0x60 ;  /* 0x000000600e217836 */ /* 0x040fe20000000000 */
[-C--:B------:R-:W-:Y:S01]  /*6e40*/  ISETP.GE.AND P6, PT, R29, R30.reuse, PT ;  /* 0x0000001e1d00720c */ /* 0x080fe20003fc6270 */
[C---:B------:R-:W-:Y:S01]  /*6e50*/  VIADD R37, R14.reuse, 0xc0 ;  /* 0x000000c00e257836 */ /* 0x040fe20000000000 */
[C---:B------:R-:W-:Y:S02]  /*6e60*/  IADD3 R29, P0, P3, R14.reuse, UR4, R31 ;  /* 0x000000040e1d7c10 */ /* 0x040fe4000fb1e01f */
[----:B------:R-:W-:Y:S01]  /*6e70*/  ISETP.GE.AND P1, PT, R33, R30, PT ;  /* 0x0000001e2100720c */ /* 0x000fe20003f26270 */
[----:B------:R-:W-:Y:S01]  /*6e80*/  VIADD R33, R14, 0x80 ;  /* 0x000000800e217836 */ /* 0x000fe20000000000 */
[----:B------:R-:W-:-:S02]  /*6e90*/  IADD3.X R34, PT, PT, RZ, UR5, R32, P0, P3 ;  /* 0x00000005ff227c10 */ /* 0x000fc400087e6420 */
[----:B---3--:R-:W-:Y:S02]  /*6ea0*/  LEA R28, P3, R29, UR10, 0x3 ;  /* 0x0000000a1d1c7c11 */ /* 0x008fe4000f8618ff */
[-C--:B------:R-:W-:Y:S01]  /*6eb0*/  ISETP.GE.AND P0, PT, R33, R30.reuse, PT ;  /* 0x0000001e2100720c */ /* 0x080fe20003f06270 */
[C---:B------:R-:W-:Y:S01]  /*6ec0*/  VIADD R33, R14.reuse, 0xe0 ;  /* 0x000000e00e217836 */ /* 0x040fe20000000000 */
[----:B------:R-:W-:Y:S02]  /*6ed0*/  LEA.HI.X R29, R29, UR11, R34, 0x3, P3 ;  /* 0x0000000b1d1d7c11 */ /* 0x000fe400098f1c22 */
[-C--:B------:R-:W-:Y:S01]  /*6ee0*/  ISETP.GE.AND P4, PT, R35, R30.reuse, PT ;  /* 0x0000001e2300720c */ /* 0x080fe20003f86270 */
[C---:B------:R-:W-:Y:S01]  /*6ef0*/  VIADD R35, R14.reuse, 0x100 ;  /* 0x000001000e237836 */ /* 0x040fe20000000000 */
        /* <DEDUP_REMOVED lines=16> */
[----:B------:R-:W5:Y:S04]  /*7000*/  @!P5 LDG.E.64 R10, desc[UR8][R28.64+0x900] ;  /* 0x000900081c0ad981 */ /* 0x000f68000c1e1b00 */
[----:B------:R0:W5:Y:S01]  /*7010*/  @!P1 LDG.E.64 R12, desc[UR8][R28.64+0xa00] ;  /* 0x000a00081c0c9981 */ /* 0x000162000c1e1b00 */
        /* <DEDUP_REMOVED lines=12> */
[----:B--2---:R-:W-:Y:S04]  /*70e0*/  STS.64 [R35], R4 ;  /* 0x0000000423007388 */ /* 0x004fe80000000a00 */
[----:B---3--:R-:W-:Y:S04]  /*70f0*/  STS.64 [R35+0x100], R2 ;  /* 0x0001000223007388 */ /* 0x008fe80000000a00 */
[----:B----4-:R-:W-:Y:S04]  /*7100*/  STS.64 [R35+0x200], R6 ;  /* 0x0002000623007388 */ /* 0x010fe80000000a00 */
[----:B-----5:R-:W-:Y:S04]  /*7110*/  STS.64 [R35+0x300], R26 ;  /* 0x0003001a23007388 */ /* 0x020fe80000000a00 */
[----:B------:R-:W-:Y:S04]  /*7120*/  STS.64 [R35+0x400], R24 ;  /* 0x0004001823007388 */ /* 0x000fe80000000a00 */
[----:B------:R-:W-:Y:S04]  /*7130*/  STS.64 [R35+0x500], R22 ;  /* 0x0005001623007388 */ /* 0x000fe80000000a00 */
[----:B------:R-:W-:Y:S04]  /*7140*/  STS.64 [R35+0x600], R20 ;  /* 0x0006001423007388 */ /* 0x000fe80000000a00 */
[----:B------:R0:W-:Y:S04]  /*7150*/  STS.64 [R35+0x700], R18 ;  /* 0x0007001223007388 */ /* 0x0001e80000000a00 */
[----:B------:R-:W-:Y:S04]  /*7160*/  STS.64 [R35+0x800], R8 ;  /* 0x0008000823007388 */ /* 0x000fe80000000a00 */
[----:B------:R-:W-:Y:S04]  /*7170*/  STS.64 [R35+0x900], R10 ;  /* 0x0009000a23007388 */ /* 0x000fe80000000a00 */
[----:B------:R-:W-:Y:S01]  /*7180*/  STS.64 [R35+0xa00], R12 ;  /* 0x000a000c23007388 */ /* 0x000fe20000000a00 */
[----:B------:R-:W-:-:S03]  /*7190*/  NOP ;  /* 0x0000000000007918 */ /* 0x000fc60000000000 */
[----:B------:R1:W2:Y:S01]  /*71a0*/  @!P5 LDG.E.64 R16, desc[UR8][R28.64+-0x8] ;  /* 0xfffff8081c10d981 */ /* 0x0002a2000c1e1b00 */
[----:B------:R-:W-:Y:S01]  /*71b0*/  IMAD R14, R46, 0x50, R35 ;  /* 0x000000502e0e7824 */ /* 0x000fe200078e0223 */
[C---:B------:R-:W-:Y:S01]  /*71c0*/  LEA R37, R0.reuse, UR6, 0x3 ;  /* 0x0000000600257c11 */ /* 0x040fe2000f8e18ff */
[C---:B0-----:R-:W-:Y:S01]  /*71d0*/  IMAD R19, R0.reuse, 0xb, RZ ;  /* 0x0000000b00137824 */ /* 0x041fe200078e02ff */
[----:B------:R-:W-:Y:S02]  /*71e0*/  ISETP.NE.AND P0, PT, R0, RZ, PT ;  /* 0x000000ff0000720c */ /* 0x000fe40003f05270 */
[----:B------:R-:W-:Y:S01]  /*71f0*/  LDS.64 R2, [R14+0x50] ;  /* 0x000050000e027984 */ /* 0x000fe20000000a00 */
[----:B------:R-:W-:-:S03]  /*7200*/  LOP3.LUT R15, R15, 0xfffffffb, RZ, 0xc0, !PT ;  /* 0xfffffffb0f0f7812 */ /* 0x000fc600078ec0ff */
[----:B------:R-:W-:Y:S04]  /*7210*/  LDS.64 R4, [R14] ;  /* 0x000000000e047984 */ /* 0x000fe80000000a00 */
[----:B------:R-:W0:Y:S04]  /*7220*/  LDS.64 R6, [R14+0x8] ;  /* 0x000008000e067984 */ /* 0x000e280000000a00 */
[----:B------:R-:W3:Y:S04]  /*7230*/  LDS.64 R8, [R14+0x10] ;  /* 0x000010000e087984 */ /* 0x000ee80000000a00 */
[----:B------:R-:W-:Y:S04]  /*7240*/  LDS.64 R10, [R14+0x18] ;  /* 0x000018000e0a7984 */ /* 0x000fe80000000a00 */
[----:B------:R-:W-:Y:S04]  /*7250*/  LDS.64 R12, [R14+0x20] ;  /* 0x000020000e0c7984 */ /* 0x000fe80000000a00 */
[----:B------:R-:W-:Y:S04]  /*7260*/  LDS.64 R20, [R14+0x28] ;  /* 0x000028000e147984 */ /* 0x000fe80000000a00 */
[----:B------:R-:W-:Y:S04]  /*7270*/  LDS.64 R22, [R14+0x30] ;  /* 0x000030000e167984 */ /* 0x000fe80000000a00 */
[----:B------:R-:W-:Y:S04]  /*7280*/  LDS.64 R24, [R14+0x38] ;  /* 0x000038000e187984 */ /* 0x000fe80000000a00 */
[----:B------:R-:W-:Y:S04]  /*7290*/  LDS.64 R26, [R14+0x40] ;  /* 0x000040000e1a7984 */ /* 0x000fe80000000a00 */
[----:B-1----:R-:W1:Y:S01]  /*72a0*/  LDS.64 R28, [R14+0x48] ;  /* 0x000048000e1c7984 */ /* 0x002e620000000a00 */
[----:B------:R-:W-:Y:S01]  /*72b0*/  BAR.SYNC.DEFER_BLOCKING 0x0 ;  /* 0x0000000000007b1d */ /* 0x000fe20000010000 */
[----:B0-----:R-:W-:-:S04]  /*72c0*/  ISETP.NE.U32.AND P1, PT, R4, R6, PT ;  /* 0x000000060400720c */ /* 0x001fc80003f25070 */
[----:B------:R-:W-:Y:S02]  /*72d0*/  ISETP.NE.AND.EX P1, PT, R5, R7, PT, P1 ;  /* 0x000000070500720c */ /* 0x000fe40003f25310 */
[----:B---3--:R-:W-:Y:S01]  /*72e0*/  ISETP.NE.U32.AND P2, PT, R6, R8, PT ;  /* 0x000000080600720c */ /* 0x008fe20003f45070 */
[----:B------:R-:W-:Y:S01]  /*72f0*/  STS.64 [R37+0xc50], R2 ;  /* 0x000c500225007388 */ /* 0x000fe20000000a00 */
[----:B------:R-:W-:Y:S01]  /*7300*/  BAR.SYNC.DEFER_BLOCKING 0x0 ;  /* 0x0000000000007b1d */ /* 0x000fe20000010000 */
[----:B-1----:R-:W-:-:S04]  /*7310*/  ISETP.NE.U32.AND P6, PT, R28, R2, PT ;  /* 0x000000021c00720c */ /* 0x002fc80003fc5070 */
[----:B------:R-:W-:Y:S01]  /*7320*/  ISETP.NE.AND.EX P6, PT, R29, R3, PT, P6 ;  /* 0x000000031d00720c */ /* 0x000fe20003fc5360 */
[----:B--2---:R-:W0:Y:S02]  /*7330*/  @P0 LDS.64 R16, [R37+0xc48] ;  /* 0x000c480025100984 */ /* 0x004e240000000a00 */
[----:B------:R-:W-:Y:S01]  /*7340*/  BAR.SYNC.DEFER_BLOCKING 0x0 ;  /* 0x0000000000007b1d */ /* 0x000fe20000010000 */
[----:B0-----:R-:W-:Y:S01]  /*7350*/  ISETP.NE.U32.AND P0, PT, R16, R4, PT ;  /* 0x000000041000720c */ /* 0x001fe20003f05070 */
[----:B------:R-:W-:-:S03]  /*7360*/  IMAD.MOV.U32 R16, RZ, RZ, 0x2 ;  /* 0x00000002ff107424 */ /* 0x000fc600078e00ff */
[----:B------:R-:W-:Y:S01]  /*7370*/  ISETP.NE.AND.EX P0, PT, R17, R5, PT, P0 ;  /* 0x000000051100720c */ /* 0x000fe20003f05300 */
[----:B------:R-:W-:-:S03]  /*7380*/  VIADD R17, R19, 0x1 ;  /* 0x0000000113117836 */ /* 0x000fc60000000000 */
[-C--:B------:R-:W-:Y:S02]  /*7390*/  ISETP.GE.OR P0, PT, R19, R30.reuse, P0 ;  /* 0x0000001e1300720c */ /* 0x080fe40000706670 */
[-C--:B------:R-:W-:Y:S01]  /*73a0*/  ISETP.GE.OR P3, PT, R17, R30.reuse, P1 ;  /* 0x0000001e1100720c */ /* 0x080fe20000f66670 */
[----:B------:R-:W-:Y:S01]  /*73b0*/  VIADD R17, R19, 0x2 ;  /* 0x0000000213117836 */ /* 0x000fe20000000000 */
[----:B------:R-:W-:Y:S02]  /*73c0*/  ISETP.NE.AND.EX P1, PT, R7, R9, PT, P2 ;  /* 0x000000090700720c */ /* 0x000fe40003f25320 */
[----:B------:R-:W-:Y:S02]  /*73d0*/  SEL R14, RZ, 0x1, !P0 ;  /* 0x00000001ff0e7807 */ /* 0x000fe40004000000 */
[----:B------:R-:W-:Y:S01]  /*73e0*/  ISETP.GE.OR P4, PT, R17, R30, P1 ;  /* 0x0000001e1100720c */ /* 0x000fe20000f86670 */
[----:B------:R-:W-:Y:S01]  /*73f0*/  VIADD R17, R19, 0x3 ;  /* 0x0000000313117836 */ /* 0x000fe20000000000 */
[----:B------:R-:W-:-:S02]  /*7400*/  ISETP.NE.U32.AND P1, PT, R8, R10, PT ;  /* 0x0000000a0800720c */ /* 0x000fc40003f25070 */
[----:B------:R-:W-:Y:S01]  /*7410*/  ISETP.NE.U32.AND P2, PT, R10, R12, PT ;  /* 0x0000000c0a00720c */ /* 0x000fe20003f45070 */
[----:B------:R-:W-:Y:S01]  /*7420*/  @!P0 IMAD.MOV R16, RZ, RZ, 0x1 ;  /* 0x00000001ff108424 */ /* 0x000fe200078e02ff */
[----:B------:R-:W-:Y:S01]  /*7430*/  ISETP.NE.AND.EX P1, PT, R9, R11, PT, P1 ;  /* 0x0000000b0900720c */ /* 0x000fe20003f25310 */
[----:B------:R-:W-:Y:S01]  /*7440*/  @!P3 IMAD.MOV R16, RZ, RZ, R14 ;  /* 0x000000ffff10b224 */ /* 0x000fe200078e020e */
[----:B------:R-:W-:Y:S02]  /*7450*/  @P3 LOP3.LUT R15, R15, 0x4, RZ, 0xfc, !PT ;  /* 0x000000040f0f3812 */ /* 0x000fe400078efcff */
[----:B------:R-:W-:Y:S01]  /*7460*/  ISETP.GE.OR P3, PT, R17, R30, P1 ;  /* 0x0000001e1100720c */ /* 0x000fe20000f66670 */
[----:B------:R-:W-:Y:S01]  /*7470*/  VIADD R17, R19, 0x4 ;  /* 0x0000000413117836 */ /* 0x000fe20000000000 */
[----:B------:R-:W-:Y:S01]  /*7480*/  LOP3.LUT R15, R15, 0xfffffff7, RZ, 0xc0, !PT ;  /* 0xfffffff70f0f7812 */ /* 0x000fe200078ec0ff */
[----:B------:R-:W-:Y:S01]  /*7490*/  VIADD R14, R16, 0x1 ;  /* 0x00000001100e7836 */ /* 0x000fe20000000000 */
[----:B------:R-:W-:Y:S01]  /*74a0*/  ISETP.NE.AND.EX P2, PT, R11, R13, PT, P2 ;  /* 0x0000000d0b00720c */ /* 0x000fe20003f45320 */
[----:B------:R-:W-:Y:S01]  /*74b0*/  @!P4 IMAD.MOV R14, RZ, RZ, R16 ;  /* 0x000000ffff0ec224 */ /* 0x000fe200078e0210 */
[----:B------:R-:W-:-:S02]  /*74c0*/  @P4 LOP3.LUT R15, R15, 0x8, RZ, 0xfc, !PT ;  /* 0x000000080f0f4812 */ /* 0x000fc400078efcff */
[----:B------:R-:W-:Y:S01]  /*74d0*/  ISETP.NE.U32.AND P1, PT, R12, R20, PT ;  /* 0x000000140c00720c */ /* 0x000fe20003f25070 */
[----:B------:R-:W-:Y:S01]  /*74e0*/  VIADD R16, R14, 0x1 ;  /* 0x000000010e107836 */ /* 0x000fe20000000000 */
[-C--:B------:R-:W-:Y:S01]  /*74f0*/  ISETP.GE.OR P2, PT, R17, R30.reuse, P2 ;  /* 0x0000001e1100720c */ /* 0x080fe20001746670 */
        /* <DEDUP_REMOVED lines=8> */
[----:B------:R-:W-:-:S02]  /*7580*/  LOP3.LUT R15, R15, 0xfffffffd, RZ, 0xc0, !PT ;  /* 0xfffffffd0f0f7812 */ /* 0x000fc400078ec0ff */
[----:B------:R-:W-:Y:S01]  /*7590*/  ISETP.NE.U32.AND P1, PT, R20, R22, PT ;  /* 0x000000161400720c */ /* 0x000fe20003f25070 */
[----:B------:R-:W-:Y:S01]  /*75a0*/  @!P2 IMAD.MOV R14, RZ, RZ, R16 ;  /* 0x000000ffff0ea224 */ /* 0x000fe200078e0210 */
[----:B------:R-:W-:Y:S02]  /*75b0*/  @P2 LOP3.LUT R15, R15, 0x2, RZ, 0xfc, !PT ;  /* 0x000000020f0f2812 */ /* 0x000fe400078efcff */
[----:B------:R-:W-:Y:S01]  /*75c0*/  ISETP.NE.AND.EX P1, PT, R21, R23, PT, P1 ;  /* 0x000000171500720c */ /* 0x000fe20003f25310 */
[----:B------:R-:W-:Y:S01]  /*75d0*/  VIADD R16, R14, 0x1 ;  /* 0x000000010e107836 */ /* 0x000fe20000000000 */
        /* <DEDUP_REMOVED lines=14> */
[-C--:B------:R-:W-:Y:S01]  /*76c0*/  ISETP.GE.OR P3, PT, R17, R30.reuse, P3 ;  /* 0x0000001e1100720c */ /* 0x080fe20001f66670 */
[----:B------:R-:W-:Y:S01]  /*76d0*/  VIADD R17, R19, 0x9 ;  /* 0x0000000913117836 */ /* 0x000fe20000000000 */
[----:B------:R-:W-:Y:S01]  /*76e0*/  ISETP.NE.AND.EX P4, PT, R27, R29, PT, P4 ;  /* 0x0000001d1b00720c */ /* 0x000fe20003f85340 */
[----:B------:R-:W-:Y:S01]  /*76f0*/  VIADD R19, R19, 0xa ;  /* 0x0000000a13137836 */ /* 0x000fe20000000000 */
[----:B------:R-:W-:Y:S01]  /*7700*/  LOP3.LUT R15, R15, 0xffffffdf, RZ, 0xc0, !PT ;  /* 0xffffffdf0f0f7812 */ /* 0x000fe200078ec0ff */
[----:B------:R-:W-:Y:S01]  /*7710*/  VIADD R16, R14, 0x1 ;  /* 0x000000010e107836 */ /* 0x000fe20000000000 */
[-C--:B------:R-:W-:Y:S01]  /*7720*/  ISETP.GE.OR P4, PT, R17, R30.reuse, P4 ;  /* 0x0000001e1100720c */ /* 0x080fe20002786670 */
[----:B------:R-:W-:Y:S01]  /*7730*/  @!P2 IMAD.MOV R16, RZ, RZ, R14 ;  /* 0x000000ffff10a224 */ /* 0x000fe200078e020e */
[----:B------:R-:W-:-:S03]  /*7740*/  ISETP.GE.OR P6, PT, R19, R30, P6 ;  /* 0x0000001e1300720c */ /* 0x000fc600037c6670 */
[----:B------:R-:W-:Y:S02]  /*7750*/  VIADD R14, R16, 0x1 ;  /* 0x00000001100e7836 */ /* 0x000fe40000000000 */
[----:B------:R-:W-:-:S04]  /*7760*/  @!P3 IMAD.MOV R14, RZ, RZ, R16 ;  /* 0x000000ffff0eb224 */ /* 0x000fc800078e0210 */
[----:B------:R-:W-:Y:S02]  /*7770*/  VIADD R16, R14, 0x1 ;  /* 0x000000010e107836 */ /* 0x000fe40000000000 */
[----:B------:R-:W-:Y:S02]  /*7780*/  @!P4 IMAD.MOV R16, RZ, RZ, R14 ;  /* 0x000000ffff10c224 */ /* 0x000fe400078e020e */
[----:B------:R-:W-:Y:S02]  /*7790*/  @P6 LOP3.LUT R15, R15, 0x20, RZ, 0xfc, !PT ;  /* 0x000000200f0f6812 */ /* 0x000fe400078efcff */
[----:B------:R-:W-:Y:S02]  /*77a0*/  VIADD R45, R16, 0x1 ;  /* 0x00000001102d7836 */ /* 0x000fe40000000000 */
[----:B------:R-:W-:-:S05]  /*77b0*/  @!P6 IMAD.MOV R45, RZ, RZ, R16 ;  /* 0x000000ffff2de224 */ /* 0x000fca00078e0210 */
        /* <DEDUP_REMOVED lines=18> */
[----:B------:R-:W0:Y:S02]  /*78e0*/  LDS.128 R16, [UR6] ;  /* 0x00000006ff107984 */ /* 0x000e240008000c00 */
[----:B0-----:R-:W-:-:S04]  /*78f0*/  IMAD.IADD R17, R16, 0x1, R17 ;  /* 0x0000000110117824 */ /* 0x001fc800078e0211 */
[----:B------:R-:W-:Y:S01]  /*7900*/  IMAD.IADD R18, R18, 0x1, R17 ;  /* 0x0000000112127824 */ /* 0x000fe200078e0211 */
[----:B------:R-:W-:Y:S02]  /*7910*/  SEL R16, R17, R16, !P6 ;  /* 0x0000001011107207 */ /* 0x000fe40007000000 */
[----:B------:R-:W-:Y:S01]  /*7920*/  ISETP.NE.AND P6, PT, R33, 0x3, PT ;  /* 0x000000032100780c */ /* 0x000fe20003fc5270 */
[----:B------:R-:W-:-:S03]  /*7930*/  IMAD.IADD R35, R19, 0x1, R18 ;  /* 0x0000000113237824 */ /* 0x000fc600078e0212 */
[----:B------:R-:W-:Y:S02]  /*7940*/  SEL R16, R18, R16, !P6 ;  /* 0x0000001012107207 */ /* 0x000fe40007000000 */
[----:B------:R-:W-:-:S04]  /*7950*/  ISETP.NE.AND P6, PT, R33, 0x4, PT ;  /* 0x000000042100780c */ /* 0x000fc80003fc5270 */
[----:B------:R-:W-:Y:S02]  /*7960*/  SEL R32, R35, R16, !P6 ;  /* 0x0000001023207207 */ /* 0x000fe40007000000 */
[----:B------:R-:W0:Y:S01]  /*7970*/  LDS.128 R16, [UR6+0x10] ;  /* 0x00001006ff107984 */ /* 0x000e220008000c00 */
[----:B------:R-:W-:Y:S01]  /*7980*/  ISETP.NE.AND P6, PT, R33, 0x5, PT ;  /* 0x000000052100780c */ /* 0x000fe20003fc5270 */
[----:B0-----:R-:W-:-:S04]  /*7990*/  IMAD.IADD R16, R35, 0x1, R16 ;  /* 0x0000000123107824 */ /* 0x001fc800078e0210 */
[----:B------:R-:W-:Y:S01]  /*79a0*/  IMAD.IADD R17, R17, 0x1, R16 ;  /* 0x0000000111117824 */ /* 0x000fe200078e0210 */
[----:B------:R-:W-:Y:S02]  /*79b0*/  SEL R32, R16, R32, !P6 ;  /* 0x0000002010207207 */ /* 0x000fe40007000000 */
[----:B------:R-:W-:Y:S01]  /*79c0*/  ISETP.NE.AND P6, PT, R33, 0x6, PT ;  /* 0x000000062100780c */ /* 0x000fe20003fc5270 */
[----:B------:R-:W-:-:S03]  /*79d0*/  IMAD.IADD R18, R18, 0x1, R17 ;  /* 0x0000000112127824 */ /* 0x000fc600078e0211 */
[----:B------:R-:W-:Y:S01]  /*79e0*/  SEL R32, R17, R32, !P6 ;  /* 0x0000002011207207 */ /* 0x000fe20007000000 */
[----:B------:R-:W-:Y:S01]  /*79f0*/  IMAD.IADD R35, R19, 0x1, R18 ;  /* 0x0000000113237824 */ /* 0x000fe200078e0212 */
[----:B------:R-:W-:-:S04]  /*7a00*/  ISETP.NE.AND P6, PT, R33, 0x7, PT ;  /* 0x000000072100780c */ /* 0x000fc80003fc5270 */
[----:B------:R-:W-:Y:S02]  /*7a10*/  SEL R32, R18, R32, !P6 ;  /* 0x0000002012207207 */ /* 0x000fe40007000000 */
[----:B------:R-:W0:Y:S01]  /*7a20*/  LDS.128 R16, [UR6+0x20] ;  /* 0x00002006ff107984 */ /* 0x000e220008000c00 */
[----:B------:R-:W-:-:S04]  /*7a30*/  ISETP.NE.AND P6, PT, R33, 0x8, PT ;  /* 0x000000082100780c */ /* 0x000fc80003fc5270 */
[----:B------:R-:W-:Y:S02]  /*7a40*/  SEL R32, R35, R32, !P6 ;  /* 0x0000002023207207 */ /* 0x000fe40007000000 */
[----:B------:R-:W-:Y:S01]  /*7a50*/  ISETP.NE.AND P6, PT, R33, 0x9, PT ;  /* 0x000000092100780c */ /* 0x000fe20003fc5270 */
[----:B0-----:R-:W-:-:S04]  /*7a60*/  IMAD.IADD R16, R35, 0x1, R16 ;  /* 0x0000000123107824 */ /* 0x001fc800078e0210 */
[----:B------:R-:W-:Y:S01]  /*7a70*/  IMAD.IADD R17, R17, 0x1, R16 ;  /* 0x0000000111117824 */ /* 0x000fe200078e0210 */
[----:B------:R-:W-:Y:S02]  /*7a80*/  SEL R32, R16, R32, !P6 ;  /* 0x0000002010207207 */ /* 0x000fe40007000000 */
[----:B------:R-:W-:Y:S01]  /*7a90*/  ISETP.NE.AND P6, PT, R33, 0xa, PT ;  /* 0x0000000a2100780c */ /* 0x000fe20003fc5270 */
[----:B------:R-:W-:-:S03]  /*7aa0*/  IMAD.IADD R18, R18, 0x1, R17 ;  /* 0x0000000112127824 */ /* 0x000fc600078e0211 */
[----:B------:R-:W-:Y:S02]  /*7ab0*/  SEL R32, R17, R32, !P6 ;  /* 0x0000002011207207 */ /* 0x000fe40007000000 */
[----:B------:R-:W-:Y:S01]  /*7ac0*/  ISETP.NE.AND P6, PT, R33, 0xb, PT ;  /* 0x0000000b2100780c */ /* 0x000fe20003fc5270 */
[----:B------:R-:W-:-:S03]  /*7ad0*/  IMAD.IADD R33, R19, 0x1, R18 ;  /* 0x0000000113217824 */ /* 0x000fc600078e0212 */
[----:B------:R-:W-:Y:S02]  /*7ae0*/  SEL R17, R18, R32, !P6 ;  /* 0x0000002012117207 */ /* 0x000fe40007000000 */
[----:B------:R-:W-:-:S03]  /*7af0*/  ISETP.GE.U32.AND P6, PT, R0, 0x20, PT ;  /* 0x000000200000780c */ /* 0x000fc60003fc6070 */
[----:B------:R-:W-:-:S05]  /*7b00*/  IMAD.IADD R14, R17, 0x1, R14 ;  /* 0x00000001110e7824 */ /* 0x000fca00078e020e */
[----:B------:R-:W-:Y:S02]  /*7b10*/  SEL R45, R45, R14, !P6 ;  /* 0x0000000e2d2d7207 */ /* 0x000fe40007000000 */
[----:B------:R-:W-:-:S13]  /*7b20*/  ISETP.GT.U32.AND P6, PT, R0, 0x1f, PT ;  /* 0x0000001f0000780c */ /* 0x000fda0003fc4070 */
[----:B------:R-:W-:Y:S05]  /*7b30*/  @P6 BRA `(.L_x_3324) ;  /* 0x0000000800386947 */ /* 0x000fea0003800000 */
[----:B------:R-:W0:Y:S01]  /*7b40*/  LDC.64 R38, c[0x0][0x3a0] ;  /* 0x0000e800ff267b82 */ /* 0x000e220000000a00 */
[----:B------:R-:W-:Y:S01]  /*7b50*/  @!P5 IMAD.MOV.U32 R32, RZ, RZ, 0x64 ;  /* 0x00000064ff20d424 */ /* 0x000fe200078e00ff */
[----:B------:R1:W-:Y:S01]  /*7b60*/  @!P5 STS [UR6+0x4c], R33 ;  /* 0x00004c21ff00d988 */ /* 0x0003e20008000806 */
[----:B------:R-:W-:-:S05]  /*7b70*/  LOP3.LUT R14, RZ, R0, RZ, 0x33, !PT ;  /* 0x00000000ff0e7212 */ /* 0x000fca00078e33ff */
[----:B------:R-:W2:Y:S01]  /*7b80*/  LDC R16, c[0x0][0x370] ;  /* 0x0000dc00ff107b82 */ /* 0x000ea20000000800 */
[----:B0-----:R-:W-:-:S04]  /*7b90*/  IMAD.WIDE R34, R47, 0x8, R38 ;  /* 0x000000082f227825 */ /* 0x001fc800078e0226 */
[----:B------:R-:W-:Y:S01]  /*7ba0*/  IMAD.IADD R47, R47, 0x1, R14 ;  /* 0x000000012f2f7824 */ /* 0x000fe200078e020e */
[----:B------:R1:W-:Y:S01]  /*7bb0*/  @!P5 ST.E.64.STRONG.GPU desc[UR8][R34.64+0x100], R32 ;  /* 0x000100202200d985 */ /* 0x0003e2000c10fb08 */
[----:B--2---:R-:W-:-:S13]  /*7bc0*/  ISETP.GT.U32.AND P5, PT, R16, 0x1f3, PT ;  /* 0x000001f31000780c */ /* 0x004fda0003fa4070 */
[----:B-1----:R-:W-:Y:S05]  /*7bd0*/  @P5 BRA `(.L_x_3325) ;  /* 0x0000000000085947 */ /* 0x002fea0003800000 */
[----:B------:R0:W-:Y:S06]  /*7be0*/  MEMBAR.SC.CTA ;  /* 0x0000000000007992 */ /* 0x0001ec0000000000 */
[----:B0-----:R-:W-:Y:S05]  /*7bf0*/  BRA `(.L_x_3326) ;  /* 0x0000000000087947 */ /* 0x001fea0003800000 */
.L_x_3325:
[----:B------:R-:W-:Y:S05]  /*7c00*/  NANOSLEEP 0x474 ;  /* 0x000004740000795d */ /* 0x000fea0003800000 */
[----:B------:R-:W-:Y:S01]  /*7c10*/  NOP ;  /* 0x0000000000007918 */ /* 0x000fe20000000000 */
.L_x_3326:
[----:B------:R-:W-:-:S05]  /*7c20*/  IMAD.WIDE R38, R47, 0x8, R38 ;  /* 0x000000082f267825 */ /* 0x000fca00078e0226 */
[----:B------:R-:W2:Y:S01]  /*7c30*/  LD.E.64.STRONG.GPU R36, desc[UR8][R38.64+0x100] ;  /* 0x0001000826247980 */ /* 0x000ea2000c10fb00 */
[----:B------:R-:W-:Y:S01]  /*7c40*/  UMOV UR4, 0xffffffff ;  /* 0xffffffff00047882 */ /* 0x000fe20000000000 */
[----:B--2---:R-:W-:Y:S02]  /*7c50*/  ISETP.NE.AND P6, PT, R36, 0x63, PT ;  /* 0x000000632400780c */ /* 0x004fe40003fc5270 */
[----:B------:R-:W-:Y:S11]  /*7c60*/  BRA.DIV UR4, `(.L_x_3327) ;  /* 0x0000002a04487947 */ /* 0x000ff6000b800000 */
[----:B------:R-:W-:-:S13]  /*7c70*/  VOTE.ANY P6, !P6 ;  /* 0x0000000000ff7806 */ /* 0x000fda00070c0100 */
.L_x_3414:
[----:B------:R-:W-:Y:S05]  /*7c80*/  @!P6 BRA `(.L_x_3328) ;  /* 0x000000000030e947 */ /* 0x000fea0003800000 */
.L_x_3332:
[----:B------:R-:W-:Y:S05]  /*7c90*/  YIELD ;  /* 0x0000000000007946 */ /* 0x000fea0003800000 */
[----:B------:R-:W-:Y:S05]  /*7ca0*/  @P5 BRA `(.L_x_3329) ;  /* 0x0000000000085947 */ /* 0x000fea0003800000 */
[----:B------:R0:W-:Y:S06]  /*7cb0*/  MEMBAR.SC.CTA ;  /* 0x0000000000007992 */ /* 0x0001ec0000000000 */
[----:B0-----:R-:W-:Y:S05]  /*7cc0*/  BRA `(.L_x_3330) ;  /* 0x0000000000087947 */ /* 0x001fea0003800000 */
.L_x_3329:
[----:B------:R-:W-:Y:S05]  /*7cd0*/  NANOSLEEP 0x17c ;  /* 0x0000017c0000795d */ /* 0x000fea0003800000 */
[----:B------:R-:W-:Y:S01]  /*7ce0*/  NOP ;  /* 0x0000000000007918 */ /* 0x000fe20000000000 */
.L_x_3330:
[----:B------:R-:W2:Y:S01]  /*7cf0*/  LD.E.64.STRONG.GPU R36, desc[UR8][R38.64+0x100] ;  /* 0x0001000826247980 */ /* 0x000ea2000c10fb00 */
[----:B------:R-:W-:Y:S01]  /*7d00*/  UMOV UR4, 0xffffffff ;  /* 0xffffffff00047882 */ /* 0x000fe20000000000 */
[----:B--2---:R-:W-:Y:S02]  /*7d10*/  ISETP.NE.AND P6, PT, R36, 0x63, PT ;  /* 0x000000632400780c */ /* 0x004fe40003fc5270 */
[----:B------:R-:W-:Y:S11]  /*7d20*/  BRA.DIV UR4, `(.L_x_3331) ;  /* 0x0000002a04387947 */ /* 0x000ff6000b800000 */
[----:B------:R-:W-:-:S13]  /*7d30*/  VOTE.ANY P6, !P6 ;  /* 0x0000000000ff7806 */ /* 0x000fda00070c0100 */
.L_x_3417:
[----:B------:R-:W-:Y:S05]  /*7d40*/  @P6 BRA `(.L_x_3332) ;  /* 0xfffffffc00d06947 */ /* 0x000fea000383ffff */
.L_x_3328:
[----:B------:R-:W-:Y:S01]  /*7d50*/  UMOV UR4, 0xffffffff ;  /* 0xffffffff00047882 */ /* 0x000fe20000000000 */
[----:B------:R-:W-:Y:S02]  /*7d60*/  ISETP.NE.AND P5, PT, R36, 0x65, PT ;  /* 0x000000652400780c */ /* 0x000fe40003fa5270 */
[----:B------:R-:W-:Y:S11]  /*7d70*/  BRA.DIV UR4, `(.L_x_3333) ;  /* 0x0000002a04447947 */ /* 0x000ff6000b800000 */
[----:B------:R-:W0:Y:S01]  /*7d80*/  S2R R48, SR_GEMASK ;  /* 0x0000000000307919 */ /* 0x000e220000003c00 */
[----:B------:R-:W-:Y:S01]  /*7d90*/  VOTE.ANY R19, PT, !P5 ;  /* 0x0000000000137806 */ /* 0x000fe200068e0100 */
[C---:B------:R-:W-:Y:S02]  /*7da0*/  VIADD R32, R46.reuse, 0x2 ;  /* 0x000000022e207836 */ /* 0x040fe40000000000 */
[C---:B------:R-:W-:Y:S02]  /*7db0*/  VIADD R38, R46.reuse, 0x4 ;  /* 0x000000042e267836 */ /* 0x040fe40000000000 */
[----:B------:R-:W-:Y:S01]  /*7dc0*/  VIADD R42, R46, 0x10 ;  /* 0x000000102e2a7836 */ /* 0x000fe20000000000 */
        /* <DEDUP_REMOVED lines=12> */
[----:B------:R-:W-:Y:S02]  /*7e90*/  IMAD.IADD R41, R39, 0x1, R18 ;  /* 0x0000000127297824 */ /* 0x000fe400078e0212 */
[----:B------:R-:W-:-:S03]  /*7ea0*/  VIADD R39, R46, 0x8 ;  /* 0x000000082e277836 */ /* 0x000fc60000000000 */
[----:B------:R-:W0:Y:S02]  /*7eb0*/  SHFL.DOWN PT, R51, R41, 0x4, R14 ;  /* 0x0880000029337989 */ /* 0x000e2400000e000e */
[----:B0-----:R-:W-:Y:S02]  /*7ec0*/  SEL R18, R51, RZ, !P5 ;  /* 0x000000ff33127207 */ /* 0x001fe40006800000 */
[----:B------:R-:W-:-:S03]  /*7ed0*/  ISETP.GT.AND P5, PT, R39, R14, PT ;  /* 0x0000000e2700720c */ /* 0x000fc60003fa4270 */
[----:B------:R-:W-:Y:S02]  /*7ee0*/  IMAD.IADD R37, R41, 0x1, R18 ;  /* 0x0000000129257824 */ /* 0x000fe400078e0212 */
[----:B------:R-:W0:Y:S03]  /*7ef0*/  LDC.64 R18, c[0x0][0x3a0] ;  /* 0x0000e800ff127b82 */ /* 0x000e260000000a00 */
[----:B------:R-:W1:Y:S02]  /*7f00*/  SHFL.DOWN PT, R51, R37, 0x8, R14 ;  /* 0x0900000025337989 */ /* 0x000e6400000e000e */
[----:B-1----:R-:W-:Y:S02]  /*7f10*/  SEL R40, R51, RZ, !P5 ;  /* 0x000000ff33287207 */ /* 0x002fe40006800000 */
[----:B0-----:R-:W-:-:S03]  /*7f20*/  IADD3 R18, P5, PT, R18, 0x100, RZ ;  /* 0x0000010012127810 */ /* 0x001fc60007fbe0ff */
[----:B------:R-:W-:Y:S02]  /*7f30*/  IMAD.IADD R41, R37, 0x1, R40 ;  /* 0x0000000125297824 */ /* 0x000fe400078e0228 */
[----:B------:R-:W-:Y:S01]  /*7f40*/  IMAD.X R44, RZ, RZ, R19, P5 ;  /* 0x000000ffff2c7224 */ /* 0x000fe200028e0613 */
[----:B------:R-:W-:Y:S02]  /*7f50*/  ISETP.GT.AND P5, PT, R42, R14, PT ;  /* 0x0000000e2a00720c */ /* 0x000fe40003fa4270 */
[----:B------:R-:W0:Y:S02]  /*7f60*/  SHFL.DOWN PT, R51, R41, 0x10, R14 ;  /* 0x0a00000029337989 */ /* 0x000e2400000e000e */
[----:B0-----:R-:W-:Y:S02]  /*7f70*/  SEL R40, R51, RZ, !P5 ;  /* 0x000000ff33287207 */ /* 0x001fe40006800000 */
[----:B------:R-:W-:-:S03]  /*7f80*/  ISETP.NE.AND P5, PT, R36, 0x65, PT ;  /* 0x000000652400780c */ /* 0x000fc60003fa5270 */
[----:B------:R-:W-:-:S10]  /*7f90*/  IMAD.IADD R43, R41, 0x1, R40 ;  /* 0x00000001292b7824 */ /* 0x000fd400078e0228 */
[----:B------:R-:W-:-:S13]  /*7fa0*/  VOTE.ALL P5, P5 ;  /* 0x0000000000ff7806 */ /* 0x000fda00028a0000 */
.L_x_3426:
[----:B------:R-:W-:Y:S05]  /*7fb0*/  @!P5 BRA `(.L_x_3334) ;  /* 0x0000000000d8d947 */ /* 0x000fea0003800000 */
.L_x_3342:
        /* <DEDUP_REMOVED lines=8> */
.L_x_3429:
[----:B------:R-:W-:Y:S05]  /*8040*/  @!P6 BRA `(.L_x_3336) ;  /* 0x000000000034e947 */ /* 0x000fea0003800000 */
[----:B------:R-:W-:-:S13]  /*8050*/  ISETP.GT.U32.AND P5, PT, R16, 0x1f3, PT ;  /* 0x000001f31000780c */ /* 0x000fda0003fa4070 */
.L_x_3340:
[----:B------:R-:W-:Y:S05]  /*8060*/  YIELD ;  /* 0x0000000000007946 */ /* 0x000fea0003800000 */
[----:B------:R-:W-:Y:S05]  /*8070*/  @P5 BRA `(.L_x_3337) ;  /* 0x0000000000085947 */ /* 0x000fea0003800000 */
[----:B------:R0:W-:Y:S06]  /*8080*/  MEMBAR.SC.CTA ;  /* 0x0000000000007992 */ /* 0x0001ec0000000000 */
[----:B0-----:R-:W-:Y:S05]  /*8090*/  BRA `(.L_x_3338) ;  /* 0x0000000000087947 */ /* 0x001fea0003800000 */
.L_x_3337:
[----:B------:R-:W-:Y:S05]  /*80a0*/  NANOSLEEP 0x17c ;  /* 0x0000017c0000795d */ /* 0x000fea0003800000 */
[----:B------:R-:W-:Y:S01]  /*80b0*/  NOP ;  /* 0x0000000000007918 */ /* 0x000fe20000000000 */
.L_x_3338:
[----:B------:R-:W2:Y:S01]  /*80c0*/  LD.E.64.STRONG.GPU R36, desc[UR8][R40.64+-0x100] ;  /* 0xffff000828247980 */ /* 0x000ea2000c10fb00 */
[----:B------:R-:W-:Y:S01]  /*80d0*/  UMOV UR4, 0xffffffff ;  /* 0xffffffff00047882 */ /* 0x000fe20000000000 */
[----:B--2---:R-:W-:Y:S02]  /*80e0*/  ISETP.NE.AND P6, PT, R36, 0x63, PT ;  /* 0x000000632400780c */ /* 0x004fe40003fc5270 */
[----:B------:R-:W-:Y:S11]  /*80f0*/  BRA.DIV UR4, `(.L_x_3339) ;  /* 0x0000002a048c7947 */ /* 0x000ff6000b800000 */
[----:B------:R-:W-:-:S13]  /*8100*/  VOTE.ANY P6, !P6 ;  /* 0x0000000000ff7806 */ /* 0x000fda00070c0100 */
.L_x_3432:
[----:B------:R-:W-:Y:S05]  /*8110*/  @P6 BRA `(.L_x_3340) ;  /* 0xfffffffc00d06947 */ /* 0x000fea000383ffff */
.L_x_3336:
[----:B------:R-:W-:Y:S01]  /*8120*/  UMOV UR4, 0xffffffff ;  /* 0xffffffff00047882 */ /* 0x000fe20000000000 */
[----:B------:R-:W-:Y:S02]  /*8130*/  ISETP.NE.AND P5, PT, R36, 0x65, PT ;  /* 0x000000652400780c */ /* 0x000fe40003fa5270 */
[----:B------:R-:W-:Y:S11]  /*8140*/  BRA.DIV UR4, `(.L_x_3341) ;  /* 0x0000002a04987947 */ /* 0x000ff6000b800000 */
[----:B------:R-:W-:Y:S01]  /*8150*/  VOTE.ANY R19, PT, !P5 ;  /* 0x0000000000137806 */ /* 0x000fe200068e0100 */
[----:B------:R-:W-:-:S03]  /*8160*/  VIADD R47, R47, 0xffffffe0 ;  /* 0xffffffe02f2f7836 */ /* 0x000fc60000000000 */
[----:B------:R-:W-:-:S05]  /*8170*/  LOP3.LUT R19, R19, 0x80000000, R48, 0xec, !PT ;  /* 0x8000000013137812 */ /* 0x000fca00078eec30 */
        /* <DEDUP_REMOVED lines=22> */
[----:B------:R-:W-:Y:S02]  /*82e0*/  ISETP.NE.AND P5, PT, R36, 0x65, PT ;  /* 0x000000652400780c */ /* 0x000fe40003fa5270 */
[----:B------:R-:W-:-:S11]  /*82f0*/  IADD3 R43, PT, PT, R40, R51, R43 ;  /* 0x00000033282b7210 */ /* 0x000fd60007ffe02b */
[----:B------:R-:W-:-:S13]  /*8300*/  VOTE.ALL P5, P5 ;  /* 0x0000000000ff7806 */ /* 0x000fda00028a0000 */
.L_x_3441:
[----:B------:R-:W-:Y:S05]  /*8310*/  @P5 BRA `(.L_x_3342) ;  /* 0xfffffffc00285947 */ /* 0x000fea000383ffff */
.L_x_3334:
[----:B------:R-:W-:-:S13]  /*8320*/  ISETP.NE.AND P5, PT, R0, RZ, PT ;  /* 0x000000ff0000720c */ /* 0x000fda0003fa5270 */
[----:B------:R-:W0:Y:S01]  /*8330*/  @!P5 S2R R17, SR_CgaCtaId ;  /* 0x000000000011d919 */ /* 0x000e220000008800 */
[----:B------:R-:W-:Y:S01]  /*8340*/  @!P5 MOV R14, 0x400 ;  /* 0x00000400000ed802 */ /* 0x000fe20000000f00 */
[----:B------:R-:W-:Y:S02]  /*8350*/  @!P5 IMAD.IADD R33, R33, 0x1, R43 ;  /* 0x000000012121d824 */ /* 0x000fe400078e022b */
[----:B------:R-:W-:-:S05]  /*8360*/  @!P5 IMAD.MOV.U32 R32, RZ, RZ, 0x65 ;  /* 0x00000065ff20d424 */ /* 0x000fca00078e00ff */
[----:B------:R1:W-:Y:S01]  /*8370*/  @!P5 ST.E.64.STRONG.GPU desc[UR8][R34.64+0x100], R32 ;  /* 0x000100202200d985 */ /* 0x0003e2000c10fb08 */
[----:B0-----:R-:W-:-:S05]  /*8380*/  @!P5 LEA R16, R17, R14, 0x18 ;  /* 0x0000000e1110d211 */ /* 0x001fca00078ec0ff */
[----:B------:R1:W-:Y:S04]  /*8390*/  @!P5 STS [R16+0x48], R33 ;  /* 0x000048211000d388 */ /* 0x0003e80000000800 */
[----:B------:R1:W-:Y:S01]  /*83a0*/  @!P5 STS [R16+0x44], R43 ;  /* 0x0000442b1000d388 */ /* 0x0003e20000000800 */
[----:B------:R-:W-:-:S13]  /*83b0*/  ISETP.NE.AND P5, PT, R46, RZ, PT ;  /* 0x000000ff2e00720c */ /* 0x000fda0003fa5270 */
[----:B------:R-:W0:Y:S01]  /*83c0*/  @!P5 S2R R17, SR_CgaCtaId ;  /* 0x000000000011d919 */ /* 0x000e220000008800 */
[----:B------:R-:W-:-:S04]  /*83d0*/  @!P5 MOV R14, 0x400 ;  /* 0x00000400000ed802 */ /* 0x000fc80000000f00 */
[----:B0-----:R-:W-:Y:S01]  /*83e0*/  @!P5 LEA R18, R17, R14, 0x18 ;  /* 0x0000000e1112d211 */ /* 0x001fe200078ec0ff */
[----:B------:R-:W-:Y:S02]  /*83f0*/  IMAD.MOV.U32 R14, RZ, RZ, R45 ;  /* 0x000000ffff0e7224 */ /* 0x000fe400078e002d */
[----:B------:R-:W-:Y:S02]  /*8400*/  @!P5 IMAD.MOV.U32 R14, RZ, RZ, R43 ;  /* 0x000000ffff0ed224 */ /* 0x000fe400078e002b */
[----:B------:R1:W-:Y:S05]  /*8410*/  @!P5 STS [R18+0x3c], R43 ;  /* 0x00003c2b1200d388 */ /* 0x0003ea0000000800 */
.L_x_3324:
[----:B------:R-:W-:Y:S05]  /*8420*/  WARPSYNC.ALL ;  /* 0x0000000000007948 */ /* 0x000fea0003800000 */
[----:B------:R-:W-:Y:S01]  /*8430*/  ISETP.NE.AND P5, PT, R0, RZ, PT ;  /* 0x000000ff0000720c */ /* 0x000fe20003fa5270 */
[----:B------:R-:W0:Y:S08]  /*8440*/  S2UR UR5, SR_CgaCtaId ;  /* 0x00000000000579c3 */ /* 0x000e300000008800 */
[----:B------:R-:W-:Y:S01]  /*8450*/  BAR.SYNC.DEFER_BLOCKING 0x0 ;  /* 0x0000000000007b1d */ /* 0x000fe20000010000 */
[----:B------:R-:W-:-:S02]  /*8460*/  P2R R17, PR, RZ, 0x4 ;  /* 0x00000004ff117803 */ /* 0x000fc40000000000 */
[C---:B------:R-:W-:Y:S02]  /*8470*/  LOP3.LUT P2, RZ, R15.reuse, 0x4, RZ, 0xc0, !PT ;  /* 0x000000040fff7812 */ /* 0x040fe4000784c0ff */
[----:B------:R-:W-:Y:S01]  /*8480*/  SEL R42, RZ, 0x1, !P0 ;  /* 0x00000001ff2a7807 */ /* 0x000fe20004000000 */
[----:B------:R-:W-:Y:S01]  /*8490*/  UMOV UR4, 0x400 ;  /* 0x0000040000047882 */ /* 0x000fe20000000000 */
[----:B-1----:R-:W-:Y:S02]  /*84a0*/  P2R R18, PR, RZ, 0x8 ;  /* 0x00000008ff127803 */ /* 0x002fe40000000000 */
[C---:B------:R-:W-:Y:S01]  /*84b0*/  LOP3.LUT P3, RZ, R15.reuse, 0x8, RZ, 0xc0, !PT ;  /* 0x000000080fff7812 */ /* 0x040fe2000786c0ff */
[----:B------:R-:W-:Y:S01]  /*84c0*/  VIADD R40, R42, 0x1 ;  /* 0x000000012a287836 */ /* 0x000fe20000000000 */
[----:B------:R-:W-:Y:S02]  /*84d0*/  P2R R19, PR, RZ, 0x10 ;  /* 0x00000010ff137803 */ /* 0x000fe40000000000 */
[----:B------:R-:W-:-:S02]  /*84e0*/  LOP3.LUT P4, RZ, R15, 0x10, RZ, 0xc0, !PT ;  /* 0x000000100fff7812 */ /* 0x000fc4000788c0ff */
[----:B------:R-:W-:Y:S01]  /*84f0*/  LOP3.LUT P6, RZ, R15, 0x1, RZ, 0xc0, !PT ;  /* 0x000000010fff7812 */ /* 0x000fe200078cc0ff */
[----:B------:R-:W-:Y:S01]  /*8500*/  @!P2 IMAD.MOV R40, RZ, RZ, R42 ;  /* 0x000000ffff28a224 */ /* 0x000fe200078e022a */
[----:B------:R-:W-:Y:S01]  /*8510*/  ISETP.NE.AND P2, PT, R17, RZ, PT ;  /* 0x000000ff1100720c */ /* 0x000fe20003f45270 */
[----:B0-----:R-:W-:-:S09]  /*8520*/  ULEA UR4, UR5, UR4, 0x18 ;  /* 0x0000000405047291 */ /* 0x001fd2000f8ec0ff */
[----:B------:R-:W0:Y:S02]  /*8530*/  LDS R16, [UR4+0x3c] ;  /* 0x00003c04ff107984 */ /* 0x000e240008000800 */
[----:B0-----:R-:W-:Y:S02]  /*8540*/  SEL R41, R16, RZ, P5 ;  /* 0x000000ff10297207 */ /* 0x001fe40002800000 */
[----:B------:R-:W-:-:S03]  /*8550*/  LOP3.LUT P5, RZ, R15, 0x2, RZ, 0xc0, !PT ;  /* 0x000000020fff7812 */ /* 0x000fc600078ac0ff */
[----:B------:R-:W-:Y:S01]  /*8560*/  IMAD.IADD R41, R41, 0x1, R14 ;  /* 0x0000000129297824 */ /* 0x000fe200078e020e */
[----:B------:R-:W-:-:S03]  /*8570*/  IADD3 R14, PT, PT, -R30, 0x1080, RZ ;  /* 0x000010801e0e7810 */ /* 0x000fc60007ffe1ff */
[----:B------:R-:W-:-:S04]  /*8580*/  IMAD.IADD R40, R41, 0x1, R40 ;  /* 0x0000000129287824 */ /* 0x000fc800078e0228 */
[----:B------:R-:W-:Y:S02]  /*8590*/  VIADD R38, R40, 0x1 ;  /* 0x0000000128267836 */ /* 0x000fe40000000000 */
[----:B------:R-:W-:Y:S01]  /*85a0*/  @!P3 IMAD.MOV R38, RZ, RZ, R40 ;  /* 0x000000ffff26b224 */ /* 0x000fe200078e0228 */
[----:B------:R-:W-:-:S03]  /*85b0*/  ISETP.NE.AND P3, PT, R18, RZ, PT ;  /* 0x000000ff1200720c */ /* 0x000fc60003f65270 */
[----:B------:R-:W-:Y:S02]  /*85c0*/  VIADD R37, R38, 0x1 ;  /* 0x0000000126257836 */ /* 0x000fe40000000000 */
[----:B------:R-:W-:Y:S01]  /*85d0*/  @!P4 IMAD.MOV R37, RZ, RZ, R38 ;  /* 0x000000ffff25c224 */ /* 0x000fe200078e0226 */
[----:B------:R-:W-:Y:S02]  /*85e0*/  ISETP.NE.AND P4, PT, R19, RZ, PT ;  /* 0x000000ff1300720c */ /* 0x000fe40003f85270 */
[----:B------:R-:W0:Y:S01]  /*85f0*/  LDS.128 R16, [UR4+0x40] ;  /* 0x00004004ff107984 */ /* 0x000e220008000c00 */
[----:B------:R-:W-:Y:S02]  /*8600*/  VIADD R36, R37, 0x1 ;  /* 0x0000000125247836 */ /* 0x000fe40000000000 */
[----:B------:R-:W-:-:S04]  /*8610*/  @!P5 IMAD.MOV R36, RZ, RZ, R37 ;  /* 0x000000ffff24d224 */ /* 0x000fc800078e0225 */
        /* <DEDUP_REMOVED lines=9> */
[----:B------:R-:W-:Y:S02]  /*86b0*/  @!P4 IMAD.MOV R30, RZ, RZ, R32 ;  /* 0x000000ffff1ec224 */ /* 0x000fe400078e0220 */
[--C-:B0-----:R-:W-:Y:S02]  /*86c0*/  IMAD.IADD R39, R19, 0x1, -R14.reuse ;  /* 0x0000000113277824 */ /* 0x101fe400078e0a0e */
[----:B------:R-:W-:Y:S02]  /*86d0*/  IMAD.IADD R14, R18, 0x1, -R14 ;  /* 0x00000001120e7824 */ /* 0x000fe400078e0a0e */
[----:B------:R-:W-:Y:S01]  /*86e0*/  IMAD.IADD R16, R42, 0x1, R41 ;  /* 0x000000012a107824 */ /* 0x000fe200078e0229 */
[----:B------:R-:W-:-:S13]  /*86f0*/  ISETP.GT.AND P5, PT, R39, 0x180, PT ;  /* 0x000001802700780c */ /* 0x000fda0003fa4270 */
[----:B------:R-:W-:Y:S05]  /*8700*/  @P5 BRA `(.L_x_3343) ;  /* 0x0000000800a85947 */ /* 0x000fea0003800000 */
[----:B------:R-:W-:Y:S01]  /*8710*/  ISETP.LT.AND P0, PT, R41, R14, P0 ;  /* 0x0000000e2900720c */ /* 0x000fe20000701270 */
[----:B------:R-:W0:Y:S01]  /*8720*/  LDCU.U8 UR5, c[0x0][0x3b8] ;  /* 0x00007700ff0577ac */ /* 0x000e220008000000 */
[----:B------:R-:W-:Y:S11]  /*8730*/  BSSY.RECONVERGENT B1, `(.L_x_3344) ;  /* 0x000000d000017945 */ /* 0x000ff60003800200 */
[----:B------:R-:W-:Y:S05]  /*8740*/  @!P0 BRA `(.L_x_3345) ;  /* 0x00000000002c8947 */ /* 0x000fea0003800000 */
[----:B0-----:R-:W-:Y:S01]  /*8750*/  UISETP.NE.AND UP0, UPT, UR5, URZ, UPT ;  /* 0x000000ff0500728c */ /* 0x001fe2000bf05270 */
[----:B------:R-:W-:-:S08]  /*8760*/  CS2R R18, SRZ ;  /* 0x0000000000127805 */ /* 0x000fd0000001ff00 */
[----:B------:R-:W-:Y:S05]  /*8770*/  BRA.U UP0, `(.L_x_3346) ;  /* 0x0000000100087547 */ /* 0x000fea000b800000 */
[----:B------:R-:W0:Y:S02]  /*8780*/  LDC.64 R18, c[0x0][0x3d0] ;  /* 0x0000f400ff127b82 */ /* 0x000e240000000a00 */
[----:B0-----:R-:W5:Y:S02]  /*8790*/  LDG.E.64 R18, desc[UR8][R18.64] ;  /* 0x0000000812127981 */ /* 0x001f64000c1e1b00 */
.L_x_3346:
[----:B------:R-:W0:Y:S01]  /*87a0*/  LDCU.64 UR6, c[0x0][0x390] ;  /* 0x00007200ff0677ac */ /* 0x000e220008000a00 */
[----:B-----5:R-:W-:-:S04]  /*87b0*/  IADD3 R0, P0, PT, R41, R18, RZ ;  /* 0x0000001229007210 */ /* 0x020fc80007f1e0ff */
[----:B------:R-:W-:Y:S02]  /*87c0*/  LEA.HI.X.SX32 R19, R41, R19, 0x1, P0 ;  /* 0x0000001329137211 */ /* 0x000fe400000f0eff */
[----:B0-----:R-:W-:-:S04]  /*87d0*/  LEA R18, P0, R0, UR6, 0x3 ;  /* 0x0000000600127c11 */ /* 0x001fc8000f8018ff */
[----:B------:R-:W-:-:S05]  /*87e0*/  LEA.HI.X R19, R0, UR7, R19, 0x3, P0 ;  /* 0x0000000700137c11 */ /* 0x000fca00080f1c13 */
[----:B------:R1:W-:Y:S04]  /*87f0*/  STG.E.64 desc[UR8][R18.64], R4 ;  /* 0x0000000412007986 */ /* 0x0003e8000c101b08 */
.L_x_3345:
[----:B0-----:R-:W-:Y:S05]  /*8800*/  BSYNC.RECONVERGENT B1 ;  /* 0x0000000000017941 */ /* 0x001fea0003800200 */
.L_x_3344:
[----:B------:R-:W-:Y:S01]  /*8810*/  LOP3.LUT P0, RZ, R15, 0x4, RZ, 0xc0, !PT ;  /* 0x000000040fff7812 */ /* 0x000fe2000780c0ff */
[----:B------:R-:W-:Y:S03]  /*8820*/  BSSY.RECONVERGENT B1, `(.L_x_3347) ;  /* 0x000000e000017945 */ /* 0x000fe60003800200 */
[----:B------:R-:W-:-:S13]  /*8830*/  ISETP.GE.OR P0, PT, R16, R14, !P0 ;  /* 0x0000000e1000720c */ /* 0x000fda0004706670 */
[----:B------:R-:W-:Y:S05]  /*8840*/  @P0 BRA `(.L_x_3348) ;  /* 0x00000000002c0947 */ /* 0x000fea0003800000 */
[----:B------:R-:W-:Y:S01]  /*8850*/  UISETP.NE.AND UP0, UPT, UR5, URZ, UPT ;  /* 0x000000ff0500728c */ /* 0x000fe2000bf05270 */
[----:B-1----:R-:W-:-:S08]  /*8860*/  CS2R R4, SRZ ;  /* 0x0000000000047805 */ /* 0x002fd0000001ff00 */
[----:B------:R-:W-:Y:S05]  /*8870*/  BRA.U UP0, `(.L_x_3349) ;  /* 0x0000000100087547 */ /* 0x000fea000b800000 */
[----:B------:R-:W0:Y:S02]  /*8880*/  LDC.64 R4, c[0x0][0x3d0] ;  /* 0x0000f400ff047b82 */ /* 0x000e240000000a00 */
[----:B0-----:R-:W5:Y:S02]  /*8890*/  LDG.E.64 R4, desc[UR8][R4.64] ;  /* 0x0000000804047981 */ /* 0x001f64000c1e1b00 */
.L_x_3349:
[----:B------:R-:W0:Y:S01]  /*88a0*/  LDCU.64 UR6, c[0x0][0x390] ;  /* 0x00007200ff0677ac */ /* 0x000e220008000a00 */
[----:B-----5:R-:W-:-:S04]  /*88b0*/  IADD3 R0, P0, PT, R16, R4, RZ ;  /* 0x0000000410007210 */ /* 0x020fc80007f1e0ff */
[----:B------:R-:W-:Y:S02]  /*88c0*/  LEA.HI.X.SX32 R5, R16, R5, 0x1, P0 ;  /* 0x0000000510057211 */ /* 0x000fe400000f0eff */
[----:B0-----:R-:W-:-:S04]  /*88d0*/  LEA R4, P0, R0, UR6, 0x3 ;  /* 0x0000000600047c11 */ /* 0x001fc8000f8018ff */
[----:B------:R-:W-:-:S05]  /*88e0*/  LEA.HI.X R5, R0, UR7, R5, 0x3, P0 ;  /* 0x0000000700057c11 */ /* 0x000fca00080f1c05 */
[----:B------:R0:W-:Y:S04]  /*88f0*/  STG.E.64 desc[UR8][R4.64], R6 ;  /* 0x0000000604007986 */ /* 0x0001e8000c101b08 */
.L_x_3348:
[----:B------:R-:W-:Y:S05]  /*8900*/  BSYNC.RECONVERGENT B1 ;  /* 0x0000000000017941 */ /* 0x000fea0003800200 */
.L_x_3347:
[----:B------:R-:W-:Y:S01]  /*8910*/  LOP3.LUT P0, RZ, R15, 0x8, RZ, 0xc0, !PT ;  /* 0x000000080fff7812 */ /* 0x000fe2000780c0ff */
[----:B------:R-:W-:Y:S03]  /*8920*/  BSSY.RECONVERGENT B1, `(.L_x_3350) ;  /* 0x000000e000017945 */ /* 0x000fe60003800200 */
[----:B------:R-:W-:-:S13]  /*8930*/  ISETP.GE.OR P0, PT, R40, R14, !P0 ;  /* 0x0000000e2800720c */ /* 0x000fda0004706670 */
[----:B------:R-:W-:Y:S05]  /*8940*/  @P0 BRA `(.L_x_3351) ;  /* 0x00000000002c0947 */ /* 0x000fea0003800000 */
[----:B------:R-:W-:Y:S01]  /*8950*/  UISETP.NE.AND UP0, UPT, UR5, URZ, UPT ;  /* 0x000000ff0500728c */ /* 0x000fe2000bf05270 */
[----:B01----:R-:W-:-:S08]  /*8960*/  CS2R R4, SRZ ;  /* 0x0000000000047805 */ /* 0x003fd0000001ff00 */
[----:B------:R-:W-:Y:S05]  /*8970*/  BRA.U UP0, `(.L_x_3352) ;  /* 0x0000000100087547 */ /* 0x000fea000b800000 */
[----:B------:R-:W0:Y:S02]  /*8980*/  LDC.64 R4, c[0x0][0x3d0] ;  /* 0x0000f400ff047b82 */ /* 0x000e240000000a00 */
[----:B0-----:R-:W5:Y:S02]  /*8990*/  LDG.E.64 R4, desc[UR8][R4.64] ;  /* 0x0000000804047981 */ /* 0x001f64000c1e1b00 */
.L_x_3352:
[----:B------:R-:W0:Y:S01]  /*89a0*/  LDCU.64 UR6, c[0x0][0x390] ;  /* 0x00007200ff0677ac */ /* 0x000e220008000a00 */
[----:B-----5:R-:W-:-:S04]  /*89b0*/  IADD3 R0, P0, PT, R40, R4, RZ ;  /* 0x0000000428007210 */ /* 0x020fc80007f1e0ff */
[----:B------:R-:W-:Y:S02]  /*89c0*/  LEA.HI.X.SX32 R5, R40, R5, 0x1, P0 ;  /* 0x0000000528057211 */ /* 0x000fe400000f0eff */
[----:B0-----:R-:W-:-:S04]  /*89d0*/  LEA R4, P0, R0, UR6, 0x3 ;  /* 0x0000000600047c11 */ /* 0x001fc8000f8018ff */
[----:B------:R-:W-:-:S05]  /*89e0*/  LEA.HI.X R5, R0, UR7, R5, 0x3, P0 ;  /* 0x0000000700057c11 */ /* 0x000fca00080f1c05 */
[----:B------:R2:W-:Y:S04]  /*89f0*/  STG.E.64 desc[UR8][R4.64], R8 ;  /* 0x0000000804007986 */ /* 0x0005e8000c101b08 */
.L_x_3351:
[----:B------:R-:W-:Y:S05]  /*8a00*/  BSYNC.RECONVERGENT B1 ;  /* 0x0000000000017941 */ /* 0x000fea0003800200 */
.L_x_3350:
[----:B------:R-:W-:Y:S01]  /*8a10*/  LOP3.LUT P0, RZ, R15, 0x10, RZ, 0xc0, !PT ;  /* 0x000000100fff7812 */ /* 0x000fe2000780c0ff */
[----:B------:R-:W-:Y:S03]  /*8a20*/  BSSY.RECONVERGENT B1, `(.L_x_3353) ;  /* 0x000000e000017945 */ /* 0x000fe60003800200 */
[----:B------:R-:W-:-:S13]  /*8a30*/  ISETP.GE.OR P0, PT, R38, R14, !P0 ;  /* 0x0000000e2600720c */ /* 0x000fda0004706670 */
[----:B------:R-:W-:Y:S05]  /*8a40*/  @P0 BRA `(.L_x_3354) ;  /* 0x00000000002c0947 */ /* 0x000fea0003800000 */
[----:B------:R-:W-:Y:S01]  /*8a50*/  UISETP.NE.AND UP0, UPT, UR5, URZ, UPT ;  /* 0x000000ff0500728c */ /* 0x000fe2000bf05270 */
[----:B012---:R-:W-:-:S08]  /*8a60*/  CS2R R4, SRZ ;  /* 0x0000000000047805 */ /* 0x007fd0000001ff00 */
[----:B------:R-:W-:Y:S05]  /*8a70*/  BRA.U UP0, `(.L_x_3355) ;  /* 0x0000000100087547 */ /* 0x000fea000b800000 */
[----:B------:R-:W0:Y:S02]  /*8a80*/  LDC.64 R4, c[0x0][0x3d0] ;  /* 0x0000f400ff047b82 */ /* 0x000e240000000a00 */
[----:B0-----:R-:W5:Y:S02]  /*8a90*/  LDG.E.64 R4, desc[UR8][R4.64] ;  /* 0x0000000804047981 */ /* 0x001f64000c1e1b00 */
.L_x_3355:
[----:B------:R-:W0:Y:S01]  /*8aa0*/  LDCU.64 UR6, c[0x0][0x390] ;  /* 0x00007200ff0677ac */ /* 0x000e220008000a00 */
[----:B-----5:R-:W-:-:S04]  /*8ab0*/  IADD3 R0, P0, PT, R38, R4, RZ ;  /* 0x0000000426007210 */ /* 0x020fc80007f1e0ff */
[----:B------:R-:W-:Y:S02]  /*8ac0*/  LEA.HI.X.SX32 R5, R38, R5, 0x1, P0 ;  /* 0x0000000526057211 */ /* 0x000fe400000f0eff */
[----:B0-----:R-:W-:-:S04]  /*8ad0*/  LEA R4, P0, R0, UR6, 0x3 ;  /* 0x0000000600047c11 */ /* 0x001fc8000f8018ff */
[----:B------:R-:W-:-:S05]  /*8ae0*/  LEA.HI.X R5, R0, UR7, R5, 0x3, P0 ;  /* 0x0000000700057c11 */ /* 0x000fca00080f1c05 */
[----:B------:R3:W-:Y:S04]  /*8af0*/  STG.E.64 desc[UR8][R4.64], R10 ;  /* 0x0000000a04007986 */ /* 0x0007e8000c101b08 */
.L_x_3354:
[----:B------:R-:W-:Y:S05]  /*8b00*/  BSYNC.RECONVERGENT B1 ;  /* 0x0000000000017941 */ /* 0x000fea0003800200 */
.L_x_3353:
[----:B------:R-:W-:Y:S01]  /*8b10*/  LOP3.LUT P0, RZ, R15, 0x2, RZ, 0xc0, !PT ;  /* 0x000000020fff7812 */ /* 0x000fe2000780c0ff */
[----:B------:R-:W-:Y:S03]  /*8b20*/  BSSY.RECONVERGENT B1, `(.L_x_3356) ;  /* 0x000000e000017945 */ /* 0x000fe60003800200 */
[----:B------:R-:W-:-:S13]  /*8b30*/  ISETP.GE.OR P0, PT, R37, R14, !P0 ;  /* 0x0000000e2500720c */ /* 0x000fda0004706670 */
[----:B------:R-:W-:Y:S05]  /*8b40*/  @P0 BRA `(.L_x_3357) ;  /* 0x00000000002c0947 */ /* 0x000fea0003800000 */
[----:B------:R-:W-:Y:S01]  /*8b50*/  UISETP.NE.AND UP0, UPT, UR5, URZ, UPT ;  /* 0x000000ff0500728c */ /* 0x000fe2000bf05270 */
[----:B0123--:R-:W-:Y:S01]  /*8b60*/  CS2R R4, SRZ ;  /* 0x0000000000047805 */ /* 0x00ffe2000001ff00 */
[----:B------:R-:W0:Y:S07]  /*8b70*/  LDCU.64 UR6, c[0x0][0x390] ;  /* 0x00007200ff0677ac */ /* 0x000e2e0008000a00 */
[----:B------:R-:W-:Y:S05]  /*8b80*/  BRA.U UP0, `(.L_x_3358) ;  /* 0x0000000100087547 */ /* 0x000fea000b800000 */
[----:B------:R-:W1:Y:S02]  /*8b90*/  LDC.64 R4, c[0x0][0x3d0] ;  /* 0x0000f400ff047b82 */ /* 0x000e640000000a00 */
[----:B-1----:R-:W5:Y:S02]  /*8ba0*/  LDG.E.64 R4, desc[UR8][R4.64] ;  /* 0x0000000804047981 */ /* 0x002f64000c1e1b00 */
.L_x_3358:
[----:B-----5:R-:W-:-:S04]  /*8bb0*/  IADD3 R0, P0, PT, R37, R4, RZ ;  /* 0x0000000425007210 */ /* 0x020fc80007f1e0ff */
[----:B------:R-:W-:Y:S02]  /*8bc0*/  LEA.HI.X.SX32 R5, R37, R5, 0x1, P0 ;  /* 0x0000000525057211 */ /* 0x000fe400000f0eff */
[----:B0-----:R-:W-:-:S04]  /*8bd0*/  LEA R4, P0, R0, UR6, 0x3 ;  /* 0x0000000600047c11 */ /* 0x001fc8000f8018ff */
[----:B------:R-:W-:-:S05]  /*8be0*/  LEA.HI.X R5, R0, UR7, R5, 0x3, P0 ;  /* 0x0000000700057c11 */ /* 0x000fca00080f1c05 */
[----:B------:R4:W-:Y:S04]  /*8bf0*/  STG.E.64 desc[UR8][R4.64], R12 ;  /* 0x0000000c04007986 */ /* 0x0009e8000c101b08 */
.L_x_3357:
[----:B------:R-:W-:Y:S05]  /*8c00*/  BSYNC.RECONVERGENT B1 ;  /* 0x0000000000017941 */ /* 0x000fea0003800200 */
.L_x_3356:
[----:B------:R-:W-:Y:S01]  /*8c10*/  ISETP.GE.OR P0, PT, R36, R14, !P6 ;  /* 0x0000000e2400720c */ /* 0x000fe20007706670 */
[----:B------:R-:W-:-:S12]  /*8c20*/  BSSY.RECONVERGENT B1, `(.L_x_3359) ;  /* 0x000000d000017945 */ /* 0x000fd80003800200 */
[----:B------:R-:W-:Y:S05]  /*8c30*/  @P0 BRA `(.L_x_3360) ;  /* 0x00000000002c0947 */ /* 0x000fea0003800000 */
[----:B------:R-:W-:Y:S01]  /*8c40*/  UISETP.NE.AND UP0, UPT, UR5, URZ, UPT ;  /* 0x000000ff0500728c */ /* 0x000fe2000bf05270 */
[----:B01234-:R-:W-:Y:S01]  /*8c50*/  CS2R R4, SRZ ;  /* 0x0000000000047805 */ /* 0x01ffe2000001ff00 */
[----:B------:R-:W0:Y:S07]  /*8c60*/  LDCU.64 UR6, c[0x0][0x390] ;  /* 0x00007200ff0677ac */ /* 0x000e2e0008000a00 */
[----:B------:R-:W-:Y:S05]  /*8c70*/  BRA.U UP0, `(.L_x_3361) ;  /* 0x0000000100087547 */ /* 0x000fea000b800000 */
[----:B------:R-:W1:Y:S02]  /*8c80*/  LDC.64 R4, c[0x0][0x3d0] ;  /* 0x0000f400ff047b82 */ /* 0x000e640000000a00 */
[----:B-1----:R-:W5:Y:S02]  /*8c90*/  LDG.E.64 R4, desc[UR8][R4.64] ;  /* 0x0000000804047981 */ /* 0x002f64000c1e1b00 */
.L_x_3361:
[----:B-----5:R-:W-:-:S04]  /*8ca0*/  IADD3 R0, P0, PT, R36, R4, RZ ;  /* 0x0000000424007210 */ /* 0x020fc80007f1e0ff */
[----:B------:R-:W-:Y:S02]  /*8cb0*/  LEA.HI.X.SX32 R5, R36, R5, 0x1, P0 ;  /* 0x0000000524057211 */ /* 0x000fe400000f0eff */
[----:B0-----:R-:W-:-:S04]  /*8cc0*/  LEA R4, P0, R0, UR6, 0x3 ;  /* 0x0000000600047c11 */ /* 0x001fc8000f8018ff */
[----:B------:R-:W-:-:S05]  /*8cd0*/  LEA.HI.X R5, R0, UR7, R5, 0x3, P0 ;  /* 0x0000000700057c11 */ /* 0x000fca00080f1c05 */
[----:B------:R0:W-:Y:S04]  /*8ce0*/  STG.E.64 desc[UR8][R4.64], R20 ;  /* 0x0000001404007986 */ /* 0x0001e8000c101b08 */
.L_x_3360:
[----:B------:R-:W-:Y:S05]  /*8cf0*/  BSYNC.RECONVERGENT B1 ;  /* 0x0000000000017941 */ /* 0x000fea0003800200 */
.L_x_3359:
        /* <DEDUP_REMOVED lines=9> */
.L_x_3364:
[----:B-----5:R-:W-:-:S04]  /*8d90*/  IADD3 R0, P0, PT, R35, R4, RZ ;  /* 0x0000000423007210 */ /* 0x020fc80007f1e0ff */
[----:B------:R-:W-:Y:S02]  /*8da0*/  LEA.HI.X.SX32 R5, R35, R5, 0x1, P0 ;  /* 0x0000000523057211 */ /* 0x000fe400000f0eff */
[----:B0-----:R-:W-:-:S04]  /*8db0*/  LEA R4, P0, R0, UR6, 0x3 ;  /* 0x0000000600047c11 */ /* 0x001fc8000f8018ff */
[----:B------:R-:W-:-:S05]  /*8dc0*/  LEA.HI.X R5, R0, UR7, R5, 0x3, P0 ;  /* 0x0000000700057c11 */ /* 0x000fca00080f1c05 */
[----:B------:R0:W-:Y:S04]  /*8dd0*/  STG.E.64 desc[UR8][R4.64], R22 ;  /* 0x0000001604007986 */ /* 0x0001e8000c101b08 */
.L_x_3363:
[----:B------:R-:W-:Y:S05]  /*8de0*/  BSYNC.RECONVERGENT B1 ;  /* 0x0000000000017941 */ /* 0x000fea0003800200 */
.L_x_3362:
        /* <DEDUP_REMOVED lines=9> */
.L_x_3367:
[----:B-----5:R-:W-:-:S04]  /*8e80*/  IADD3 R0, P0, PT, R34, R4, RZ ;  /* 0x0000000422007210 */ /* 0x020fc80007f1e0ff */
[----:B------:R-:W-:Y:S02]  /*8e90*/  LEA.HI.X.SX32 R5, R34, R5, 0x1, P0 ;  /* 0x0000000522057211 */ /* 0x000fe400000f0eff */
[----:B0-----:R-:W-:-:S04]  /*8ea0*/  LEA R4, P0, R0, UR6, 0x3 ;  /* 0x0000000600047c11 */ /* 0x001fc8000f8018ff */
[----:B------:R-:W-:-:S05]  /*8eb0*/  LEA.HI.X R5, R0, UR7, R5, 0x3, P0 ;  /* 0x0000000700057c11 */ /* 0x000fca00080f1c05 */
[----:B------:R0:W-:Y:S04]  /*8ec0*/  STG.E.64 desc[UR8][R4.64], R24 ;  /* 0x0000001804007986 */ /* 0x0001e8000c101b08 */
.L_x_3366:
[----:B------:R-:W-:Y:S05]  /*8ed0*/  BSYNC.RECONVERGENT B1 ;  /* 0x0000000000017941 */ /* 0x000fea0003800200 */
.L_x_3365:
        /* <DEDUP_REMOVED lines=9> */
.L_x_3370:
[----:B-----5:R-:W-:-:S04]  /*8f70*/  IADD3 R0, P0, PT, R33, R4, RZ ;  /* 0x0000000421007210 */ /* 0x020fc80007f1e0ff */
[----:B------:R-:W-:Y:S02]  /*8f80*/  LEA.HI.X.SX32 R5, R33, R5, 0x1, P0 ;  /* 0x0000000521057211 */ /* 0x000fe400000f0eff */
[----:B0-----:R-:W-:-:S04]  /*8f90*/  LEA R4, P0, R0, UR6, 0x3 ;  /* 0x0000000600047c11 */ /* 0x001fc8000f8018ff */
[----:B------:R-:W-:-:S05]  /*8fa0*/  LEA.HI.X R5, R0, UR7, R5, 0x3, P0 ;  /* 0x0000000700057c11 */ /* 0x000fca00080f1c05 */
[----:B------:R0:W-:Y:S04]  /*8fb0*/  STG.E.64 desc[UR8][R4.64], R26 ;  /* 0x0000001a04007986 */ /* 0x0001e8000c101b08 */
.L_x_3369:
[----:B------:R-:W-:Y:S05]  /*8fc0*/  BSYNC.RECONVERGENT B1 ;  /* 0x0000000000017941 */ /* 0x000fea0003800200 */
.L_x_3368:
        /* <DEDUP_REMOVED lines=9> */
.L_x_3373:
[----:B-----5:R-:W-:-:S04]  /*9060*/  IADD3 R0, P0, PT, R32, R4, RZ ;  /* 0x0000000420007210 */ /* 0x020fc80007f1e0ff */
[----:B------:R-:W-:Y:S02]  /*9070*/  LEA.HI.X.SX32 R5, R32, R5, 0x1, P0 ;  /* 0x0000000520057211 */ /* 0x000fe400000f0eff */
[----:B0-----:R-:W-:-:S04]  /*9080*/  LEA R4, P0, R0, UR6, 0x3 ;  /* 0x0000000600047c11 */ /* 0x001fc8000f8018ff */
[----:B------:R-:W-:-:S05]  /*9090*/  LEA.HI.X R5, R0, UR7, R5, 0x3, P0 ;  /* 0x0000000700057c11 */ /* 0x000fca00080f1c05 */
[----:B------:R0:W-:Y:S04]  /*90a0*/  STG.E.64 desc[UR8][R4.64], R28 ;  /* 0x0000001c04007986 */ /* 0x0001e8000c101b08 */
.L_x_3372:
[----:B------:R-:W-:Y:S05]  /*90b0*/  BSYNC.RECONVERGENT B1 ;  /* 0x0000000000017941 */ /* 0x000fea0003800200 */
.L_x_3371:
[----:B------:R-:W-:-:S04]  /*90c0*/  LOP3.LUT P0, RZ, R15, 0x20, RZ, 0xc0, !PT ;  /* 0x000000200fff7812 */ /* 0x000fc8000780c0ff */
[----:B------:R-:W-:-:S13]  /*90d0*/  ISETP.GE.OR P0, PT, R30, R14, !P0 ;  /* 0x0000000e1e00720c */ /* 0x000fda0004706670 */
[----:B------:R-:W-:Y:S05]  /*90e0*/  @P0 BRA `(.L_x_3323) ;  /* 0x00000008004c0947 */ /* 0x000fea0003800000 */
[----:B------:R-:W-:Y:S01]  /*90f0*/  UISETP.NE.AND UP0, UPT, UR5, URZ, UPT ;  /* 0x000000ff0500728c */ /* 0x000fe2000bf05270 */
[----:B01234-:R-:W-:Y:S01]  /*9100*/  CS2R R4, SRZ ;  /* 0x0000000000047805 */ /* 0x01ffe2000001ff00 */
[----:B------:R-:W0:Y:S07]  /*9110*/  LDCU.64 UR6, c[0x0][0x390] ;  /* 0x00007200ff0677ac */ /* 0x000e2e0008000a00 */
[----:B------:R-:W-:Y:S05]  /*9120*/  BRA.U UP0, `(.L_x_3374) ;  /* 0x0000000100087547 */ /* 0x000fea000b800000 */
[----:B------:R-:W1:Y:S02]  /*9130*/  LDC.64 R4, c[0x0][0x3d0] ;  /* 0x0000f400ff047b82 */ /* 0x000e640000000a00 */
[----:B-1----:R-:W5:Y:S02]  /*9140*/  LDG.E.64 R4, desc[UR8][R4.64] ;  /* 0x0000000804047981 */ /* 0x002f64000c1e1b00 */
.L_x_3374:
[----:B-----5:R-:W-:-:S04]  /*9150*/  IADD3 R0, P0, PT, R30, R4, RZ ;  /* 0x000000041e007210 */ /* 0x020fc80007f1e0ff */
[----:B------:R-:W-:Y:S02]  /*9160*/  LEA.HI.X.SX32 R5, R30, R5, 0x1, P0 ;  /* 0x000000051e057211 */ /* 0x000fe400000f0eff */
[----:B0-----:R-:W-:-:S04]  /*9170*/  LEA R4, P0, R0, UR6, 0x3 ;  /* 0x0000000600047c11 */ /* 0x001fc8000f8018ff */
[----:B------:R-:W-:-:S05]  /*9180*/  LEA.HI.X R5, R0, UR7, R5, 0x3, P0 ;  /* 0x0000000700057c11 */ /* 0x000fca00080f1c05 */
[----:B------:R0:W-:Y:S01]  /*9190*/  STG.E.64 desc[UR8][R4.64], R2 ;  /* 0x0000000204007986 */ /* 0x0001e2000c101b08 */
[----:B------:R-:W-:Y:S05]  /*91a0*/  BRA `(.L_x_3323) ;  /* 0x00000008001c7947 */ /* 0x000fea0003800000 */
.L_x_3343:
[----:B------:R-:W-:Y:S01]  /*91b0*/  BAR.SYNC.DEFER_BLOCKING 0x0 ;  /* 0x0000000000007b1d */ /* 0x000fe20000010000 */
[----:B------:R-:W-:Y:S01]  /*91c0*/  P2R R18, PR, RZ, 0x4 ;  /* 0x00000004ff127803 */ /* 0x000fe20000000000 */
[--C-:B------:R-:W-:Y:S01]  /*91d0*/  @P0 IMAD.IADD R41, R41, 0x1, -R17.reuse ;  /* 0x0000000129290824 */ /* 0x100fe200078e0a11 */
[----:B------:R-:W-:Y:S01]  /*91e0*/  LOP3.LUT P2, RZ, R15, 0x4, RZ, 0xc0, !PT ;  /* 0x000000040fff7812 */ /* 0x000fe2000784c0ff */
[--C-:B------:R-:W-:Y:S01]  /*91f0*/  @P6 IMAD.IADD R36, R36, 0x1, -R17.reuse ;  /* 0x0000000124246824 */ /* 0x100fe200078e0a11 */
[----:B------:R-:W-:Y:S01]  /*9200*/  P2R R42, PR, RZ, 0x8 ;  /* 0x00000008ff2a7803 */ /* 0x000fe20000000000 */
[----:B------:R-:W-:Y:S01]  /*9210*/  @P1 IMAD.IADD R35, R35, 0x1, -R17 ;  /* 0x0000000123231824 */ /* 0x000fe200078e0a11 */
[C---:B------:R-:W-:Y:S01]  /*9220*/  LOP3.LUT P3, RZ, R15.reuse, 0x8, RZ, 0xc0, !PT ;  /* 0x000000080fff7812 */ /* 0x040fe2000786c0ff */
[----:B------:R-:W0:Y:S01]  /*9230*/  LDCU.64 UR12, c[0x0][0x390] ;  /* 0x00007200ff0c77ac */ /* 0x000e220008000a00 */
[----:B------:R-:W-:Y:S02]  /*9240*/  P2R R44, PR, RZ, 0x10 ;  /* 0x00000010ff2c7803 */ /* 0x000fe40000000000 */
[----:B------:R-:W-:Y:S01]  /*9250*/  LOP3.LUT P4, RZ, R15, 0x10, RZ, 0xc0, !PT ;  /* 0x000000100fff7812 */ /* 0x000fe2000788c0ff */
[----:B------:R-:W1:Y:S01]  /*9260*/  LDCU.64 UR10, c[0x0][0x390] ;  /* 0x00007200ff0a77ac */ /* 0x000e620008000a00 */
[----:B------:R-:W-:-:S02]  /*9270*/  @P0 LEA R41, R41, UR4, 0x3 ;  /* 0x0000000429290c11 */ /* 0x000fc4000f8e18ff */
[----:B------:R-:W-:Y:S01]  /*9280*/  LOP3.LUT P5, RZ, R15, 0x20, RZ, 0xc0, !PT ;  /* 0x000000200fff7812 */ /* 0x000fe200078ac0ff */
[----:B------:R-:W-:Y:S01]  /*9290*/  @P2 IMAD.IADD R16, R16, 0x1, -R17 ;  /* 0x0000000110102824 */ /* 0x000fe200078e0a11 */
[----:B------:R-:W-:-:S03]  /*92a0*/  @P1 LEA R35, R35, UR4, 0x3 ;  /* 0x0000000423231c11 */ /* 0x000fc6000f8e18ff */
[--C-:B------:R-:W-:Y:S01]  /*92b0*/  @P3 IMAD.IADD R40, R40, 0x1, -R17.reuse ;  /* 0x0000000128283824 */ /* 0x100fe200078e0a11 */
[----:B------:R2:W-:Y:S01]  /*92c0*/  @P0 STS.64 [R41], R4 ;  /* 0x0000000429000388 */ /* 0x0005e20000000a00 */
[----:B------:R-:W-:Y:S02]  /*92d0*/  LOP3.LUT P0, RZ, R15, 0x2, RZ, 0xc0, !PT ;  /* 0x000000020fff7812 */ /* 0x000fe4000780c0ff */
[----:B------:R-:W-:Y:S01]  /*92e0*/  @P4 IMAD.IADD R38, R38, 0x1, -R17 ;  /* 0x0000000126264824 */ /* 0x000fe200078e0a11 */
[----:B------:R-:W-:-:S03]  /*92f0*/  @P2 LEA R15, R16, UR4, 0x3 ;  /* 0x00000004100f2c11 */ /* 0x000fc6000f8e18ff */
[----:B------:R-:W-:Y:S01]  /*9300*/  @P5 IMAD.IADD R30, R30, 0x1, -R17 ;  /* 0x000000011e1e5824 */ /* 0x000fe200078e0a11 */
[----:B------:R-:W-:Y:S02]  /*9310*/  @P3 LEA R43, R40, UR4, 0x3 ;  /* 0x00000004282b3c11 */ /* 0x000fe4000f8e18ff */
[----:B------:R-:W-:Y:S01]  /*9320*/  @P4 LEA R45, R38, UR4, 0x3 ;  /* 0x00000004262d4c11 */ /* 0x000fe2000f8e18ff */
[----:B------:R3:W-:Y:S01]  /*9330*/  @P2 STS.64 [R15], R6 ;  /* 0x000000060f002388 */ /* 0x0007e20000000a00 */
[----:B------:R-:W-:-:S03]  /*9340*/  ISETP.NE.AND P2, PT, R18, RZ, PT ;  /* 0x000000ff1200720c */ /* 0x000fc60003f45270 */
[----:B------:R-:W-:Y:S01]  /*9350*/  @P3 STS.64 [R43], R8 ;  /* 0x000000082b003388 */ /* 0x000fe20000000a00 */
[----:B------:R-:W-:Y:S01]  /*9360*/  ISETP.NE.AND P3, PT, R42, RZ, PT ;  /* 0x000000ff2a00720c */ /* 0x000fe20003f65270 */
[----:B------:R-:W-:Y:S01]  /*9370*/  @P0 IMAD.IADD R37, R37, 0x1, -R17 ;  /* 0x0000000125250824 */ /* 0x000fe200078e0a11 */
[----:B--2---:R-:W-:Y:S01]  /*9380*/  @P6 LEA R5, R36, UR4, 0x3 ;  /* 0x0000000424056c11 */ /* 0x004fe2000f8e18ff */
[----:B------:R2:W-:Y:S01]  /*9390*/  @P4 STS.64 [R45], R10 ;  /* 0x0000000a2d004388 */ /* 0x0005e20000000a00 */
[----:B------:R-:W-:Y:S02]  /*93a0*/  ISETP.NE.AND P4, PT, R44, RZ, PT ;  /* 0x000000ff2c00720c */ /* 0x000fe40003f85270 */
[----:B------:R-:W-:-:S03]  /*93b0*/  @P0 LEA R37, R37, UR4, 0x3 ;  /* 0x0000000425250c11 */ /* 0x000fc6000f8e18ff */
[--C-:B------:R-:W-:Y:S02]  /*93c0*/  @P2 IMAD.IADD R34, R34, 0x1, -R17.reuse ;  /* 0x0000000122222824 */ /* 0x100fe400078e0a11 */
[----:B------:R4:W-:Y:S01]  /*93d0*/  @P0 STS.64 [R37], R12 ;  /* 0x0000000c25000388 */ /* 0x0009e20000000a00 */
[----:B------:R-:W-:Y:S01]  /*93e0*/  ISETP.GE.AND P0, PT, R0, R39, PT ;  /* 0x000000270000720c */ /* 0x000fe20003f06270 */
[--C-:B------:R-:W-:Y:S01]  /*93f0*/  @P3 IMAD.IADD R33, R33, 0x1, -R17.reuse ;  /* 0x0000000121213824 */ /* 0x100fe200078e0a11 */
[----:B---3--:R-:W-:Y:S01]  /*9400*/  @P2 LEA R7, R34, UR4, 0x3 ;  /* 0x0000000422072c11 */ /* 0x008fe2000f8e18ff */
[----:B------:R4:W-:Y:S01]  /*9410*/  @P6 STS.64 [R5], R20 ;  /* 0x0000001405006388 */ /* 0x0009e20000000a00 */
[----:B--2---:R-:W-:Y:S01]  /*9420*/  @P5 LEA R11, R30, UR4, 0x3 ;  /* 0x000000041e0b5c11 */ /* 0x004fe2000f8e18ff */
[----:B------:R-:W-:Y:S01]  /*9430*/  @P4 IMAD.IADD R32, R32, 0x1, -R17 ;  /* 0x0000000120204824 */ /* 0x000fe200078e0a11 */
[----:B------:R-:W-:Y:S01]  /*9440*/  @P3 LEA R33, R33, UR4, 0x3 ;  /* 0x0000000421213c11 */ /* 0x000fe2000f8e18ff */
[----:B------:R4:W-:Y:S03]  /*9450*/  @P1 STS.64 [R35], R22 ;  /* 0x0000001623001388 */ /* 0x0009e60000000a00 */
[----:B------:R-:W-:Y:S01]  /*9460*/  @P4 LEA R9, R32, UR4, 0x3 ;  /* 0x0000000420094c11 */ /* 0x000fe2000f8e18ff */
[----:B------:R4:W-:Y:S04]  /*9470*/  @P2 STS.64 [R7], R24 ;  /* 0x0000001807002388 */ /* 0x0009e80000000a00 */
[----:B------:R4:W-:Y:S04]  /*9480*/  @P3 STS.64 [R33], R26 ;  /* 0x0000001a21003388 */ /* 0x0009e80000000a00 */
[----:B------:R4:W-:Y:S04]  /*9490*/  @P4 STS.64 [R9], R28 ;  /* 0x0000001c09004388 */ /* 0x0009e80000000a00 */
[----:B------:R4:W-:Y:S01]  /*94a0*/  @P5 STS.64 [R11], R2 ;  /* 0x000000020b005388 */ /* 0x0009e20000000a00 */
[----:B------:R-:W-:Y:S06]  /*94b0*/  BAR.SYNC.DEFER_BLOCKING 0x0 ;  /* 0x0000000000007b1d */ /* 0x000fec0000010000 */
[----:B01----:R-:W-:Y:S05]  /*94c0*/  @P0 BRA `(.L_x_3323) ;  /* 0x0000000400540947 */ /* 0x003fea0003800000 */
[----:B------:R-:W0:Y:S01]  /*94d0*/  LDCU UR5, c[0x0][0x3ac] ;  /* 0x00007580ff0577ac */ /* 0x000e220008000800 */
[----:B----4-:R-:W-:Y:S01]  /*94e0*/  IMAD.IADD R2, R31, 0x1, R0 ;  /* 0x000000011f027824 */ /* 0x010fe200078e0200 */
[----:B------:R-:W-:Y:S04]  /*94f0*/  BSSY.RECONVERGENT B1, `(.L_x_3375) ;  /* 0x000001f000017945 */ /* 0x000fe80003800200 */
[----:B0-----:R-:W-:Y:S02]  /*9500*/  IADD3 R2, PT, PT, -R2, UR5, R19 ;  /* 0x0000000502027c10 */ /* 0x001fe4000fffe113 */
[----:B------:R-:W0:Y:S03]  /*9510*/  LDC.U8 R19, c[0x0][0x3b8] ;  /* 0x0000ee00ff137b82 */ /* 0x000e260000000000 */
[----:B------:R-:W-:-:S04]  /*9520*/  VIADD R3, R2, 0xffffef7f ;  /* 0xffffef7f02037836 */ /* 0x000fc80000000000 */
[C---:B------:R-:W-:Y:S01]  /*9530*/  IMAD.HI.U32 R2, R3.reuse, -0x55555555, RZ ;  /* 0xaaaaaaab03027827 */ /* 0x040fe200078e00ff */
[----:B------:R-:W-:-:S04]  /*9540*/  ISETP.GE.U32.AND P1, PT, R3, 0x480, PT ;  /* 0x000004800300780c */ /* 0x000fc80003f26070 */
[----:B------:R-:W-:-:S04]  /*9550*/  SHF.R.U32.HI R2, RZ, 0x8, R2 ;  /* 0x00000008ff027819 */ /* 0x000fc80000011602 */
[----:B------:R-:W-:-:S04]  /*9560*/  LOP3.LUT R4, R2, 0x3, RZ, 0xc0, !PT ;  /* 0x0000000302047812 */ /* 0x000fc800078ec0ff */
[----:B------:R-:W-:-:S13]  /*9570*/  ISETP.NE.AND P0, PT, R4, 0x3, PT ;  /* 0x000000030400780c */ /* 0x000fda0003f05270 */
[----:B------:R-:W-:Y:S05]  /*9580*/  @!P0 BRA `(.L_x_3376) ;  /* 0x0000000000548947 */ /* 0x000fea0003800000 */
[----:B------:R-:W-:Y:S01]  /*9590*/  VIADD R3, R2, 0x1 ;  /* 0x0000000102037836 */ /* 0x000fe20000000000 */
[C---:B------:R-:W-:Y:S01]  /*95a0*/  LEA R8, R0.reuse, UR4, 0x3 ;  /* 0x0000000400087c11 */ /* 0x040fe2000f8e18ff */
[----:B------:R-:W-:Y:S01]  /*95b0*/  IMAD.IADD R9, R0, 0x1, R17 ;  /* 0x0000000100097824 */ /* 0x000fe200078e0211 */
[----:B0-----:R-:W-:Y:S02]  /*95c0*/  ISETP.NE.AND P2, PT, R19, RZ, PT ;  /* 0x000000ff1300720c */ /* 0x001fe40003f45270 */
[----:B------:R-:W-:-:S05]  /*95d0*/  LOP3.LUT R3, R3, 0x3, RZ, 0xc0, !PT ;  /* 0x0000000303037812 */ /* 0x000fca00078ec0ff */
[----:B------:R-:W-:Y:S02]  /*95e0*/  IMAD R0, R3, 0x180, R0 ;  /* 0x0000018003007824 */ /* 0x000fe400078e0200 */
[----:B------:R-:W-:-:S07]  /*95f0*/  IMAD.MOV R10, RZ, RZ, -R3 ;  /* 0x000000ffff0a7224 */ /* 0x000fce00078e0a03 */
.L_x_3377:
[----:B------:R-:W0:Y:S01]  /*9600*/  @!P2 LDC.64 R6, c[0x0][0x3d0] ;  /* 0x0000f400ff06ab82 */ /* 0x000e220000000a00 */
[----:B-1----:R-:W-:Y:S01]  /*9610*/  CS2R R2, SRZ ;  /* 0x0000000000027805 */ /* 0x002fe2000001ff00 */
        /* <DEDUP_REMOVED lines=12> */
.L_x_3376:
[----:B------:R-:W-:Y:S05]  /*96e0*/  BSYNC.RECONVERGENT B1 ;  /* 0x0000000000017941 */ /* 0x000fea0003800200 */
.L_x_3375:
[----:B------:R-:W-:Y:S05]  /*96f0*/  @!P1 BRA `(.L_x_3323) ;  /* 0x0000000000c89947 */ /* 0x000fea0003800000 */
[----:B------:R-:W2:Y:S01]  /*9700*/  S2UR UR6, SR_CgaCtaId ;  /* 0x00000000000679c3 */ /* 0x000ea20000008800 */
[----:B------:R-:W-:Y:S01]  /*9710*/  UMOV UR5, 0x400 ;  /* 0x0000040000057882 */ /* 0x000fe20000000000 */
[----:B0-----:R-:W-:Y:S01]  /*9720*/  ISETP.NE.AND P0, PT, R19, RZ, PT ;  /* 0x000000ff1300720c */ /* 0x001fe20003f05270 */
[----:B------:R-:W-:Y:S01]  /*9730*/  IMAD.IADD R15, R0, 0x1, R17 ;  /* 0x00000001000f7824 */ /* 0x000fe200078e0211 */
[----:B--2---:R-:W-:-:S06]  /*9740*/  ULEA UR5, UR6, UR5, 0x18 ;  /* 0x0000000506057291 */ /* 0x004fcc000f8ec0ff */
[----:B------:R-:W-:-:S05]  /*9750*/  LEA R18, R0, UR5, 0x3 ;  /* 0x0000000500127c11 */ /* 0x000fca000f8e18ff */
[----:B------:R-:W-:-:S07]  /*9760*/  VIADD R18, R18, 0x1800 ;  /* 0x0000180012127836 */ /* 0x000fce0000000000 */
.L_x_3378:
[----:B-1----:R-:W0:Y:S01]  /*9770*/  @!P0 LDC.64 R6, c[0x0][0x3d0] ;  /* 0x0000f400ff068b82 */ /* 0x002e220000000a00 */
[----:B-1----:R-:W-:Y:S01]  /*9780*/  CS2R R2, SRZ ;  /* 0x0000000000027805 */ /* 0x002fe2000001ff00 */
[----:B------:R-:W1:Y:S01]  /*9790*/  LDS.64 R8, [R18+-0x1800] ;  /* 0xffe8000012087984 */ /* 0x000e620000000a00 */
[----:B------:R-:W-:-:S03]  /*97a0*/  SHF.R.S32.HI R21, RZ, 0x1f, R15 ;  /* 0x0000001fff157819 */ /* 0x000fc6000001140f */
[----:B------:R-:W2:Y:S04]  /*97b0*/  LDS.64 R10, [R18+-0xc00] ;  /* 0xfff40000120a7984 */ /* 0x000ea80000000a00 */
[----:B0-----:R-:W3:Y:S01]  /*97c0*/  @!P0 LDG.E.64 R2, desc[UR8][R6.64] ;  /* 0x0000000806028981 */ /* 0x001ee2000c1e1b00 */
[----:B------:R-:W-:-:S13]  /*97d0*/  ISETP.NE.AND P0, PT, R19, RZ, PT ;  /* 0x000000ff1300720c */ /* 0x000fda0003f05270 */
[----:B------:R-:W0:Y:S01]  /*97e0*/  @!P0 LDC.64 R12, c[0x0][0x3d0] ;  /* 0x0000f400ff0c8b82 */ /* 0x000e220000000a00 */
[----:B---3--:R-:W-:-:S05]  /*97f0*/  IADD3 R2, P1, PT, R15, R2, RZ ;  /* 0x000000020f027210 */ /* 0x008fca0007f3e0ff */
[----:B------:R-:W-:Y:S01]  /*9800*/  IMAD.X R3, R21, 0x1, R3, P1 ;  /* 0x0000000115037824 */ /* 0x000fe200008e0603 */
[----:B------:R-:W-:-:S04]  /*9810*/  LEA R4, P1, R2, UR12, 0x3 ;  /* 0x0000000c02047c11 */ /* 0x000fc8000f8218ff */
[----:B------:R-:W-:Y:S02]  /*9820*/  LEA.HI.X R5, R2, UR13, R3, 0x3, P1 ;  /* 0x0000000d02057c11 */ /* 0x000fe400088f1c03 */
[----:B------:R-:W-:-:S03]  /*9830*/  CS2R R2, SRZ ;  /* 0x0000000000027805 */ /* 0x000fc6000001ff00 */
[----:B-1----:R1:W-:Y:S04]  /*9840*/  STG.E.64 desc[UR8][R4.64], R8 ;  /* 0x0000000804007986 */ /* 0x0023e8000c101b08 */
[----:B0-----:R-:W3:Y:S01]  /*9850*/  @!P0 LDG.E.64 R2, desc[UR8][R12.64] ;  /* 0x000000080c028981 */ /* 0x001ee2000c1e1b00 */
[----:B------:R-:W0:Y:S03]  /*9860*/  @!P0 LDC.64 R16, c[0x0][0x3d0] ;  /* 0x0000f400ff108b82 */ /* 0x000e260000000a00 */
[----:B------:R-:W4:Y:S01]  /*9870*/  LDS.64 R8, [R18] ;  /* 0x0000000012087984 */ /* 0x000f220000000a00 */
[----:B---3--:R-:W-:-:S05]  /*9880*/  IADD3 R2, P1, PT, R15, R2, RZ ;  /* 0x000000020f027210 */ /* 0x008fca0007f3e0ff */
[----:B------:R-:W-:Y:S01]  /*9890*/  IMAD.X R3, R21, 0x1, R3, P1 ;  /* 0x0000000115037824 */ /* 0x000fe200008e0603 */
[----:B------:R-:W-:-:S04]  /*98a0*/  LEA R6, P1, R2, UR12, 0x3 ;  /* 0x0000000c02067c11 */ /* 0x000fc8000f8218ff */
[----:B------:R-:W-:Y:S02]  /*98b0*/  LEA.HI.X R7, R2, UR13, R3, 0x3, P1 ;  /* 0x0000000d02077c11 */ /* 0x000fe400088f1c03 */
[----:B------:R-:W-:-:S03]  /*98c0*/  CS2R R2, SRZ ;  /* 0x0000000000027805 */ /* 0x000fc6000001ff00 */
[----:B--2---:R-:W-:Y:S04]  /*98d0*/  STG.E.64 desc[UR8][R6.64+0xc00], R10 ;  /* 0x000c000a06007986 */ /* 0x004fe8000c101b08 */
[----:B0-----:R-:W2:Y:S01]  /*98e0*/  @!P0 LDG.E.64 R2, desc[UR8][R16.64] ;  /* 0x0000000810028981 */ /* 0x001ea2000c1e1b00 */
[----:B------:R-:W0:Y:S03]  /*98f0*/  @!P0 LDC.64 R12, c[0x0][0x3d0] ;  /* 0x0000f400ff0c8b82 */ /* 0x000e260000000a00 */
[----:B------:R3:W5:Y:S01]  /*9900*/  LDS.64 R6, [R18+0xc00] ;  /* 0x000c000012067984 */ /* 0x0007620000000a00 */
[----:B--2---:R-:W-:-:S05]  /*9910*/  IADD3 R2, P1, PT, R15, R2, RZ ;  /* 0x000000020f027210 */ /* 0x004fca0007f3e0ff */
[----:B------:R-:W-:Y:S01]  /*9920*/  IMAD.X R3, R21, 0x1, R3, P1 ;  /* 0x0000000115037824 */ /* 0x000fe200008e0603 */
[----:B-1----:R-:W-:-:S04]  /*9930*/  LEA R4, P1, R2, UR12, 0x3 ;  /* 0x0000000c02047c11 */ /* 0x002fc8000f8218ff */
[----:B------:R-:W-:Y:S02]  /*9940*/  LEA.HI.X R5, R2, UR13, R3, 0x3, P1 ;  /* 0x0000000d02057c11 */ /* 0x000fe400088f1c03 */
[----:B------:R-:W-:-:S03]  /*9950*/  CS2R R2, SRZ ;  /* 0x0000000000027805 */ /* 0x000fc6000001ff00 */
[----:B----4-:R1:W-:Y:S04]  /*9960*/  STG.E.64 desc[UR8][R4.64+0x1800], R8 ;  /* 0x0018000804007986 */ /* 0x0103e8000c101b08 */
[----:B0-----:R-:W2:Y:S01]  /*9970*/  @!P0 LDG.E.64 R2, desc[UR8][R12.64] ;  /* 0x000000080c028981 */ /* 0x001ea2000c1e1b00 */
[----:B------:R-:W-:Y:S02]  /*9980*/  VIADD R0, R0, 0x600 ;  /* 0x0000060000007836 */ /* 0x000fe40000000000 */
[----:B---3--:R-:W-:Y:S01]  /*9990*/  VIADD R18, R18, 0x3000 ;  /* 0x0000300012127836 */ /* 0x008fe20000000000 */
[C---:B--2---:R-:W-:Y:S01]  /*99a0*/  IADD3 R10, P1, PT, R15.reuse, R2, RZ ;  /* 0x000000020f0a7210 */ /* 0x044fe20007f3e0ff */
[----:B------:R-:W-:-:S04]  /*99b0*/  VIADD R15, R15, 0x600 ;  /* 0x000006000f0f7836 */ /* 0x000fc80000000000 */
[----:B------:R-:W-:Y:S01]  /*99c0*/  IMAD.X R3, R21, 0x1, R3, P1 ;  /* 0x0000000115037824 */ /* 0x000fe200008e0603 */
[----:B------:R-:W-:-:S04]  /*99d0*/  LEA R2, P1, R10, UR12, 0x3 ;  /* 0x0000000c0a027c11 */ /* 0x000fc8000f8218ff */
[----:B------:R-:W-:Y:S02]  /*99e0*/  LEA.HI.X R3, R10, UR13, R3, 0x3, P1 ;  /* 0x0000000d0a037c11 */ /* 0x000fe400088f1c03 */
[----:B------:R-:W-:-:S03]  /*99f0*/  ISETP.GE.AND P1, PT, R0, R39, PT ;  /* 0x000000270000720c */ /* 0x000fc60003f26270 */
[----:B-----5:R1:W-:Y:S10]  /*9a00*/  STG.E.64 desc[UR8][R2.64+0x2400], R6 ;  /* 0x0024000602007986 */ /* 0x0203f4000c101b08 */
[----:B------:R-:W-:Y:S05]  /*9a10*/  @!P1 BRA `(.L_x_3378) ;  /* 0xfffffffc00549947 */ /* 0x000fea000383ffff */
.L_x_3323:
[----:B------:R-:W-:Y:S05]  /*9a20*/  BSYNC.RECONVERGENT B0 ;  /* 0x0000000000007941 */ /* 0x000fea0003800200 */
.L_x_3280:
[----:B------:R-:W5:Y:S02]  /*9a30*/  S2R R0, SR_TID.X ;  /* 0x0000000000007919 */ /* 0x000f640000002100 */
[----:B-----5:R-:W-:-:S13]  /*9a40*/  ISETP.NE.AND P0, PT, R0, RZ, PT ;  /* 0x000000ff0000720c */ /* 0x020fda0003f05270 */
[----:B------:R-:W-:Y:S05]  /*9a50*/  @P0 EXIT ;  /* 0x000000000000094d */ /* 0x000fea0003800000 */
[----:B------:R-:W5:Y:S02]  /*9a60*/  LDCU.U8 UR4, c[0x0][0x3b9] ;  /* 0x00007720ff0477ac */ /* 0x000f640008000000 */
[----:B-----5:R-:W-:-:S09]  /*9a70*/  UISETP.NE.AND UP0, UPT, UR4, URZ, UPT ;  /* 0x000000ff0400728c */ /* 0x020fd2000bf05270 */
[----:B------:R-:W-:Y:S05]  /*9a80*/  BRA.U !UP0, `(.L_x_3379) ;  /* 0x00000001082c7547 */ /* 0x000fea000b800000 */
[----:B------:R-:W5:Y:S01]  /*9a90*/  LDCU.U8 UR4, c[0x0][0x3b8] ;  /* 0x00007700ff0477ac */ /* 0x000f620008000000 */
[----:B01234-:R-:W0:Y:S01]  /*9aa0*/  LDC.64 R4, c[0x0][0x398] ;  /* 0x0000e600ff047b82 */ /* 0x01fe220000000a00 */
[----:B------:R-:W-:Y:S01]  /*9ab0*/  CS2R R2, SRZ ;  /* 0x0000000000027805 */ /* 0x000fe2000001ff00 */
[----:B-----5:R-:W-:-:S09]  /*9ac0*/  UISETP.NE.AND UP0, UPT, UR4, URZ, UPT ;  /* 0x000000ff0400728c */ /* 0x020fd2000bf05270 */
[----:B------:R-:W-:Y:S05]  /*9ad0*/  BRA.U UP0, `(.L_x_3380) ;  /* 0x0000000100087547 */ /* 0x000fea000b800000 */
[----:B------:R-:W1:Y:S02]  /*9ae0*/  LDC.64 R2, c[0x0][0x3d0] ;  /* 0x0000f400ff027b82 */ /* 0x000e640000000a00 */
[----:B-1----:R-:W5:Y:S02]  /*9af0*/  LDG.E.64 R2, desc[UR8][R2.64] ;  /* 0x0000000802027981 */ /* 0x002f64000c1e1b00 */
.L_x_3380:
[----:B-----5:R-:W-:-:S04]  /*9b00*/  IADD3 R2, P0, PT, R14, R2, RZ ;  /* 0x000000020e027210 */ /* 0x020fc80007f1e0ff */
[----:B------:R-:W-:-:S05]  /*9b10*/  LEA.HI.X.SX32 R3, R14, R3, 0x1, P0 ;  /* 0x000000030e037211 */ /* 0x000fca00000f0eff */
[----:B0-----:R-:W-:Y:S01]  /*9b20*/  STG.E.64 desc[UR8][R4.64], R2 ;  /* 0x0000000204007986 */ /* 0x001fe2000c101b08 */
[----:B------:R-:W-:Y:S05]  /*9b30*/  EXIT ;  /* 0x000000000000794d */ /* 0x000fea0003800000 */
.L_x_3379:
[----:B------:R-:W5:Y:S01]  /*9b40*/  LDCU.U8 UR4, c[0x0][0x3b8] ;  /* 0x00007700ff0477ac */ /* 0x000f620008000000 */
[----:B01234-:R-:W0:Y:S01]  /*9b50*/  LDC.64 R4, c[0x0][0x3d8] ;  /* 0x0000f600ff047b82 */ /* 0x01fe220000000a00 */
[----:B------:R-:W-:Y:S01]  /*9b60*/  CS2R R2, SRZ ;  /* 0x0000000000027805 */ /* 0x000fe2000001ff00 */
[----:B-----5:R-:W-:-:S09]  /*9b70*/  UISETP.NE.AND UP0, UPT, UR4, URZ, UPT ;  /* 0x000000ff0400728c */ /* 0x020fd2000bf05270 */
[----:B------:R-:W-:Y:S05]  /*9b80*/  BRA.U UP0, `(.L_x_3381) ;  /* 0x0000000100087547 */ /* 0x000fea000b800000 */
[----:B------:R-:W1:Y:S02]  /*9b90*/  LDC.64 R2, c[0x0][0x3d0] ;  /* 0x0000f400ff027b82 */ /* 0x000e640000000a00 */
[----:B-1----:R-:W5:Y:S02]  /*9ba0*/  LDG.E.64 R2, desc[UR8][R2.64] ;  /* 0x0000000802027981 */ /* 0x002f64000c1e1b00 */
.L_x_3381:
[----:B-----5:R-:W-:-:S04]  /*9bb0*/  IADD3 R2, P0, PT, R14, R2, RZ ;  /* 0x000000020e027210 */ /* 0x020fc80007f1e0ff */
[----:B------:R-:W-:-:S05]  /*9bc0*/  LEA.HI.X.SX32 R3, R14, R3, 0x1, P0 ;  /* 0x000000030e037211 */ /* 0x000fca00000f0eff */
[----:B0-----:R-:W-:Y:S01]  /*9bd0*/  STG.E.64 desc[UR8][R4.64], R2 ;  /* 0x0000000204007986 */ /* 0x001fe2000c101b08 */
[----:B------:R-:W-:Y:S05]  /*9be0*/  EXIT ;  /* 0x000000000000794d */ /* 0x000fea0003800000 */
.L_x_3228:
[----:B------:R-:W-:Y:S01]  /*9bf0*/  BSSY B0, `(.L_x_3382) ;  /* 0x0000006000007945 */ /* 0x000fe20003800000 */
[----:B------:R-:W-:Y:S01]  /*9c00*/  PLOP3.LUT P6, PT, P6, PT, PT, 0x8, 0x80 ;  /* 0x000000000080781c */ /* 0x000fe200037ce170 */
[----:B------:R-:W-:-:S12]  /*9c10*/  IMAD.MOV.U32 R19, RZ, RZ, -0x1 ;  /* 0xffffffffff137424 */ /* 0x000fd800078e00ff */
[----:B------:R-:W-:Y:S05]  /*9c20*/  WARPSYNC.COLLECTIVE R19, `(.L_x_3383) ;  /* 0x0000000013087348 */ /* 0x000fea0003c00000 */
[----:B------:R-:W-:Y:S01]  /*9c30*/  VOTE.ANY P6, P6 ;  /* 0x0000000000ff7806 */ /* 0x000fe200030c0100 */
[----:B------:R-:W-:-:S12]  /*9c40*/  ENDCOLLECTIVE ;  /* 0x000000000000791b */ /* 0x000fd80003800000 */
.L_x_3383:
[----:B------:R-:W-:Y:S05]  /*9c50*/  BSYNC B0 ;  /* 0x0000000000007941 */ /* 0x000fea0003800000 */
.L_x_3382:
[----:B------:R-:W-:Y:S05]  /*9c60*/  BRA `(.L_x_3384) ;  /* 0xffffff9000207947 */ /* 0x000fea000383ffff */
.L_x_3232:
[----:B------:R-:W-:Y:S01]  /*9c70*/  BSSY B0, `(.L_x_3385) ;  /* 0x0000006000007945 */ /* 0x000fe20003800000 */
[----:B------:R-:W-:Y:S01]  /*9c80*/  PLOP3.LUT P6, PT, P6, PT, PT, 0x8, 0x80 ;  /* 0x000000000080781c */ /* 0x000fe200037ce170 */
[----:B------:R-:W-:-:S12]  /*9c90*/  IMAD.MOV.U32 R19, RZ, RZ, -0x1 ;  /* 0xffffffffff137424 */ /* 0x000fd800078e00ff */
[----:B------:R-:W-:Y:S05]  /*9ca0*/  WARPSYNC.COLLECTIVE R19, `(.L_x_3386) ;  /* 0x0000000013087348 */ /* 0x000fea0003c00000 */
[----:B------:R-:W-:Y:S01]  /*9cb0*/  VOTE.ANY P6, P6 ;  /* 0x0000000000ff7806 */ /* 0x000fe200030c0100 */
[----:B------:R-:W-:-:S12]  /*9cc0*/  ENDCOLLECTIVE ;  /* 0x000000000000791b */ /* 0x000fd80003800000 */
.L_x_3386:
[----:B------:R-:W-:Y:S05]  /*9cd0*/  BSYNC B0 ;  /* 0x0000000000007941 */ /* 0x000fea0003800000 */
.L_x_3385:
[----:B------:R-:W-:Y:S05]  /*9ce0*/  BRA `(.L_x_3387) ;  /* 0xffffff9000307947 */ /* 0x000fea000383ffff */
.L_x_3234:
[----:B------:R-:W0:Y:S01]  /*9cf0*/  S2R R13, SR_GEMASK ;  /* 0x00000000000d7919 */ /* 0x000e220000003c00 */
[----:B------:R-:W-:Y:S01]  /*9d00*/  BSSY B0, `(.L_x_3388) ;  /* 0x0000007000007945 */ /* 0x000fe20003800000 */
[----:B------:R-:W-:Y:S01]  /*9d10*/  ISETP.NE.AND P1, PT, R14, 0x65, PT ;  /* 0x000000650e00780c */ /* 0x000fe20003f25270 */
[----:B------:R-:W-:Y:S01]  /*9d20*/  IMAD.MOV.U32 R19, RZ, RZ, -0x1 ;  /* 0xffffffffff137424 */ /* 0x000fe200078e00ff */
[----:B------:R-:W-:-:S13]  /*9d30*/  PLOP3.LUT P5, PT, P5, PT, PT, 0x8, 0x80 ;  /* 0x000000000080781c */ /* 0x000fda0002fae170 */
[----:B0-----:R-:W-:Y:S05]  /*9d40*/  WARPSYNC.COLLECTIVE R19, `(.L_x_3389) ;  /* 0x0000000013087348 */ /* 0x001fea0003c00000 */
[----:B------:R-:W-:Y:S01]  /*9d50*/  VOTE.ANY R19, PT, P5 ;  /* 0x0000000000137806 */ /* 0x000fe200028e0100 */
[----:B0-----:R-:W-:Y:S06]  /*9d60*/  ENDCOLLECTIVE ;  /* 0x000000000000791b */ /* 0x001fec0003800000 */
.L_x_3389:
[----:B------:R-:W-:Y:S05]  /*9d70*/  BSYNC B0 ;  /* 0x0000000000007941 */ /* 0x000fea0003800000 */
.L_x_3388:
[----:B------:R-:W-:Y:S01]  /*9d80*/  LOP3.LUT R19, R19, 0x80000000, R13, 0xec, !PT ;  /* 0x8000000013137812 */ /* 0x000fe200078eec0d */
[----:B------:R-:W-:Y:S02]  /*9d90*/  IMAD.MOV.U32 R17, RZ, RZ, R15 ;  /* 0x000000ffff117224 */ /* 0x000fe400078e000f */
[----:B------:R-:W-:Y:S02]  /*9da0*/  IMAD.MOV.U32 R50, RZ, RZ, 0x1 ;  /* 0x00000001ff327424 */ /* 0x000fe400078e00ff */
[----:B------:R-:W-:Y:S02]  /*9db0*/  VIADD R14, R19, 0xffffffff ;  /* 0xffffffff130e7836 */ /* 0x000fe40000000000 */
[C---:B------:R-:W-:Y:S02]  /*9dc0*/  VIADD R16, R53.reuse, 0x2 ;  /* 0x0000000235107836 */ /* 0x040fe40000000000 */
[----:B------:R-:W-:Y:S01]  /*9dd0*/  VIADD R18, R53, 0x4 ;  /* 0x0000000435127836 */ /* 0x000fe20000000000 */
[----:B------:R-:W-:Y:S01]  /*9de0*/  LOP3.LUT R21, R19, R14, RZ, 0xc, !PT ;  /* 0x0000000e13157212 */ /* 0x000fe200078e0cff */
[----:B------:R-:W-:-:S02]  /*9df0*/  IMAD.MOV.U32 R19, RZ, RZ, -0x1 ;  /* 0xffffffffff137424 */ /* 0x000fc400078e00ff */
[----:B------:R-:W-:-:S03]  /*9e00*/  VIADD R13, R53, 0x8 ;  /* 0x00000008350d7836 */ /* 0x000fc60000000000 */
[----:B------:R-:W0:Y:S02]  /*9e10*/  POPC R21, R21 ;  /* 0x0000001500157309 */ /* 0x000e240000000000 */
[----:B0-----:R-:W-:Y:S01]  /*9e20*/  IMAD.MOV.U32 R14, RZ, RZ, R21 ;  /* 0x000000ffff0e7224 */ /* 0x001fe200078e0015 */
[----:B------:R-:W-:-:S13]  /*9e30*/  ISETP.GE.AND P2, PT, R53, R21, PT ;  /* 0x000000153500720c */ /* 0x000fda0003f46270 */
[----:B------:R-:W-:Y:S05]  /*9e40*/  WARPSYNC.COLLECTIVE R19, `(.L_x_3390) ;  /* 0x0000000013087348 */ /* 0x000fea0003c00000 */
[----:B------:R0:W1:Y:S02]  /*9e50*/  SHFL.DOWN P5, R51, R17, R50, R14 ;  /* 0x0800003211337389 */ /* 0x00006400000a000e */
[----:B01----:R-:W-:Y:S05]  /*9e60*/  ENDCOLLECTIVE ;  /* 0x000000000000791b */ /* 0x003fea0003800000 */
.L_x_3390:
[----:B------:R-:W-:Y:S01]  /*9e70*/  IMAD.MOV.U32 R50, RZ, RZ, 0x2 ;  /* 0x00000002ff327424 */ /* 0x000fe200078e00ff */
[----:B------:R-:W-:Y:S02]  /*9e80*/  SEL R20, R51, RZ, !P2 ;  /* 0x000000ff33147207 */ /* 0x000fe40005000000 */
[----:B------:R-:W-:-:S03]  /*9e90*/  ISETP.GT.AND P2, PT, R16, R21, PT ;  /* 0x000000151000720c */ /* 0x000fc60003f44270 */
[----:B------:R-:W-:-:S04]  /*9ea0*/  IMAD.IADD R20, R20, 0x1, R15 ;  /* 0x0000000114147824 */ /* 0x000fc800078e020f */
[----:B------:R-:W-:-:S07]  /*9eb0*/  IMAD.MOV.U32 R17, RZ, RZ, R20 ;  /* 0x000000ffff117224 */ /* 0x000fce00078e0014 */
[----:B------:R-:W-:Y:S05]  /*9ec0*/  WARPSYNC.COLLECTIVE R19, `(.L_x_3391) ;  /* 0x0000000013087348 */ /* 0x000fea0003c00000 */
[----:B------:R0:W1:Y:S02]  /*9ed0*/  SHFL.DOWN P5, R51, R17, R50, R14 ;  /* 0x0800003211337389 */ /* 0x00006400000a000e */
[----:B01----:R-:W-:Y:S05]  /*9ee0*/  ENDCOLLECTIVE ;  /* 0x000000000000791b */ /* 0x003fea0003800000 */
.L_x_3391:
[----:B------:R-:W-:Y:S01]  /*9ef0*/  IMAD.MOV.U32 R50, RZ, RZ, 0x4 ;  /* 0x00000004ff327424 */ /* 0x000fe200078e00ff */
[----:B------:R-:W-:Y:S02]  /*9f00*/  SEL R51, R51, RZ, !P2 ;  /* 0x000000ff33337207 */ /* 0x000fe40005000000 */
[----:B------:R-:W-:-:S03]  /*9f10*/  ISETP.GT.AND P2, PT, R18, R21, PT ;  /* 0x000000151200720c */ /* 0x000fc60003f44270 */
[----:B------:R-:W-:Y:S02]  /*9f20*/  IMAD.IADD R22, R20, 0x1, R51 ;  /* 0x0000000114167824 */ /* 0x000fe400078e0233 */
[----:B------:R-:W-:Y:S02]  /*9f30*/  VIADD R20, R53, 0x10 ;  /* 0x0000001035147836 */ /* 0x000fe40000000000 */
[----:B------:R-:W-:-:S07]  /*9f40*/  IMAD.MOV.U32 R17, RZ, RZ, R22 ;  /* 0x000000ffff117224 */ /* 0x000fce00078e0016 */
[----:B------:R-:W-:Y:S05]  /*9f50*/  WARPSYNC.COLLECTIVE R19, `(.L_x_3392) ;  /* 0x0000000013087348 */ /* 0x000fea0003c00000 */
[----:B------:R0:W1:Y:S02]  /*9f60*/  SHFL.DOWN P5, R51, R17, R50, R14 ;  /* 0x0800003211337389 */ /* 0x00006400000a000e */
[----:B01----:R-:W-:Y:S05]  /*9f70*/  ENDCOLLECTIVE ;  /* 0x000000000000791b */ /* 0x003fea0003800000 */
.L_x_3392:
        /* <DEDUP_REMOVED lines=8> */
.L_x_3393:
        /* <DEDUP_REMOVED lines=8> */
.L_x_3394:
[----:B------:R-:W-:Y:S02]  /*a080*/  SEL R16, R51, RZ, !P2 ;  /* 0x000000ff33107207 */ /* 0x000fe40005000000 */
[----:B------:R-:W-:-:S03]  /*a090*/  PLOP3.LUT P5, PT, P1, PT, PT, 0x80, 0x8 ;  /* 0x000000000008781c */ /* 0x000fc60000faf070 */
[----:B------:R-:W-:Y:S02]  /*a0a0*/  IMAD.IADD R21, R15, 0x1, R16 ;  /* 0x000000010f157824 */ /* 0x000fe400078e0210 */
[----:B------:R-:W0:Y:S08]  /*a0b0*/  LDC.64 R14, c[0x0][0x3a0] ;  /* 0x0000e800ff0e7b82 */ /* 0x000e300000000a00 */
[----:B0-----:R-:W-:Y:S05]  /*a0c0*/  WARPSYNC.COLLECTIVE R19, `(.L_x_3395) ;  /* 0x0000000013087348 */ /* 0x001fea0003c00000 */
[----:B------:R-:W-:Y:S01]  /*a0d0*/  VOTE.ALL P5, P5 ;  /* 0x0000000000ff7806 */ /* 0x000fe200028a0000 */
[----:B0-----:R-:W-:-:S12]  /*a0e0*/  ENDCOLLECTIVE ;  /* 0x000000000000791b */ /* 0x001fd80003800000 */
.L_x_3395:
[----:B------:R-:W-:-:S05]  /*a0f0*/  IADD3 R22, P2, PT, R14, 0x100, RZ ;  /* 0x000001000e167810 */ /* 0x000fca0007f5e0ff */
[----:B------:R-:W-:Y:S01]  /*a100*/  IMAD.X R47, RZ, RZ, R15, P2 ;  /* 0x000000ffff2f7224 */ /* 0x000fe200010e060f */
[----:B------:R-:W-:Y:S07]  /*a110*/  BRA `(.L_x_3396) ;  /* 0xffffff8c00c07947 */ /* 0x000fee000383ffff */
.L_x_3236:
[----:B------:R-:W-:Y:S01]  /*a120*/  BSSY B0, `(.L_x_3397) ;  /* 0x0000006000007945 */ /* 0x000fe20003800000 */
[----:B------:R-:W-:Y:S01]  /*a130*/  PLOP3.LUT P6, PT, P6, PT, PT, 0x8, 0x80 ;  /* 0x000000000080781c */ /* 0x000fe200037ce170 */
[----:B------:R-:W-:-:S12]  /*a140*/  IMAD.MOV.U32 R19, RZ, RZ, -0x1 ;  /* 0xffffffffff137424 */ /* 0x000fd800078e00ff */
[----:B------:R-:W-:Y:S05]  /*a150*/  WARPSYNC.COLLECTIVE R19, `(.L_x_3398) ;  /* 0x0000000013087348 */ /* 0x000fea0003c00000 */
[----:B------:R-:W-:Y:S01]  /*a160*/  VOTE.ANY P6, P6 ;  /* 0x0000000000ff7806 */ /* 0x000fe200030c0100 */
[----:B------:R-:W-:-:S12]  /*a170*/  ENDCOLLECTIVE ;  /* 0x000000000000791b */ /* 0x000fd80003800000 */
.L_x_3398:
[----:B------:R-:W-:Y:S05]  /*a180*/  BSYNC B0 ;  /* 0x0000000000007941 */ /* 0x000fea0003800000 */
.L_x_3397:
[----:B------:R-:W-:Y:S05]  /*a190*/  BRA `(.L_x_3399) ;  /* 0xffffff8c00c87947 */ /* 0x000fea000383ffff */
.L_x_3240:
[----:B------:R-:W-:Y:S01]  /*a1a0*/  BSSY B0, `(.L_x_3400) ;  /* 0x0000006000007945 */ /* 0x000fe20003800000 */
[----:B------:R-:W-:Y:S01]  /*a1b0*/  PLOP3.LUT P6, PT, P6, PT, PT, 0x8, 0x80 ;  /* 0x000000000080781c */ /* 0x000fe200037ce170 */
[----:B------:R-:W-:-:S12]  /*a1c0*/  IMAD.MOV.U32 R19, RZ, RZ, -0x1 ;  /* 0xffffffffff137424 */ /* 0x000fd800078e00ff */
[----:B------:R-:W-:Y:S05]  /*a1d0*/  WARPSYNC.COLLECTIVE R19, `(.L_x_3401) ;  /* 0x0000000013087348 */ /* 0x000fea0003c00000 */
[----:B------:R-:W-:Y:S01]  /*a1e0*/  VOTE.ANY P6, P6 ;  /* 0x0000000000ff7806 */ /* 0x000fe200030c0100 */
[----:B------:R-:W-:-:S12]  /*a1f0*/  ENDCOLLECTIVE ;  /* 0x000000000000791b */ /* 0x000fd80003800000 */
.L_x_3401:
[----:B------:R-:W-:Y:S05]  /*a200*/  BSYNC B0 ;  /* 0x0000000000007941 */ /* 0x000fea0003800000 */
.L_x_3400:
[----:B------:R-:W-:Y:S05]  /*a210*/  BRA `(.L_x_3402) ;  /* 0xffffff8c00d87947 */ /* 0x000fea000383ffff */
.L_x_3242:
[----:B------:R-:W-:Y:S01]  /*a220*/  BSSY B0, `(.L_x_3403) ;  /* 0x0000006000007945 */ /* 0x000fe20003800000 */
[----:B------:R-:W-:Y:S01]  /*a230*/  PLOP3.LUT P5, PT, P5, PT, PT, 0x8, 0x80 ;  /* 0x000000000080781c */ /* 0x000fe20002fae170 */
[----:B------:R-:W-:-:S12]  /*a240*/  IMAD.MOV.U32 R19, RZ, RZ, -0x1 ;  /* 0xffffffffff137424 */ /* 0x000fd800078e00ff */
[----:B------:R-:W-:Y:S05]  /*a250*/  WARPSYNC.COLLECTIVE R19, `(.L_x_3404) ;  /* 0x0000000013087348 */ /* 0x000fea0003c00000 */
[----:B------:R-:W-:Y:S01]  /*a260*/  VOTE.ANY R19, PT, P5 ;  /* 0x0000000000137806 */ /* 0x000fe200028e0100 */
[----:B------:R-:W-:Y:S06]  /*a270*/  ENDCOLLECTIVE ;  /* 0x000000000000791b */ /* 0x000fec0003800000 */
.L_x_3404:
[----:B------:R-:W-:Y:S05]  /*a280*/  BSYNC B0 ;  /* 0x0000000000007941 */ /* 0x000fea0003800000 */
.L_x_3403:
[----:B------:R-:W0:Y:S01]  /*a290*/  S2R R14, SR_GEMASK ;  /* 0x00000000000e7919 */ /* 0x000e220000003c00 */
[----:B------:R-:W-:Y:S02]  /*a2a0*/  IMAD.MOV.U32 R50, RZ, RZ, 0x1 ;  /* 0x00000001ff327424 */ /* 0x000fe400078e00ff */
[----:B------:R-:W-:Y:S01]  /*a2b0*/  VIADD R12, R12, 0xffffffe0 ;  /* 0xffffffe00c0c7836 */ /* 0x000fe20000000000 */
[----:B0-----:R-:W-:-:S05]  /*a2c0*/  LOP3.LUT R19, R19, 0x80000000, R14, 0xec, !PT ;  /* 0x8000000013137812 */ /* 0x001fca00078eec0e */
[----:B------:R-:W-:-:S05]  /*a2d0*/  VIADD R14, R19, 0xffffffff ;  /* 0xffffffff130e7836 */ /* 0x000fca0000000000 */
[----:B------:R-:W-:Y:S01]  /*a2e0*/  LOP3.LUT R15, R19, R14, RZ, 0xc, !PT ;  /* 0x0000000e130f7212 */ /* 0x000fe200078e0cff */
[----:B------:R-:W-:-:S03]  /*a2f0*/  IMAD.MOV.U32 R19, RZ, RZ, -0x1 ;  /* 0xffffffffff137424 */ /* 0x000fc600078e00ff */
[----:B------:R0:W1:Y:S04]  /*a300*/  POPC R14, R15 ;  /* 0x0000000f000e7309 */ /* 0x0000680000000000 */
[----:B01----:R-:W-:Y:S05]  /*a310*/  WARPSYNC.COLLECTIVE R19, `(.L_x_3405) ;  /* 0x0000000013087348 */ /* 0x003fea0003c00000 */
[----:B-1----:R1:W2:Y:S02]  /*a320*/  SHFL.DOWN P5, R51, R17, R50, R14 ;  /* 0x0800003211337389 */ /* 0x0022a400000a000e */
[----:B012---:R-:W-:Y:S05]  /*a330*/  ENDCOLLECTIVE ;  /* 0x000000000000791b */ /* 0x007fea0003800000 */
.L_x_3405:
[----:B------:R-:W-:Y:S01]  /*a340*/  ISETP.GE.AND P1, PT, R53, R14, PT ;  /* 0x0000000e3500720c */ /* 0x000fe20003f26270 */
[----:B------:R-:W-:-:S03]  /*a350*/  IMAD.MOV.U32 R50, RZ, RZ, 0x2 ;  /* 0x00000002ff327424 */ /* 0x000fc600078e00ff */
[----:B------:R-:W-:-:S05]  /*a360*/  SEL R51, R51, RZ, !P1 ;  /* 0x000000ff33337207 */ /* 0x000fca0004800000 */
[----:B------:R-:W-:Y:S02]  /*a370*/  IMAD.IADD R17, R51, 0x1, R17 ;  /* 0x0000000133117824 */ /* 0x000fe400078e0211 */
[----:B------:R-:W-:-:S05]  /*a380*/  VIADD R51, R53, 0x2 ;  /* 0x0000000235337836 */ /* 0x000fca0000000000 */
[----:B------:R-:W-:-:S13]  /*a390*/  ISETP.GT.AND P1, PT, R51, R14, PT ;  /* 0x0000000e3300720c */ /* 0x000fda0003f24270 */
[----:B------:R-:W-:Y:S05]  /*a3a0*/  WARPSYNC.COLLECTIVE R19, `(.L_x_3406) ;  /* 0x0000000013087348 */ /* 0x000fea0003c00000 */
[----:B------:R0:W1:Y:S02]  /*a3b0*/  SHFL.DOWN P5, R51, R17, R50, R14 ;  /* 0x0800003211337389 */ /* 0x00006400000a000e */
[----:B01----:R-:W-:Y:S05]  /*a3c0*/  ENDCOLLECTIVE ;  /* 0x000000000000791b */ /* 0x003fea0003800000 */
.L_x_3406:
[----:B------:R-:W-:Y:S01]  /*a3d0*/  IMAD.MOV.U32 R50, RZ, RZ, 0x4 ;  /* 0x00000004ff327424 */ /* 0x000fe200078e00ff */
[----:B------:R-:W-:Y:S02]  /*a3e0*/  SEL R51, R51, RZ, !P1 ;  /* 0x000000ff33337207 */ /* 0x000fe40004800000 */
[----:B------:R-:W-:-:S03]  /*a3f0*/  ISETP.GT.AND P1, PT, R18, R14, PT ;  /* 0x0000000e1200720c */ /* 0x000fc60003f24270 */
[----:B------:R-:W-:-:S10]  /*a400*/  IMAD.IADD R17, R17, 0x1, R51 ;  /* 0x0000000111117824 */ /* 0x000fd400078e0233 */
[----:B------:R-:W-:Y:S05]  /*a410*/  WARPSYNC.COLLECTIVE R19, `(.L_x_3407) ;  /* 0x0000000013087348 */ /* 0x000fea0003c00000 */
[----:B------:R0:W1:Y:S02]  /*a420*/  SHFL.DOWN P5, R51, R17, R50, R14 ;  /* 0x0800003211337389 */ /* 0x00006400000a000e */
[----:B01----:R-:W-:Y:S05]  /*a430*/  ENDCOLLECTIVE ;  /* 0x000000000000791b */ /* 0x003fea0003800000 */
.L_x_3407:
[----:B------:R-:W-:Y:S01]  /*a440*/  IMAD.MOV.U32 R50, RZ, RZ, 0x8 ;  /* 0x00000008ff327424 */ /* 0x000fe200078e00ff */
[----:B------:R-:W-:Y:S02]  /*a450*/  SEL R51, R51, RZ, !P1 ;  /* 0x000000ff33337207 */ /* 0x000fe40004800000 */
[----:B------:R-:W-:-:S03]  /*a460*/  ISETP.GT.AND P1, PT, R13, R14, PT ;  /* 0x0000000e0d00720c */ /* 0x000fc60003f24270 */
[----:B------:R-:W-:-:S10]  /*a470*/  IMAD.IADD R17, R17, 0x1, R51 ;  /* 0x0000000111117824 */ /* 0x000fd400078e0233 */
[----:B------:R-:W-:Y:S05]  /*a480*/  WARPSYNC.COLLECTIVE R19, `(.L_x_3408) ;  /* 0x0000000013087348 */ /* 0x000fea0003c00000 */
[----:B------:R0:W1:Y:S02]  /*a490*/  SHFL.DOWN P5, R51, R17, R50, R14 ;  /* 0x0800003211337389 */ /* 0x00006400000a000e */
[----:B01----:R-:W-:Y:S05]  /*a4a0*/  ENDCOLLECTIVE ;  /* 0x000000000000791b */ /* 0x003fea0003800000 */
.L_x_3408:
[----:B------:R-:W-:Y:S01]  /*a4b0*/  IMAD.MOV.U32 R50, RZ, RZ, 0x10 ;  /* 0x00000010ff327424 */ /* 0x000fe200078e00ff */
[----:B------:R-:W-:Y:S02]  /*a4c0*/  SEL R51, R51, RZ, !P1 ;  /* 0x000000ff33337207 */ /* 0x000fe40004800000 */
[----:B------:R-:W-:-:S03]  /*a4d0*/  ISETP.GT.AND P1, PT, R20, R14, PT ;  /* 0x0000000e1400720c */ /* 0x000fc60003f24270 */
[----:B------:R-:W-:-:S10]  /*a4e0*/  IMAD.IADD R17, R17, 0x1, R51 ;  /* 0x0000000111117824 */ /* 0x000fd400078e0233 */
[----:B------:R-:W-:Y:S05]  /*a4f0*/  WARPSYNC.COLLECTIVE R19, `(.L_x_3409) ;  /* 0x0000000013087348 */ /* 0x000fea0003c00000 */
[----:B------:R0:W1:Y:S02]  /*a500*/  SHFL.DOWN P5, R51, R17, R50, R14 ;  /* 0x0800003211337389 */ /* 0x00006400000a000e */
[----:B01----:R-:W-:Y:S05]  /*a510*/  ENDCOLLECTIVE ;  /* 0x000000000000791b */ /* 0x003fea0003800000 */
.L_x_3409:
[----:B------:R-:W-:Y:S02]  /*a520*/  ISETP.NE.AND P5, PT, R16, 0x65, PT ;  /* 0x000000651000780c */ /* 0x000fe40003fa5270 */
[----:B------:R-:W-:-:S04]  /*a530*/  SEL R51, R51, RZ, !P1 ;  /* 0x000000ff33337207 */ /* 0x000fc80004800000 */
[----:B------:R-:W-:-:S07]  /*a540*/  IADD3 R21, PT, PT, R17, R51, R21 ;  /* 0x0000003311157210 */ /* 0x000fce0007ffe015 */
[----:B------:R-:W-:Y:S05]  /*a550*/  WARPSYNC.COLLECTIVE R19, `(.L_x_3410) ;  /* 0x0000000013087348 */ /* 0x000fea0003c00000 */
[----:B------:R-:W-:Y:S01]  /*a560*/  VOTE.ALL P5, P5 ;  /* 0x0000000000ff7806 */ /* 0x000fe200028a0000 */
[----:B------:R-:W-:-:S12]  /*a570*/  ENDCOLLECTIVE ;  /* 0x000000000000791b */ /* 0x000fd80003800000 */
.L_x_3410:
[----:B------:R-:W-:Y:S05]  /*a580*/  BRA `(.L_x_3411) ;  /* 0xffffff8c00847947 */ /* 0x000fea000383ffff */
.L_x_3327:
[----:B------:R-:W-:Y:S01]  /*a590*/  BSSY B1, `(.L_x_3412) ;  /* 0x0000006000017945 */ /* 0x000fe20003800000 */
[----:B------:R-:W-:Y:S01]  /*a5a0*/  PLOP3.LUT P6, PT, P6, PT, PT, 0x8, 0x80 ;  /* 0x000000000080781c */ /* 0x000fe200037ce170 */
[----:B------:R-:W-:-:S12]  /*a5b0*/  IMAD.MOV.U32 R19, RZ, RZ, -0x1 ;  /* 0xffffffffff137424 */ /* 0x000fd800078e00ff */
[----:B------:R-:W-:Y:S05]  /*a5c0*/  WARPSYNC.COLLECTIVE R19, `(.L_x_3413) ;  /* 0x0000000013087348 */ /* 0x000fea0003c00000 */
[----:B------:R-:W-:Y:S01]  /*a5d0*/  VOTE.ANY P6, P6 ;  /* 0x0000000000ff7806 */ /* 0x000fe200030c0100 */
[----:B------:R-:W-:-:S12]  /*a5e0*/  ENDCOLLECTIVE ;  /* 0x000000000000791b */ /* 0x000fd80003800000 */
.L_x_3413:
[----:B------:R-:W-:Y:S05]  /*a5f0*/  BSYNC B1 ;  /* 0x0000000000017941 */ /* 0x000fea0003800000 */
.L_x_3412:
[----:B------:R-:W-:Y:S05]  /*a600*/  BRA `(.L_x_3414) ;  /* 0xffffffd4009c7947 */ /* 0x000fea000383ffff */
.L_x_3331:
[----:B------:R-:W-:Y:S01]  /*a610*/  BSSY B1, `(.L_x_3415) ;  /* 0x0000006000017945 */ /* 0x000fe20003800000 */
[----:B------:R-:W-:Y:S01]  /*a620*/  PLOP3.LUT P6, PT, P6, PT, PT, 0x8, 0x80 ;  /* 0x000000000080781c */ /* 0x000fe200037ce170 */
[----:B------:R-:W-:-:S12]  /*a630*/  IMAD.MOV.U32 R19, RZ, RZ, -0x1 ;  /* 0xffffffffff137424 */ /* 0x000fd800078e00ff */
[----:B------:R-:W-:Y:S05]  /*a640*/  WARPSYNC.COLLECTIVE R19, `(.L_x_3416) ;  /* 0x0000000013087348 */ /* 0x000fea0003c00000 */
[----:B------:R-:W-:Y:S01]  /*a650*/  VOTE.ANY P6, P6 ;  /* 0x0000000000ff7806 */ /* 0x000fe200030c0100 */
[----:B------:R-:W-:-:S12]  /*a660*/  ENDCOLLECTIVE ;  /* 0x000000000000791b */ /* 0x000fd80003800000 */
.L_x_3416:
[----:B------:R-:W-:Y:S05]  /*a670*/  BSYNC B1 ;  /* 0x0000000000017941 */ /* 0x000fea0003800000 */
.L_x_3415:
[----:B------:R-:W-:Y:S05]  /*a680*/  BRA `(.L_x_3417) ;  /* 0xffffffd400ac7947 */ /* 0x000fea000383ffff */
.L_x_3333:
[----:B------:R-:W-:Y:S01]  /*a690*/  BSSY B1, `(.L_x_3418) ;  /* 0x0000006000017945 */ /* 0x000fe20003800000 */
[----:B------:R-:W-:Y:S01]  /*a6a0*/  PLOP3.LUT P5, PT, P5, PT, PT, 0x8, 0x80 ;  /* 0x000000000080781c */ /* 0x000fe20002fae170 */
[----:B------:R-:W-:-:S12]  /*a6b0*/  IMAD.MOV.U32 R19, RZ, RZ, -0x1 ;  /* 0xffffffffff137424 */ /* 0x000fd800078e00ff */
[----:B------:R-:W-:Y:S05]  /*a6c0*/  WARPSYNC.COLLECTIVE R19, `(.L_x_3419) ;  /* 0x0000000013087348 */ /* 0x000fea0003c00000 */
[----:B------:R-:W-:Y:S01]  /*a6d0*/  VOTE.ANY R19, PT, P5 ;  /* 0x0000000000137806 */ /* 0x000fe200028e0100 */
[----:B------:R-:W-:Y:S06]  /*a6e0*/  ENDCOLLECTIVE ;  /* 0x000000000000791b */ /* 0x000fec0003800000 */
.L_x_3419:
[----:B------:R-:W-:Y:S05]  /*a6f0*/  BSYNC B1 ;  /* 0x0000000000017941 */ /* 0x000fea0003800000 */
.L_x_3418:
[----:B------:R-:W0:Y:S01]  /*a700*/  S2R R48, SR_GEMASK ;  /* 0x0000000000307919 */ /* 0x000e220000003c00 */
[----:B------:R-:W-:Y:S02]  /*a710*/  IMAD.MOV.U32 R17, RZ, RZ, R37 ;  /* 0x000000ffff117224 */ /* 0x000fe400078e0025 */
[----:B------:R-:W-:Y:S02]  /*a720*/  IMAD.MOV.U32 R50, RZ, RZ, 0x1 ;  /* 0x00000001ff327424 */ /* 0x000fe400078e00ff */
[C---:B------:R-:W-:Y:S02]  /*a730*/  VIADD R38, R46.reuse, 0x4 ;  /* 0x000000042e267836 */ /* 0x040fe40000000000 */
        /* <DEDUP_REMOVED lines=9> */
.L_x_3420:
[----:B------:R-:W-:Y:S01]  /*a7d0*/  IMAD.MOV.U32 R50, RZ, RZ, 0x2 ;  /* 0x00000002ff327424 */ /* 0x000fe200078e00ff */
[----:B------:R-:W-:-:S04]  /*a7e0*/  ISETP.GE.AND P5, PT, R46, R14, PT ;  /* 0x0000000e2e00720c */ /* 0x000fc80003fa6270 */
[----:B------:R-:W-:-:S05]  /*a7f0*/  SEL R32, R51, RZ, !P5 ;  /* 0x000000ff33207207 */ /* 0x000fca0006800000 */
[----:B------:R-:W-:Y:S02]  /*a800*/  IMAD.IADD R39, R32, 0x1, R37 ;  /* 0x0000000120277824 */ /* 0x000fe400078e0225 */
[----:B------:R-:W-:Y:S02]  /*a810*/  VIADD R32, R46, 0x2 ;  /* 0x000000022e207836 */ /* 0x000fe40000000000 */
[----:B------:R-:W-:-:S07]  /*a820*/  IMAD.MOV.U32 R17, RZ, RZ, R39 ;  /* 0x000000ffff117224 */ /* 0x000fce00078e0027 */
[----:B------:R-:W-:Y:S05]  /*a830*/  WARPSYNC.COLLECTIVE R19, `(.L_x_3421) ;  /* 0x0000000013087348 */ /* 0x000fea0003c00000 */
[----:B------:R0:W1:Y:S02]  /*a840*/  SHFL.DOWN P5, R51, R17, R50, R14 ;  /* 0x0800003211337389 */ /* 0x00006400000a000e */
[----:B01----:R-:W-:Y:S05]  /*a850*/  ENDCOLLECTIVE ;  /* 0x000000000000791b */ /* 0x003fea0003800000 */
.L_x_3421:
[----:B------:R-:W-:Y:S01]  /*a860*/  IMAD.MOV.U32 R50, RZ, RZ, 0x4 ;  /* 0x00000004ff327424 */ /* 0x000fe200078e00ff */
[----:B------:R-:W-:-:S04]  /*a870*/  ISETP.GT.AND P5, PT, R32, R14, PT ;  /* 0x0000000e2000720c */ /* 0x000fc80003fa4270 */
[----:B------:R-:W-:-:S05]  /*a880*/  SEL R18, R51, RZ, !P5 ;  /* 0x000000ff33127207 */ /* 0x000fca0006800000 */
[----:B------:R-:W-:Y:S02]  /*a890*/  IMAD.IADD R41, R39, 0x1, R18 ;  /* 0x0000000127297824 */ /* 0x000fe400078e0212 */
[----:B------:R-:W-:Y:S02]  /*a8a0*/  VIADD R39, R46, 0x8 ;  /* 0x000000082e277836 */ /* 0x000fe40000000000 */
[----:B------:R-:W-:-:S07]  /*a8b0*/  IMAD.MOV.U32 R17, RZ, RZ, R41 ;  /* 0x000000ffff117224 */ /* 0x000fce00078e0029 */
[----:B------:R-:W-:Y:S05]  /*a8c0*/  WARPSYNC.COLLECTIVE R19, `(.L_x_3422) ;  /* 0x0000000013087348 */ /* 0x000fea0003c00000 */
[----:B------:R0:W1:Y:S02]  /*a8d0*/  SHFL.DOWN P5, R51, R17, R50, R14 ;  /* 0x0800003211337389 */ /* 0x00006400000a000e */
[----:B01----:R-:W-:Y:S05]  /*a8e0*/  ENDCOLLECTIVE ;  /* 0x000000000000791b */ /* 0x003fea0003800000 */
.L_x_3422:
[----:B------:R-:W-:Y:S01]  /*a8f0*/  IMAD.MOV.U32 R50, RZ, RZ, 0x8 ;  /* 0x00000008ff327424 */ /* 0x000fe200078e00ff */
[----:B------:R-:W-:-:S04]  /*a900*/  ISETP.GT.AND P5, PT, R38, R14, PT ;  /* 0x0000000e2600720c */ /* 0x000fc80003fa4270 */
[----:B------:R-:W-:-:S05]  /*a910*/  SEL R18, R51, RZ, !P5 ;  /* 0x000000ff33127207 */ /* 0x000fca0006800000 */
[----:B------:R-:W-:-:S04]  /*a920*/  IMAD.IADD R37, R41, 0x1, R18 ;  /* 0x0000000129257824 */ /* 0x000fc800078e0212 */
[----:B------:R-:W-:-:S07]  /*a930*/  IMAD.MOV.U32 R17, RZ, RZ, R37 ;  /* 0x000000ffff117224 */ /* 0x000fce00078e0025 */
[----:B------:R-:W-:Y:S05]  /*a940*/  WARPSYNC.COLLECTIVE R19, `(.L_x_3423) ;  /* 0x0000000013087348 */ /* 0x000fea0003c00000 */
[----:B------:R0:W1:Y:S02]  /*a950*/  SHFL.DOWN P5, R51, R17, R50, R14 ;  /* 0x0800003211337389 */ /* 0x00006400000a000e */
[----:B01----:R-:W-:Y:S05]  /*a960*/  ENDCOLLECTIVE ;  /* 0x000000000000791b */ /* 0x003fea0003800000 */
.L_x_3423:
        /* <DEDUP_REMOVED lines=8> */
.L_x_3424:
[----:B------:R-:W-:-:S04]  /*a9f0*/  ISETP.GT.AND P5, PT, R42, R14, PT ;  /* 0x0000000e2a00720c */ /* 0x000fc80003fa4270 */
[----:B------:R-:W-:Y:S02]  /*aa00*/  SEL R18, R51, RZ, !P5 ;  /* 0x000000ff33127207 */ /* 0x000fe40006800000 */
[----:B------:R-:W-:-:S03]  /*aa10*/  ISETP.NE.AND P5, PT, R36, 0x65, PT ;  /* 0x000000652400780c */ /* 0x000fc60003fa5270 */
[----:B------:R-:W-:Y:S02]  /*aa20*/  IMAD.IADD R43, R41, 0x1, R18 ;  /* 0x00000001292b7824 */ /* 0x000fe400078e0212 */
[----:B------:R-:W0:Y:S02]  /*aa30*/  LDC.64 R18, c[0x0][0x3a0] ;  /* 0x0000e800ff127b82 */ /* 0x000e240000000a00 */
[----:B0-----:R-:W-:-:S05]  /*aa40*/  IADD3 R18, P6, PT, R18, 0x100, RZ ;  /* 0x0000010012127810 */ /* 0x001fca0007fde0ff */
[----:B------:R-:W-:Y:S02]  /*aa50*/  IMAD.X R44, RZ, RZ, R19, P6 ;  /* 0x000000ffff2c7224 */ /* 0x000fe400030e0613 */
[----:B------:R-:W-:-:S07]  /*aa60*/  IMAD.MOV.U32 R19, RZ, RZ, -0x1 ;  /* 0xffffffffff137424 */ /* 0x000fce00078e00ff */
[----:B------:R-:W-:Y:S05]  /*aa70*/  WARPSYNC.COLLECTIVE R19, `(.L_x_3425) ;  /* 0x0000000013087348 */ /* 0x000fea0003c00000 */
[----:B------:R-:W-:Y:S01]  /*aa80*/  VOTE.ALL P5, P5 ;  /* 0x0000000000ff7806 */ /* 0x000fe200028a0000 */
[----:B------:R-:W-:-:S12]  /*aa90*/  ENDCOLLECTIVE ;  /* 0x000000000000791b */ /* 0x000fd80003800000 */
.L_x_3425:
[----:B------:R-:W-:Y:S05]  /*aaa0*/  BRA `(.L_x_3426) ;  /* 0xffffffd400407947 */ /* 0x000fea000383ffff */
.L_x_3335:
[----:B------:R-:W-:Y:S01]  /*aab0*/  BSSY B1, `(.L_x_3427) ;  /* 0x0000006000017945 */ /* 0x000fe20003800000 */
[----:B------:R-:W-:Y:S01]  /*aac0*/  PLOP3.LUT P6, PT, P6, PT, PT, 0x8, 0x80 ;  /* 0x000000000080781c */ /* 0x000fe200037ce170 */
[----:B------:R-:W-:-:S12]  /*aad0*/  IMAD.MOV.U32 R19, RZ, RZ, -0x1 ;  /* 0xffffffffff137424 */ /* 0x000fd800078e00ff */
[----:B------:R-:W-:Y:S05]  /*aae0*/  WARPSYNC.COLLECTIVE R19, `(.L_x_3428) ;  /* 0x0000000013087348 */ /* 0x000fea0003c00000 */
[----:B------:R-:W-:Y:S01]  /*aaf0*/  VOTE.ANY P6, P6 ;  /* 0x0000000000ff7806 */ /* 0x000fe200030c0100 */
[----:B------:R-:W-:-:S12]  /*ab00*/  ENDCOLLECTIVE ;  /* 0x000000000000791b */ /* 0x000fd80003800000 */
.L_x_3428:
[----:B------:R-:W-:Y:S05]  /*ab10*/  BSYNC B1 ;  /* 0x0000000000017941 */ /* 0x000fea0003800000 */
.L_x_3427:
[----:B------:R-:W-:Y:S05]  /*ab20*/  BRA `(.L_x_3429) ;  /* 0xffffffd400447947 */ /* 0x000fea000383ffff */
.L_x_3339:
[----:B------:R-:W-:Y:S01]  /*ab30*/  BSSY B1, `(.L_x_3430) ;  /* 0x0000006000017945 */ /* 0x000fe20003800000 */
[----:B------:R-:W-:Y:S01]  /*ab40*/  PLOP3.LUT P6, PT, P6, PT, PT, 0x8, 0x80 ;  /* 0x000000000080781c */ /* 0x000fe200037ce170 */
[----:B------:R-:W-:-:S12]  /*ab50*/  IMAD.MOV.U32 R19, RZ, RZ, -0x1 ;  /* 0xffffffffff137424 */ /* 0x000fd800078e00ff */
[----:B------:R-:W-:Y:S05]  /*ab60*/  WARPSYNC.COLLECTIVE R19, `(.L_x_3431) ;  /* 0x0000000013087348 */ /* 0x000fea0003c00000 */
[----:B------:R-:W-:Y:S01]  /*ab70*/  VOTE.ANY P6, P6 ;  /* 0x0000000000ff7806 */ /* 0x000fe200030c0100 */
[----:B------:R-:W-:-:S12]  /*ab80*/  ENDCOLLECTIVE ;  /* 0x000000000000791b */ /* 0x000fd80003800000 */
.L_x_3431:
[----:B------:R-:W-:Y:S05]  /*ab90*/  BSYNC B1 ;  /* 0x0000000000017941 */ /* 0x000fea0003800000 */
.L_x_3430:
[----:B------:R-:W-:Y:S05]  /*aba0*/  BRA `(.L_x_3432) ;  /* 0xffffffd400587947 */ /* 0x000fea000383ffff */
.L_x_3341:
[----:B------:R-:W-:Y:S01]  /*abb0*/  BSSY B1, `(.L_x_3433) ;  /* 0x0000006000017945 */ /* 0x000fe20003800000 */
[----:B------:R-:W-:Y:S01]  /*abc0*/  PLOP3.LUT P5, PT, P5, PT, PT, 0x8, 0x80 ;  /* 0x000000000080781c */ /* 0x000fe20002fae170 */
[----:B------:R-:W-:-:S12]  /*abd0*/  IMAD.MOV.U32 R19, RZ, RZ, -0x1 ;  /* 0xffffffffff137424 */ /* 0x000fd800078e00ff */
[----:B------:R-:W-:Y:S05]  /*abe0*/  WARPSYNC.COLLECTIVE R19, `(.L_x_3434) ;  /* 0x0000000013087348 */ /* 0x000fea0003c00000 */
[----:B------:R-:W-:Y:S01]  /*abf0*/  VOTE.ANY R19, PT, P5 ;  /* 0x0000000000137806 */ /* 0x000fe200028e0100 */
[----:B------:R-:W-:Y:S06]  /*ac00*/  ENDCOLLECTIVE ;  /* 0x000000000000791b */ /* 0x000fec0003800000 */
.L_x_3434:
[----:B------:R-:W-:Y:S05]  /*ac10*/  BSYNC B1 ;  /* 0x0000000000017941 */ /* 0x000fea0003800000 */
.L_x_3433:
[----:B------:R-:W-:Y:S01]  /*ac20*/  LOP3.LUT R19, R19, 0x80000000, R48, 0xec, !PT ;  /* 0x8000000013137812 */ /* 0x000fe200078eec30 */
[----:B------:R-:W-:Y:S02]  /*ac30*/  IMAD.MOV.U32 R17, RZ, RZ, R37 ;  /* 0x000000ffff117224 */ /* 0x000fe400078e0025 */
[----:B------:R-:W-:Y:S02]  /*ac40*/  IMAD.MOV.U32 R50, RZ, RZ, 0x1 ;  /* 0x00000001ff327424 */ /* 0x000fe400078e00ff */
[----:B------:R-:W-:Y:S02]  /*ac50*/  VIADD R14, R19, 0xffffffff ;  /* 0xffffffff130e7836 */ /* 0x000fe40000000000 */
[----:B------:R-:W-:-:S03]  /*ac60*/  VIADD R47, R47, 0xffffffe0 ;  /* 0xffffffe02f2f7836 */ /* 0x000fc60000000000 */
[----:B------:R-:W-:Y:S01]  /*ac70*/  LOP3.LUT R40, R19, R14, RZ, 0xc, !PT ;  /* 0x0000000e13287212 */ /* 0x000fe200078e0cff */
[----:B------:R-:W-:-:S03]  /*ac80*/  IMAD.MOV.U32 R19, RZ, RZ, -0x1 ;  /* 0xffffffffff137424 */ /* 0x000fc600078e00ff */
[----:B------:R0:W1:Y:S04]  /*ac90*/  POPC R14, R40 ;  /* 0x00000028000e7309 */ /* 0x0000680000000000 */
[----:B01----:R-:W-:Y:S05]  /*aca0*/  WARPSYNC.COLLECTIVE R19, `(.L_x_3435) ;  /* 0x0000000013087348 */ /* 0x003fea0003c00000 */
[----:B-1----:R1:W2:Y:S02]  /*acb0*/  SHFL.DOWN P5, R51, R17, R50, R14 ;  /* 0x0800003211337389 */ /* 0x0022a400000a000e */
[----:B012---:R-:W-:Y:S05]  /*acc0*/  ENDCOLLECTIVE ;  /* 0x000000000000791b */ /* 0x007fea0003800000 */
.L_x_3435:
[----:B------:R-:W-:Y:S01]  /*acd0*/  IMAD.MOV.U32 R50, RZ, RZ, 0x2 ;  /* 0x00000002ff327424 */ /* 0x000fe200078e00ff */
[----:B------:R-:W-:-:S04]  /*ace0*/  ISETP.GE.AND P5, PT, R46, R14, PT ;  /* 0x0000000e2e00720c */ /* 0x000fc80003fa6270 */
[----:B------:R-:W-:-:S05]  /*acf0*/  SEL R52, R51, RZ, !P5 ;  /* 0x000000ff33347207 */ /* 0x000fca0006800000 */
[----:B------:R-:W-:-:S04]  /*ad00*/  IMAD.IADD R41, R52, 0x1, R37 ;  /* 0x0000000134297824 */ /* 0x000fc800078e0225 */
[----:B------:R-:W-:-:S07]  /*ad10*/  IMAD.MOV.U32 R17, RZ, RZ, R41 ;  /* 0x000000ffff117224 */ /* 0x000fce00078e0029 */
[----:B------:R-:W-:Y:S05]  /*ad20*/  WARPSYNC.COLLECTIVE R19, `(.L_x_3436) ;  /* 0x0000000013087348 */ /* 0x000fea0003c00000 */
[----:B------:R0:W1:Y:S02]  /*ad30*/  SHFL.DOWN P5, R51, R17, R50, R14 ;  /* 0x0800003211337389 */ /* 0x00006400000a000e */
[----:B01----:R-:W-:Y:S05]  /*ad40*/  ENDCOLLECTIVE ;  /* 0x000000000000791b */ /* 0x003fea0003800000 */
.L_x_3436:
        /* <DEDUP_REMOVED lines=8> */
.L_x_3437:
        /* <DEDUP_REMOVED lines=8> */
.L_x_3438:
        /* <DEDUP_REMOVED lines=8> */
.L_x_3439:
[----:B------:R-:W-:-:S04]  /*aed0*/  ISETP.GT.AND P5, PT, R42, R14, PT ;  /* 0x0000000e2a00720c */ /* 0x000fc80003fa4270 */
[----:B------:R-:W-:Y:S02]  /*aee0*/  SEL R51, R51, RZ, !P5 ;  /* 0x000000ff33337207 */ /* 0x000fe40006800000 */
[----:B------:R-:W-:Y:S02]  /*aef0*/  ISETP.NE.AND P5, PT, R36, 0x65, PT ;  /* 0x000000652400780c */ /* 0x000fe40003fa5270 */
[----:B------:R-:W-:-:S11]  /*af00*/  IADD3 R43, PT, PT, R40, R51, R43 ;  /* 0x00000033282b7210 */ /* 0x000fd60007ffe02b */
[----:B------:R-:W-:Y:S05]  /*af10*/  WARPSYNC.COLLECTIVE R19, `(.L_x_3440) ;  /* 0x0000000013087348 */ /* 0x000fea0003c00000 */
[----:B------:R-:W-:Y:S01]  /*af20*/  VOTE.ALL P5, P5 ;  /* 0x0000000000ff7806 */ /* 0x000fe200028a0000 */
[----:B------:R-:W-:-:S12]  /*af30*/  ENDCOLLECTIVE ;  /* 0x000000000000791b */ /* 0x000fd80003800000 */
.L_x_3440:
[----:B------:R-:W-:Y:S05]  /*af40*/  BRA `(.L_x_3441) ;  /* 0xffffffd000f07947 */ /* 0x000fea000383ffff */
.L_x_3442:
        /* <DEDUP_REMOVED lines=11> */
.L_x_4313:


//--------------------- .text._ZN3cub18CUB_300001_SM_10006detail6select23DeviceSelectSweepKernelINS2_10policy_hubImNS0_8NullTypeEiLb0ELNS0_10SelectImplE0EE10Policy1000EPmPS5_S9_S9_NS0_13ScanTileStateIiLb1EEES5_N4cuda3std3__48equal_toIvEEiNS2_19streaming_context_tIlLb1EEELS6_0EEEvT0_T1_T2_T3_T4_T5_T6_T7_iT8_NS1_7vsmem_tE --------------------------
	.section	.text._ZN3cub18CUB_300001_SM_10006detail6select23DeviceSelectSweepKernelINS2_10policy_hubImNS0_8NullTypeEiLb0ELNS0_10SelectImplE0EE10Policy1000EPmPS5_S9_S9_NS0_13ScanTileStateIiLb1EEES5_N4cuda3std3__48equal_toIvEEiNS2_19streaming_context_tIlLb1EEELS6_0EEEvT0_T1_T2_T3_T4_T5_T6_T7_iT8_NS1_7vsmem_tE,"ax",@progbits
	.align	128
        .global         _ZN3cub18CUB_300001_SM_10006detail6select23DeviceSelectSweepKernelINS2_10policy_hubImNS0_8NullTypeEiLb0ELNS0_10SelectImplE0EE10Policy1000EPmPS5_S9_S9_NS0_13ScanTileStateIiLb1EEES5_N4cuda3std3__48equal_toIvEEiNS2_19streaming_context_tIlLb1EEELS6_0EEEvT0_T1_T2_T3_T4_T5_T6_T7_iT8_NS1_7vsmem_tE
        .type           _ZN3cub18CUB_300001_SM_10006detail6select23DeviceSelectSweepKernelINS2_10policy_hubImNS0_8NullTypeEiLb0ELNS0_10SelectImplE0EE10Policy1000EPmPS5_S9_S9_NS0_13ScanTileStateIiLb1EEES5_N4cuda3std3__48equal_toIvEEiNS2_19streaming_context_tIlLb1EEELS6_0EEEvT0_T1_T2_T3_T4_T5_T6_T7_iT8_NS1_7vsmem_tE,@function
        .size           _ZN3cub18CUB_300001_SM_10006detail6select23DeviceSelectSweepKernelINS2_10policy_hubImNS0_8NullTypeEiLb0ELNS0_10SelectImplE0EE10Policy1000EPmPS5_S9_S9_NS0_13ScanTileStateIiLb1EEES5_N4cuda3std3__48equal_toIvEEiNS2_19streaming_context_tIlLb1EEELS6_0EEEvT0_T1_T2_T3_T4_T5_T6_T7_iT8_NS1_7vsmem_tE,(.L_x_4314 - _ZN3cub18CUB_300001_SM_10006detail6select23DeviceSelectSweepKernelINS2_10policy_hubImNS0_8NullTypeEiLb0ELNS0_10SelectImplE0EE10Policy1000EPmPS5_S9_S9_NS0_13ScanTileStateIiLb1EEES5_N4cuda3std3__48equal_toIvEEiNS2_19streaming_context_tIlLb1EEELS6_0EEEvT0_T1_T2_T3_T4_T5_T6_T7_iT8_NS1_7vsmem_tE)
        .other          _ZN3cub18CUB_300001_SM_10006detail6select23DeviceSelectSweepKernelINS2_10policy_hubImNS0_8NullTypeEiLb0ELNS0_10SelectImplE0EE10Policy1000EPmPS5_S9_S9_NS0_13ScanTileStateIiLb1EEES5_N4cuda3std3__48equal_toIvEEiNS2_19streaming_context_tIlLb1EEELS6_0EEEvT0_T1_T2_T3_T4_T5_T6_T7_iT8_NS1_7vsmem_tE,@"STO_CUDA_ENTRY STV_DEFAULT"
_ZN3cub18CUB_300001_SM_10006detail6select23DeviceSelectSweepKernelINS2_10policy_hubImNS0_8NullTypeEiLb0ELNS0_10SelectImplE0EE10Policy1000EPmPS5_S9_S9_NS0_13ScanTileStateIiLb1EEES5_N4cuda3std3__48equal_toIvEEiNS2_19streaming_context_tIlLb1EEELS6_0EEEvT0_T1_T2_T3_T4_T5_T6_T7_iT8_NS1_7vsmem_tE:
.text._ZN3cub18CUB_300001_SM_10006detail6select23DeviceSelectSweepKernelINS2_10policy_hubImNS0_8NullTypeEiLb0ELNS0_10SelectImplE0EE10Policy1000EPmPS5_S9_S9_NS0_13ScanTileStateIiLb1EEES5_N4cuda3std3__48equal_toIvEEiNS2_19streaming_context_tIlLb1EEELS6_0EEEvT0_T1_T2_T3_T4_T5_T6_T7_iT8_NS1_7vsmem_tE:
        /* <DEDUP_REMOVED lines=82> */
.L_x_3446:
        /* <DEDUP_REMOVED lines=12> */
.L_x_3447:
[----:B------:R-:W-:Y:S05]  /*05e0*/  BSYNC.RECONVERGENT B0 ;  /* 0x0000000000007941 */ /* 0x000fea0003800200 */
.L_x_3445:
        /* <DEDUP_REMOVED lines=121> */
.L_x_3451:
[----:B-----5:R-:W-:-:S04]  /*0d80*/  IADD3 R0, P0, PT, R40, R4, RZ ;  /* 0x0000000428007210 */ /* 0x020fc80007f1e0ff */
[----:B------:R-:W-:Y:S02]  /*0d90*/  LEA.HI.X.SX32 R5, R40, R5, 0x1, P0 ;  /* 0x0000000528057211 */ /* 0x000fe400000f0eff */
[----:B--2---:R-:W-:-:S04]  /*0da0*/  LEA R4, P0, R0, UR4, 0x3 ;  /* 0x0000000400047c11 */ /* 0x004fc8000f8018ff */
[----:B------:R-:W-:-:S05]  /*0db0*/  LEA.HI.X R5, R0, UR5, R5, 0x3, P0 ;  /* 0x0000000500057c11 */ /* 0x000fca00080f1c05 */
[----:B------:R2:W-:Y:S04]  /*0dc0*/  STG.E.64 desc[UR8][R4.64], R2 ;  /* 0x0000000204007986 */ /* 0x0005e8000c101b08 */
.L_x_3450:
[----:B------:R-:W-:Y:S05]  /*0dd0*/  BSYNC.RECONVERGENT B0 ;  /* 0x0000000000007941 */ /* 0x000fea0003800200 */
.L_x_3449:
        /* <DEDUP_REMOVED lines=10> */
.L_x_3454:
[----:B-----5:R-:W-:-:S04]  /*0e80*/  IADD3 R0, P0, PT, R48, R2, RZ ;  /* 0x0000000230007210 */ /* 0x020fc80007f1e0ff */
[----:B------:R-:W-:Y:S02]  /*0e90*/  LEA.HI.X.SX32 R3, R48, R3, 0x1, P0 ;  /* 0x0000000330037211 */ /* 0x000fe400000f0eff */
[----:B--2---:R-:W-:-:S04]  /*0ea0*/  LEA R2, P0, R0, UR4, 0x3 ;  /* 0x0000000400027c11 */ /* 0x004fc8000f8018ff */
[----:B------:R-:W-:-:S05]  /*0eb0*/  LEA.HI.X R3, R0, UR5, R3, 0x3, P0 ;  /* 0x0000000500037c11 */ /* 0x000fca00080f1c03 */
[----:B------:R3:W-:Y:S04]  /*0ec0*/  STG.E.64 desc[UR8][R2.64], R16 ;  /* 0x0000001002007986 */ /* 0x0007e8000c101b08 */
.L_x_3453:
[----:B------:R-:W-:Y:S05]  /*0ed0*/  BSYNC.RECONVERGENT B0 ;  /* 0x0000000000007941 */ /* 0x000fea0003800200 */
.L_x_3452:
        /* <DEDUP_REMOVED lines=10> */
.L_x_3457:
[----:B-----5:R-:W-:-:S04]  /*0f80*/  IADD3 R0, P0, PT, R46, R2, RZ ;  /* 0x000000022e007210 */ /* 0x020fc80007f1e0ff */
[----:B------:R-:W-:Y:S02]  /*0f90*/  LEA.HI.X.SX32 R3, R46, R3, 0x1, P0 ;  /* 0x000000032e037211 */ /* 0x000fe400000f0eff */
[----:B--2---:R-:W-:-:S04]  /*0fa0*/  LEA R2, P0, R0, UR4, 0x3 ;  /* 0x0000000400027c11 */ /* 0x004fc8000f8018ff */
[----:B------:R-:W-:-:S05]  /*0fb0*/  LEA.HI.X R3, R0, UR5, R3, 0x3, P0 ;  /* 0x0000000500037c11 */ /* 0x000fca00080f1c03 */
[----:B------:R4:W-:Y:S04]  /*0fc0*/  STG.E.64 desc[UR8][R2.64], R18 ;  /* 0x0000001202007986 */ /* 0x0009e8000c101b08 */
.L_x_3456:
[----:B------:R-:W-:Y:S05]  /*0fd0*/  BSYNC.RECONVERGENT B0 ;  /* 0x0000000000007941 */ /* 0x000fea0003800200 */
.L_x_3455:
        /* <DEDUP_REMOVED lines=10> */
.L_x_3460:
[----:B-----5:R-:W-:-:S04]  /*1080*/  IADD3 R0, P0, PT, R44, R2, RZ ;  /* 0x000000022c007210 */ /* 0x020fc80007f1e0ff */
[----:B------:R-:W-:Y:S02]  /*1090*/  LEA.HI.X.SX32 R3, R44, R3, 0x1, P0 ;  /* 0x000000032c037211 */ /* 0x000fe400000f0eff */
[----:B--2---:R-:W-:-:S04]  /*10a0*/  LEA R2, P0, R0, UR4, 0x3 ;  /* 0x0000000400027c11 */ /* 0x004fc8000f8018ff */
[----:B------:R-:W-:-:S05]  /*10b0*/  LEA.HI.X R3, R0, UR5, R3, 0x3, P0 ;  /* 0x0000000500037c11 */ /* 0x000fca00080f1c03 */
[----:B------:R2:W-:Y:S04]  /*10c0*/  STG.E.64 desc[UR8][R2.64], R20 ;  /* 0x0000001402007986 */ /* 0x0005e8000c101b08 */
.L_x_3459:
[----:B------:R-:W-:Y:S05]  /*10d0*/  BSYNC.RECONVERGENT B0 ;  /* 0x0000000000007941 */ /* 0x000fea0003800200 */
.L_x_3458:
        /* <DEDUP_REMOVED lines=10> */
.L_x_3463:
[----:B-----5:R-:W-:-:S04]  /*1180*/  IADD3 R0, P0, PT, R42, R2, RZ ;  /* 0x000000022a007210 */ /* 0x020fc80007f1e0ff */
[----:B------:R-:W-:Y:S02]  /*1190*/  LEA.HI.X.SX32 R3, R42, R3, 0x1, P0 ;  /* 0x000000032a037211 */ /* 0x000fe400000f0eff */
[----:B--2---:R-:W-:-:S04]  /*11a0*/  LEA R2, P0, R0, UR4, 0x3 ;  /* 0x0000000400027c11 */ /* 0x004fc8000f8018ff */
[----:B------:R-:W-:-:S05]  /*11b0*/  LEA.HI.X R3, R0, UR5, R3, 0x3, P0 ;  /* 0x0000000500037c11 */ /* 0x000fca00080f1c03 */
[----:B------:R2:W-:Y:S04]  /*11c0*/  STG.E.64 desc[UR8][R2.64], R22 ;  /* 0x0000001602007986 */ /* 0x0005e8000c101b08 */
.L_x_3462:
[----:B------:R-:W-:Y:S05]  /*11d0*/  BSYNC.RECONVERGENT B0 ;  /* 0x0000000000007941 */ /* 0x000fea0003800200 */
.L_x_3461:
        /* <DEDUP_REMOVED lines=10> */
.L_x_3466:
[----:B-----5:R-:W-:-:S04]  /*1280*/  IADD3 R0, P0, PT, R43, R2, RZ ;  /* 0x000000022b007210 */ /* 0x020fc80007f1e0ff */
[----:B------:R-:W-:Y:S02]  /*1290*/  LEA.HI.X.SX32 R3, R43, R3, 0x1, P0 ;  /* 0x000000032b037211 */ /* 0x000fe400000f0eff */
[----:B--2---:R-:W-:-:S04]  /*12a0*/  LEA R2, P0, R0, UR4, 0x3 ;  /* 0x0000000400027c11 */ /* 0x004fc8000f8018ff */
[----:B------:R-:W-:-:S05]  /*12b0*/  LEA.HI.X R3, R0, UR5, R3, 0x3, P0 ;  /* 0x0000000500037c11 */ /* 0x000fca00080f1c03 */
[----:B------:R2:W-:Y:S04]  /*12c0*/  STG.E.64 desc[UR8][R2.64], R24 ;  /* 0x0000001802007986 */ /* 0x0005e8000c101b08 */
.L_x_3465:
[----:B------:R-:W-:Y:S05]  /*12d0*/  BSYNC.RECONVERGENT B0 ;  /* 0x0000000000007941 */ /* 0x000fea0003800200 */
.L_x_3464:
        /* <DEDUP_REMOVED lines=10> */
.L_x_3469:
[----:B-----5:R-:W-:-:S04]  /*1380*/  IADD3 R0, P0, PT, R45, R2, RZ ;  /* 0x000000022d007210 */ /* 0x020fc80007f1e0ff */
[----:B------:R-:W-:Y:S02]  /*1390*/  LEA.HI.X.SX32 R3, R45, R3, 0x1, P0 ;  /* 0x000000032d037211 */ /* 0x000fe400000f0eff */
[----:B--2---:R-:W-:-:S04]  /*13a0*/  LEA R2, P0, R0, UR4, 0x3 ;  /* 0x0000000400027c11 */ /* 0x004fc8000f8018ff */
[----:B------:R-:W-:-:S05]  /*13b0*/  LEA.HI.X R3, R0, UR5, R3, 0x3, P0 ;  /* 0x0000000500037c11 */ /* 0x000fca00080f1c03 */
[----:B------:R2:W-:Y:S04]  /*13c0*/  STG.E.64 desc[UR8][R2.64], R26 ;  /* 0x0000001a02007986 */ /* 0x0005e8000c101b08 */
.L_x_3468:
[----:B------:R-:W-:Y:S05]  /*13d0*/  BSYNC.RECONVERGENT B0 ;  /* 0x0000000000007941 */ /* 0x000fea0003800200 */
.L_x_3467:
        /* <DEDUP_REMOVED lines=10> */
.L_x_3472:
[----:B-----5:R-:W-:-:S04]  /*1480*/  IADD3 R0, P0, PT, R47, R2, RZ ;  /* 0x000000022f007210 */ /* 0x020fc80007f1e0ff */
[----:B------:R-:W-:Y:S02]  /*1490*/  LEA.HI.X.SX32 R3, R47, R3, 0x1, P0 ;  /* 0x000000032f037211 */ /* 0x000fe400000f0eff */
[----:B--2---:R-:W-:-:S04]  /*14a0*/  LEA R2, P0, R0, UR4, 0x3 ;  /* 0x0000000400027c11 */ /* 0x004fc8000f8018ff */
[----:B------:R-:W-:-:S05]  /*14b0*/  LEA.HI.X R3, R0, UR5, R3, 0x3, P0 ;  /* 0x0000000500037c11 */ /* 0x000fca00080f1c03 */
[----:B------:R2:W-:Y:S04]  /*14c0*/  STG.E.64 desc[UR8][R2.64], R28 ;  /* 0x0000001c02007986 */ /* 0x0005e8000c101b08 */
.L_x_3471:
[----:B------:R-:W-:Y:S05]  /*14d0*/  BSYNC.RECONVERGENT B0 ;  /* 0x0000000000007941 */ /* 0x000fea0003800200 */
.L_x_3470:
        /* <DEDUP_REMOVED lines=10> */
.L_x_3475:
[----:B-----5:R-:W-:-:S04]  /*1580*/  IADD3 R0, P0, PT, R49, R2, RZ ;  /* 0x0000000231007210 */ /* 0x020fc80007f1e0ff */
[----:B------:R-:W-:Y:S02]  /*1590*/  LEA.HI.X.SX32 R3, R49, R3, 0x1, P0 ;  /* 0x0000000331037211 */ /* 0x000fe400000f0eff */
[----:B--2---:R-:W-:-:S04]  /*15a0*/  LEA R2, P0, R0, UR4, 0x3 ;  /* 0x0000000400027c11 */ /* 0x004fc8000f8018ff */
[----:B------:R-:W-:-:S05]  /*15b0*/  LEA.HI.X R3, R0, UR5, R3, 0x3, P0 ;  /* 0x0000000500037c11 */ /* 0x000fca00080f1c03 */
[----:B------:R2:W-:Y:S04]  /*15c0*/  STG.E.64 desc[UR8][R2.64], R30 ;  /* 0x0000001e02007986 */ /* 0x0005e8000c101b08 */
.L_x_3474:
[----:B------:R-:W-:Y:S05]  /*15d0*/  BSYNC.RECONVERGENT B0 ;  /* 0x0000000000007941 */ /* 0x000fea0003800200 */
.L_x_3473:
        /* <DEDUP_REMOVED lines=10> */
.L_x_3478:
[----:B-----5:R-:W-:-:S04]  /*1680*/  IADD3 R0, P0, PT, R51, R2, RZ ;  /* 0x0000000233007210 */ /* 0x020fc80007f1e0ff */
[----:B------:R-:W-:Y:S02]  /*1690*/  LEA.HI.X.SX32 R3, R51, R3, 0x1, P0 ;  /* 0x0000000333037211 */ /* 0x000fe400000f0eff */
[----:B--2---:R-:W-:-:S04]  /*16a0*/  LEA R2, P0, R0, UR4, 0x3 ;  /* 0x0000000400027c11 */ /* 0x004fc8000f8018ff */
[----:B------:R-:W-:-:S05]  /*16b0*/  LEA.HI.X R3, R0, UR5, R3, 0x3, P0 ;  /* 0x0000000500037c11 */ /* 0x000fca00080f1c03 */
[----:B------:R2:W-:Y:S04]  /*16c0*/  STG.E.64 desc[UR8][R2.64], R32 ;  /* 0x0000002002007986 */ /* 0x0005e8000c101b08 */
.L_x_3477:
[----:B------:R-:W-:Y:S05]  /*16d0*/  BSYNC.RECONVERGENT B0 ;  /* 0x0000000000007941 */ /* 0x000fea0003800200 */
.L_x_3476:
        /* <DEDUP_REMOVED lines=8> */
.L_x_3479:
[----:B------:R-:W2:Y:S01]  /*1760*/  LDCU.64 UR4, c[0x0][0x390] ;  /* 0x00007200ff0477ac */ /* 0x000ea20008000a00 */
[----:B-----5:R-:W-:-:S04]  /*1770*/  IADD3 R0, P0, PT, R53, R2, RZ ;  /* 0x0000000235007210 */ /* 0x020fc80007f1e0ff */
[----:B------:R-:W-:Y:S02]  /*1780*/  LEA.HI.X.SX32 R3, R53, R3, 0x1, P0 ;  /* 0x0000000335037211 */ /* 0x000fe400000f0eff */
[----:B--2---:R-:W-:-:S04]  /*1790*/  LEA R2, P0, R0, UR4, 0x3 ;  /* 0x0000000400027c11 */ /* 0x004fc8000f8018ff */
[----:B------:R-:W-:-:S05]  /*17a0*/  LEA.HI.X R3, R0, UR5, R3, 0x3, P0 ;  /* 0x0000000500037c11 */ /* 0x000fca00080f1c03 */
[----:B------:R-:W-:Y:S01]  /*17b0*/  STG.E.64 desc[UR8][R2.64], R34 ;  /* 0x0000002202007986 */ /* 0x000fe2000c101b08 */
[----:B------:R-:W-:Y:S05]  /*17c0*/  EXIT ;  /* 0x000000000000794d */ /* 0x000fea0003800000 */
.L_x_3448:
        /* <DEDUP_REMOVED lines=69> */
.L_x_3483:
        /* <DEDUP_REMOVED lines=18> */
.L_x_3482:
[----:B------:R-:W-:-:S07]  /*1d40*/  IMAD.MOV.U32 R0, RZ, RZ, R8 ;  /* 0x000000ffff007224 */ /* 0x000fce00078e0008 */
.L_x_3481:
[----:B------:R-:W-:Y:S05]  /*1d50*/  BSYNC.RECONVERGENT B0 ;  /* 0x0000000000007941 */ /* 0x000fea0003800200 */
.L_x_3480:
        /* <DEDUP_REMOVED lines=14> */
.L_x_3484:
        /* <DEDUP_REMOVED lines=44> */
.L_x_3444:
        /* <DEDUP_REMOVED lines=183> */
.L_x_3486:
[----:B------:R-:W-:Y:S05]  /*2c70*/  NANOSLEEP 0x474 ;  /* 0x000004740000795d */ /* 0x000fea0003800000 */
[----:B------:R-:W-:Y:S01]  /*2c80*/  NOP ;  /* 0x0000000000007918 */ /* 0x000fe20000000000 */
.L_x_3487:
[----:B------:R-:W-:-:S05]  /*2c90*/  IMAD.WIDE R16, R12, 0x8, R16 ;  /* 0x000000080c107825 */ /* 0x000fca00078e0210 */
[----:B------:R-:W2:Y:S01]  /*2ca0*/  LD.E.64.STRONG.GPU R14, desc[UR8][R16.64+0x100] ;  /* 0x00010008100e7980 */ /* 0x000ea2000c10fb00 */
[----:B------:R-:W-:Y:S01]  /*2cb0*/  UMOV UR4, 0xffffffff ;  /* 0xffffffff00047882 */ /* 0x000fe20000000000 */
[----:B--2---:R-:W-:Y:S02]  /*2cc0*/  ISETP.NE.AND P6, PT, R14, 0x63, PT ;  /* 0x000000630e00780c */ /* 0x004fe40003fc5270 */
[----:B------:R-:W-:Y:S11]  /*2cd0*/  BRA.DIV UR4, `(.L_x_3488) ;  /* 0x0000006e04c47947 */ /* 0x000ff6000b800000 */
[----:B------:R-:W-:-:S13]  /*2ce0*/  VOTE.ANY P6, !P6 ;  /* 0x0000000000ff7806 */ /* 0x000fda00070c0100 */
.L_x_3644:
[----:B------:R-:W-:Y:S05]  /*2cf0*/  @!P6 BRA `(.L_x_3489) ;  /* 0x000000000030e947 */ /* 0x000fea0003800000 */
.L_x_3493:
[----:B------:R-:W-:Y:S05]  /*2d00*/  YIELD ;  /* 0x0000000000007946 */ /* 0x000fea0003800000 */
[----:B------:R-:W-:Y:S05]  /*2d10*/  @P0 BRA `(.L_x_3490) ;  /* 0x0000000000080947 */ /* 0x000fea0003800000 */
[----:B------:R0:W-:Y:S06]  /*2d20*/  MEMBAR.SC.CTA ;  /* 0x0000000000007992 */ /* 0x0001ec0000000000 */
[----:B0-----:R-:W-:Y:S05]  /*2d30*/  BRA `(.L_x_3491) ;  /* 0x0000000000087947 */ /* 0x001fea0003800000 */
.L_x_3490:
[----:B------:R-:W-:Y:S05]  /*2d40*/  NANOSLEEP 0x17c ;  /* 0x0000017c0000795d */ /* 0x000fea0003800000 */
[----:B------:R-:W-:Y:S01]  /*2d50*/  NOP ;  /* 0x0000000000007918 */ /* 0x000fe20000000000 */
.L_x_3491:
[----:B------:R-:W2:Y:S01]  /*2d60*/  LD.E.64.STRONG.GPU R14, desc[UR8][R16.64+0x100] ;  /* 0x00010008100e7980 */ /* 0x000ea2000c10fb00 */
[----:B------:R-:W-:Y:S01]  /*2d70*/  UMOV UR4, 0xffffffff ;  /* 0xffffffff00047882 */ /* 0x000fe20000000000 */
[----:B--2---:R-:W-:Y:S02]  /*2d80*/  ISETP.NE.AND P6, PT, R14, 0x63, PT ;  /* 0x000000630e00780c */ /* 0x004fe40003fc5270 */
[----:B------:R-:W-:Y:S11]  /*2d90*/  BRA.DIV UR4, `(.L_x_3492) ;  /* 0x0000006e04b47947 */ /* 0x000ff6000b800000 */
[----:B------:R-:W-:-:S13]  /*2da0*/  VOTE.ANY P6, !P6 ;  /* 0x0000000000ff7806 */ /* 0x000fda00070c0100 */
.L_x_3647:
[----:B------:R-:W-:Y:S05]  /*2db0*/  @P6 BRA `(.L_x_3493) ;  /* 0xfffffffc00d06947 */ /* 0x000fea000383ffff */
.L_x_3489:
        /* <DEDUP_REMOVED lines=38> */
.L_x_3656:
[----:B------:R-:W-:Y:S05]  /*3020*/  @!P5 BRA `(.L_x_3495) ;  /* 0x0000000000e0d947 */ /* 0x000fea0003800000 */
.L_x_3503:
        /* <DEDUP_REMOVED lines=9> */
.L_x_3659:
[----:B------:R-:W-:Y:S05]  /*30c0*/  @!P6 BRA `(.L_x_3497) ;  /* 0x000000000030e947 */ /* 0x000fea0003800000 */
.L_x_3501:
[----:B------:R-:W-:Y:S05]  /*30d0*/  YIELD ;  /* 0x0000000000007946 */ /* 0x000fea0003800000 */
[----:B------:R-:W-:Y:S05]  /*30e0*/  @P0 BRA `(.L_x_3498) ;  /* 0x0000000000080947 */ /* 0x000fea0003800000 */
[----:B------:R0:W-:Y:S06]  /*30f0*/  MEMBAR.SC.CTA ;  /* 0x0000000000007992 */ /* 0x0001ec0000000000 */
[----:B0-----:R-:W-:Y:S05]  /*3100*/  BRA `(.L_x_3499) ;  /* 0x0000000000087947 */ /* 0x001fea0003800000 */
.L_x_3498:
[----:B------:R-:W-:Y:S05]  /*3110*/  NANOSLEEP 0x17c ;  /* 0x0000017c0000795d */ /* 0x000fea0003800000 */
[----:B------:R-:W-:Y:S01]  /*3120*/  NOP ;  /* 0x0000000000007918 */ /* 0x000fe20000000000 */
.L_x_3499:
[----:B------:R-:W2:Y:S01]  /*3130*/  LD.E.64.STRONG.GPU R16, desc[UR8][R14.64+-0x100] ;  /* 0xffff00080e107980 */ /* 0x000ea2000c10fb00 */
[----:B------:R-:W-:Y:S01]  /*3140*/  UMOV UR4, 0xffffffff ;  /* 0xffffffff00047882 */ /* 0x000fe20000000000 */
[----:B--2---:R-:W-:Y:S02]  /*3150*/  ISETP.NE.AND P6, PT, R16, 0x63, PT ;  /* 0x000000631000780c */ /* 0x004fe40003fc5270 */
[----:B------:R-:W-:Y:S11]  /*3160*/  BRA.DIV UR4, `(.L_x_3500) ;  /* 0x00000072040c7947 */ /* 0x000ff6000b800000 */
[----:B------:R-:W-:-:S13]  /*3170*/  VOTE.ANY P6, !P6 ;  /* 0x0000000000ff7806 */ /* 0x000fda00070c0100 */
.L_x_3662:
[----:B------:R-:W-:Y:S05]  /*3180*/  @P6 BRA `(.L_x_3501) ;  /* 0xfffffffc00d06947 */ /* 0x000fea000383ffff */
.L_x_3497:
        /* <DEDUP_REMOVED lines=33> */
.L_x_3671:
[----:B------:R-:W-:Y:S05]  /*33a0*/  @P5 BRA `(.L_x_3503) ;  /* 0xfffffffc00205947 */ /* 0x000fea000383ffff */
.L_x_3495:
        /* <DEDUP_REMOVED lines=16> */
.L_x_3485:
        /* <DEDUP_REMOVED lines=35> */
.L_x_3507:
[----:B-----5:R-:W-:-:S04]  /*36e0*/  IADD3 R13, P0, PT, R17, R14, RZ ;  /* 0x0000000e110d7210 */ /* 0x020fc80007f1e0ff */
[----:B------:R-:W-:Y:S02]  /*36f0*/  LEA.HI.X.SX32 R16, R17, R15, 0x1, P0 ;  /* 0x0000000f11107211 */ /* 0x000fe400000f0eff */
[----:B0-----:R-:W-:-:S04]  /*3700*/  LEA R14, P0, R13, UR6, 0x3 ;  /* 0x000000060d0e7c11 */ /* 0x001fc8000f8018ff */
[----:B------:R-:W-:-:S05]  /*3710*/  LEA.HI.X R15, R13, UR7, R16, 0x3, P0 ;  /* 0x000000070d0f7c11 */ /* 0x000fca00080f1c10 */
[----:B------:R1:W-:Y:S04]  /*3720*/  STG.E.64 desc[UR8][R14.64], R40 ;  /* 0x000000280e007986 */ /* 0x0003e8000c101b08 */
.L_x_3506:
[----:B0-----:R-:W-:Y:S05]  /*3730*/  BSYNC.RECONVERGENT B0 ;  /* 0x0000000000007941 */ /* 0x001fea0003800200 */
.L_x_3505:
        /* <DEDUP_REMOVED lines=10> */
.L_x_3510:
[----:B-----5:R-:W-:-:S04]  /*37e0*/  IADD3 R13, P0, PT, R12, R14, RZ ;  /* 0x0000000e0c0d7210 */ /* 0x020fc80007f1e0ff */
[----:B------:R-:W-:Y:S02]  /*37f0*/  LEA.HI.X.SX32 R14, R12, R15, 0x1, P0 ;  /* 0x0000000f0c0e7211 */ /* 0x000fe400000f0eff */
[----:B0-----:R-:W-:-:S04]  /*3800*/  LEA R12, P0, R13, UR6, 0x3 ;  /* 0x000000060d0c7c11 */ /* 0x001fc8000f8018ff */
[----:B------:R-:W-:-:S05]  /*3810*/  LEA.HI.X R13, R13, UR7, R14, 0x3, P0 ;  /* 0x000000070d0d7c11 */ /* 0x000fca00080f1c0e */
[----:B------:R0:W-:Y:S04]  /*3820*/  STG.E.64 desc[UR8][R12.64], R38 ;  /* 0x000000260c007986 */ /* 0x0001e8000c101b08 */
.L_x_3509:
[----:B------:R-:W-:Y:S05]  /*3830*/  BSYNC.RECONVERGENT B0 ;  /* 0x0000000000007941 */ /* 0x000fea0003800200 */
.L_x_3508:
        /* <DEDUP_REMOVED lines=10> */
.L_x_3513:
[----:B-1---5:R-:W-:-:S04]  /*38e0*/  IADD3 R14, P0, PT, R9, R12, RZ ;  /* 0x0000000c090e7210 */ /* 0x022fc80007f1e0ff */
[----:B------:R-:W-:Y:S02]  /*38f0*/  LEA.HI.X.SX32 R9, R9, R13, 0x1, P0 ;  /* 0x0000000d09097211 */ /* 0x000fe400000f0eff */
[----:B0-----:R-:W-:-:S04]  /*3900*/  LEA R12, P0, R14, UR6, 0x3 ;  /* 0x000000060e0c7c11 */ /* 0x001fc8000f8018ff */
[----:B------:R-:W-:-:S05]  /*3910*/  LEA.HI.X R13, R14, UR7, R9, 0x3, P0 ;  /* 0x000000070e0d7c11 */ /* 0x000fca00080f1c09 */
[----:B------:R2:W-:Y:S04]  /*3920*/  STG.E.64 desc[UR8][R12.64], R36 ;  /* 0x000000240c007986 */ /* 0x0005e8000c101b08 */
.L_x_3512:
[----:B------:R-:W-:Y:S05]  /*3930*/  BSYNC.RECONVERGENT B0 ;  /* 0x0000000000007941 */ /* 0x000fea0003800200 */
.L_x_3511:
        /* <DEDUP_REMOVED lines=10> */
.L_x_3516:
[----:B-----5:R-:W-:-:S04]  /*39e0*/  IADD3 R9, P0, PT, R8, R12, RZ ;  /* 0x0000000c08097210 */ /* 0x020fc80007f1e0ff */
[----:B------:R-:W-:Y:S02]  /*39f0*/  LEA.HI.X.SX32 R12, R8, R13, 0x1, P0 ;  /* 0x0000000d080c7211 */ /* 0x000fe400000f0eff */
[----:B0-----:R-:W-:-:S04]  /*3a00*/  LEA R8, P0, R9, UR6, 0x3 ;  /* 0x0000000609087c11 */ /* 0x001fc8000f8018ff */
[----:B------:R-:W-:-:S05]  /*3a10*/  LEA.HI.X R9, R9, UR7, R12, 0x3, P0 ;  /* 0x0000000709097c11 */ /* 0x000fca00080f1c0c */
[----:B------:R3:W-:Y:S04]  /*3a20*/  STG.E.64 desc[UR8][R8.64], R34 ;  /* 0x0000002208007986 */ /* 0x0007e8000c101b08 */
.L_x_3515:
[----:B------:R-:W-:Y:S05]  /*3a30*/  BSYNC.RECONVERGENT B0 ;  /* 0x0000000000007941 */ /* 0x000fea0003800200 */
.L_x_3514:
        /* <DEDUP_REMOVED lines=10> */
.L_x_3519:
[----:B0-2--5:R-:W-:-:S04]  /*3ae0*/  IADD3 R12, P0, PT, R7, R8, RZ ;  /* 0x00000008070c7210 */ /* 0x025fc80007f1e0ff */
[----:B------:R-:W-:Y:S02]  /*3af0*/  LEA.HI.X.SX32 R7, R7, R9, 0x1, P0 ;  /* 0x0000000907077211 */ /* 0x000fe400000f0eff */
[----:B---3--:R-:W-:-:S04]  /*3b00*/  LEA R8, P0, R12, UR6, 0x3 ;  /* 0x000000060c087c11 */ /* 0x008fc8000f8018ff */
[----:B------:R-:W-:-:S05]  /*3b10*/  LEA.HI.X R9, R12, UR7, R7, 0x3, P0 ;  /* 0x000000070c097c11 */ /* 0x000fca00080f1c07 */
[----:B------:R4:W-:Y:S04]  /*3b20*/  STG.E.64 desc[UR8][R8.64], R32 ;  /* 0x0000002008007986 */ /* 0x0009e8000c101b08 */
.L_x_3518:
[----:B------:R-:W-:Y:S05]  /*3b30*/  BSYNC.RECONVERGENT B0 ;  /* 0x0000000000007941 */ /* 0x000fea0003800200 */
.L_x_3517:
        /* <DEDUP_REMOVED lines=10> */
.L_x_3522:
[----:B-----5:R-:W-:-:S04]  /*3be0*/  IADD3 R7, P0, PT, R6, R8, RZ ;  /* 0x0000000806077210 */ /* 0x020fc80007f1e0ff */
[----:B------:R-:W-:Y:S02]  /*3bf0*/  LEA.HI.X.SX32 R8, R6, R9, 0x1, P0 ;  /* 0x0000000906087211 */ /* 0x000fe400000f0eff */
[----:B---3--:R-:W-:-:S04]  /*3c00*/  LEA R6, P0, R7, UR6, 0x3 ;  /* 0x0000000607067c11 */ /* 0x008fc8000f8018ff */
[----:B------:R-:W-:-:S05]  /*3c10*/  LEA.HI.X R7, R7, UR7, R8, 0x3, P0 ;  /* 0x0000000707077c11 */ /* 0x000fca00080f1c08 */
[----:B------:R3:W-:Y:S04]  /*3c20*/  STG.E.64 desc[UR8][R6.64], R30 ;  /* 0x0000001e06007986 */ /* 0x0007e8000c101b08 */
.L_x_3521:
[----:B------:R-:W-:Y:S05]  /*3c30*/  BSYNC.RECONVERGENT B0 ;  /* 0x0000000000007941 */ /* 0x000fea0003800200 */
.L_x_3520:
        /* <DEDUP_REMOVED lines=10> */
.L_x_3525:
[----:B----45:R-:W-:-:S04]  /*3ce0*/  IADD3 R8, P0, PT, R5, R6, RZ ;  /* 0x0000000605087210 */ /* 0x030fc80007f1e0ff */
[----:B------:R-:W-:Y:S02]  /*3cf0*/  LEA.HI.X.SX32 R5, R5, R7, 0x1, P0 ;  /* 0x0000000705057211 */ /* 0x000fe400000f0eff */
[----:B---3--:R-:W-:-:S04]  /*3d00*/  LEA R6, P0, R8, UR6, 0x3 ;  /* 0x0000000608067c11 */ /* 0x008fc8000f8018ff */
[----:B------:R-:W-:-:S05]  /*3d10*/  LEA.HI.X R7, R8, UR7, R5, 0x3, P0 ;  /* 0x0000000708077c11 */ /* 0x000fca00080f1c05 */
[----:B------:R3:W-:Y:S04]  /*3d20*/  STG.E.64 desc[UR8][R6.64], R28 ;  /* 0x0000001c06007986 */ /* 0x0007e8000c101b08 */
.L_x_3524:
[----:B------:R-:W-:Y:S05]  /*3d30*/  BSYNC.RECONVERGENT B0 ;  /* 0x0000000000007941 */ /* 0x000fea0003800200 */
.L_x_3523:
        /* <DEDUP_REMOVED lines=10> */
.L_x_3528:
[----:B-----5:R-:W-:-:S04]  /*3de0*/  IADD3 R5, P0, PT, R4, R6, RZ ;  /* 0x0000000604057210 */ /* 0x020fc80007f1e0ff */
[----:B------:R-:W-:Y:S02]  /*3df0*/  LEA.HI.X.SX32 R6, R4, R7, 0x1, P0 ;  /* 0x0000000704067211 */ /* 0x000fe400000f0eff */
[----:B---3--:R-:W-:-:S04]  /*3e00*/  LEA R4, P0, R5, UR6, 0x3 ;  /* 0x0000000605047c11 */ /* 0x008fc8000f8018ff */
[----:B------:R-:W-:-:S05]  /*3e10*/  LEA.HI.X R5, R5, UR7, R6, 0x3, P0 ;  /* 0x0000000705057c11 */ /* 0x000fca00080f1c06 */
[----:B------:R3:W-:Y:S04]  /*3e20*/  STG.E.64 desc[UR8][R4.64], R26 ;  /* 0x0000001a04007986 */ /* 0x0007e8000c101b08 */
.L_x_3527:
[----:B------:R-:W-:Y:S05]  /*3e30*/  BSYNC.RECONVERGENT B0 ;  /* 0x0000000000007941 */ /* 0x000fea0003800200 */
.L_x_3526:
        /* <DEDUP_REMOVED lines=10> */
.L_x_3531:
[----:B-----5:R-:W-:-:S04]  /*3ee0*/  IADD3 R6, P0, PT, R3, R4, RZ ;  /* 0x0000000403067210 */ /* 0x020fc80007f1e0ff */
[----:B------:R-:W-:Y:S02]  /*3ef0*/  LEA.HI.X.SX32 R3, R3, R5, 0x1, P0 ;  /* 0x0000000503037211 */ /* 0x000fe400000f0eff */
[----:B---3--:R-:W-:-:S04]  /*3f00*/  LEA R4, P0, R6, UR6, 0x3 ;  /* 0x0000000606047c11 */ /* 0x008fc8000f8018ff */
[----:B------:R-:W-:-:S05]  /*3f10*/  LEA.HI.X R5, R6, UR7, R3, 0x3, P0 ;  /* 0x0000000706057c11 */ /* 0x000fca00080f1c03 */
[----:B------:R3:W-:Y:S04]  /*3f20*/  STG.E.64 desc[UR8][R4.64], R24 ;  /* 0x0000001804007986 */ /* 0x0007e8000c101b08 */
.L_x_3530:
[----:B------:R-:W-:Y:S05]  /*3f30*/  BSYNC.RECONVERGENT B0 ;  /* 0x0000000000007941 */ /* 0x000fea0003800200 */
.L_x_3529:
        /* <DEDUP_REMOVED lines=10> */
.L_x_3534:
[----:B-----5:R-:W-:-:S04]  /*3fe0*/  IADD3 R3, P0, PT, R2, R4, RZ ;  /* 0x0000000402037210 */ /* 0x020fc80007f1e0ff */
[----:B------:R-:W-:Y:S02]  /*3ff0*/  LEA.HI.X.SX32 R4, R2, R5, 0x1, P0 ;  /* 0x0000000502047211 */ /* 0x000fe400000f0eff */
[----:B---3--:R-:W-:-:S04]  /*4000*/  LEA R2, P0, R3, UR6, 0x3 ;  /* 0x0000000603027c11 */ /* 0x008fc8000f8018ff */
[----:B------:R-:W-:-:S05]  /*4010*/  LEA.HI.X R3, R3, UR7, R4, 0x3, P0 ;  /* 0x0000000703037c11 */ /* 0x000fca00080f1c04 */
[----:B------:R3:W-:Y:S04]  /*4020*/  STG.E.64 desc[UR8][R2.64], R10 ;  /* 0x0000000a02007986 */ /* 0x0007e8000c101b08 */
.L_x_3533:
[----:B------:R-:W-:Y:S05]  /*4030*/  BSYNC.RECONVERGENT B0 ;  /* 0x0000000000007941 */ /* 0x000fea0003800200 */
.L_x_3532:
        /* <DEDUP_REMOVED lines=8> */
.L_x_3535:
[----:B------:R-:W3:Y:S01]  /*40c0*/  LDCU.64 UR4, c[0x0][0x390] ;  /* 0x00007200ff0477ac */ /* 0x000ee20008000a00 */
[----:B-----5:R-:W-:-:S04]  /*40d0*/  IADD3 R4, P0, PT, R0, R2, RZ ;  /* 0x0000000200047210 */ /* 0x020fc80007f1e0ff */
[----:B------:R-:W-:Y:S02]  /*40e0*/  LEA.HI.X.SX32 R3, R0, R3, 0x1, P0 ;  /* 0x0000000300037211 */ /* 0x000fe400000f0eff */
[----:B---3--:R-:W-:-:S04]  /*40f0*/  LEA R2, P0, R4, UR4, 0x3 ;  /* 0x0000000404027c11 */ /* 0x008fc8000f8018ff */
[----:B------:R-:W-:-:S05]  /*4100*/  LEA.HI.X R3, R4, UR5, R3, 0x3, P0 ;  /* 0x0000000504037c11 */ /* 0x000fca00080f1c03 */
[----:B------:R-:W-:Y:S01]  /*4110*/  STG.E.64 desc[UR8][R2.64], R42 ;  /* 0x0000002a02007986 */ /* 0x000fe2000c101b08 */
[----:B------:R-:W-:Y:S05]  /*4120*/  EXIT ;  /* 0x000000000000794d */ /* 0x000fea0003800000 */
.L_x_3504:
        /* <DEDUP_REMOVED lines=77> */
.L_x_3538:
        /* <DEDUP_REMOVED lines=14> */
.L_x_3537:
[----:B------:R-:W-:Y:S05]  /*46e0*/  BSYNC.RECONVERGENT B0 ;  /* 0x0000000000007941 */ /* 0x000fea0003800200 */
.L_x_3536:
        /* <DEDUP_REMOVED lines=10> */
.L_x_3539:
        /* <DEDUP_REMOVED lines=45> */
.L_x_3443:
        /* <DEDUP_REMOVED lines=95> */
.L_x_3543:
        /* <DEDUP_REMOVED lines=12> */
.L_x_3544:
[----:B------:R-:W-:Y:S05]  /*5110*/  BSYNC.RECONVERGENT B1 ;  /* 0x0000000000017941 */ /* 0x000fea0003800200 */
.L_x_3542:
        /* <DEDUP_REMOVED lines=151> */
.L_x_3549:
[----:B------:R-:W1:Y:S01]  /*5a90*/  LDCU.64 UR4, c[0x0][0x390] ;  /* 0x00007200ff0477ac */ /* 0x000e620008000a00 */
[----:B-----5:R-:W-:-:S04]  /*5aa0*/  IADD3 R6, P0, PT, R49, R4, RZ ;  /* 0x0000000431067210 */ /* 0x020fc80007f1e0ff */
[----:B------:R-:W-:Y:S02]  /*5ab0*/  LEA.HI.X.SX32 R5, R49, R5, 0x1, P0 ;  /* 0x0000000531057211 */ /* 0x000fe400000f0eff */
[----:B-1----:R-:W-:-:S04]  /*5ac0*/  LEA R4, P0, R6, UR4, 0x3 ;  /* 0x0000000406047c11 */ /* 0x002fc8000f8018ff */
[----:B------:R-:W-:-:S05]  /*5ad0*/  LEA.HI.X R5, R6, UR5, R5, 0x3, P0 ;  /* 0x0000000506057c11 */ /* 0x000fca00080f1c05 */
[----:B------:R1:W-:Y:S04]  /*5ae0*/  STG.E.64 desc[UR8][R4.64], R38 ;  /* 0x0000002604007986 */ /* 0x0003e8000c101b08 */
.L_x_3548:
[----:B------:R-:W-:Y:S05]  /*5af0*/  BSYNC.RECONVERGENT B2 ;  /* 0x0000000000027941 */ /* 0x000fea0003800200 */
.L_x_3547:
        /* <DEDUP_REMOVED lines=9> */
.L_x_3552:
[----:B------:R-:W1:Y:S01]  /*5b90*/  LDCU.64 UR4, c[0x0][0x390] ;  /* 0x00007200ff0477ac */ /* 0x000e620008000a00 */
[----:B-----5:R-:W-:-:S04]  /*5ba0*/  IADD3 R6, P0, PT, R30, R4, RZ ;  /* 0x000000041e067210 */ /* 0x020fc80007f1e0ff */
[----:B------:R-:W-:Y:S02]  /*5bb0*/  LEA.HI.X.SX32 R5, R30, R5, 0x1, P0 ;  /* 0x000000051e057211 */ /* 0x000fe400000f0eff */
[----:B-1----:R-:W-:-:S04]  /*5bc0*/  LEA R4, P0, R6, UR4, 0x3 ;  /* 0x0000000406047c11 */ /* 0x002fc8000f8018ff */
[----:B------:R-:W-:-:S05]  /*5bd0*/  LEA.HI.X R5, R6, UR5, R5, 0x3, P0 ;  /* 0x0000000506057c11 */ /* 0x000fca00080f1c05 */
[----:B------:R2:W-:Y:S04]  /*5be0*/  STG.E.64 desc[UR8][R4.64], R36 ;  /* 0x0000002404007986 */ /* 0x0005e8000c101b08 */
.L_x_3551:
[----:B------:R-:W-:Y:S05]  /*5bf0*/  BSYNC.RECONVERGENT B2 ;  /* 0x0000000000027941 */ /* 0x000fea0003800200 */
.L_x_3550:
        /* <DEDUP_REMOVED lines=9> */
.L_x_3555:
[----:B------:R-:W1:Y:S01]  /*5c90*/  LDCU.64 UR4, c[0x0][0x390] ;  /* 0x00007200ff0477ac */ /* 0x000e620008000a00 */
[----:B-----5:R-:W-:-:S04]  /*5ca0*/  IADD3 R6, P0, PT, R47, R4, RZ ;  /* 0x000000042f067210 */ /* 0x020fc80007f1e0ff */
[----:B------:R-:W-:Y:S02]  /*5cb0*/  LEA.HI.X.SX32 R5, R47, R5, 0x1, P0 ;  /* 0x000000052f057211 */ /* 0x000fe400000f0eff */
[----:B-1----:R-:W-:-:S04]  /*5cc0*/  LEA R4, P0, R6, UR4, 0x3 ;  /* 0x0000000406047c11 */ /* 0x002fc8000f8018ff */
[----:B------:R-:W-:-:S05]  /*5cd0*/  LEA.HI.X R5, R6, UR5, R5, 0x3, P0 ;  /* 0x0000000506057c11 */ /* 0x000fca00080f1c05 */
[----:B------:R3:W-:Y:S04]  /*5ce0*/  STG.E.64 desc[UR8][R4.64], R34 ;  /* 0x0000002204007986 */ /* 0x0007e8000c101b08 */
.L_x_3554:
[----:B------:R-:W-:Y:S05]  /*5cf0*/  BSYNC.RECONVERGENT B2 ;  /* 0x0000000000027941 */ /* 0x000fea0003800200 */
.L_x_3553:
        /* <DEDUP_REMOVED lines=9> */
.L_x_3558:
[----:B------:R-:W1:Y:S01]  /*5d90*/  LDCU.64 UR4, c[0x0][0x390] ;  /* 0x00007200ff0477ac */ /* 0x000e620008000a00 */
[----:B-----5:R-:W-:-:S04]  /*5da0*/  IADD3 R6, P0, PT, R45, R4, RZ ;  /* 0x000000042d067210 */ /* 0x020fc80007f1e0ff */
[----:B------:R-:W-:Y:S02]  /*5db0*/  LEA.HI.X.SX32 R5, R45, R5, 0x1, P0 ;  /* 0x000000052d057211 */ /* 0x000fe400000f0eff */
[----:B-1----:R-:W-:-:S04]  /*5dc0*/  LEA R4, P0, R6, UR4, 0x3 ;  /* 0x0000000406047c11 */ /* 0x002fc8000f8018ff */
[----:B------:R-:W-:-:S05]  /*5dd0*/  LEA.HI.X R5, R6, UR5, R5, 0x3, P0 ;  /* 0x0000000506057c11 */ /* 0x000fca00080f1c05 */
[----:B------:R4:W-:Y:S04]  /*5de0*/  STG.E.64 desc[UR8][R4.64], R32 ;  /* 0x0000002004007986 */ /* 0x0009e8000c101b08 */
.L_x_3557:
[----:B------:R-:W-:Y:S05]  /*5df0*/  BSYNC.RECONVERGENT B2 ;  /* 0x0000000000027941 */ /* 0x000fea0003800200 */
.L_x_3556:
        /* <DEDUP_REMOVED lines=10> */
.L_x_3561:
[----:B-----5:R-:W-:-:S04]  /*5ea0*/  IADD3 R6, P0, PT, R51, R4, RZ ;  /* 0x0000000433067210 */ /* 0x020fc80007f1e0ff */
[----:B------:R-:W-:Y:S02]  /*5eb0*/  LEA.HI.X.SX32 R5, R51, R5, 0x1, P0 ;  /* 0x0000000533057211 */ /* 0x000fe400000f0eff */
[----:B-1----:R-:W-:-:S04]  /*5ec0*/  LEA R4, P0, R6, UR4, 0x3 ;  /* 0x0000000406047c11 */ /* 0x002fc8000f8018ff */
[----:B------:R-:W-:-:S05]  /*5ed0*/  LEA.HI.X R5, R6, UR5, R5, 0x3, P0 ;  /* 0x0000000506057c11 */ /* 0x000fca00080f1c05 */
[----:B------:R1:W-:Y:S04]  /*5ee0*/  STG.E.64 desc[UR8][R4.64], R28 ;  /* 0x0000001c04007986 */ /* 0x0003e8000c101b08 */
.L_x_3560:
[----:B------:R-:W-:Y:S05]  /*5ef0*/  BSYNC.RECONVERGENT B2 ;  /* 0x0000000000027941 */ /* 0x000fea0003800200 */
.L_x_3559:
        /* <DEDUP_REMOVED lines=10> */
.L_x_3564:
[----:B-----5:R-:W-:-:S04]  /*5fa0*/  IADD3 R6, P0, PT, R53, R4, RZ ;  /* 0x0000000435067210 */ /* 0x020fc80007f1e0ff */
[----:B------:R-:W-:Y:S02]  /*5fb0*/  LEA.HI.X.SX32 R5, R53, R5, 0x1, P0 ;  /* 0x0000000535057211 */ /* 0x000fe400000f0eff */
[----:B-1----:R-:W-:-:S04]  /*5fc0*/  LEA R4, P0, R6, UR4, 0x3 ;  /* 0x0000000406047c11 */ /* 0x002fc8000f8018ff */
[----:B------:R-:W-:-:S05]  /*5fd0*/  LEA.HI.X R5, R6, UR5, R5, 0x3, P0 ;  /* 0x0000000506057c11 */ /* 0x000fca00080f1c05 */
[----:B------:R1:W-:Y:S04]  /*5fe0*/  STG.E.64 desc[UR8][R4.64], R26 ;  /* 0x0000001a04007986 */ /* 0x0003e8000c101b08 */
.L_x_3563:
[----:B------:R-:W-:Y:S05]  /*5ff0*/  BSYNC.RECONVERGENT B2 ;  /* 0x0000000000027941 */ /* 0x000fea0003800200 */
.L_x_3562:
        /* <DEDUP_REMOVED lines=9> */
.L_x_3567:
[----:B-----5:R-:W-:-:S04]  /*6090*/  IADD3 R6, P0, PT, R44, R4, RZ ;  /* 0x000000042c067210 */ /* 0x020fc80007f1e0ff */
[----:B------:R-:W-:Y:S02]  /*60a0*/  LEA.HI.X.SX32 R5, R44, R5, 0x1, P0 ;  /* 0x000000052c057211 */ /* 0x000fe400000f0eff */
[----:B-1----:R-:W-:-:S04]  /*60b0*/  LEA R4, P0, R6, UR4, 0x3 ;  /* 0x0000000406047c11 */ /* 0x002fc8000f8018ff */
[----:B------:R-:W-:-:S05]  /*60c0*/  LEA.HI.X R5, R6, UR5, R5, 0x3, P0 ;  /* 0x0000000506057c11 */ /* 0x000fca00080f1c05 */
[----:B------:R1:W-:Y:S04]  /*60d0*/  STG.E.64 desc[UR8][R4.64], R24 ;  /* 0x0000001804007986 */ /* 0x0003e8000c101b08 */
.L_x_3566:
[----:B------:R-:W-:Y:S05]  /*60e0*/  BSYNC.RECONVERGENT B2 ;  /* 0x0000000000027941 */ /* 0x000fea0003800200 */
.L_x_3565:
        /* <DEDUP_REMOVED lines=9> */
.L_x_3570:
[----:B-----5:R-:W-:-:S04]  /*6180*/  IADD3 R6, P0, PT, R43, R4, RZ ;  /* 0x000000042b067210 */ /* 0x020fc80007f1e0ff */
[----:B------:R-:W-:Y:S02]  /*6190*/  LEA.HI.X.SX32 R5, R43, R5, 0x1, P0 ;  /* 0x000000052b057211 */ /* 0x000fe400000f0eff */
[----:B-1----:R-:W-:-:S04]  /*61a0*/  LEA R4, P0, R6, UR4, 0x3 ;  /* 0x0000000406047c11 */ /* 0x002fc8000f8018ff */
[----:B------:R-:W-:-:S05]  /*61b0*/  LEA.HI.X R5, R6, UR5, R5, 0x3, P0 ;  /* 0x0000000506057c11 */ /* 0x000fca00080f1c05 */
[----:B------:R1:W-:Y:S04]  /*61c0*/  STG.E.64 desc[UR8][R4.64], R22 ;  /* 0x0000001604007986 */ /* 0x0003e8000c101b08 */
.L_x_3569:
[----:B------:R-:W-:Y:S05]  /*61d0*/  BSYNC.RECONVERGENT B2 ;  /* 0x0000000000027941 */ /* 0x000fea0003800200 */
.L_x_3568:
        /* <DEDUP_REMOVED lines=9> */
.L_x_3573:
[----:B-----5:R-:W-:-:S04]  /*6270*/  IADD3 R6, P0, PT, R0, R4, RZ ;  /* 0x0000000400067210 */ /* 0x020fc80007f1e0ff */
[----:B------:R-:W-:Y:S02]  /*6280*/  LEA.HI.X.SX32 R5, R0, R5, 0x1, P0 ;  /* 0x0000000500057211 */ /* 0x000fe400000f0eff */
[----:B-1----:R-:W-:-:S04]  /*6290*/  LEA R4, P0, R6, UR4, 0x3 ;  /* 0x0000000406047c11 */ /* 0x002fc8000f8018ff */
[----:B------:R-:W-:-:S05]  /*62a0*/  LEA.HI.X R5, R6, UR5, R5, 0x3, P0 ;  /* 0x0000000506057c11 */ /* 0x000fca00080f1c05 */
[----:B------:R1:W-:Y:S04]  /*62b0*/  STG.E.64 desc[UR8][R4.64], R20 ;  /* 0x0000001404007986 */ /* 0x0003e8000c101b08 */
.L_x_3572:
[----:B------:R-:W-:Y:S05]  /*62c0*/  BSYNC.RECONVERGENT B2 ;  /* 0x0000000000027941 */ /* 0x000fea0003800200 */
.L_x_3571:
        /* <DEDUP_REMOVED lines=9> */
.L_x_3576:
[----:B-----5:R-:W-:-:S04]  /*6360*/  IADD3 R0, P0, PT, R40, R4, RZ ;  /* 0x0000000428007210 */ /* 0x020fc80007f1e0ff */
[----:B------:R-:W-:Y:S02]  /*6370*/  LEA.HI.X.SX32 R5, R40, R5, 0x1, P0 ;  /* 0x0000000528057211 */ /* 0x000fe400000f0eff */
[----:B-1----:R-:W-:-:S04]  /*6380*/  LEA R4, P0, R0, UR4, 0x3 ;  /* 0x0000000400047c11 */ /* 0x002fc8000f8018ff */
[----:B------:R-:W-:-:S05]  /*6390*/  LEA.HI.X R5, R0, UR5, R5, 0x3, P0 ;  /* 0x0000000500057c11 */ /* 0x000fca00080f1c05 */
[----:B------:R1:W-:Y:S04]  /*63a0*/  STG.E.64 desc[UR8][R4.64], R12 ;  /* 0x0000000c04007986 */ /* 0x0003e8000c101b08 */
.L_x_3575:
[----:B------:R-:W-:Y:S05]  /*63b0*/  BSYNC.RECONVERGENT B2 ;  /* 0x0000000000027941 */ /* 0x000fea0003800200 */
.L_x_3574:
        /* <DEDUP_REMOVED lines=8> */
.L_x_3578:
[----:B-----5:R-:W-:-:S04]  /*6440*/  IADD3 R0, P0, PT, R42, R4, RZ ;  /* 0x000000042a007210 */ /* 0x020fc80007f1e0ff */
[----:B------:R-:W-:Y:S02]  /*6450*/  LEA.HI.X.SX32 R5, R42, R5, 0x1, P0 ;  /* 0x000000052a057211 */ /* 0x000fe400000f0eff */
[----:B-1----:R-:W-:-:S04]  /*6460*/  LEA R4, P0, R0, UR4, 0x3 ;  /* 0x0000000400047c11 */ /* 0x002fc8000f8018ff */
[----:B------:R-:W-:-:S05]  /*6470*/  LEA.HI.X R5, R0, UR5, R5, 0x3, P0 ;  /* 0x0000000500057c11 */ /* 0x000fca00080f1c05 */
[----:B------:R1:W-:Y:S01]  /*6480*/  STG.E.64 desc[UR8][R4.64], R2 ;  /* 0x0000000204007986 */ /* 0x0003e2000c101b08 */
[----:B------:R-:W-:Y:S05]  /*6490*/  BRA `(.L_x_3577) ;  /* 0x00000008001c7947 */ /* 0x000fea0003800000 */
.L_x_3546:
        /* <DEDUP_REMOVED lines=60> */
.L_x_3581:
        /* <DEDUP_REMOVED lines=17> */
.L_x_3580:
[----:B------:R-:W-:Y:S05]  /*6970*/  BSYNC.RECONVERGENT B2 ;  /* 0x0000000000027941 */ /* 0x000fea0003800200 */
.L_x_3579:
        /* <DEDUP_REMOVED lines=14> */
.L_x_3582:
        /* <DEDUP_REMOVED lines=43> */
.L_x_3577:
[----:B------:R-:W-:Y:S05]  /*6d10*/  BSYNC.RECONVERGENT B1 ;  /* 0x0000000000017941 */ /* 0x000fea0003800200 */
.L_x_3545:
[----:B------:R-:W-:Y:S05]  /*6d20*/  BRA `(.L_x_3583) ;  /* 0x0000002c003c7947 */ /* 0x000fea0003800000 */
.L_x_3541:
        /* <DEDUP_REMOVED lines=237> */
.L_x_3585:
[----:B------:R-:W-:Y:S05]  /*7c00*/  NANOSLEEP 0x474 ;  /* 0x000004740000795d */ /* 0x000fea0003800000 */
[----:B------:R-:W-:Y:S01]  /*7c10*/  NOP ;  /* 0x0000000000007918 */ /* 0x000fe20000000000 */
.L_x_3586:
[----:B------:R-:W-:-:S05]  /*7c20*/  IMAD.WIDE R38, R47, 0x8, R38 ;  /* 0x000000082f267825 */ /* 0x000fca00078e0226 */
[----:B------:R-:W2:Y:S01]  /*7c30*/  LD.E.64.STRONG.GPU R36, desc[UR8][R38.64+0x100] ;  /* 0x0001000826247980 */ /* 0x000ea2000c10fb00 */
[----:B------:R-:W-:Y:S01]  /*7c40*/  UMOV UR4, 0xffffffff ;  /* 0xffffffff00047882 */ /* 0x000fe20000000000 */
[----:B--2---:R-:W-:Y:S02]  /*7c50*/  ISETP.NE.AND P6, PT, R36, 0x63, PT ;  /* 0x000000632400780c */ /* 0x004fe40003fc5270 */
[----:B------:R-:W-:Y:S11]  /*7c60*/  BRA.DIV UR4, `(.L_x_3587) ;  /* 0x0000002a04487947 */ /* 0x000ff6000b800000 */
[----:B------:R-:W-:-:S13]  /*7c70*/  VOTE.ANY P6, !P6 ;  /* 0x0000000000ff7806 */ /* 0x000fda00070c0100 */
.L_x_3674:
[----:B------:R-:W-:Y:S05]  /*7c80*/  @!P6 BRA `(.L_x_3588) ;  /* 0x000000000030e947 */ /* 0x000fea0003800000 */
.L_x_3592:
[----:B------:R-:W-:Y:S05]  /*7c90*/  YIELD ;  /* 0x0000000000007946 */ /* 0x000fea0003800000 */
[----:B------:R-:W-:Y:S05]  /*7ca0*/  @P5 BRA `(.L_x_3589) ;  /* 0x0000000000085947 */ /* 0x000fea0003800000 */
[----:B------:R0:W-:Y:S06]  /*7cb0*/  MEMBAR.SC.CTA ;  /* 0x0000000000007992 */ /* 0x0001ec0000000000 */
[----:B0-----:R-:W-:Y:S05]  /*7cc0*/  BRA `(.L_x_3590) ;  /* 0x0000000000087947 */ /* 0x001fea0003800000 */
.L_x_3589:
[----:B------:R-:W-:Y:S05]  /*7cd0*/  NANOSLEEP 0x17c ;  /* 0x0000017c0000795d */ /* 0x000fea0003800000 */
[----:B------:R-:W-:Y:S01]  /*7ce0*/  NOP ;  /* 0x0000000000007918 */ /* 0x000fe20000000000 */
.L_x_3590:
[----:B------:R-:W2:Y:S01]  /*7cf0*/  LD.E.64.STRONG.GPU R36, desc[UR8][R38.64+0x100] ;  /* 0x0001000826247980 */ /* 0x000ea2000c10fb00 */
[----:B------:R-:W-:Y:S01]  /*7d00*/  UMOV UR4, 0xffffffff ;  /* 0xffffffff00047882 */ /* 0x000fe20000000000 */
[----:B--2---:R-:W-:Y:S02]  /*7d10*/  ISETP.NE.AND P6, PT, R36, 0x63, PT ;  /* 0x000000632400780c */ /* 0x004fe40003fc5270 */
[----:B------:R-:W-:Y:S11]  /*7d20*/  BRA.DIV UR4, `(.L_x_3591) ;  /* 0x0000002a04387947 */ /* 0x000ff6000b800000 */
[----:B------:R-:W-:-:S13]  /*7d30*/  VOTE.ANY P6, !P6 ;  /* 0x0000000000ff7806 */ /* 0x000fda00070c0100 */
.L_x_3677:
[----:B------:R-:W-:Y:S05]  /*7d40*/  @P6 BRA `(.L_x_3592) ;  /* 0xfffffffc00d06947 */ /* 0x000fea000383ffff */
.L_x_3588:
        /* <DEDUP_REMOVED lines=38> */
.L_x_3686:
[----:B------:R-:W-:Y:S05]  /*7fb0*/  @!P5 BRA `(.L_x_3594) ;  /* 0x0000000000d8d947 */ /* 0x000fea0003800000 */
.L_x_3602:
        /* <DEDUP_REMOVED lines=8> */
.L_x_3689:
[----:B------:R-:W-:Y:S05]  /*8040*/  @!P6 BRA `(.L_x_3596) ;  /* 0x000000000034e947 */ /* 0x000fea0003800000 */
[----:B------:R-:W-:-:S13]  /*8050*/  ISETP.GT.U32.AND P5, PT, R16, 0x1f3, PT ;  /* 0x000001f31000780c */ /* 0x000fda0003fa4070 */
.L_x_3600:
[----:B------:R-:W-:Y:S05]  /*8060*/  YIELD ;  /* 0x0000000000007946 */ /* 0x000fea0003800000 */
[----:B------:R-:W-:Y:S05]  /*8070*/  @P5 BRA `(.L_x_3597) ;  /* 0x0000000000085947 */ /* 0x000fea0003800000 */
[----:B------:R0:W-:Y:S06]  /*8080*/  MEMBAR.SC.CTA ;  /* 0x0000000000007992 */ /* 0x0001ec0000000000 */
[----:B0-----:R-:W-:Y:S05]  /*8090*/  BRA `(.L_x_3598) ;  /* 0x0000000000087947 */ /* 0x001fea0003800000 */
.L_x_3597:
[----:B------:R-:W-:Y:S05]  /*80a0*/  NANOSLEEP 0x17c ;  /* 0x0000017c0000795d */ /* 0x000fea0003800000 */
[----:B------:R-:W-:Y:S01]  /*80b0*/  NOP ;  /* 0x0000000000007918 */ /* 0x000fe20000000000 */
.L_x_3598:
[----:B------:R-:W2:Y:S01]  /*80c0*/  LD.E.64.STRONG.GPU R36, desc[UR8][R40.64+-0x100] ;  /* 0xffff000828247980 */ /* 0x000ea2000c10fb00 */
[----:B------:R-:W-:Y:S01]  /*80d0*/  UMOV UR4, 0xffffffff ;  /* 0xffffffff00047882 */ /* 0x000fe20000000000 */
[----:B--2---:R-:W-:Y:S02]  /*80e0*/  ISETP.NE.AND P6, PT, R36, 0x63, PT ;  /* 0x000000632400780c */ /* 0x004fe40003fc5270 */
[----:B------:R-:W-:Y:S11]  /*80f0*/  BRA.DIV UR4, `(.L_x_3599) ;  /* 0x0000002a048c7947 */ /* 0x000ff6000b800000 */
[----:B------:R-:W-:-:S13]  /*8100*/  VOTE.ANY P6, !P6 ;  /* 0x0000000000ff7806 */ /* 0x000fda00070c0100 */
.L_x_3692:
[----:B------:R-:W-:Y:S05]  /*8110*/  @P6 BRA `(.L_x_3600) ;  /* 0xfffffffc00d06947 */ /* 0x000fea000383ffff */
.L_x_3596:
        /* <DEDUP_REMOVED lines=31> */
.L_x_3701:
[----:B------:R-:W-:Y:S05]  /*8310*/  @P5 BRA `(.L_x_3602) ;  /* 0xfffffffc00285947 */ /* 0x000fea000383ffff */
.L_x_3594:
        /* <DEDUP_REMOVED lines=16> */
.L_x_3584:
        /* <DEDUP_REMOVED lines=56> */
.L_x_3606:
[----:B------:R-:W0:Y:S01]  /*87a0*/  LDCU.64 UR6, c[0x0][0x390] ;  /* 0x00007200ff0677ac */ /* 0x000e220008000a00 */
[----:B-----5:R-:W-:-:S04]  /*87b0*/  IADD3 R0, P0, PT, R41, R18, RZ ;  /* 0x0000001229007210 */ /* 0x020fc80007f1e0ff */
[----:B------:R-:W-:Y:S02]  /*87c0*/  LEA.HI.X.SX32 R19, R41, R19, 0x1, P0 ;  /* 0x0000001329137211 */ /* 0x000fe400000f0eff */
[----:B0-----:R-:W-:-:S04]  /*87d0*/  LEA R18, P0, R0, UR6, 0x3 ;  /* 0x0000000600127c11 */ /* 0x001fc8000f8018ff */
[----:B------:R-:W-:-:S05]  /*87e0*/  LEA.HI.X R19, R0, UR7, R19, 0x3, P0 ;  /* 0x0000000700137c11 */ /* 0x000fca00080f1c13 */
[----:B------:R1:W-:Y:S04]  /*87f0*/  STG.E.64 desc[UR8][R18.64], R4 ;  /* 0x0000000412007986 */ /* 0x0003e8000c101b08 */
.L_x_3605:
[----:B0-----:R-:W-:Y:S05]  /*8800*/  BSYNC.RECONVERGENT B1 ;  /* 0x0000000000017941 */ /* 0x001fea0003800200 */
.L_x_3604:
        /* <DEDUP_REMOVED lines=9> */
.L_x_3609:
[----:B------:R-:W0:Y:S01]  /*88a0*/  LDCU.64 UR6, c[0x0][0x390] ;  /* 0x00007200ff0677ac */ /* 0x000e220008000a00 */
[----:B-----5:R-:W-:-:S04]  /*88b0*/  IADD3 R0, P0, PT, R16, R4, RZ ;  /* 0x0000000410007210 */ /* 0x020fc80007f1e0ff */
[----:B------:R-:W-:Y:S02]  /*88c0*/  LEA.HI.X.SX32 R5, R16, R5, 0x1, P0 ;  /* 0x0000000510057211 */ /* 0x000fe400000f0eff */
[----:B0-----:R-:W-:-:S04]  /*88d0*/  LEA R4, P0, R0, UR6, 0x3 ;  /* 0x0000000600047c11 */ /* 0x001fc8000f8018ff */
[----:B------:R-:W-:-:S05]  /*88e0*/  LEA.HI.X R5, R0, UR7, R5, 0x3, P0 ;  /* 0x0000000700057c11 */ /* 0x000fca00080f1c05 */
[----:B------:R0:W-:Y:S04]  /*88f0*/  STG.E.64 desc[UR8][R4.64], R6 ;  /* 0x0000000604007986 */ /* 0x0001e8000c101b08 */
.L_x_3608:
[----:B------:R-:W-:Y:S05]  /*8900*/  BSYNC.RECONVERGENT B1 ;  /* 0x0000000000017941 */ /* 0x000fea0003800200 */
.L_x_3607:
        /* <DEDUP_REMOVED lines=9> */
.L_x_3612:
[----:B------:R-:W0:Y:S01]  /*89a0*/  LDCU.64 UR6, c[0x0][0x390] ;  /* 0x00007200ff0677ac */ /* 0x000e220008000a00 */
[----:B-----5:R-:W-:-:S04]  /*89b0*/  IADD3 R0, P0, PT, R40, R4, RZ ;  /* 0x0000000428007210 */ /* 0x020fc80007f1e0ff */
[----:B------:R-:W-:Y:S02]  /*89c0*/  LEA.HI.X.SX32 R5, R40, R5, 0x1, P0 ;  /* 0x0000000528057211 */ /* 0x000fe400000f0eff */
[----:B0-----:R-:W-:-:S04]  /*89d0*/  LEA R4, P0, R0, UR6, 0x3 ;  /* 0x0000000600047c11 */ /* 0x001fc8000f8018ff */
[----:B------:R-:W-:-:S05]  /*89e0*/  LEA.HI.X R5, R0, UR7, R5, 0x3, P0 ;  /* 0x0000000700057c11 */ /* 0x000fca00080f1c05 */
[----:B------:R2:W-:Y:S04]  /*89f0*/  STG.E.64 desc[UR8][R4.64], R8 ;  /* 0x0000000804007986 */ /* 0x0005e8000c101b08 */
.L_x_3611:
[----:B------:R-:W-:Y:S05]  /*8a00*/  BSYNC.RECONVERGENT B1 ;  /* 0x0000000000017941 */ /* 0x000fea0003800200 */
.L_x_3610:
        /* <DEDUP_REMOVED lines=9> */
.L_x_3615:
[----:B------:R-:W0:Y:S01]  /*8aa0*/  LDCU.64 UR6, c[0x0][0x390] ;  /* 0x00007200ff0677ac */ /* 0x000e220008000a00 */
[----:B-----5:R-:W-:-:S04]  /*8ab0*/  IADD3 R0, P0, PT, R38, R4, RZ ;  /* 0x0000000426007210 */ /* 0x020fc80007f1e0ff */
[----:B------:R-:W-:Y:S02]  /*8ac0*/  LEA.HI.X.SX32 R5, R38, R5, 0x1, P0 ;  /* 0x0000000526057211 */ /* 0x000fe400000f0eff */
[----:B0-----:R-:W-:-:S04]  /*8ad0*/  LEA R4, P0, R0, UR6, 0x3 ;  /* 0x0000000600047c11 */ /* 0x001fc8000f8018ff */
[----:B------:R-:W-:-:S05]  /*8ae0*/  LEA.HI.X R5, R0, UR7, R5, 0x3, P0 ;  /* 0x0000000700057c11 */ /* 0x000fca00080f1c05 */
[----:B------:R3:W-:Y:S04]  /*8af0*/  STG.E.64 desc[UR8][R4.64], R10 ;  /* 0x0000000a04007986 */ /* 0x0007e8000c101b08 */
.L_x_3614:
[----:B------:R-:W-:Y:S05]  /*8b00*/  BSYNC.RECONVERGENT B1 ;  /* 0x0000000000017941 */ /* 0x000fea0003800200 */
.L_x_3613:
        /* <DEDUP_REMOVED lines=10> */
.L_x_3618:
[----:B-----5:R-:W-:-:S04]  /*8bb0*/  IADD3 R0, P0, PT, R37, R4, RZ ;  /* 0x0000000425007210 */ /* 0x020fc80007f1e0ff */
[----:B------:R-:W-:Y:S02]  /*8bc0*/  LEA.HI.X.SX32 R5, R37, R5, 0x1, P0 ;  /* 0x0000000525057211 */ /* 0x000fe400000f0eff */
[----:B0-----:R-:W-:-:S04]  /*8bd0*/  LEA R4, P0, R0, UR6, 0x3 ;  /* 0x0000000600047c11 */ /* 0x001fc8000f8018ff */
[----:B------:R-:W-:-:S05]  /*8be0*/  LEA.HI.X R5, R0, UR7, R5, 0x3, P0 ;  /* 0x0000000700057c11 */ /* 0x000fca00080f1c05 */
[----:B------:R4:W-:Y:S04]  /*8bf0*/  STG.E.64 desc[UR8][R4.64], R12 ;  /* 0x0000000c04007986 */ /* 0x0009e8000c101b08 */
.L_x_3617:
[----:B------:R-:W-:Y:S05]  /*8c00*/  BSYNC.RECONVERGENT B1 ;  /* 0x0000000000017941 */ /* 0x000fea0003800200 */
.L_x_3616:
        /* <DEDUP_REMOVED lines=9> */
.L_x_3621:
[----:B-----5:R-:W-:-:S04]  /*8ca0*/  IADD3 R0, P0, PT, R36, R4, RZ ;  /* 0x0000000424007210 */ /* 0x020fc80007f1e0ff */
[----:B------:R-:W-:Y:S02]  /*8cb0*/  LEA.HI.X.SX32 R5, R36, R5, 0x1, P0 ;  /* 0x0000000524057211 */ /* 0x000fe400000f0eff */
[----:B0-----:R-:W-:-:S04]  /*8cc0*/  LEA R4, P0, R0, UR6, 0x3 ;  /* 0x0000000600047c11 */ /* 0x001fc8000f8018ff */
[----:B------:R-:W-:-:S05]  /*8cd0*/  LEA.HI.X R5, R0, UR7, R5, 0x3, P0 ;  /* 0x0000000700057c11 */ /* 0x000fca00080f1c05 */
[----:B------:R0:W-:Y:S04]  /*8ce0*/  STG.E.64 desc[UR8][R4.64], R20 ;  /* 0x0000001404007986 */ /* 0x0001e8000c101b08 */
.L_x_3620:
[----:B------:R-:W-:Y:S05]  /*8cf0*/  BSYNC.RECONVERGENT B1 ;  /* 0x0000000000017941 */ /* 0x000fea0003800200 */
.L_x_3619:
        /* <DEDUP_REMOVED lines=9> */
.L_x_3624:
[----:B-----5:R-:W-:-:S04]  /*8d90*/  IADD3 R0, P0, PT, R35, R4, RZ ;  /* 0x0000000423007210 */ /* 0x020fc80007f1e0ff */
[----:B------:R-:W-:Y:S02]  /*8da0*/  LEA.HI.X.SX32 R5, R35, R5, 0x1, P0 ;  /* 0x0000000523057211 */ /* 0x000fe400000f0eff */
[----:B0-----:R-:W-:-:S04]  /*8db0*/  LEA R4, P0, R0, UR6, 0x3 ;  /* 0x0000000600047c11 */ /* 0x001fc8000f8018ff */
[----:B------:R-:W-:-:S05]  /*8dc0*/  LEA.HI.X R5, R0, UR7, R5, 0x3, P0 ;  /* 0x0000000700057c11 */ /* 0x000fca00080f1c05 */
[----:B------:R0:W-:Y:S04]  /*8dd0*/  STG.E.64 desc[UR8][R4.64], R22 ;  /* 0x0000001604007986 */ /* 0x0001e8000c101b08 */
.L_x_3623:
[----:B------:R-:W-:Y:S05]  /*8de0*/  BSYNC.RECONVERGENT B1 ;  /* 0x0000000000017941 */ /* 0x000fea0003800200 */
.L_x_3622:
        /* <DEDUP_REMOVED lines=9> */
.L_x_3627:
[----:B-----5:R-:W-:-:S04]  /*8e80*/  IADD3 R0, P0, PT, R34, R4, RZ ;  /* 0x0000000422007210 */ /* 0x020fc80007f1e0ff */
[----:B------:R-:W-:Y:S02]  /*8e90*/  LEA.HI.X.SX32 R5, R34, R5, 0x1, P0 ;  /* 0x0000000522057211 */ /* 0x000fe400000f0eff */
[----:B0-----:R-:W-:-:S04]  /*8ea0*/  LEA R4, P0, R0, UR6, 0x3 ;  /* 0x0000000600047c11 */ /* 0x001fc8000f8018ff */
[----:B------:R-:W-:-:S05]  /*8eb0*/  LEA.HI.X R5, R0, UR7, R5, 0x3, P0 ;  /* 0x0000000700057c11 */ /* 0x000fca00080f1c05 */
[----:B------:R0:W-:Y:S04]  /*8ec0*/  STG.E.64 desc[UR8][R4.64], R24 ;  /* 0x0000001804007986 */ /* 0x0001e8000c101b08 */
.L_x_3626:
[----:B------:R-:W-:Y:S05]  /*8ed0*/  BSYNC.RECONVERGENT B1 ;  /* 0x0000000000017941 */ /* 0x000fea0003800200 */
.L_x_3625:
        /* <DEDUP_REMOVED lines=9> */
.L_x_3630:
[----:B-----5:R-:W-:-:S04]  /*8f70*/  IADD3 R0, P0, PT, R33, R4, RZ ;  /* 0x0000000421007210 */ /* 0x020fc80007f1e0ff */
[----:B------:R-:W-:Y:S02]  /*8f80*/  LEA.HI.X.SX32 R5, R33, R5, 0x1, P0 ;  /* 0x0000000521057211 */ /* 0x000fe400000f0eff */
[----:B0-----:R-:W-:-:S04]  /*8f90*/  LEA R4, P0, R0, UR6, 0x3 ;  /* 0x0000000600047c11 */ /* 0x001fc8000f8018ff */
[----:B------:R-:W-:-:S05]  /*8fa0*/  LEA.HI.X R5, R0, UR7, R5, 0x3, P0 ;  /* 0x0000000700057c11 */ /* 0x000fca00080f1c05 */
[----:B------:R0:W-:Y:S04]  /*8fb0*/  STG.E.64 desc[UR8][R4.64], R26 ;  /* 0x0000001a04007986 */ /* 0x0001e8000c101b08 */
.L_x_3629:
[----:B------:R-:W-:Y:S05]  /*8fc0*/  BSYNC.RECONVERGENT B1 ;  /* 0x0000000000017941 */ /* 0x000fea0003800200 */
.L_x_3628:
        /* <DEDUP_REMOVED lines=9> */
.L_x_3633:
[----:B-----5:R-:W-:-:S04]  /*9060*/  IADD3 R0, P0, PT, R32, R4, RZ ;  /* 0x0000000420007210 */ /* 0x020fc80007f1e0ff */
[----:B------:R-:W-:Y:S02]  /*9070*/  LEA.HI.X.SX32 R5, R32, R5, 0x1, P0 ;  /* 0x0000000520057211 */ /* 0x000fe400000f0eff */
[----:B0-----:R-:W-:-:S04]  /*9080*/  LEA R4, P0, R0, UR6, 0x3 ;  /* 0x0000000600047c11 */ /* 0x001fc8000f8018ff */
[----:B------:R-:W-:-:S05]  /*9090*/  LEA.HI.X R5, R0, UR7, R5, 0x3, P0 ;  /* 0x0000000700057c11 */ /* 0x000fca00080f1c05 */
[----:B------:R0:W-:Y:S04]  /*90a0*/  STG.E.64 desc[UR8][R4.64], R28 ;  /* 0x0000001c04007986 */ /* 0x0001e8000c101b08 */
.L_x_3632:
[----:B------:R-:W-:Y:S05]  /*90b0*/  BSYNC.RECONVERGENT B1 ;  /* 0x0000000000017941 */ /* 0x000fea0003800200 */
.L_x_3631:
        /* <DEDUP_REMOVED lines=9> */
.L_x_3634:
[----:B-----5:R-:W-:-:S04]  /*9150*/  IADD3 R0, P0, PT, R30, R4, RZ ;  /* 0x000000041e007210 */ /* 0x020fc80007f1e0ff */
[----:B------:R-:W-:Y:S02]  /*9160*/  LEA.HI.X.SX32 R5, R30, R5, 0x1, P0 ;  /* 0x000000051e057211 */ /* 0x000fe400000f0eff */
[----:B0-----:R-:W-:-:S04]  /*9170*/  LEA R4, P0, R0, UR6, 0x3 ;  /* 0x0000000600047c11 */ /* 0x001fc8000f8018ff */
[----:B------:R-:W-:-:S05]  /*9180*/  LEA.HI.X R5, R0, UR7, R5, 0x3, P0 ;  /* 0x0000000700057c11 */ /* 0x000fca00080f1c05 */
[----:B------:R0:W-:Y:S01]  /*9190*/  STG.E.64 desc[UR8][R4.64], R2 ;  /* 0x0000000204007986 */ /* 0x0001e2000c101b08 */
[----:B------:R-:W-:Y:S05]  /*91a0*/  BRA `(.L_x_3583) ;  /* 0x00000008001c7947 */ /* 0x000fea0003800000 */
.L_x_3603:
        /* <DEDUP_REMOVED lines=69> */
.L_x_3637:
        /* <DEDUP_REMOVED lines=14> */
.L_x_3636:
[----:B------:R-:W-:Y:S05]  /*96e0*/  BSYNC.RECONVERGENT B1 ;  /* 0x0000000000017941 */ /* 0x000fea0003800200 */
.L_x_3635:
        /* <DEDUP_REMOVED lines=8> */
.L_x_3638:
        /* <DEDUP_REMOVED lines=43> */
.L_x_3583:
[----:B------:R-:W-:Y:S05]  /*9a20*/  BSYNC.RECONVERGENT B0 ;  /* 0x0000000000007941 */ /* 0x000fea0003800200 */
.L_x_3540:
        /* <DEDUP_REMOVED lines=13> */
.L_x_3640:
[----:B-----5:R-:W-:-:S04]  /*9b00*/  IADD3 R2, P0, PT, R14, R2, RZ ;  /* 0x000000020e027210 */ /* 0x020fc80007f1e0ff */
[----:B------:R-:W-:-:S05]  /*9b10*/  LEA.HI.X.SX32 R3, R14, R3, 0x1, P0 ;  /* 0x000000030e037211 */ /* 0x000fca00000f0eff */
[----:B0-----:R-:W-:Y:S01]  /*9b20*/  STG.E.64 desc[UR8][R4.64], R2 ;  /* 0x0000000204007986 */ /* 0x001fe2000c101b08 */
[----:B------:R-:W-:Y:S05]  /*9b30*/  EXIT ;  /* 0x000000000000794d */ /* 0x000fea0003800000 */
.L_x_3639:
[----:B------:R-:W5:Y:S01]  /*9b40*/  LDCU.U8 UR4, c[0x0][0x3b8] ;  /* 0x00007700ff0477ac */ /* 0x000f620008000000 */
[----:B01234-:R-:W0:Y:S01]  /*9b50*/  LDC.64 R4, c[0x0][0x3d8] ;  /* 0x0000f600ff047b82 */ /* 0x01fe220000000a00 */
[----:B------:R-:W-:Y:S01]  /*9b60*/  CS2R R2, SRZ ;  /* 0x0000000000027805 */ /* 0x000fe2000001ff00 */
[----:B-----5:R-:W-:-:S09]  /*9b70*/  UISETP.NE.AND UP0, UPT, UR4, URZ, UPT ;  /* 0x000000ff0400728c */ /* 0x020fd2000bf05270 */
[----:B------:R-:W-:Y:S05]  /*9b80*/  BRA.U UP0, `(.L_x_3641) ;  /* 0x0000000100087547 */ /* 0x000fea000b800000 */
[----:B------:R-:W1:Y:S02]  /*9b90*/  LDC.64 R2, c[0x0][0x3d0] ;  /* 0x0000f400ff027b82 */ /* 0x000e640000000a00 */
[----:B-1----:R-:W5:Y:S02]  /*9ba0*/  LDG.E.64 R2, desc[UR8][R2.64] ;  /* 0x0000000802027981 */ /* 0x002f64000c1e1b00 */
.L_x_3641:
[----:B-----5:R-:W-:-:S04]  /*9bb0*/  IADD3 R2, P0, PT, R14, R2, RZ ;  /* 0x000000020e027210 */ /* 0x020fc80007f1e0ff */
[----:B------:R-:W-:-:S05]  /*9bc0*/  LEA.HI.X.SX32 R3, R14, R3, 0x1, P0 ;  /* 0x000000030e037211 */ /* 0x000fca00000f0eff */
[----:B0-----:R-:W-:Y:S01]  /*9bd0*/  STG.E.64 desc[UR8][R4.64], R2 ;  /* 0x0000000204007986 */ /* 0x001fe2000c101b08 */
[----:B------:R-:W-:Y:S05]  /*9be0*/  EXIT ;  /* 0x000000000000794d */ /* 0x000fea0003800000 */
.L_x_3488:
[----:B------:R-:W-:Y:S01]  /*9bf0*/  BSSY B0, `(.L_x_3642) ;  /* 0x0000006000007945 */ /* 0x000fe20003800000 */
[----:B------:R-:W-:Y:S01]  /*9c00*/  PLOP3.LUT P6, PT, P6, PT, PT, 0x8, 0x80 ;  /* 0x000000000080781c */ /* 0x000fe200037ce170 */
[----:B------:R-:W-:-:S12]  /*9c10*/  IMAD.MOV.U32 R19, RZ, RZ, -0x1 ;  /* 0xffffffffff137424 */ /* 0x000fd800078e00ff */
[----:B------:R-:W-:Y:S05]  /*9c20*/  WARPSYNC.COLLECTIVE R19, `(.L_x_3643) ;  /* 0x0000000013087348 */ /* 0x000fea0003c00000 */
[----:B------:R-:W-:Y:S01]  /*9c30*/  VOTE.ANY P6, P6 ;  /* 0x0000000000ff7806 */ /* 0x000fe200030c0100 */
[----:B------:R-:W-:-:S12]  /*9c40*/  ENDCOLLECTIVE ;  /* 0x000000000000791b */ /* 0x000fd80003800000 */
.L_x_3643:
[----:B------:R-:W-:Y:S05]  /*9c50*/  BSYNC B0 ;  /* 0x0000000000007941 */ /* 0x000fea0003800000 */
.L_x_3642:
[----:B------:R-:W-:Y:S05]  /*9c60*/  BRA `(.L_x_3644) ;  /* 0xffffff9000207947 */ /* 0x000fea000383ffff */
.L_x_3492:
[----:B------:R-:W-:Y:S01]  /*9c70*/  BSSY B0, `(.L_x_3645) ;  /* 0x0000006000007945 */ /* 0x000fe20003800000 */
[----:B------:R-:W-:Y:S01]  /*9c80*/  PLOP3.LUT P6, PT, P6, PT, PT, 0x8, 0x80 ;  /* 0x000000000080781c */ /* 0x000fe200037ce170 */
[----:B------:R-:W-:-:S12]  /*9c90*/  IMAD.MOV.U32 R19, RZ, RZ, -0x1 ;  /* 0xffffffffff137424 */ /* 0x000fd800078e00ff */
[----:B------:R-:W-:Y:S05]  /*9ca0*/  WARPSYNC.COLLECTIVE R19, `(.L_x_3646) ;  /* 0x0000000013087348 */ /* 0x000fea0003c00000 */
[----:B------:R-:W-:Y:S01]  /*9cb0*/  VOTE.ANY P6, P6 ;  /* 0x0000000000ff7806 */ /* 0x000fe200030c0100 */
[----:B------:R-:W-:-:S12]  /*9cc0*/  ENDCOLLECTIVE ;  /* 0x000000000000791b */ /* 0x000fd80003800000 */
.L_x_3646:
[----:B------:R-:W-:Y:S05]  /*9cd0*/  BSYNC B0 ;  /* 0x0000000000007941 */ /* 0x000fea0003800000 */
.L_x_3645:
[----:B------:R-:W-:Y:S05]  /*9ce0*/  BRA `(.L_x_3647) ;  /* 0xffffff9000307947 */ /* 0x000fea000383ffff */
.L_x_3494:
        /* <DEDUP_REMOVED lines=8> */
.L_x_3649:
[----:B------:R-:W-:Y:S05]  /*9d70*/  BSYNC B0 ;  /* 0x0000000000007941 */ /* 0x000fea0003800000 */
.L_x_3648:
        /* <DEDUP_REMOVED lines=15> */
.L_x_3650:
        /* <DEDUP_REMOVED lines=8> */
.L_x_3651:
        /* <DEDUP_REMOVED lines=9> */
.L_x_3652:
        /* <DEDUP_REMOVED lines=8> */
.L_x_3653:
        /* <DEDUP_REMOVED lines=8> */
.L_x_3654:
[----:B------:R-:W-:Y:S02]  /*a080*/  SEL R16, R51, RZ, !P2 ;  /* 0x000000ff33107207 */ /* 0x000fe40005000000 */
[----:B------:R-:W-:-:S03]  /*a090*/  PLOP3.LUT P5, PT, P1, PT, PT, 0x80, 0x8 ;  /* 0x000000000008781c */ /* 0x000fc60000faf070 */
[----:B------:R-:W-:Y:S02]  /*a0a0*/  IMAD.IADD R21, R15, 0x1, R16 ;  /* 0x000000010f157824 */ /* 0x000fe400078e0210 */
[----:B------:R-:W0:Y:S08]  /*a0b0*/  LDC.64 R14, c[0x0][0x3a0] ;  /* 0x0000e800ff0e7b82 */ /* 0x000e300000000a00 */
[----:B0-----:R-:W-:Y:S05]  /*a0c0*/  WARPSYNC.COLLECTIVE R19, `(.L_x_3655) ;  /* 0x0000000013087348 */ /* 0x001fea0003c00000 */
[----:B------:R-:W-:Y:S01]  /*a0d0*/  VOTE.ALL P5, P5 ;  /* 0x0000000000ff7806 */ /* 0x000fe200028a0000 */
[----:B0-----:R-:W-:-:S12]  /*a0e0*/  ENDCOLLECTIVE ;  /* 0x000000000000791b */ /* 0x001fd80003800000 */
.L_x_3655:
[----:B------:R-:W-:-:S05]  /*a0f0*/  IADD3 R22, P2, PT, R14, 0x100, RZ ;  /* 0x000001000e167810 */ /* 0x000fca0007f5e0ff */
[----:B------:R-:W-:Y:S01]  /*a100*/  IMAD.X R47, RZ, RZ, R15, P2 ;  /* 0x000000ffff2f7224 */ /* 0x000fe200010e060f */
[----:B------:R-:W-:Y:S07]  /*a110*/  BRA `(.L_x_3656) ;  /* 0xffffff8c00c07947 */ /* 0x000fee000383ffff */
.L_x_3496:
[----:B------:R-:W-:Y:S01]  /*a120*/  BSSY B0, `(.L_x_3657) ;  /* 0x0000006000007945 */ /* 0x000fe20003800000 */
[----:B------:R-:W-:Y:S01]  /*a130*/  PLOP3.LUT P6, PT, P6, PT, PT, 0x8, 0x80 ;  /* 0x000000000080781c */ /* 0x000fe200037ce170 */
[----:B------:R-:W-:-:S12]  /*a140*/  IMAD.MOV.U32 R19, RZ, RZ, -0x1 ;  /* 0xffffffffff137424 */ /* 0x000fd800078e00ff */
[----:B------:R-:W-:Y:S05]  /*a150*/  WARPSYNC.COLLECTIVE R19, `(.L_x_3658) ;  /* 0x0000000013087348 */ /* 0x000fea0003c00000 */
[----:B------:R-:W-:Y:S01]  /*a160*/  VOTE.ANY P6, P6 ;  /* 0x0000000000ff7806 */ /* 0x000fe200030c0100 */
[----:B------:R-:W-:-:S12]  /*a170*/  ENDCOLLECTIVE ;  /* 0x000000000000791b */ /* 0x000fd80003800000 */
.L_x_3658:
[----:B------:R-:W-:Y:S05]  /*a180*/  BSYNC B0 ;  /* 0x0000000000007941 */ /* 0x000fea0003800000 */
.L_x_3657:
[----:B------:R-:W-:Y:S05]  /*a190*/  BRA `(.L_x_3659) ;  /* 0xffffff8c00c87947 */ /* 0x000fea000383ffff */
.L_x_3500:
[----:B------:R-:W-:Y:S01]  /*a1a0*/  BSSY B0, `(.L_x_3660) ;  /* 0x0000006000007945 */ /* 0x000fe20003800000 */
[----:B------:R-:W-:Y:S01]  /*a1b0*/  PLOP3.LUT P6, PT, P6, PT, PT, 0x8, 0x80 ;  /* 0x000000000080781c */ /* 0x000fe200037ce170 */
[----:B------:R-:W-:-:S12]  /*a1c0*/  IMAD.MOV.U32 R19, RZ, RZ, -0x1 ;  /* 0xffffffffff137424 */ /* 0x000fd800078e00ff */
[----:B------:R-:W-:Y:S05]  /*a1d0*/  WARPSYNC.COLLECTIVE R19, `(.L_x_3661) ;  /* 0x0000000013087348 */ /* 0x000fea0003c00000 */
[----:B------:R-:W-:Y:S01]  /*a1e0*/  VOTE.ANY P6, P6 ;  /* 0x0000000000ff7806 */ /* 0x000fe200030c0100 */
[----:B------:R-:W-:-:S12]  /*a1f0*/  ENDCOLLECTIVE ;  /* 0x000000000000791b */ /* 0x000fd80003800000 */
.L_x_3661:
[----:B------:R-:W-:Y:S05]  /*a200*/  BSYNC B0 ;  /* 0x0000000000007941 */ /* 0x000fea0003800000 */
.L_x_3660:
[----:B------:R-:W-:Y:S05]  /*a210*/  BRA `(.L_x_3662) ;  /* 0xffffff8c00d87947 */ /* 0x000fea000383ffff */
.L_x_3502:
[----:B------:R-:W-:Y:S01]  /*a220*/  BSSY B0, `(.L_x_3663) ;  /* 0x0000006000007945 */ /* 0x000fe20003800000 */
[----:B------:R-:W-:Y:S01]  /*a230*/  PLOP3.LUT P5, PT, P5, PT, PT, 0x8, 0x80 ;  /* 0x000000000080781c */ /* 0x000fe20002fae170 */
[----:B------:R-:W-:-:S12]  /*a240*/  IMAD.MOV.U32 R19, RZ, RZ, -0x1 ;  /* 0xffffffffff137424 */ /* 0x000fd800078e00ff */
[----:B------:R-:W-:Y:S05]  /*a250*/  WARPSYNC.COLLECTIVE R19, `(.L_x_3664) ;  /* 0x0000000013087348 */ /* 0x000fea0003c00000 */
[----:B------:R-:W-:Y:S01]  /*a260*/  VOTE.ANY R19, PT, P5 ;  /* 0x0000000000137806 */ /* 0x000fe200028e0100 */
[----:B------:R-:W-:Y:S06]  /*a270*/  ENDCOLLECTIVE ;  /* 0x000000000000791b */ /* 0x000fec0003800000 */
.L_x_3664:
[----:B------:R-:W-:Y:S05]  /*a280*/  BSYNC B0 ;  /* 0x0000000000007941 */ /* 0x000fea0003800000 */
.L_x_3663:
        /* <DEDUP_REMOVED lines=11> */
.L_x_3665:
        /* <DEDUP_REMOVED lines=9> */
.L_x_3666:
[----:B------:R-:W-:Y:S01]  /*a3d0*/  IMAD.MOV.U32 R50, RZ, RZ, 0x4 ;  /* 0x00000004ff327424 */ /* 0x000fe200078e00ff */
[----:B------:R-:W-:Y:S02]  /*a3e0*/  SEL R51, R51, RZ, !P1 ;  /* 0x000000ff33337207 */ /* 0x000fe40004800000 */
[----:B------:R-:W-:-:S03]  /*a3f0*/  ISETP.GT.AND P1, PT, R18, R14, PT ;  /* 0x0000000e1200720c */ /* 0x000fc60003f24270 */
[----:B------:R-:W-:-:S10]  /*a400*/  IMAD.IADD R17, R17, 0x1, R51 ;  /* 0x0000000111117824 */ /* 0x000fd400078e0233 */
[----:B------:R-:W-:Y:S05]  /*a410*/  WARPSYNC.COLLECTIVE R19, `(.L_x_3667) ;  /* 0x0000000013087348 */ /* 0x000fea0003c00000 */
[----:B------:R0:W1:Y:S02]  /*a420*/  SHFL.DOWN P5, R51, R17, R50, R14 ;  /* 0x0800003211337389 */ /* 0x00006400000a000e */
[----:B01----:R-:W-:Y:S05]  /*a430*/  ENDCOLLECTIVE ;  /* 0x000000000000791b */ /* 0x003fea0003800000 */
.L_x_3667:
[----:B------:R-:W-:Y:S01]  /*a440*/  IMAD.MOV.U32 R50, RZ, RZ, 0x8 ;  /* 0x00000008ff327424 */ /* 0x000fe200078e00ff */
[----:B------:R-:W-:Y:S02]  /*a450*/  SEL R51, R51, RZ, !P1 ;  /* 0x000000ff33337207 */ /* 0x000fe40004800000 */
[----:B------:R-:W-:-:S03]  /*a460*/  ISETP.GT.AND P1, PT, R13, R14, PT ;  /* 0x0000000e0d00720c */ /* 0x000fc60003f24270 */
[----:B------:R-:W-:-:S10]  /*a470*/  IMAD.IADD R17, R17, 0x1, R51 ;  /* 0x0000000111117824 */ /* 0x000fd400078e0233 */
[----:B------:R-:W-:Y:S05]  /*a480*/  WARPSYNC.COLLECTIVE R19, `(.L_x_3668) ;  /* 0x0000000013087348 */ /* 0x000fea0003c00000 */
[----:B------:R0:W1:Y:S02]  /*a490*/  SHFL.DOWN P5, R51, R17, R50, R14 ;  /* 0x0800003211337389 */ /* 0x00006400000a000e */
[----:B01----:R-:W-:Y:S05]  /*a4a0*/  ENDCOLLECTIVE ;  /* 0x000000000000791b */ /* 0x003fea0003800000 */
.L_x_3668:
[----:B------:R-:W-:Y:S01]  /*a4b0*/  IMAD.MOV.U32 R50, RZ, RZ, 0x10 ;  /* 0x00000010ff327424 */ /* 0x000fe200078e00ff */
[----:B------:R-:W-:Y:S02]  /*a4c0*/  SEL R51, R51, RZ, !P1 ;  /* 0x000000ff33337207 */ /* 0x000fe40004800000 */
[----:B------:R-:W-:-:S03]  /*a4d0*/  ISETP.GT.AND P1, PT, R20, R14, PT ;  /* 0x0000000e1400720c */ /* 0x000fc60003f24270 */
[----:B------:R-:W-:-:S10]  /*a4e0*/  IMAD.IADD R17, R17, 0x1, R51 ;  /* 0x0000000111117824 */ /* 0x000fd400078e0233 */
[----:B------:R-:W-:Y:S05]  /*a4f0*/  WARPSYNC.COLLECTIVE R19, `(.L_x_3669) ;  /* 0x0000000013087348 */ /* 0x000fea0003c00000 */
[----:B------:R0:W1:Y:S02]  /*a500*/  SHFL.DOWN P5, R51, R17, R50, R14 ;  /* 0x0800003211337389 */ /* 0x00006400000a000e */
[----:B01----:R-:W-:Y:S05]  /*a510*/  ENDCOLLECTIVE ;  /* 0x000000000000791b */ /* 0x003fea0003800000 */
.L_x_3669:
[----:B------:R-:W-:Y:S02]  /*a520*/  ISETP.NE.AND P5, PT, R16, 0x65, PT ;  /* 0x000000651000780c */ /* 0x000fe40003fa5270 */
[----:B------:R-:W-:-:S04]  /*a530*/  SEL R51, R51, RZ, !P1 ;  /* 0x000000ff33337207 */ /* 0x000fc80004800000 */
[----:B------:R-:W-:-:S07]  /*a540*/  IADD3 R21, PT, PT, R17, R51, R21 ;  /* 0x0000003311157210 */ /* 0x000fce0007ffe015 */
[----:B------:R-:W-:Y:S05]  /*a550*/  WARPSYNC.COLLECTIVE R19, `(.L_x_3670) ;  /* 0x0000000013087348 */ /* 0x000fea0003c00000 */
[----:B------:R-:W-:Y:S01]  /*a560*/  VOTE.ALL P5, P5 ;  /* 0x0000000000ff7806 */ /* 0x000fe200028a0000 */
[----:B------:R-:W-:-:S12]  /*a570*/  ENDCOLLECTIVE ;  /* 0x000000000000791b */ /* 0x000fd80003800000 */
.L_x_3670:
[----:B------:R-:W-:Y:S05]  /*a580*/  BRA `(.L_x_3671) ;  /* 0xffffff8c00847947 */ /* 0x000fea000383ffff */
.L_x_3587:
[----:B------:R-:W-:Y:S01]  /*a590*/  BSSY B1, `(.L_x_3672) ;  /* 0x0000006000017945 */ /* 0x000fe20003800000 */
[----:B------:R-:W-:Y:S01]  /*a5a0*/  PLOP3.LUT P6, PT, P6, PT, PT, 0x8, 0x80 ;  /* 0x000000000080781c */ /* 0x000fe200037ce170 */
[----:B------:R-:W-:-:S12]  /*a5b0*/  IMAD.MOV.U32 R19, RZ, RZ, -0x1 ;  /* 0xffffffffff137424 */ /* 0x000fd800078e00ff */
[----:B------:R-:W-:Y:S05]  /*a5c0*/  WARPSYNC.COLLECTIVE R19, `(.L_x_3673) ;  /* 0x0000000013087348 */ /* 0x000fea0003c00000 */
[----:B------:R-:W-:Y:S01]  /*a5d0*/  VOTE.ANY P6, P6 ;  /* 0x0000000000ff7806 */ /* 0x000fe200030c0100 */
[----:B------:R-:W-:-:S12]  /*a5e0*/  ENDCOLLECTIVE ;  /* 0x000000000000791b */ /* 0x000fd80003800000 */
.L_x_3673:
[----:B------:R-:W-:Y:S05]  /*a5f0*/  BSYNC B1 ;  /* 0x0000000000017941 */ /* 0x000fea0003800000 */
.L_x_3672:
[----:B------:R-:W-:Y:S05]  /*a600*/  BRA `(.L_x_3674) ;  /* 0xffffffd4009c7947 */ /* 0x000fea000383ffff */
.L_x_3591:
[----:B------:R-:W-:Y:S01]  /*a610*/  BSSY B1, `(.L_x_3675) ;  /* 0x0000006000017945 */ /* 0x000fe20003800000 */
[----:B------:R-:W-:Y:S01]  /*a620*/  PLOP3.LUT P6, PT, P6, PT, PT, 0x8, 0x80 ;  /* 0x000000000080781c */ /* 0x000fe200037ce170 */
[----:B------:R-:W-:-:S12]  /*a630*/  IMAD.MOV.U32 R19, RZ, RZ, -0x1 ;  /* 0xffffffffff137424 */ /* 0x000fd800078e00ff */
[----:B------:R-:W-:Y:S05]  /*a640*/  WARPSYNC.COLLECTIVE R19, `(.L_x_3676) ;  /* 0x0000000013087348 */ /* 0x000fea0003c00000 */
[----:B------:R-:W-:Y:S01]  /*a650*/  VOTE.ANY P6, P6 ;  /* 0x0000000000ff7806 */ /* 0x000fe200030c0100 */
[----:B------:R-:W-:-:S12]  /*a660*/  ENDCOLLECTIVE ;  /* 0x000000000000791b */ /* 0x000fd80003800000 */
.L_x_3676:
[----:B------:R-:W-:Y:S05]  /*a670*/  BSYNC B1 ;  /* 0x0000000000017941 */ /* 0x000fea0003800000 */
.L_x_3675:
[----:B------:R-:W-:Y:S05]  /*a680*/  BRA `(.L_x_3677) ;  /* 0xffffffd400ac7947 */ /* 0x000fea000383ffff */
.L_x_3593:
[----:B------:R-:W-:Y:S01]  /*a690*/  BSSY B1, `(.L_x_3678) ;  /* 0x0000006000017945 */ /* 0x000fe20003800000 */
[----:B------:R-:W-:Y:S01]  /*a6a0*/  PLOP3.LUT P5, PT, P5, PT, PT, 0x8, 0x80 ;  /* 0x000000000080781c */ /* 0x000fe20002fae170 */
[----:B------:R-:W-:-:S12]  /*a6b0*/  IMAD.MOV.U32 R19, RZ, RZ, -0x1 ;  /* 0xffffffffff137424 */ /* 0x000fd800078e00ff */
[----:B------:R-:W-:Y:S05]  /*a6c0*/  WARPSYNC.COLLECTIVE R19, `(.L_x_3679) ;  /* 0x0000000013087348 */ /* 0x000fea0003c00000 */
[----:B------:R-:W-:Y:S01]  /*a6d0*/  VOTE.ANY R19, PT, P5 ;  /* 0x0000000000137806 */ /* 0x000fe200028e0100 */
[----:B------:R-:W-:Y:S06]  /*a6e0*/  ENDCOLLECTIVE ;  /* 0x000000000000791b */ /* 0x000fec0003800000 */
.L_x_3679:
[----:B------:R-:W-:Y:S05]  /*a6f0*/  BSYNC B1 ;  /* 0x0000000000017941 */ /* 0x000fea0003800000 */
.L_x_3678:
        /* <DEDUP_REMOVED lines=13> */
.L_x_3680:
        /* <DEDUP_REMOVED lines=9> */
.L_x_3681:
        /* <DEDUP_REMOVED lines=9> */
.L_x_3682:
        /* <DEDUP_REMOVED lines=8> */
.L_x_3683:
        /* <DEDUP_REMOVED lines=8> */
.L_x_3684:
        /* <DEDUP_REMOVED lines=11> */
.L_x_3685:
[----:B------:R-:W-:Y:S05]  /*aaa0*/  BRA `(.L_x_3686) ;  /* 0xffffffd400407947 */ /* 0x000fea000383ffff */
.L_x_3595:
[----:B------:R-:W-:Y:S01]  /*aab0*/  BSSY B1, `(.L_x_3687) ;  /* 0x0000006000017945 */ /* 0x000fe20003800000 */
[----:B------:R-:W-:Y:S01]  /*aac0*/  PLOP3.LUT P6, PT, P6, PT, PT, 0x8, 0x80 ;  /* 0x000000000080781c */ /* 0x000fe200037ce170 */
[----:B------:R-:W-:-:S12]  /*aad0*/  IMAD.MOV.U32 R19, RZ, RZ, -0x1 ;  /* 0xffffffffff137424 */ /* 0x000fd800078e00ff */
[----:B------:R-:W-:Y:S05]  /*aae0*/  WARPSYNC.COLLECTIVE R19, `(.L_x_3688) ;  /* 0x0000000013087348 */ /* 0x000fea0003c00000 */
[----:B------:R-:W-:Y:S01]  /*aaf0*/  VOTE.ANY P6, P6 ;  /* 0x0000000000ff7806 */ /* 0x000fe200030c0100 */
[----:B------:R-:W-:-:S12]  /*ab00*/  ENDCOLLECTIVE ;  /* 0x000000000000791b */ /* 0x000fd80003800000 */
.L_x_3688:
[----:B------:R-:W-:Y:S05]  /*ab10*/  BSYNC B1 ;  /* 0x0000000000017941 */ /* 0x000fea0003800000 */
.L_x_3687:
[----:B------:R-:W-:Y:S05]  /*ab20*/  BRA `(.L_x_3689) ;  /* 0xffffffd400447947 */ /* 0x000fea000383ffff */
.L_x_3599:
[----:B------:R-:W-:Y:S01]  /*ab30*/  BSSY B1, `(.L_x_3690) ;  /* 0x0000006000017945 */ /* 0x000fe20003800000 */
[----:B------:R-:W-:Y:S01]  /*ab40*/  PLOP3.LUT P6, PT, P6, PT, PT, 0x8, 0x80 ;  /* 0x000000000080781c */ /* 0x000fe200037ce170 */
[----:B------:R-:W-:-:S12]  /*ab50*/  IMAD.MOV.U32 R19, RZ, RZ, -0x1 ;  /* 0xffffffffff137424 */ /* 0x000fd800078e00ff */
[----:B------:R-:W-:Y:S05]  /*ab60*/  WARPSYNC.COLLECTIVE R19, `(.L_x_3691) ;  /* 0x0000000013087348 */ /* 0x000fea0003c00000 */
[----:B------:R-:W-:Y:S01]  /*ab70*/  VOTE.ANY P6, P6 ;  /* 0x0000000000ff7806 */ /* 0x000fe200030c0100 */
[----:B------:R-:W-:-:S12]  /*ab80*/  ENDCOLLECTIVE ;  /* 0x000000000000791b */ /* 0x000fd80003800000 */
.L_x_3691:
[----:B------:R-:W-:Y:S05]  /*ab90*/  BSYNC B1 ;  /* 0x0000000000017941 */ /* 0x000fea0003800000 */
.L_x_3690:
[----:B------:R-:W-:Y:S05]  /*aba0*/  BRA `(.L_x_3692) ;  /* 0xffffffd400587947 */ /* 0x000fea000383ffff */
.L_x_3601:
[----:B------:R-:W-:Y:S01]  /*abb0*/  BSSY B1, `(.L_x_3693) ;  /* 0x0000006000017945 */ /* 0x000fe20003800000 */
[----:B------:R-:W-:Y:S01]  /*abc0*/  PLOP3.LUT P5, PT, P5, PT, PT, 0x8, 0x80 ;  /* 0x000000000080781c */ /* 0x000fe20002fae170 */
[----:B------:R-:W-:-:S12]  /*abd0*/  IMAD.MOV.U32 R19, RZ, RZ, -0x1 ;  /* 0xffffffffff137424 */ /* 0x000fd800078e00ff */
[----:B------:R-:W-:Y:S05]  /*abe0*/  WARPSYNC.COLLECTIVE R19, `(.L_x_3694) ;  /* 0x0000000013087348 */ /* 0x000fea0003c00000 */
[----:B------:R-:W-:Y:S01]  /*abf0*/  VOTE.ANY R19, PT, P5 ;  /* 0x0000000000137806 */ /* 0x000fe200028e0100 */
[----:B------:R-:W-:Y:S06]  /*ac00*/  ENDCOLLECTIVE ;  /* 0x000000000000791b */ /* 0x000fec0003800000 */
.L_x_3694:
[----:B------:R-:W-:Y:S05]  /*ac10*/  BSYNC B1 ;  /* 0x0000000000017941 */ /* 0x000fea0003800000 */
.L_x_3693:
        /* <DEDUP_REMOVED lines=11> */
.L_x_3695:
        /* <DEDUP_REMOVED lines=8> */
.L_x_3696:
        /* <DEDUP_REMOVED lines=8> */
.L_x_3697:
        /* <DEDUP_REMOVED lines=8> */
.L_x_3698:
        /* <DEDUP_REMOVED lines=8> */
.L_x_3699:
[----:B------:R-:W-:-:S04]  /*aed0*/  ISETP.GT.AND P5, PT, R42, R14, PT ;  /* 0x0000000e2a00720c */ /* 0x000fc80003fa4270 */
[----:B------:R-:W-:Y:S02]  /*aee0*/  SEL R51, R51, RZ, !P5 ;  /* 0x000000ff33337207 */ /* 0x000fe40006800000 */
[----:B------:R-:W-:Y:S02]  /*aef0*/  ISETP.NE.AND P5, PT, R36, 0x65, PT ;  /* 0x000000652400780c */ /* 0x000fe40003fa5270 */
[----:B------:R-:W-:-:S11]  /*af00*/  IADD3 R43, PT, PT, R40, R51, R43 ;  /* 0x00000033282b7210 */ /* 0x000fd60007ffe02b */
[----:B------:R-:W-:Y:S05]  /*af10*/  WARPSYNC.COLLECTIVE R19, `(.L_x_3700) ;  /* 0x0000000013087348 */ /* 0x000fea0003c00000 */
[----:B------:R-:W-:Y:S01]  /*af20*/  VOTE.ALL P5, P5 ;  /* 0x0000000000ff7806 */ /* 0x000fe200028a0000 */
[----:B------:R-:W-:-:S12]  /*af30*/  ENDCOLLECTIVE ;  /* 0x000000000000791b */ /* 0x000fd80003800000 */
.L_x_3700:
[----:B------:R-:W-:Y:S05]  /*af40*/  BRA `(.L_x_3701) ;  /* 0xffffffd000f07947 */ /* 0x000fea000383ffff */
.L_x_3702:
        /* <DEDUP_REMOVED lines=11> */
.L_x_4314:


//--------------------- .text._ZN3cub18CUB_300001_SM_10006detail6select23DeviceSelectSweepKernelINS2_10policy_hubIdNS0_8NullTypeEiLb0ELNS0_10SelectImplE0EE10Policy1000EPdPS5_S9_PmNS0_13ScanTileStateIiLb1EEES5_N4cuda3std3__48equal_toIvEEiNS2_19streaming_context_tIlLb1EEELS6_0EEEvT0_T1_T2_T3_T4_T5_T6_T7_iT8_NS1_7vsmem_tE --------------------------
	.section	.text._ZN3cub18CUB_300001_SM_10006detail6select23DeviceSelectSweepKernelINS2_10policy_hubIdNS0_8NullTypeEiLb0ELNS0_10SelectImplE0EE10Policy1000EPdPS5_S9_PmNS0_13ScanTileStateIiLb1EEES5_N4cuda3std3__48equal_toIvEEiNS2_19streaming_context_tIlLb1EEELS6_0EEEvT0_T1_T2_T3_T4_T5_T6_T7_iT8_NS1_7vsmem_tE,"ax",@progbits
	.align	128
        .global         _ZN3cub18CUB_300001_SM_10006detail6select23DeviceSelectSweepKernelINS2_10policy_hubIdNS0_8NullTypeEiLb0ELNS0_10SelectImplE0EE10Policy1000EPdPS5_S9_PmNS0_13ScanTileStateIiLb1EEES5_N4cuda3std3__48equal_toIvEEiNS2_19streaming_context_tIlLb1EEELS6_0EEEvT0_T1_T2_T3_T4_T5_T6_T7_iT8_NS1_7vsmem_tE
        .type           _ZN3cub18CUB_300001_SM_10006detail6select23DeviceSelectSweepKernelINS2_10policy_hubIdNS0_8NullTypeEiLb0ELNS0_10SelectImplE0EE10Policy1000EPdPS5_S9_PmNS0_13ScanTileStateIiLb1EEES5_N4cuda3std3__48equal_toIvEEiNS2_19streaming_context_tIlLb1EEELS6_0EEEvT0_T1_T2_T3_T4_T5_T6_T7_iT8_NS1_7vsmem_tE,@function
        .size           _ZN3cub18CUB_300001_SM_10006detail6select23DeviceSelectSweepKernelINS2_10policy_hubIdNS0_8NullTypeEiLb0ELNS0_10SelectImplE0EE10Policy1000EPdPS5_S9_PmNS0_13ScanTileStateIiLb1EEES5_N4cuda3std3__48equal_toIvEEiNS2_19streaming_context_tIlLb1EEELS6_0EEEvT0_T1_T2_T3_T4_T5_T6_T7_iT8_NS1_7vsmem_tE,(.L_x_4315 - _ZN3cub18CUB_300001_SM_10006detail6select23DeviceSelectSweepKernelINS2_10policy_hubIdNS0_8NullTypeEiLb0ELNS0_10SelectImplE0EE10Policy1000EPdPS5_S9_PmNS0_13ScanTileStateIiLb1EEES5_N4cuda3std3__48equal_toIvEEiNS2_19streaming_context_tIlLb1EEELS6_0EEEvT0_T1_T2_T3_T4_T5_T6_T7_iT8_NS1_7vsmem_tE)
        .other          _ZN3cub18CUB_300001_SM_10006detail6select23DeviceSelectSweepKernelINS2_10policy_hubIdNS0_8NullTypeEiLb0ELNS0_10SelectImplE0EE10Policy1000EPdPS5_S9_PmNS0_13ScanTileStateIiLb1EEES5_N4cuda3std3__48equal_toIvEEiNS2_19streaming_context_tIlLb1EEELS6_0EEEvT0_T1_T2_T3_T4_T5_T6_T7_iT8_NS1_7vsmem_tE,@"STO_CUDA_ENTRY STV_DEFAULT"
_ZN3cub18CUB_300001_SM_10006detail6select23DeviceSelectSweepKernelINS2_10policy_hubIdNS0_8NullTypeEiLb0ELNS0_10SelectImplE0EE10Policy1000EPdPS5_S9_PmNS0_13ScanTileStateIiLb1EEES5_N4cuda3std3__48equal_toIvEEiNS2_19streaming_context_tIlLb1EEELS6_0EEEvT0_T1_T2_T3_T4_T5_T6_T7_iT8_NS1_7vsmem_tE:
.text._ZN3cub18CUB_300001_SM_10006detail6select23DeviceSelectSweepKernelINS2_10policy_hubIdNS0_8NullTypeEiLb0ELNS0_10SelectImplE0EE10Policy1000EPdPS5_S9_PmNS0_13ScanTileStateIiLb1EEES5_N4cuda3std3__48equal_toIvEEiNS2_19streaming_context_tIlLb1EEELS6_0EEEvT0_T1_T2_T3_T4_T5_T6_T7_iT8_NS1_7vsmem_tE:
        /* <DEDUP_REMOVED lines=39> */
[----:B------:R-:W-:Y:S01]  /*0270*/  SHF.R.U32.HI R20, RZ, 0x5, R0 ;  /* 0x00000005ff147819 */ /* 0x000fe20000011600 */
[----:B------:R-:W-:Y:S01]  /*0280*/  UMOV UR4, 0x400 ;  /* 0x0000040000047882 */ /* 0x000fe20000000000 */
[----:B------:R-:W0:Y:S01]  /*0290*/  S2R R44, SR_LANEID ;  /* 0x00000000002c7919 */ /* 0x000e220000000000 */
[----:B------:R-:W-:Y:S01]  /*02a0*/  BSSY.RECONVERGENT B0, `(.L_x_3705) ;  /* 0x0000032000007945 */ /* 0x000fe20003800200 */
[----:B-1----:R-:W-:Y:S01]  /*02b0*/  ULEA UR4, UR5, UR4, 0x18 ;  /* 0x0000000405047291 */ /* 0x002fe2000f8ec0ff */
[----:B0-----:R-:W-:-:S05]  /*02c0*/  IMAD R21, R20, 0x160, R44 ;  /* 0x0000016014157824 */ /* 0x001fca00078e022c */
        /* <DEDUP_REMOVED lines=34> */
[----:B-1----:R-:W-:Y:S01]  /*04f0*/  DSETP.NEU.AND P0, PT, R4, R8, PT ;  /* 0x000000080400722a */ /* 0x002fe20003f0d000 */
[----:B------:R-:W-:-:S13]  /*0500*/  BRA `(.L_x_3707) ;  /* 0x00000000002c7947 */ /* 0x000fda0003800000 */
.L_x_3706:
        /* <DEDUP_REMOVED lines=9> */
[----:B-----5:R-:W0:Y:S02]  /*05a0*/  @P0 LDS.64 R4, [R2+0xc48] ;  /* 0x000c480002040984 */ /* 0x020e240000000a00 */
[----:B01----:R-:W-:-:S14]  /*05b0*/  DSETP.NEU.AND P0, PT, R4, R8, PT ;  /* 0x000000080400722a */ /* 0x003fdc0003f0d000 */
.L_x_3707:
[----:B------:R-:W-:Y:S05]  /*05c0*/  BSYNC.RECONVERGENT B0 ;  /* 0x0000000000007941 */ /* 0x000fea0003800200 */
.L_x_3705:
[----:B--2---:R-:W-:Y:S01]  /*05d0*/  DSETP.NEU.AND P2, PT, R8, R10, PT ;  /* 0x0000000a0800722a */ /* 0x004fe20003f4d000 */
[----:B------:R-:W-:Y:S01]  /*05e0*/  LOP3.LUT R30, R30, 0xfffffff7, RZ, 0xc0, !PT ;  /* 0xfffffff71e1e7812 */ /* 0x000fe200078ec0ff */
[----:B------:R-:W-:Y:S01]  /*05f0*/  BAR.SYNC.DEFER_BLOCKING 0x0 ;  /* 0x0000000000007b1d */ /* 0x000fe20000010000 */
[----:B------:R-:W-:Y:S02]  /*0600*/  SEL R3, RZ, 0x1, !P0 ;  /* 0x00000001ff037807 */ /* 0x000fe40004000000 */
[----:B------:R-:W-:-:S03]  /*0610*/  P2R R46, PR, RZ, 0x1 ;  /* 0x00000001ff2e7803 */ /* 0x000fc60000000000 */
[----:B---3--:R-:W-:Y:S01]  /*0620*/  DSETP.NEU.AND P1, PT, R10, R24, PT ;  /* 0x000000180a00722a */ /* 0x008fe20003f2d000 */
[----:B------:R-:W-:Y:S01]  /*0630*/  VIADD R4, R3, 0x1 ;  /* 0x0000000103047836 */ /* 0x000fe20000000000 */
[----:B----4-:R-:W-:Y:S02]  /*0640*/  DSETP.NEU.AND P0, PT, R24, R26, PT ;  /* 0x0000001a1800722a */ /* 0x010fe40003f0d000 */
[----:B------:R-:W-:Y:S02]  /*0650*/  DSETP.NEU.AND P3, PT, R36, R38, PT ;  /* 0x000000262400722a */ /* 0x000fe40003f6d000 */
[----:B------:R-:W-:Y:S01]  /*0660*/  @P2 LOP3.LUT R30, R30, 0x8, RZ, 0xfc, !PT ;  /* 0x000000081e1e2812 */ /* 0x000fe200078efcff */
[----:B------:R-:W-:Y:S01]  /*0670*/  @!P2 IMAD.MOV R4, RZ, RZ, R3 ;  /* 0x000000ffff04a224 */ /* 0x000fe200078e0203 */
[----:B------:R-:W-:Y:S02]  /*0680*/  DSETP.NEU.AND P2, PT, R34, R36, PT ;  /* 0x000000242200722a */ /* 0x000fe40003f4d000 */
[----:B------:R-:W-:Y:S01]  /*0690*/  LOP3.LUT R30, R30, 0xffffffef, RZ, 0xc0, !PT ;  /* 0xffffffef1e1e7812 */ /* 0x000fe200078ec0ff */
[----:B------:R-:W-:Y:S01]  /*06a0*/  VIADD R5, R4, 0x1 ;  /* 0x0000000104057836 */ /* 0x000fe20000000000 */
[----:B------:R-:W-:-:S02]  /*06b0*/  DSETP.NEU.AND P4, PT, R38, R40, PT ;  /* 0x000000282600722a */ /* 0x000fc40003f8d000 */
[----:B------:R-:W-:Y:S01]  /*06c0*/  @P1 LOP3.LUT R30, R30, 0x10, RZ, 0xfc, !PT ;  /* 0x000000101e1e1812 */ /* 0x000fe200078efcff */
[----:B------:R-:W-:Y:S01]  /*06d0*/  @!P1 IMAD.MOV R5, RZ, RZ, R4 ;  /* 0x000000ffff059224 */ /* 0x000fe200078e0204 */
[----:B------:R-:W-:Y:S02]  /*06e0*/  DSETP.NEU.AND P1, PT, R26, R28, PT ;  /* 0x0000001c1a00722a */ /* 0x000fe40003f2d000 */
[----:B------:R-:W-:Y:S01]  /*06f0*/  LOP3.LUT R30, R30, 0xffffffdf, RZ, 0xc0, !PT ;  /* 0xffffffdf1e1e7812 */ /* 0x000fe200078ec0ff */
[----:B------:R-:W-:Y:S01]  /*0700*/  VIADD R6, R5, 0x1 ;  /* 0x0000000105067836 */ /* 0x000fe20000000000 */
[----:B------:R-:W-:Y:S01]  /*0710*/  DSETP.NEU.AND P5, PT, R40, R42, PT ;  /* 0x0000002a2800722a */ /* 0x000fe20003fad000 */
[----:B------:R-:W-:Y:S01]  /*0720*/  @!P0 IMAD.MOV R6, RZ, RZ, R5 ;  /* 0x000000ffff068224 */ /* 0x000fe200078e0205 */
[----:B------:R-:W-:Y:S01]  /*0730*/  @P0 LOP3.LUT R30, R30, 0x20, RZ, 0xfc, !PT ;  /* 0x000000201e1e0812 */ /* 0x000fe200078efcff */
[----:B------:R-:W-:Y:S02]  /*0740*/  DSETP.NEU.AND P0, PT, R28, R32, PT ;  /* 0x000000201c00722a */ /* 0x000fe40003f0d000 */
[----:B------:R-:W-:Y:S01]  /*0750*/  VIADD R7, R6, 0x1 ;  /* 0x0000000106077836 */ /* 0x000fe20000000000 */
[----:B------:R-:W-:-:S04]  /*0760*/  LOP3.LUT R30, R30, 0xffffffbf, RZ, 0xc0, !PT ;  /* 0xffffffbf1e1e7812 */ /* 0x000fc800078ec0ff */
[----:B------:R-:W-:Y:S01]  /*0770*/  @P1 LOP3.LUT R30, R30, 0x40, RZ, 0xfc, !PT ;  /* 0x000000401e1e1812 */ /* 0x000fe200078efcff */
[----:B------:R-:W-:Y:S01]  /*0780*/  @!P1 IMAD.MOV R7, RZ, RZ, R6 ;  /* 0x000000ffff079224 */ /* 0x000fe200078e0206 */
[----:B------:R-:W-:Y:S02]  /*0790*/  DSETP.NEU.AND P1, PT, R32, R34, PT ;  /* 0x000000222000722a */ /* 0x000fe40003f2d000 */
[----:B------:R-:W-:Y:S01]  /*07a0*/  LOP3.LUT R30, R30, 0xfffffffb, RZ, 0xc0, !PT ;  /* 0xfffffffb1e1e7812 */ /* 0x000fe200078ec0ff */
[----:B------:R-:W-:Y:S02]  /*07b0*/  VIADD R31, R7, 0x1 ;  /* 0x00000001071f7836 */ /* 0x000fe40000000000 */
[----:B------:R-:W-:Y:S01]  /*07c0*/  @!P0 IMAD.MOV R31, RZ, RZ, R7 ;  /* 0x000000ffff1f8224 */ /* 0x000fe200078e0207 */
[----:B------:R-:W-:Y:S02]  /*07d0*/  @P0 LOP3.LUT R30, R30, 0x4, RZ, 0xfc, !PT ;  /* 0x000000041e1e0812 */ /* 0x000fe400078efcff */
[----:B------:R-:W-:Y:S01]  /*07e0*/  P2R R47, PR, RZ, 0x2 ;  /* 0x00000002ff2f7803 */ /* 0x000fe20000000000 */
[----:B------:R-:W-:Y:S01]  /*07f0*/  VIADD R48, R31, 0x1 ;  /* 0x000000011f307836 */ /* 0x000fe20000000000 */
[----:B------:R-:W-:-:S04]  /*0800*/  ISETP.NE.AND P0, PT, R20, 0xa, PT ;  /* 0x0000000a1400780c */ /* 0x000fc80003f05270 */
[----:B------:R-:W-:Y:S01]  /*0810*/  @!P1 IMAD.MOV R48, RZ, RZ, R31 ;  /* 0x000000ffff309224 */ /* 0x000fe200078e021f */
[----:B------:R-:W-:-:S03]  /*0820*/  ISETP.NE.AND P1, PT, R20, 0x9, PT ;  /* 0x000000091400780c */ /* 0x000fc60003f25270 */
[----:B------:R-:W-:Y:S02]  /*0830*/  VIADD R49, R48, 0x1 ;  /* 0x0000000130317836 */ /* 0x000fe40000000000 */
[----:B------:R-:W-:-:S04]  /*0840*/  @!P2 IMAD.MOV R49, RZ, RZ, R48 ;  /* 0x000000ffff31a224 */ /* 0x000fc800078e0230 */
[----:B------:R-:W-:Y:S02]  /*0850*/  VIADD R50, R49, 0x1 ;  /* 0x0000000131327836 */ /* 0x000fe40000000000 */
        /* <DEDUP_REMOVED lines=20> */
[----:B------:R-:W-:-:S05]  /*09a0*/  ISETP.NE.AND P6, PT, R20, 0x2, PT ;  /* 0x000000021400780c */ /* 0x000fca0003fc5270 */
[----:B------:R-:W1:Y:S02]  /*09b0*/  LDS.128 R12, [UR4] ;  /* 0x00000004ff0c7984 */ /* 0x000e640008000c00 */
[----:B-1----:R-:W-:-:S04]  /*09c0*/  IMAD.IADD R19, R12, 0x1, R13 ;  /* 0x000000010c137824 */ /* 0x002fc800078e020d */
[----:B------:R-:W-:Y:S01]  /*09d0*/  IMAD.IADD R16, R14, 0x1, R19 ;  /* 0x000000010e107824 */ /* 0x000fe200078e0213 */
[----:B------:R-:W-:Y:S02]  /*09e0*/  SEL R17, R19, R12, !P6 ;  /* 0x0000000c13117207 */ /* 0x000fe40007000000 */
[----:B------:R-:W-:Y:S01]  /*09f0*/  ISETP.NE.AND P6, PT, R20, 0x3, PT ;  /* 0x000000031400780c */ /* 0x000fe20003fc5270 */
[----:B------:R-:W-:-:S03]  /*0a00*/  IMAD.IADD R22, R15, 0x1, R16 ;  /* 0x000000010f167824 */ /* 0x000fc600078e0210 */
[----:B------:R-:W-:Y:S02]  /*0a10*/  SEL R17, R16, R17, !P6 ;  /* 0x0000001110117207 */ /* 0x000fe40007000000 */
[----:B------:R-:W-:-:S04]  /*0a20*/  ISETP.NE.AND P6, PT, R20, 0x4, PT ;  /* 0x000000041400780c */ /* 0x000fc80003fc5270 */
[----:B------:R-:W-:Y:S02]  /*0a30*/  SEL R23, R22, R17, !P6 ;  /* 0x0000001116177207 */ /* 0x000fe40007000000 */
        /* <DEDUP_REMOVED lines=13> */
[----:B------:R-:W-:Y:S02]  /*0b10*/  ISETP.NE.AND P6, PT, R20, 0xb, PT ;  /* 0x0000000b1400780c */ /* 0x000fe40003fc5270 */
[----:B------:R-:W1:Y:S02]  /*0b20*/  LDS.128 R20, [UR4+0x20] ;  /* 0x00002004ff147984 */ /* 0x000e640008000c00 */
[----:B-1----:R-:W-:-:S05]  /*0b30*/  IMAD.IADD R45, R45, 0x1, R20 ;  /* 0x000000012d2d7824 */ /* 0x002fca00078e0214 */
[----:B------:R-:W-:Y:S01]  /*0b40*/  SEL R44, R45, R44, !P1 ;  /* 0x0000002c2d2c7207 */ /* 0x000fe20004800000 */
[----:B------:R-:W-:Y:S01]  /*0b50*/  IMAD.IADD R45, R21, 0x1, R45 ;  /* 0x00000001152d7824 */ /* 0x000fe200078e022d */
[----:B------:R-:W-:-:S04]  /*0b60*/  ISETP.NE.AND P1, PT, R47, RZ, PT ;  /* 0x000000ff2f00720c */ /* 0x000fc80003f25270 */
[----:B------:R-:W-:Y:S02]  /*0b70*/  SEL R53, R45, R44, !P0 ;  /* 0x0000002c2d357207 */ /* 0x000fe40004000000 */
[----:B------:R-:W-:Y:S01]  /*0b80*/  ISETP.NE.AND P0, PT, R46, RZ, PT ;  /* 0x000000ff2e00720c */ /* 0x000fe20003f05270 */
[----:B------:R-:W-:-:S04]  /*0b90*/  IMAD.IADD R46, R22, 0x1, R45 ;  /* 0x00000001162e7824 */ /* 0x000fc800078e022d */
[----:B------:R-:W-:Y:S01]  /*0ba0*/  IMAD.IADD R47, R23, 0x1, R46 ;  /* 0x00000001172f7824 */ /* 0x000fe200078e022e */
[----:B------:R-:W-:Y:S02]  /*0bb0*/  SEL R53, R46, R53, !P6 ;  /* 0x000000352e357207 */ /* 0x000fe40007000000 */
[----:B------:R-:W-:-:S13]  /*0bc0*/  ISETP.NE.AND P6, PT, R0, RZ, PT ;  /* 0x000000ff0000720c */ /* 0x000fda0003fc5270 */
[----:B------:R-:W1:Y:S01]  /*0bd0*/  @!P6 LDC.64 R44, c[0x0][0x3a0] ;  /* 0x0000e800ff2ceb82 */ /* 0x000e620000000a00 */
[----:B------:R-:W-:-:S05]  /*0be0*/  @!P6 IMAD.MOV.U32 R46, RZ, RZ, 0x65 ;  /* 0x00000065ff2ee424 */ /* 0x000fca00078e00ff */
[----:B-1----:R1:W-:Y:S02]  /*0bf0*/  @!P6 ST.E.64.STRONG.GPU desc[UR8][R44.64+0x100], R46 ;  /* 0x0001002e2c00e985 */ /* 0x0023e4000c10fb08 */
[----:B-1----:R-:W1:Y:S02]  /*0c00*/  S2R R45, SR_LANEID ;  /* 0x00000000002d7919 */ /* 0x002e640000000000 */
[----:B-1----:R-:W-:-:S04]  /*0c10*/  ISETP.NE.AND P6, PT, R45, RZ, PT ;  /* 0x000000ff2d00720c */ /* 0x002fc80003fc5270 */
[----:B------:R-:W-:Y:S02]  /*0c20*/  SEL R45, R52, RZ, P6 ;  /* 0x000000ff342d7207 */ /* 0x000fe40003000000 */
[----:B------:R-:W-:-:S04]  /*0c30*/  ISETP.GE.U32.AND P6, PT, R0, 0x20, PT ;  /* 0x000000200000780c */ /* 0x000fc80003fc6070 */
[----:B------:R-:W-:Y:S02]  /*0c40*/  SEL R52, R53, RZ, P6 ;  /* 0x000000ff35347207 */ /* 0x000fe40003000000 */
[----:B------:R-:W-:-:S03]  /*0c50*/  ISETP.GT.AND P6, PT, R47, 0x180, PT ;  /* 0x000001802f00780c */ /* 0x000fc60003fc4270 */
[----:B------:R-:W-:-:S04]  /*0c60*/  IMAD.IADD R52, R52, 0x1, R45 ;  /* 0x0000000134347824 */ /* 0x000fc800078e022d */
[--C-:B------:R-:W-:Y:S02]  /*0c70*/  IMAD.IADD R3, R3, 0x1, R52.reuse ;  /* 0x0000000103037824 */ /* 0x100fe400078e0234 */
        /* <DEDUP_REMOVED lines=8> */
[----:B------:R-:W-:Y:S01]  /*0d00*/  IMAD.IADD R51, R51, 0x1, R52 ;  /* 0x0000000133337824 */ /* 0x000fe200078e0234 */
[----:B------:R-:W-:Y:S06]  /*0d10*/  @P6 BRA `(.L_x_3708) ;  /* 0x0000000800786947 */ /* 0x000fec0003800000 */
[----:B------:R-:W-:Y:S04]  /*0d20*/  BSSY.RECONVERGENT B0, `(.L_x_3709) ;  /* 0x000000d000007945 */ /* 0x000fe80003800200 */
[----:B------:R-:W-:Y:S05]  /*0d30*/  @!P0 BRA `(.L_x_3710) ;  /* 0x00000000002c8947 */ /* 0x000fea0003800000 */
[----:B------:R-:W-:Y:S01]  /*0d40*/  UISETP.NE.AND UP0, UPT, UR6, URZ, UPT ;  /* 0x000000ff0600728c */ /* 0x000fe2000bf05270 */
[----:B------:R-:W-:-:S08]  /*0d50*/  CS2R R12, SRZ ;  /* 0x00000000000c7805 */ /* 0x000fd0000001ff00 */
[----:B------:R-:W-:Y:S05]  /*0d60*/  BRA.U UP0, `(.L_x_3711) ;  /* 0x0000000100087547 */ /* 0x000fea000b800000 */
[----:B------:R-:W1:Y:S02]  /*0d70*/  LDC.64 R12, c[0x0][0x3d0] ;  /* 0x0000f400ff0c7b82 */ /* 0x000e640000000a00 */
[----:B-1----:R-:W5:Y:S02]  /*0d80*/  LDG.E.64 R12, desc[UR8][R12.64] ;  /* 0x000000080c0c7981 */ /* 0x002f64000c1e1b00 */
.L_x_3711:
[----:B------:R-:W1:Y:S01]  /*0d90*/  LDCU.64 UR4, c[0x0][0x390] ;  /* 0x00007200ff0477ac */ /* 0x000e620008000a00 */
[----:B-----5:R-:W-:-:S04]  /*0da0*/  IADD3 R0, P0, PT, R52, R12, RZ ;  /* 0x0000000c34007210 */ /* 0x020fc80007f1e0ff */
[----:B------:R-:W-:Y:S02]  /*0db0*/  LEA.HI.X.SX32 R13, R52, R13, 0x1, P0 ;  /* 0x0000000d340d7211 */ /* 0x000fe400000f0eff */
[----:B-1----:R-:W-:-:S04]  /*0dc0*/  LEA R12, P0, R0, UR4, 0x3 ;  /* 0x00000004000c7c11 */ /* 0x002fc8000f8018ff */
[----:B------:R-:W-:-:S05]  /*0dd0*/  LEA.HI.X R13, R0, UR5, R13, 0x3, P0 ;  /* 0x00000005000d7c11 */ /* 0x000fca00080f1c0d */
[----:B------:R1:W-:Y:S04]  /*0de0*/  STG.E.64 desc[UR8][R12.64], R8 ;  /* 0x000000080c007986 */ /* 0x0003e8000c101b08 */
.L_x_3710:
[----:B------:R-:W-:Y:S05]  /*0df0*/  BSYNC.RECONVERGENT B0 ;  /* 0x0000000000007941 */ /* 0x000fea0003800200 */
.L_x_3709:
[----:B------:R-:W-:Y:S01]  /*0e00*/  LOP3.LUT P0, RZ, R30, 0x8, RZ, 0xc0, !PT ;  /* 0x000000081eff7812 */ /* 0x000fe2000780c0ff */
[----:B------:R-:W-:-:S12]  /*0e10*/  BSSY.RECONVERGENT B0, `(.L_x_3712) ;  /* 0x000000d000007945 */ /* 0x000fd80003800200 */
[----:B------:R-:W-:Y:S05]  /*0e20*/  @!P0 BRA `(.L_x_3713) ;  /* 0x00000000002c8947 */ /* 0x000fea0003800000 */
[----:B------:R-:W-:Y:S01]  /*0e30*/  UISETP.NE.AND UP0, UPT, UR6, URZ, UPT ;  /* 0x000000ff0600728c */ /* 0x000fe2000bf05270 */
[----:B-1----:R-:W-:-:S08]  /*0e40*/  CS2R R8, SRZ ;  /* 0x0000000000087805 */ /* 0x002fd0000001ff00 */
[----:B------:R-:W-:Y:S05]  /*0e50*/  BRA.U UP0, `(.L_x_3714) ;  /* 0x0000000100087547 */ /* 0x000fea000b800000 */
[----:B------:R-:W1:Y:S02]  /*0e60*/  LDC.64 R8, c[0x0][0x3d0] ;  /* 0x0000f400ff087b82 */ /* 0x000e640000000a00 */
[----:B-1----:R-:W5:Y:S02]  /*0e70*/  LDG.E.64 R8, desc[UR8][R8.64] ;  /* 0x0000000808087981 */ /* 0x002f64000c1e1b00 */
.L_x_3714:
[----:B------:R-:W0:Y:S01]  /*0e80*/  LDCU.64 UR4, c[0x0][0x390] ;  /* 0x00007200ff0477ac */ /* 0x000e220008000a00 */
[----:B-----5:R-:W-:-:S04]  /*0e90*/  IADD3 R0, P0, PT, R3, R8, RZ ;  /* 0x0000000803007210 */ /* 0x020fc80007f1e0ff */
[----:B------:R-:W-:Y:S02]  /*0ea0*/  LEA.HI.X.SX32 R3, R3, R9, 0x1, P0 ;  /* 0x0000000903037211 */ /* 0x000fe400000f0eff */
[----:B0-----:R-:W-:-:S04]  /*0eb0*/  LEA R2, P0, R0, UR4, 0x3 ;  /* 0x0000000400027c11 */ /* 0x001fc8000f8018ff */
[----:B------:R-:W-:-:S05]  /*0ec0*/  LEA.HI.X R3, R0, UR5, R3, 0x3, P0 ;  /* 0x0000000500037c11 */ /* 0x000fca00080f1c03 */
[----:B------:R2:W-:Y:S04]  /*0ed0*/  STG.E.64 desc[UR8][R2.64], R10 ;  /* 0x0000000a02007986 */ /* 0x0005e8000c101b08 */
.L_x_3713:
[----:B------:R-:W-:Y:S05]  /*0ee0*/  BSYNC.RECONVERGENT B0 ;  /* 0x0000000000007941 */ /* 0x000fea0003800200 */
.L_x_3712:
[----:B------:R-:W-:Y:S01]  /*0ef0*/  LOP3.LUT P0, RZ, R30, 0x10, RZ, 0xc0, !PT ;  /* 0x000000101eff7812 */ /* 0x000fe2000780c0ff */
[----:B------:R-:W-:-:S12]  /*0f00*/  BSSY.RECONVERGENT B0, `(.L_x_3715) ;  /* 0x000000d000007945 */ /* 0x000fd80003800200 */
[----:B------:R-:W-:Y:S05]  /*0f10*/  @!P0 BRA `(.L_x_3716) ;  /* 0x00000000002c8947 */ /* 0x000fea0003800000 */
[----:B------:R-:W-:Y:S01]  /*0f20*/  UISETP.NE.AND UP0, UPT, UR6, URZ, UPT ;  /* 0x000000ff0600728c */ /* 0x000fe2000bf05270 */
[----:B0-2---:R-:W-:-:S08]  /*0f30*/  CS2R R2, SRZ ;  /* 0x0000000000027805 */ /* 0x005fd0000001ff00 */
[----:B------:R-:W-:Y:S05]  /*0f40*/  BRA.U UP0, `(.L_x_3717) ;  /* 0x0000000100087547 */ /* 0x000fea000b800000 */
[----:B------:R-:W0:Y:S02]  /*0f50*/  LDC.64 R2, c[0x0][0x3d0] ;  /* 0x0000f400ff027b82 */ /* 0x000e240000000a00 */
[----:B0-----:R-:W5:Y:S02]  /*0f60*/  LDG.E.64 R2, desc[UR8][R2.64] ;  /* 0x0000000802027981 */ /* 0x001f64000c1e1b00 */
.L_x_3717:
[----:B------:R-:W0:Y:S01]  /*0f70*/  LDCU.64 UR4, c[0x0][0x390] ;  /* 0x00007200ff0477ac */ /* 0x000e220008000a00 */
[----:B-----5:R-:W-:-:S04]  /*0f80*/  IADD3 R0, P0, PT, R4, R2, RZ ;  /* 0x0000000204007210 */ /* 0x020fc80007f1e0ff */
[----:B------:R-:W-:Y:S02]  /*0f90*/  LEA.HI.X.SX32 R3, R4, R3, 0x1, P0 ;  /* 0x0000000304037211 */ /* 0x000fe400000f0eff */
[----:B0-----:R-:W-:-:S04]  /*0fa0*/  LEA R2, P0, R0, UR4, 0x3 ;  /* 0x0000000400027c11 */ /* 0x001fc8000f8018ff */
[----:B------:R-:W-:-:S05]  /*0fb0*/  LEA.HI.X R3, R0, UR5, R3, 0x3, P0 ;  /* 0x0000000500037c11 */ /* 0x000fca00080f1c03 */
[----:B------:R3:W-:Y:S04]  /*0fc0*/  STG.E.64 desc[UR8][R2.64], R24 ;  /* 0x0000001802007986 */ /* 0x0007e8000c101b08 */
.L_x_3716:
[----:B------:R-:W-:Y:S05]  /*0fd0*/  BSYNC.RECONVERGENT B0 ;  /* 0x0000000000007941 */ /* 0x000fea0003800200 */
.L_x_3715:
[----:B------:R-:W-:Y:S01]  /*0fe0*/  LOP3.LUT P0, RZ, R30, 0x20, RZ, 0xc0, !PT ;  /* 0x000000201eff7812 */ /* 0x000fe2000780c0ff */
[----:B------:R-:W-:-:S12]  /*0ff0*/  BSSY.RECONVERGENT B0, `(.L_x_3718) ;  /* 0x000000d000007945 */ /* 0x000fd80003800200 */
[----:B------:R-:W-:Y:S05]  /*1000*/  @!P0 BRA `(.L_x_3719) ;  /* 0x00000000002c8947 */ /* 0x000fea0003800000 */
[----:B------:R-:W-:Y:S01]  /*1010*/  UISETP.NE.AND UP0, UPT, UR6, URZ, UPT ;  /* 0x000000ff0600728c */ /* 0x000fe2000bf05270 */
[----:B0-23--:R-:W-:-:S08]  /*1020*/  CS2R R2, SRZ ;  /* 0x0000000000027805 */ /* 0x00dfd0000001ff00 */
[----:B------:R-:W-:Y:S05]  /*1030*/  BRA.U UP0, `(.L_x_3720) ;  /* 0x0000000100087547 */ /* 0x000fea000b800000 */
[----:B------:R-:W0:Y:S02]  /*1040*/  LDC.64 R2, c[0x0][0x3d0] ;  /* 0x0000f400ff027b82 */ /* 0x000e240000000a00 */
[----:B0-----:R-:W5:Y:S02]  /*1050*/  LDG.E.64 R2, desc[UR8][R2.64] ;  /* 0x0000000802027981 */ /* 0x001f64000c1e1b00 */
.L_x_3720:
[----:B------:R-:W0:Y:S01]  /*1060*/  LDCU.64 UR4, c[0x0][0x390] ;  /* 0x00007200ff0477ac */ /* 0x000e220008000a00 */
[----:B-----5:R-:W-:-:S04]  /*1070*/  IADD3 R0, P0, PT, R5, R2, RZ ;  /* 0x0000000205007210 */ /* 0x020fc80007f1e0ff */
[----:B------:R-:W-:Y:S02]  /*1080*/  LEA.HI.X.SX32 R3, R5, R3, 0x1, P0 ;  /* 0x0000000305037211 */ /* 0x000fe400000f0eff */
[----:B0-----:R-:W-:-:S04]  /*1090*/  LEA R2, P0, R0, UR4, 0x3 ;  /* 0x0000000400027c11 */ /* 0x001fc8000f8018ff */
[----:B------:R-:W-:-:S05]  /*10a0*/  LEA.HI.X R3, R0, UR5, R3, 0x3, P0 ;  /* 0x0000000500037c11 */ /* 0x000fca00080f1c03 */
[----:B------:R4:W-:Y:S04]  /*10b0*/  STG.E.64 desc[UR8][R2.64], R26 ;  /* 0x0000001a02007986 */ /* 0x0009e8000c101b08 */
.L_x_3719:
[----:B------:R-:W-:Y:S05]  /*10c0*/  BSYNC.RECONVERGENT B0 ;  /* 0x0000000000007941 */ /* 0x000fea0003800200 */
.L_x_3718:
[----:B------:R-:W-:Y:S01]  /*10d0*/  LOP3.LUT P0, RZ, R30, 0x40, RZ, 0xc0, !PT ;  /* 0x000000401eff7812 */ /* 0x000fe2000780c0ff */
[----:B------:R-:W-:-:S12]  /*10e0*/  BSSY.RECONVERGENT B0, `(.L_x_3721) ;  /* 0x000000d000007945 */ /* 0x000fd80003800200 */
[----:B------:R-:W-:Y:S05]  /*10f0*/  @!P0 BRA `(.L_x_3722) ;  /* 0x00000000002c8947 */ /* 0x000fea0003800000 */
[----:B------:R-:W-:Y:S01]  /*1100*/  UISETP.NE.AND UP0, UPT, UR6, URZ, UPT ;  /* 0x000000ff0600728c */ /* 0x000fe2000bf05270 */
[----:B0-234-:R-:W-:Y:S01]  /*1110*/  CS2R R2, SRZ ;  /* 0x0000000000027805 */ /* 0x01dfe2000001ff00 */
[----:B------:R-:W0:Y:S07]  /*1120*/  LDCU.64 UR4, c[0x0][0x390] ;  /* 0x00007200ff0477ac */ /* 0x000e2e0008000a00 */
[----:B------:R-:W-:Y:S05]  /*1130*/  BRA.U UP0, `(.L_x_3723) ;  /* 0x0000000100087547 */ /* 0x000fea000b800000 */
[----:B------:R-:W2:Y:S02]  /*1140*/  LDC.64 R2, c[0x0][0x3d0] ;  /* 0x0000f400ff027b82 */ /* 0x000ea40000000a00 */
[----:B--2---:R-:W5:Y:S02]  /*1150*/  LDG.E.64 R2, desc[UR8][R2.64] ;  /* 0x0000000802027981 */ /* 0x004f64000c1e1b00 */
.L_x_3723:
[----:B-----5:R-:W-:-:S04]  /*1160*/  IADD3 R0, P0, PT, R6, R2, RZ ;  /* 0x0000000206007210 */ /* 0x020fc80007f1e0ff */
[----:B------:R-:W-:Y:S02]  /*1170*/  LEA.HI.X.SX32 R3, R6, R3, 0x1, P0 ;  /* 0x0000000306037211 */ /* 0x000fe400000f0eff */
[----:B0-----:R-:W-:-:S04]  /*1180*/  LEA R2, P0, R0, UR4, 0x3 ;  /* 0x0000000400027c11 */ /* 0x001fc8000f8018ff */
[----:B------:R-:W-:-:S05]  /*1190*/  LEA.HI.X R3, R0, UR5, R3, 0x3, P0 ;  /* 0x0000000500037c11 */ /* 0x000fca00080f1c03 */
[----:B------:R0:W-:Y:S04]  /*11a0*/  STG.E.64 desc[UR8][R2.64], R28 ;  /* 0x0000001c02007986 */ /* 0x0001e8000c101b08 */
.L_x_3722:
[----:B------:R-:W-:Y:S05]  /*11b0*/  BSYNC.RECONVERGENT B0 ;  /* 0x0000000000007941 */ /* 0x000fea0003800200 */
.L_x_3721:
        /* <DEDUP_REMOVED lines=9> */
.L_x_3726:
[----:B-----5:R-:W-:-:S04]  /*1250*/  IADD3 R0, P0, PT, R7, R2, RZ ;  /* 0x0000000207007210 */ /* 0x020fc80007f1e0ff */
[----:B------:R-:W-:Y:S02]  /*1260*/  LEA.HI.X.SX32 R3, R7, R3, 0x1, P0 ;  /* 0x0000000307037211 */ /* 0x000fe400000f0eff */
[----:B0-----:R-:W-:-:S04]  /*1270*/  LEA R2, P0, R0, UR4, 0x3 ;  /* 0x0000000400027c11 */ /* 0x001fc8000f8018ff */
[----:B------:R-:W-:-:S05]  /*1280*/  LEA.HI.X R3, R0, UR5, R3, 0x3, P0 ;  /* 0x0000000500037c11 */ /* 0x000fca00080f1c03 */
[----:B------:R0:W-:Y:S04]  /*1290*/  STG.E.64 desc[UR8][R2.64], R32 ;  /* 0x0000002002007986 */ /* 0x0001e8000c101b08 */
.L_x_3725:
[----:B------:R-:W-:Y:S05]  /*12a0*/  BSYNC.RECONVERGENT B0 ;  /* 0x0000000000007941 */ /* 0x000fea0003800200 */
.L_x_3724:
[----:B------:R-:W-:Y:S04]  /*12b0*/  BSSY.RECONVERGENT B0, `(.L_x_3727) ;  /* 0x000000d000007945 */ /* 0x000fe80003800200 */
[----:B------:R-:W-:Y:S05]  /*12c0*/  @!P1 BRA `(.L_x_3728) ;  /* 0x00000000002c9947 */ /* 0x000fea0003800000 */
[----:B------:R-:W-:Y:S01]  /*12d0*/  UISETP.NE.AND UP0, UPT, UR6, URZ, UPT ;  /* 0x000000ff0600728c */ /* 0x000fe2000bf05270 */
[----:B0-234-:R-:W-:Y:S01]  /*12e0*/  CS2R R2, SRZ ;  /* 0x0000000000027805 */ /* 0x01dfe2000001ff00 */
[----:B------:R-:W0:Y:S07]  /*12f0*/  LDCU.64 UR4, c[0x0][0x390] ;  /* 0x00007200ff0477ac */ /* 0x000e2e0008000a00 */
[----:B------:R-:W-:Y:S05]  /*1300*/  BRA.U UP0, `(.L_x_3729) ;  /* 0x0000000100087547 */ /* 0x000fea000b800000 */
[----:B------:R-:W2:Y:S02]  /*1310*/  LDC.64 R2, c[0x0][0x3d0] ;  /* 0x0000f400ff027b82 */ /* 0x000ea40000000a00 */
[----:B--2---:R-:W5:Y:S02]  /*1320*/  LDG.E.64 R2, desc[UR8][R2.64] ;  /* 0x0000000802027981 */ /* 0x004f64000c1e1b00 */
.L_x_3729:
[----:B-----5:R-:W-:-:S04]  /*1330*/  IADD3 R0, P0, PT, R31, R2, RZ ;  /* 0x000000021f007210 */ /* 0x020fc80007f1e0ff */
[----:B------:R-:W-:Y:S02]  /*1340*/  LEA.HI.X.SX32 R3, R31, R3, 0x1, P0 ;  /* 0x000000031f037211 */ /* 0x000fe400000f0eff */
[----:B0-----:R-:W-:-:S04]  /*1350*/  LEA R2, P0, R0, UR4, 0x3 ;  /* 0x0000000400027c11 */ /* 0x001fc8000f8018ff */
[----:B------:R-:W-:-:S05]  /*1360*/  LEA.HI.X R3, R0, UR5, R3, 0x3, P0 ;  /* 0x0000000500037c11 */ /* 0x000fca00080f1c03 */
[----:B------:R0:W-:Y:S04]  /*1370*/  STG.E.64 desc[UR8][R2.64], R34 ;  /* 0x0000002202007986 */ /* 0x0001e8000c101b08 */
.L_x_3728:
[----:B------:R-:W-:Y:S05]  /*1380*/  BSYNC.RECONVERGENT B0 ;  /* 0x0000000000007941 */ /* 0x000fea0003800200 */
.L_x_3727:
        /* <DEDUP_REMOVED lines=8> */
.L_x_3732:
[----:B-----5:R-:W-:-:S04]  /*1410*/  IADD3 R0, P0, PT, R48, R2, RZ ;  /* 0x0000000230007210 */ /* 0x020fc80007f1e0ff */
[----:B------:R-:W-:Y:S02]  /*1420*/  LEA.HI.X.SX32 R3, R48, R3, 0x1, P0 ;  /* 0x0000000330037211 */ /* 0x000fe400000f0eff */
[----:B0-----:R-:W-:-:S04]  /*1430*/  LEA R2, P0, R0, UR4, 0x3 ;  /* 0x0000000400027c11 */ /* 0x001fc8000f8018ff */
[----:B------:R-:W-:-:S05]  /*1440*/  LEA.HI.X R3, R0, UR5, R3, 0x3, P0 ;  /* 0x0000000500037c11 */ /* 0x000fca00080f1c03 */
[----:B------:R0:W-:Y:S04]  /*1450*/  STG.E.64 desc[UR8][R2.64], R36 ;  /* 0x0000002402007986 */ /* 0x0001e8000c101b08 */
.L_x_3731:
[----:B------:R-:W-:Y:S05]  /*1460*/  BSYNC.RECONVERGENT B0 ;  /* 0x0000000000007941 */ /* 0x000fea0003800200 */
.L_x_3730:
        /* <DEDUP_REMOVED lines=8> */
.L_x_3735:
[----:B-----5:R-:W-:-:S04]  /*14f0*/  IADD3 R0, P0, PT, R49, R2, RZ ;  /* 0x0000000231007210 */ /* 0x020fc80007f1e0ff */
[----:B------:R-:W-:Y:S02]  /*1500*/  LEA.HI.X.SX32 R3, R49, R3, 0x1, P0 ;  /* 0x0000000331037211 */ /* 0x000fe400000f0eff */
[----:B0-----:R-:W-:-:S04]  /*1510*/  LEA R2, P0, R0, UR4, 0x3 ;  /* 0x0000000400027c11 */ /* 0x001fc8000f8018ff */
[----:B------:R-:W-:-:S05]  /*1520*/  LEA.HI.X R3, R0, UR5, R3, 0x3, P0 ;  /* 0x0000000500037c11 */ /* 0x000fca00080f1c03 */
[----:B------:R0:W-:Y:S04]  /*1530*/  STG.E.64 desc[UR8][R2.64], R38 ;  /* 0x0000002602007986 */ /* 0x0001e8000c101b08 */
.L_x_3734:
[----:B------:R-:W-:Y:S05]  /*1540*/  BSYNC.RECONVERGENT B0 ;  /* 0x0000000000007941 */ /* 0x000fea0003800200 */
.L_x_3733:
        /* <DEDUP_REMOVED lines=8> */
.L_x_3738:
[----:B-----5:R-:W-:-:S04]  /*15d0*/  IADD3 R0, P0, PT, R50, R2, RZ ;  /* 0x0000000232007210 */ /* 0x020fc80007f1e0ff */
[----:B------:R-:W-:Y:S02]  /*15e0*/  LEA.HI.X.SX32 R3, R50, R3, 0x1, P0 ;  /* 0x0000000332037211 */ /* 0x000fe400000f0eff */
[----:B0-----:R-:W-:-:S04]  /*15f0*/  LEA R2, P0, R0, UR4, 0x3 ;  /* 0x0000000400027c11 */ /* 0x001fc8000f8018ff */
[----:B------:R-:W-:-:S05]  /*1600*/  LEA.HI.X R3, R0, UR5, R3, 0x3, P0 ;  /* 0x0000000500037c11 */ /* 0x000fca00080f1c03 */
[----:B------:R0:W-:Y:S04]  /*1610*/  STG.E.64 desc[UR8][R2.64], R40 ;  /* 0x0000002802007986 */ /* 0x0001e8000c101b08 */
.L_x_3737:
[----:B------:R-:W-:Y:S05]  /*1620*/  BSYNC.RECONVERGENT B0 ;  /* 0x0000000000007941 */ /* 0x000fea0003800200 */
.L_x_3736:
[----:B------:R-:W-:Y:S05]  /*1630*/  @!P5 EXIT ;  /* 0x000000000000d94d */ /* 0x000fea0003800000 */
[----:B------:R-:W-:Y:S01]  /*1640*/  UISETP.NE.AND UP0, UPT, UR6, URZ, UPT ;  /* 0x000000ff0600728c */ /* 0x000fe2000bf05270 */
[----:B0-234-:R-:W-:-:S08]  /*1650*/  CS2R R2, SRZ ;  /* 0x0000000000027805 */ /* 0x01dfd0000001ff00 */
[----:B------:R-:W-:Y:S05]  /*1660*/  BRA.U UP0, `(.L_x_3739) ;  /* 0x0000000100087547 */ /* 0x000fea000b800000 */
[----:B------:R-:W0:Y:S02]  /*1670*/  LDC.64 R2, c[0x0][0x3d0] ;  /* 0x0000f400ff027b82 */ /* 0x000e240000000a00 */
[----:B0-----:R-:W5:Y:S02]  /*1680*/  LDG.E.64 R2, desc[UR8][R2.64] ;  /* 0x0000000802027981 */ /* 0x001f64000c1e1b00 */
.L_x_3739:
[----:B------:R-:W0:Y:S01]  /*1690*/  LDCU.64 UR4, c[0x0][0x390] ;  /* 0x00007200ff0477ac */ /* 0x000e220008000a00 */
[----:B-----5:R-:W-:-:S04]  /*16a0*/  IADD3 R0, P0, PT, R51, R2, RZ ;  /* 0x0000000233007210 */ /* 0x020fc80007f1e0ff */
[----:B------:R-:W-:Y:S02]  /*16b0*/  LEA.HI.X.SX32 R3, R51, R3, 0x1, P0 ;  /* 0x0000000333037211 */ /* 0x000fe400000f0eff */
[----:B0-----:R-:W-:-:S04]  /*16c0*/  LEA R2, P0, R0, UR4, 0x3 ;  /* 0x0000000400027c11 */ /* 0x001fc8000f8018ff */
[----:B------:R-:W-:-:S05]  /*16d0*/  LEA.HI.X R3, R0, UR5, R3, 0x3, P0 ;  /* 0x0000000500037c11 */ /* 0x000fca00080f1c03 */
[----:B------:R-:W-:Y:S01]  /*16e0*/  STG.E.64 desc[UR8][R2.64], R42 ;  /* 0x0000002a02007986 */ /* 0x000fe2000c101b08 */
[----:B------:R-:W-:Y:S05]  /*16f0*/  EXIT ;  /* 0x000000000000794d */ /* 0x000fea0003800000 */
.L_x_3708:
[----:B------:R-:W-:Y:S01]  /*1700*/  BAR.SYNC.DEFER_BLOCKING 0x0 ;  /* 0x0000000000007b1d */ /* 0x000fe20000010000 */
[----:B------:R-:W-:Y:S02]  /*1710*/  P2R R53, PR, RZ, 0x8 ;  /* 0x00000008ff357803 */ /* 0x000fe40000000000 */
[C---:B------:R-:W-:Y:S02]  /*1720*/  LOP3.LUT P3, RZ, R30.reuse, 0x8, RZ, 0xc0, !PT ;  /* 0x000000081eff7812 */ /* 0x040fe4000786c0ff */
[----:B------:R-:W-:Y:S02]  /*1730*/  P2R R46, PR, RZ, 0x10 ;  /* 0x00000010ff2e7803 */ /* 0x000fe40000000000 */
[C---:B------:R-:W-:Y:S02]  /*1740*/  LOP3.LUT P4, RZ, R30.reuse, 0x10, RZ, 0xc0, !PT ;  /* 0x000000101eff7812 */ /* 0x040fe4000788c0ff */
[----:B------:R-:W-:Y:S02]  /*1750*/  P2R R44, PR, RZ, 0x20 ;  /* 0x00000020ff2c7803 */ /* 0x000fe40000000000 */
[----:B------:R-:W-:-:S02]  /*1760*/  LOP3.LUT P5, RZ, R30, 0x20, RZ, 0xc0, !PT ;  /* 0x000000201eff7812 */ /* 0x000fc400078ac0ff */
[----:B------:R-:W-:Y:S02]  /*1770*/  @P0 LEA R45, R52, UR4, 0x3 ;  /* 0x00000004342d0c11 */ /* 0x000fe4000f8e18ff */
[C---:B------:R-:W-:Y:S02]  /*1780*/  LOP3.LUT P6, RZ, R30.reuse, 0x4, RZ, 0xc0, !PT ;  /* 0x000000041eff7812 */ /* 0x040fe400078cc0ff */
[----:B------:R-:W-:Y:S02]  /*1790*/  @P3 LEA R3, R3, UR4, 0x3 ;  /* 0x0000000403033c11 */ /* 0x000fe4000f8e18ff */
[----:B------:R-:W-:Y:S01]  /*17a0*/  @P1 LEA R31, R31, UR4, 0x3 ;  /* 0x000000041f1f1c11 */ /* 0x000fe2000f8e18ff */
[----:B------:R1:W-:Y:S01]  /*17b0*/  @P0 STS.64 [R45], R8 ;  /* 0x000000082d000388 */ /* 0x0003e20000000a00 */
[----:B------:R-:W-:-:S03]  /*17c0*/  LOP3.LUT P0, RZ, R30, 0x40, RZ, 0xc0, !PT ;  /* 0x000000401eff7812 */ /* 0x000fc6000780c0ff */
[----:B------:R-:W-:Y:S01]  /*17d0*/  @P5 LEA R5, R5, UR4, 0x3 ;  /* 0x0000000405055c11 */ /* 0x000fe2000f8e18ff */
[----:B------:R2:W-:Y:S01]  /*17e0*/  @P3 STS.64 [R3], R10 ;  /* 0x0000000a03003388 */ /* 0x0005e20000000a00 */
[----:B------:R-:W-:Y:S02]  /*17f0*/  ISETP.NE.AND P3, PT, R53, RZ, PT ;  /* 0x000000ff3500720c */ /* 0x000fe40003f65270 */
[----:B------:R-:W-:Y:S02]  /*1800*/  @P4 LEA R53, R4, UR4, 0x3 ;  /* 0x0000000404354c11 */ /* 0x000fe4000f8e18ff */
[----:B------:R-:W-:-:S03]  /*1810*/  @P6 LEA R7, R7, UR4, 0x3 ;  /* 0x0000000407076c11 */ /* 0x000fc6000f8e18ff */
[----:B------:R3:W-:Y:S01]  /*1820*/  @P4 STS.64 [R53], R24 ;  /* 0x0000001835004388 */ /* 0x0007e20000000a00 */
[----:B------:R-:W-:Y:S02]  /*1830*/  ISETP.NE.AND P4, PT, R46, RZ, PT ;  /* 0x000000ff2e00720c */ /* 0x000fe40003f85270 */
[----:B------:R-:W-:Y:S01]  /*1840*/  @P0 LEA R6, R6, UR4, 0x3 ;  /* 0x0000000406060c11 */ /* 0x000fe2000f8e18ff */
[----:B------:R3:W-:Y:S01]  /*1850*/  @P5 STS.64 [R5], R26 ;  /* 0x0000001a05005388 */ /* 0x0007e20000000a00 */
[----:B------:R-:W-:Y:S02]  /*1860*/  ISETP.NE.AND P5, PT, R44, RZ, PT ;  /* 0x000000ff2c00720c */ /* 0x000fe40003fa5270 */
[----:B-1----:R-:W-:Y:S01]  /*1870*/  @P2 LEA R9, R48, UR4, 0x3 ;  /* 0x0000000430092c11 */ /* 0x002fe2000f8e18ff */
[----:B------:R3:W-:Y:S01]  /*1880*/  @P0 STS.64 [R6], R28 ;  /* 0x0000001c06000388 */ /* 0x0007e20000000a00 */
[----:B------:R-:W-:Y:S02]  /*1890*/  @P3 LEA R49, R49, UR4, 0x3 ;  /* 0x0000000431313c11 */ /* 0x000fe4000f8e18ff */
[----:B------:R-:W-:Y:S01]  /*18a0*/  ISETP.GE.U32.AND P0, PT, R0, R47, PT ;  /* 0x0000002f0000720c */ /* 0x000fe20003f06070 */
[----:B------:R3:W-:Y:S02]  /*18b0*/  @P6 STS.64 [R7], R32 ;  /* 0x0000002007006388 */ /* 0x0007e40000000a00 */
[----:B--2---:R-:W-:-:S02]  /*18c0*/  @P4 LEA R3, R50, UR4, 0x3 ;  /* 0x0000000432034c11 */ /* 0x004fc4000f8e18ff */
[----:B------:R3:W-:Y:S02]  /*18d0*/  @P1 STS.64 [R31], R34 ;  /* 0x000000221f001388 */ /* 0x0007e40000000a00 */
[----:B------:R-:W-:Y:S02]  /*18e0*/  @P5 LEA R51, R51, UR4, 0x3 ;  /* 0x0000000433335c11 */ /* 0x000fe4000f8e18ff */
        /* <DEDUP_REMOVED lines=8> */
[----:B---3--:R-:W-:Y:S01]  /*1970*/  LOP3.LUT R3, RZ, R0, RZ, 0x33, !PT ;  /* 0x00000000ff037212 */ /* 0x008fe200078e33ff */
        /* <DEDUP_REMOVED lines=8> */
[----:B------:R-:W-:-:S04]  /*1a00*/  LOP3.LUT R4, R3, 0x3, RZ, 0xc0, !PT ;  /* 0x0000000303047812 */ /* 0x000fc800078ec0ff */
[----:B------:R-:W-:-:S13]  /*1a10*/  ISETP.NE.AND P0, PT, R4, 0x3, PT ;  /* 0x000000030400780c */ /* 0x000fda0003f05270 */
[----:B-1----:R-:W-:Y:S05]  /*1a20*/  @!P0 BRA `(.L_x_3741) ;  /* 0x0000000000688947 */ /* 0x002fea0003800000 */
[----:B------:R-:W-:Y:S01]  /*1a30*/  VIADD R3, R3, 0x1 ;  /* 0x0000000103037836 */ /* 0x000fe20000000000 */
[----:B------:R-:W-:Y:S01]  /*1a40*/  BSSY.RECONVERGENT B1, `(.L_x_3742) ;  /* 0x0000017000017945 */ /* 0x000fe20003800200 */
[----:B------:R-:W-:Y:S02]  /*1a50*/  IMAD.MOV.U32 R11, RZ, RZ, R0 ;  /* 0x000000ffff0b7224 */ /* 0x000fe400078e0000 */
[----:B------:R-:W-:Y:S01]  /*1a60*/  IMAD.MOV.U32 R0, RZ, RZ, R2 ;  /* 0x000000ffff007224 */ /* 0x000fe200078e0002 */
[----:B------:R-:W-:Y:S01]  /*1a70*/  LOP3.LUT R3, R3, 0x3, RZ, 0xc0, !PT ;  /* 0x0000000303037812 */ /* 0x000fe200078ec0ff */
[----:B------:R-:W-:-:S04]  /*1a80*/  IMAD.MOV.U32 R13, RZ, RZ, RZ ;  /* 0x000000ffff0d7224 */ /* 0x000fc800078e00ff */
[----:B------:R-:W-:-:S07]  /*1a90*/  IMAD.MOV R8, RZ, RZ, -R3 ;  /* 0x000000ffff087224 */ /* 0x000fce00078e0a03 */
.L_x_3743:
[----:B------:R-:W-:Y:S02]  /*1aa0*/  ISETP.NE.AND P0, PT, RZ, UR6, PT ;  /* 0x00000006ff007c0c */ /* 0x000fe4000bf05270 */
[----:B01----:R-:W-:Y:S01]  /*1ab0*/  CS2R R2, SRZ ;  /* 0x0000000000027805 */ /* 0x003fe2000001ff00 */
        /* <DEDUP_REMOVED lines=16> */
.L_x_3742:
[----:B------:R-:W-:-:S07]  /*1bc0*/  IMAD.MOV.U32 R0, RZ, RZ, R9 ;  /* 0x000000ffff007224 */ /* 0x000fce00078e0009 */
.L_x_3741:
[----:B------:R-:W-:Y:S05]  /*1bd0*/  BSYNC.RECONVERGENT B0 ;  /* 0x0000000000007941 */ /* 0x000fea0003800200 */
.L_x_3740:
[----:B------:R-:W-:-:S13]  /*1be0*/  ISETP.GE.U32.AND P0, PT, R12, 0x480, PT ;  /* 0x000004800c00780c */ /* 0x000fda0003f06070 */
[----:B------:R-:W-:Y:S05]  /*1bf0*/  @!P0 EXIT ;  /* 0x000000000000894d */ /* 0x000fea0003800000 */
[----:B------:R-:W2:Y:S01]  /*1c00*/  S2UR UR5, SR_CgaCtaId ;  /* 0x00000000000579c3 */ /* 0x000ea20000008800 */
[----:B------:R-:W-:Y:S01]  /*1c10*/  UMOV UR4, 0x400 ;  /* 0x0000040000047882 */ /* 0x000fe20000000000 */
[----:B------:R-:W-:Y:S01]  /*1c20*/  UISETP.NE.AND UP0, UPT, UR6, URZ, UPT ;  /* 0x000000ff0600728c */ /* 0x000fe2000bf05270 */
[----:B------:R-:W-:Y:S02]  /*1c30*/  IMAD.MOV.U32 R19, RZ, RZ, RZ ;  /* 0x000000ffff137224 */ /* 0x000fe400078e00ff */
[----:B------:R-:W-:-:S03]  /*1c40*/  IMAD.MOV.U32 R21, RZ, RZ, RZ ;  /* 0x000000ffff157224 */ /* 0x000fc600078e00ff */
[----:B01----:R-:W0:Y:S01]  /*1c50*/  LDC.64 R2, c[0x0][0x390] ;  /* 0x0000e400ff027b82 */ /* 0x003e220000000a00 */
[----:B------:R-:W-:Y:S01]  /*1c60*/  PLOP3.LUT P0, PT, PT, PT, UP0, 0x80, 0x8 ;  /* 0x000000000008781c */ /* 0x000fe20003f0f008 */
[----:B------:R-:W-:Y:S02]  /*1c70*/  UISETP.NE.AND UP0, UPT, UR6, URZ, UPT ;  /* 0x000000ff0600728c */ /* 0x000fe4000bf05270 */
[----:B--2---:R-:W-:-:S06]  /*1c80*/  ULEA UR4, UR5, UR4, 0x18 ;  /* 0x0000000405047291 */ /* 0x004fcc000f8ec0ff */
[C---:B------:R-:W-:Y:S01]  /*1c90*/  LEA R18, R0.reuse, UR4, 0x3 ;  /* 0x0000000400127c11 */ /* 0x040fe2000f8e18ff */
[----:B0-----:R-:W-:-:S04]  /*1ca0*/  IMAD.WIDE.U32 R2, R0, 0x8, R2 ;  /* 0x0000000800027825 */ /* 0x001fc800078e0002 */
[----:B------:R-:W-:-:S07]  /*1cb0*/  VIADD R18, R18, 0x1800 ;  /* 0x0000180012127836 */ /* 0x000fce0000000000 */
.L_x_3744:
[----:B-1----:R-:W0:Y:S01]  /*1cc0*/  @!P0 LDC.64 R8, c[0x0][0x3d0] ;  /* 0x0000f400ff088b82 */ /* 0x002e220000000a00 */
[----:B------:R-:W-:Y:S01]  /*1cd0*/  CS2R R4, SRZ ;  /* 0x0000000000047805 */ /* 0x000fe2000001ff00 */
[----:B------:R-:W1:Y:S04]  /*1ce0*/  LDS.64 R10, [R18+-0x1800] ;  /* 0xffe80000120a7984 */ /* 0x000e680000000a00 */
[----:B------:R-:W2:Y:S04]  /*1cf0*/  LDS.64 R12, [R18+-0xc00] ;  /* 0xfff40000120c7984 */ /* 0x000ea80000000a00 */
[----:B0-----:R-:W3:Y:S01]  /*1d00*/  @!P0 LDG.E.64 R4, desc[UR8][R8.64] ;  /* 0x0000000808048981 */ /* 0x001ee2000c1e1b00 */
[----:B------:R-:W-:-:S13]  /*1d10*/  PLOP3.LUT P0, PT, PT, PT, UP0, 0x80, 0x8 ;  /* 0x000000000008781c */ /* 0x000fda0003f0f008 */
        /* <DEDUP_REMOVED lines=37> */
[----:B------:R-:W-:Y:S05]  /*1f70*/  EXIT ;  /* 0x000000000000794d */ /* 0x000fea0003800000 */
.L_x_3704:
        /* <DEDUP_REMOVED lines=51> */
[----:B0-----:R-:W-:Y:S01]  /*22b0*/  IMAD R4, R53, 0x50, R27 ;  /* 0x0000005035047824 */ /* 0x001fe200078e021b */
[C---:B------:R-:W-:Y:S01]  /*22c0*/  LEA R5, R46.reuse, UR6, 0x3 ;  /* 0x000000062e057c11 */ /* 0x040fe2000f8e18ff */
        /* <DEDUP_REMOVED lines=14> */
[----:B0-----:R-:W-:-:S02]  /*23b0*/  DSETP.NEU.AND P1, PT, R40, R38, PT ;  /* 0x000000262800722a */ /* 0x001fc40003f2d000 */
[----:B-1----:R-:W-:Y:S01]  /*23c0*/  DSETP.NEU.AND P2, PT, R38, R36, PT ;  /* 0x000000242600722a */ /* 0x002fe20003f4d000 */
[----:B------:R-:W-:Y:S01]  /*23d0*/  STS.64 [R5+0xc50], R42 ;  /* 0x000c502a05007388 */ /* 0x000fe20000000a00 */
[----:B------:R-:W-:Y:S06]  /*23e0*/  BAR.SYNC.DEFER_BLOCKING 0x0 ;  /* 0x0000000000007b1d */ /* 0x000fec0000010000 */
[----:B---3--:R-:W0:Y:S02]  /*23f0*/  @P0 LDS.64 R44, [R5+0xc48] ;  /* 0x000c4800052c0984 */ /* 0x008e240000000a00 */
[----:B------:R-:W-:Y:S06]  /*2400*/  BAR.SYNC.DEFER_BLOCKING 0x0 ;  /* 0x0000000000007b1d */ /* 0x000fec0000010000 */
[----:B0-----:R-:W-:-:S06]  /*2410*/  DSETP.NEU.AND P0, PT, R44, R40, PT ;  /* 0x000000282c00722a */ /* 0x001fcc0003f0d000 */
[----:B------:R-:W-:-:S08]  /*2420*/  SEL R0, RZ, 0x1, !P0 ;  /* 0x00000001ff007807 */ /* 0x000fd00004000000 */
[----:B------:R-:W-:Y:S01]  /*2430*/  @!P0 IMAD.MOV R9, RZ, RZ, 0x1 ;  /* 0x00000001ff098424 */ /* 0x000fe200078e02ff */
[----:B------:R-:W-:Y:S01]  /*2440*/  DSETP.NEU.AND P0, PT, R36, R34, PT ;  /* 0x000000222400722a */ /* 0x000fe20003f0d000 */
[----:B------:R-:W-:Y:S01]  /*2450*/  @!P1 IMAD.MOV R9, RZ, RZ, R0 ;  /* 0x000000ffff099224 */ /* 0x000fe200078e0200 */
[----:B------:R-:W-:-:S03]  /*2460*/  DSETP.NEU.AND P1, PT, R34, R32, PT ;  /* 0x000000202200722a */ /* 0x000fc60003f2d000 */
[----:B------:R-:W-:Y:S02]  /*2470*/  VIADD R8, R9, 0x1 ;  /* 0x0000000109087836 */ /* 0x000fe40000000000 */
[----:B------:R-:W-:Y:S01]  /*2480*/  @!P2 IMAD.MOV R8, RZ, RZ, R9 ;  /* 0x000000ffff08a224 */ /* 0x000fe200078e0209 */
[----:B------:R-:W-:-:S03]  /*2490*/  ISETP.NE.AND P2, PT, R53, RZ, PT ;  /* 0x000000ff3500720c */ /* 0x000fc60003f45270 */
[----:B------:R-:W-:-:S03]  /*24a0*/  VIADD R7, R8, 0x1 ;  /* 0x0000000108077836 */ /* 0x000fc60000000000 */
[----:B------:R-:W-:Y:S01]  /*24b0*/  @!P0 IMAD.MOV R7, RZ, RZ, R8 ;  /* 0x000000ffff078224 */ /* 0x000fe200078e0208 */
[----:B------:R-:W-:-:S03]  /*24c0*/  DSETP.NEU.AND P0, PT, R32, R30, PT ;  /* 0x0000001e2000722a */ /* 0x000fc60003f0d000 */
[----:B------:R-:W-:Y:S02]  /*24d0*/  VIADD R6, R7, 0x1 ;  /* 0x0000000107067836 */ /* 0x000fe40000000000 */
[----:B------:R-:W-:Y:S01]  /*24e0*/  @!P1 IMAD.MOV R6, RZ, RZ, R7 ;  /* 0x000000ffff069224 */ /* 0x000fe200078e0207 */
[----:B------:R-:W-:-:S03]  /*24f0*/  DSETP.NEU.AND P1, PT, R30, R28, PT ;  /* 0x0000001c1e00722a */ /* 0x000fc60003f2d000 */
[----:B------:R-:W-:-:S05]  /*2500*/  VIADD R5, R6, 0x1 ;  /* 0x0000000106057836 */ /* 0x000fca0000000000 */
[----:B------:R-:W-:Y:S01]  /*2510*/  @!P0 IMAD.MOV R5, RZ, RZ, R6 ;  /* 0x000000ffff058224 */ /* 0x000fe200078e0206 */
[----:B------:R-:W-:-:S03]  /*2520*/  DSETP.NEU.AND P0, PT, R28, R26, PT ;  /* 0x0000001a1c00722a */ /* 0x000fc60003f0d000 */
[----:B------:R-:W-:Y:S02]  /*2530*/  VIADD R4, R5, 0x1 ;  /* 0x0000000105047836 */ /* 0x000fe40000000000 */
[----:B------:R-:W-:Y:S01]  /*2540*/  @!P1 IMAD.MOV R4, RZ, RZ, R5 ;  /* 0x000000ffff049224 */ /* 0x000fe200078e0205 */
[----:B------:R-:W-:-:S03]  /*2550*/  DSETP.NEU.AND P1, PT, R26, R24, PT ;  /* 0x000000181a00722a */ /* 0x000fc60003f2d000 */
[----:B--2---:R-:W-:-:S05]  /*2560*/  VIADD R3, R4, 0x1 ;  /* 0x0000000104037836 */ /* 0x004fca0000000000 */
[----:B------:R-:W-:Y:S01]  /*2570*/  @!P0 IMAD.MOV R3, RZ, RZ, R4 ;  /* 0x000000ffff038224 */ /* 0x000fe200078e0204 */
[----:B------:R-:W-:-:S03]  /*2580*/  DSETP.NEU.AND P0, PT, R24, R10, PT ;  /* 0x0000000a1800722a */ /* 0x000fc60003f0d000 */
[----:B------:R-:W-:Y:S02]  /*2590*/  VIADD R2, R3, 0x1 ;  /* 0x0000000103027836 */ /* 0x000fe40000000000 */
[----:B------:R-:W-:Y:S01]  /*25a0*/  @!P1 IMAD.MOV R2, RZ, RZ, R3 ;  /* 0x000000ffff029224 */ /* 0x000fe200078e0203 */
[----:B------:R-:W-:-:S03]  /*25b0*/  DSETP.NEU.AND P1, PT, R10, R42, PT ;  /* 0x0000002a0a00722a */ /* 0x000fc60003f2d000 */
[----:B------:R-:W-:-:S05]  /*25c0*/  VIADD R0, R2, 0x1 ;  /* 0x0000000102007836 */ /* 0x000fca0000000000 */
        /* <DEDUP_REMOVED lines=71> */
.L_x_3746:
[----:B------:R-:W-:Y:S05]  /*2a40*/  NANOSLEEP 0x474 ;  /* 0x000004740000795d */ /* 0x000fea0003800000 */
[----:B------:R-:W-:Y:S01]  /*2a50*/  NOP ;  /* 0x0000000000007918 */ /* 0x000fe20000000000 */
.L_x_3747:
[----:B------:R-:W-:-:S05]  /*2a60*/  IMAD.WIDE R16, R12, 0x8, R16 ;  /* 0x000000080c107825 */ /* 0x000fca00078e0210 */
[----:B------:R-:W2:Y:S01]  /*2a70*/  LD.E.64.STRONG.GPU R14, desc[UR8][R16.64+0x100] ;  /* 0x00010008100e7980 */ /* 0x000ea2000c10fb00 */
[----:B------:R-:W-:Y:S01]  /*2a80*/  UMOV UR4, 0xffffffff ;  /* 0xffffffff00047882 */ /* 0x000fe20000000000 */
[----:B--2---:R-:W-:Y:S02]  /*2a90*/  ISETP.NE.AND P6, PT, R14, 0x63, PT ;  /* 0x000000630e00780c */ /* 0x004fe40003fc5270 */
[----:B------:R-:W-:Y:S11]  /*2aa0*/  BRA.DIV UR4, `(.L_x_3748) ;  /* 0x0000006e04087947 */ /* 0x000ff6000b800000 */
[----:B------:R-:W-:-:S13]  /*2ab0*/  VOTE.ANY P6, !P6 ;  /* 0x0000000000ff7806 */ /* 0x000fda00070c0100 */
.L_x_3904:
[----:B------:R-:W-:Y:S05]  /*2ac0*/  @!P6 BRA `(.L_x_3749) ;  /* 0x000000000030e947 */ /* 0x000fea0003800000 */
.L_x_3753:
[----:B------:R-:W-:Y:S05]  /*2ad0*/  YIELD ;  /* 0x0000000000007946 */ /* 0x000fea0003800000 */
[----:B------:R-:W-:Y:S05]  /*2ae0*/  @P0 BRA `(.L_x_3750) ;  /* 0x0000000000080947 */ /* 0x000fea0003800000 */
[----:B------:R0:W-:Y:S06]  /*2af0*/  MEMBAR.SC.CTA ;  /* 0x0000000000007992 */ /* 0x0001ec0000000000 */
[----:B0-----:R-:W-:Y:S05]  /*2b00*/  BRA `(.L_x_3751) ;  /* 0x0000000000087947 */ /* 0x001fea0003800000 */
.L_x_3750:
[----:B------:R-:W-:Y:S05]  /*2b10*/  NANOSLEEP 0x17c ;  /* 0x0000017c0000795d */ /* 0x000fea0003800000 */
[----:B------:R-:W-:Y:S01]  /*2b20*/  NOP ;  /* 0x0000000000007918 */ /* 0x000fe20000000000 */
.L_x_3751:
[----:B------:R-:W2:Y:S01]  /*2b30*/  LD.E.64.STRONG.GPU R14, desc[UR8][R16.64+0x100] ;  /* 0x00010008100e7980 */ /* 0x000ea2000c10fb00 */
[----:B------:R-:W-:Y:S01]  /*2b40*/  UMOV UR4, 0xffffffff ;  /* 0xffffffff00047882 */ /* 0x000fe20000000000 */
[----:B--2---:R-:W-:Y:S02]  /*2b50*/  ISETP.NE.AND P6, PT, R14, 0x63, PT ;  /* 0x000000630e00780c */ /* 0x004fe40003fc5270 */
[----:B------:R-:W-:Y:S11]  /*2b60*/  BRA.DIV UR4, `(.L_x_3752) ;  /* 0x0000006a04f87947 */ /* 0x000ff6000b800000 */
[----:B------:R-:W-:-:S13]  /*2b70*/  VOTE.ANY P6, !P6 ;  /* 0x0000000000ff7806 */ /* 0x000fda00070c0100 */
.L_x_3907:
[----:B------:R-:W-:Y:S05]  /*2b80*/  @P6 BRA `(.L_x_3753) ;  /* 0xfffffffc00d06947 */ /* 0x000fea000383ffff */
.L_x_3749:
        /* <DEDUP_REMOVED lines=38> */
.L_x_3916:
[----:B------:R-:W-:Y:S05]  /*2df0*/  @!P5 BRA `(.L_x_3755) ;  /* 0x0000000000e0d947 */ /* 0x000fea0003800000 */
.L_x_3763:
        /* <DEDUP_REMOVED lines=9> */
.L_x_3919:
[----:B------:R-:W-:Y:S05]  /*2e90*/  @!P6 BRA `(.L_x_3757) ;  /* 0x000000000030e947 */ /* 0x000fea0003800000 */
.L_x_3761:
[----:B------:R-:W-:Y:S05]  /*2ea0*/  YIELD ;  /* 0x0000000000007946 */ /* 0x000fea0003800000 */
[----:B------:R-:W-:Y:S05]  /*2eb0*/  @P0 BRA `(.L_x_3758) ;  /* 0x0000000000080947 */ /* 0x000fea0003800000 */
[----:B------:R0:W-:Y:S06]  /*2ec0*/  MEMBAR.SC.CTA ;  /* 0x0000000000007992 */ /* 0x0001ec0000000000 */
[----:B0-----:R-:W-:Y:S05]  /*2ed0*/  BRA `(.L_x_3759) ;  /* 0x0000000000087947 */ /* 0x001fea0003800000 */
.L_x_3758:
[----:B------:R-:W-:Y:S05]  /*2ee0*/  NANOSLEEP 0x17c ;  /* 0x0000017c0000795d */ /* 0x000fea0003800000 */
[----:B------:R-:W-:Y:S01]  /*2ef0*/  NOP ;  /* 0x0000000000007918 */ /* 0x000fe20000000000 */
.L_x_3759:
[----:B------:R-:W2:Y:S01]  /*2f00*/  LD.E.64.STRONG.GPU R16, desc[UR8][R14.64+-0x100] ;  /* 0xffff00080e107980 */ /* 0x000ea2000c10fb00 */
[----:B------:R-:W-:Y:S01]  /*2f10*/  UMOV UR4, 0xffffffff ;  /* 0xffffffff00047882 */ /* 0x000fe20000000000 */
[----:B--2---:R-:W-:Y:S02]  /*2f20*/  ISETP.NE.AND P6, PT, R16, 0x63, PT ;  /* 0x000000631000780c */ /* 0x004fe40003fc5270 */
[----:B------:R-:W-:Y:S11]  /*2f30*/  BRA.DIV UR4, `(.L_x_3760) ;  /* 0x0000006e04507947 */ /* 0x000ff6000b800000 */
[----:B------:R-:W-:-:S13]  /*2f40*/  VOTE.ANY P6, !P6 ;  /* 0x0000000000ff7806 */ /* 0x000fda00070c0100 */
.L_x_3922:
[----:B------:R-:W-:Y:S05]  /*2f50*/  @P6 BRA `(.L_x_3761) ;  /* 0xfffffffc00d06947 */ /* 0x000fea000383ffff */
.L_x_3757:
        /* <DEDUP_REMOVED lines=33> */
.L_x_3931:
[----:B------:R-:W-:Y:S05]  /*3170*/  @P5 BRA `(.L_x_3763) ;  /* 0xfffffffc00205947 */ /* 0x000fea000383ffff */
.L_x_3755:
        /* <DEDUP_REMOVED lines=16> */
.L_x_3745:
[----:B------:R-:W-:Y:S05]  /*3280*/  WARPSYNC.ALL ;  /* 0x0000000000007948 */ /* 0x000fea0003800000 */
[----:B------:R-:W-:Y:S01]  /*3290*/  ISETP.NE.AND P0, PT, R46, RZ, PT ;  /* 0x000000ff2e00720c */ /* 0x000fe20003f05270 */
[----:B------:R-:W0:Y:S08]  /*32a0*/  S2UR UR5, SR_CgaCtaId ;  /* 0x00000000000579c3 */ /* 0x000e300000008800 */
[----:B------:R-:W-:Y:S06]  /*32b0*/  BAR.SYNC.DEFER_BLOCKING 0x0 ;  /* 0x0000000000007b1d */ /* 0x000fec0000010000 */
[----:B------:R-:W-:Y:S01]  /*32c0*/  UMOV UR4, 0x400 ;  /* 0x0000040000047882 */ /* 0x000fe20000000000 */
[----:B------:R-:W-:Y:S01]  /*32d0*/  DSETP.NEU.AND P2, PT, R44, R40, PT ;  /* 0x000000282c00722a */ /* 0x000fe20003f4d000 */
[----:B0-----:R-:W-:-:S09]  /*32e0*/  ULEA UR4, UR5, UR4, 0x18 ;  /* 0x0000000405047291 */ /* 0x001fd2000f8ec0ff */
[----:B--2---:R-:W0:Y:S04]  /*32f0*/  LDS R14, [UR4+0x3c] ;  /* 0x00003c04ff0e7984 */ /* 0x004e280008000800 */
[----:B------:R-:W1:Y:S04]  /*3300*/  LDS R13, [UR4+0x4c] ;  /* 0x00004c04ff0d7984 */ /* 0x000e680008000800 */
[----:B------:R-:W2:Y:S01]  /*3310*/  LDS R15, [UR4+0x44] ;  /* 0x00004404ff0f7984 */ /* 0x000ea20008000800 */
[----:B0-----:R-:W-:Y:S02]  /*3320*/  SEL R17, R14, RZ, P0 ;  /* 0x000000ff0e117207 */ /* 0x001fe40000000000 */
[----:B-1----:R-:W-:-:S03]  /*3330*/  ISETP.GT.AND P0, PT, R13, 0x180, PT ;  /* 0x000001800d00780c */ /* 0x002fc60003f04270 */
[----:B------:R-:W-:-:S04]  /*3340*/  IMAD.IADD R17, R17, 0x1, R12 ;  /* 0x0000000111117824 */ /* 0x000fc800078e020c */
        /* <DEDUP_REMOVED lines=21> */
.L_x_3767:
[----:B-----5:R-:W-:-:S04]  /*34a0*/  IADD3 R13, P0, PT, R17, R14, RZ ;  /* 0x0000000e110d7210 */ /* 0x020fc80007f1e0ff */
[----:B------:R-:W-:Y:S02]  /*34b0*/  LEA.HI.X.SX32 R16, R17, R15, 0x1, P0 ;  /* 0x0000000f11107211 */ /* 0x000fe400000f0eff */
[----:B0-----:R-:W-:-:S04]  /*34c0*/  LEA R14, P0, R13, UR6, 0x3 ;  /* 0x000000060d0e7c11 */ /* 0x001fc8000f8018ff */
[----:B------:R-:W-:-:S05]  /*34d0*/  LEA.HI.X R15, R13, UR7, R16, 0x3, P0 ;  /* 0x000000070d0f7c11 */ /* 0x000fca00080f1c10 */
[----:B------:R1:W-:Y:S04]  /*34e0*/  STG.E.64 desc[UR8][R14.64], R40 ;  /* 0x000000280e007986 */ /* 0x0003e8000c101b08 */
.L_x_3766:
[----:B0-----:R-:W-:Y:S05]  /*34f0*/  BSYNC.RECONVERGENT B0 ;  /* 0x0000000000007941 */ /* 0x001fea0003800200 */
.L_x_3765:
[----:B------:R-:W-:Y:S01]  /*3500*/  DSETP.NEU.AND P0, PT, R40, R38, PT ;  /* 0x000000262800722a */ /* 0x000fe20003f0d000 */
[----:B------:R-:W-:-:S13]  /*3510*/  BSSY.RECONVERGENT B0, `(.L_x_3768) ;  /* 0x000000d000007945 */ /* 0x000fda0003800200 */
[----:B------:R-:W-:Y:S05]  /*3520*/  @!P0 BRA `(.L_x_3769) ;  /* 0x00000000002c8947 */ /* 0x000fea0003800000 */
[----:B------:R-:W-:Y:S01]  /*3530*/  UISETP.NE.AND UP0, UPT, UR4, URZ, UPT ;  /* 0x000000ff0400728c */ /* 0x000fe2000bf05270 */
[----:B-1----:R-:W-:Y:S01]  /*3540*/  CS2R R14, SRZ ;  /* 0x00000000000e7805 */ /* 0x002fe2000001ff00 */
[----:B------:R-:W0:Y:S07]  /*3550*/  LDCU.64 UR6, c[0x0][0x390] ;  /* 0x00007200ff0677ac */ /* 0x000e2e0008000a00 */
[----:B------:R-:W-:Y:S05]  /*3560*/  BRA.U UP0, `(.L_x_3770) ;  /* 0x0000000100087547 */ /* 0x000fea000b800000 */
[----:B------:R-:W1:Y:S02]  /*3570*/  LDC.64 R14, c[0x0][0x3d0] ;  /* 0x0000f400ff0e7b82 */ /* 0x000e640000000a00 */
[----:B-1----:R-:W5:Y:S02]  /*3580*/  LDG.E.64 R14, desc[UR8][R14.64] ;  /* 0x000000080e0e7981 */ /* 0x002f64000c1e1b00 */
.L_x_3770:
[----:B-----5:R-:W-:-:S04]  /*3590*/  IADD3 R13, P0, PT, R12, R14, RZ ;  /* 0x0000000e0c0d7210 */ /* 0x020fc80007f1e0ff */
[----:B------:R-:W-:Y:S02]  /*35a0*/  LEA.HI.X.SX32 R14, R12, R15, 0x1, P0 ;  /* 0x0000000f0c0e7211 */ /* 0x000fe400000f0eff */
[----:B0-----:R-:W-:-:S04]  /*35b0*/  LEA R12, P0, R13, UR6, 0x3 ;  /* 0x000000060d0c7c11 */ /* 0x001fc8000f8018ff */
[----:B------:R-:W-:-:S05]  /*35c0*/  LEA.HI.X R13, R13, UR7, R14, 0x3, P0 ;  /* 0x000000070d0d7c11 */ /* 0x000fca00080f1c0e */
[----:B------:R0:W-:Y:S04]  /*35d0*/  STG.E.64 desc[UR8][R12.64], R38 ;  /* 0x000000260c007986 */ /* 0x0001e8000c101b08 */
.L_x_3769:
[----:B------:R-:W-:Y:S05]  /*35e0*/  BSYNC.RECONVERGENT B0 ;  /* 0x0000000000007941 */ /* 0x000fea0003800200 */
.L_x_3768:
[----:B------:R-:W-:Y:S01]  /*35f0*/  DSETP.NEU.AND P0, PT, R38, R36, PT ;  /* 0x000000242600722a */ /* 0x000fe20003f0d000 */
[----:B------:R-:W-:-:S13]  /*3600*/  BSSY.RECONVERGENT B0, `(.L_x_3771) ;  /* 0x000000d000007945 */ /* 0x000fda0003800200 */
[----:B------:R-:W-:Y:S05]  /*3610*/  @!P0 BRA `(.L_x_3772) ;  /* 0x00000000002c8947 */ /* 0x000fea0003800000 */
[----:B------:R-:W-:Y:S01]  /*3620*/  UISETP.NE.AND UP0, UPT, UR4, URZ, UPT ;  /* 0x000000ff0400728c */ /* 0x000fe2000bf05270 */
[----:B0-----:R-:W-:Y:S01]  /*3630*/  CS2R R12, SRZ ;  /* 0x00000000000c7805 */ /* 0x001fe2000001ff00 */
[----:B------:R-:W0:Y:S07]  /*3640*/  LDCU.64 UR6, c[0x0][0x390] ;  /* 0x00007200ff0677ac */ /* 0x000e2e0008000a00 */
[----:B------:R-:W-:Y:S05]  /*3650*/  BRA.U UP0, `(.L_x_3773) ;  /* 0x0000000100087547 */ /* 0x000fea000b800000 */
[----:B------:R-:W2:Y:S02]  /*3660*/  LDC.64 R12, c[0x0][0x3d0] ;  /* 0x0000f400ff0c7b82 */ /* 0x000ea40000000a00 */
[----:B--2---:R-:W5:Y:S02]  /*3670*/  LDG.E.64 R12, desc[UR8][R12.64] ;  /* 0x000000080c0c7981 */ /* 0x004f64000c1e1b00 */
.L_x_3773:
[----:B-1---5:R-:W-:-:S04]  /*3680*/  IADD3 R14, P0, PT, R9, R12, RZ ;  /* 0x0000000c090e7210 */ /* 0x022fc80007f1e0ff */
[----:B------:R-:W-:Y:S02]  /*3690*/  LEA.HI.X.SX32 R9, R9, R13, 0x1, P0 ;  /* 0x0000000d09097211 */ /* 0x000fe400000f0eff */
[----:B0-----:R-:W-:-:S04]  /*36a0*/  LEA R12, P0, R14, UR6, 0x3 ;  /* 0x000000060e0c7c11 */ /* 0x001fc8000f8018ff */
[----:B------:R-:W-:-:S05]  /*36b0*/  LEA.HI.X R13, R14, UR7, R9, 0x3, P0 ;  /* 0x000000070e0d7c11 */ /* 0x000fca00080f1c09 */
[----:B------:R2:W-:Y:S04]  /*36c0*/  STG.E.64 desc[UR8][R12.64], R36 ;  /* 0x000000240c007986 */ /* 0x0005e8000c101b08 */
.L_x_3772:
[----:B------:R-:W-:Y:S05]  /*36d0*/  BSYNC.RECONVERGENT B0 ;  /* 0x0000000000007941 */ /* 0x000fea0003800200 */
.L_x_3771:
[----:B------:R-:W-:Y:S01]  /*36e0*/  DSETP.NEU.AND P0, PT, R36, R34, PT ;  /* 0x000000222400722a */ /* 0x000fe20003f0d000 */
[----:B------:R-:W-:-:S13]  /*36f0*/  BSSY.RECONVERGENT B0, `(.L_x_3774) ;  /* 0x000000d000007945 */ /* 0x000fda0003800200 */
[----:B------:R-:W-:Y:S05]  /*3700*/  @!P0 BRA `(.L_x_3775) ;  /* 0x00000000002c8947 */ /* 0x000fea0003800000 */
[----:B------:R-:W-:Y:S01]  /*3710*/  UISETP.NE.AND UP0, UPT, UR4, URZ, UPT ;  /* 0x000000ff0400728c */ /* 0x000fe2000bf05270 */
[----:B0-2---:R-:W-:Y:S01]  /*3720*/  CS2R R12, SRZ ;  /* 0x00000000000c7805 */ /* 0x005fe2000001ff00 */
[----:B------:R-:W0:Y:S07]  /*3730*/  LDCU.64 UR6, c[0x0][0x390] ;  /* 0x00007200ff0677ac */ /* 0x000e2e0008000a00 */
[----:B------:R-:W-:Y:S05]  /*3740*/  BRA.U UP0, `(.L_x_3776) ;  /* 0x0000000100087547 */ /* 0x000fea000b800000 */
[----:B------:R-:W2:Y:S02]  /*3750*/  LDC.64 R12, c[0x0][0x3d0] ;  /* 0x0000f400ff0c7b82 */ /* 0x000ea40000000a00 */
[----:B--2---:R-:W5:Y:S02]  /*3760*/  LDG.E.64 R12, desc[UR8][R12.64] ;  /* 0x000000080c0c7981 */ /* 0x004f64000c1e1b00 */
.L_x_3776:
[----:B-----5:R-:W-:-:S04]  /*3770*/  IADD3 R9, P0, PT, R8, R12, RZ ;  /* 0x0000000c08097210 */ /* 0x020fc80007f1e0ff */
[----:B------:R-:W-:Y:S02]  /*3780*/  LEA.HI.X.SX32 R12, R8, R13, 0x1, P0 ;  /* 0x0000000d080c7211 */ /* 0x000fe400000f0eff */
[----:B0-----:R-:W-:-:S04]  /*3790*/  LEA R8, P0, R9, UR6, 0x3 ;  /* 0x0000000609087c11 */ /* 0x001fc8000f8018ff */
[----:B------:R-:W-:-:S05]  /*37a0*/  LEA.HI.X R9, R9, UR7, R12, 0x3, P0 ;  /* 0x0000000709097c11 */ /* 0x000fca00080f1c0c */
[----:B------:R3:W-:Y:S04]  /*37b0*/  STG.E.64 desc[UR8][R8.64], R34 ;  /* 0x0000002208007986 */ /* 0x0007e8000c101b08 */
.L_x_3775:
[----:B------:R-:W-:Y:S05]  /*37c0*/  BSYNC.RECONVERGENT B0 ;  /* 0x0000000000007941 */ /* 0x000fea0003800200 */
.L_x_3774:
[----:B------:R-:W-:Y:S01]  /*37d0*/  DSETP.NEU.AND P0, PT, R34, R32, PT ;  /* 0x000000202200722a */ /* 0x000fe20003f0d000 */
[----:B------:R-:W-:-:S13]  /*37e0*/  BSSY.RECONVERGENT B0, `(.L_x_3777) ;  /* 0x000000d000007945 */ /* 0x000fda0003800200 */
[----:B------:R-:W-:Y:S05]  /*37f0*/  @!P0 BRA `(.L_x_3778) ;  /* 0x00000000002c8947 */ /* 0x000fea0003800000 */
[----:B------:R-:W-:Y:S01]  /*3800*/  UISETP.NE.AND UP0, UPT, UR4, URZ, UPT ;  /* 0x000000ff0400728c */ /* 0x000fe2000bf05270 */
[----:B---3--:R-:W-:Y:S01]  /*3810*/  CS2R R8, SRZ ;  /* 0x0000000000087805 */ /* 0x008fe2000001ff00 */
[----:B------:R-:W3:Y:S07]  /*3820*/  LDCU.64 UR6, c[0x0][0x390] ;  /* 0x00007200ff0677ac */ /* 0x000eee0008000a00 */
[----:B------:R-:W-:Y:S05]  /*3830*/  BRA.U UP0, `(.L_x_3779) ;  /* 0x0000000100087547 */ /* 0x000fea000b800000 */
[----:B------:R-:W4:Y:S02]  /*3840*/  LDC.64 R8, c[0x0][0x3d0] ;  /* 0x0000f400ff087b82 */ /* 0x000f240000000a00 */
[----:B----4-:R-:W5:Y:S02]  /*3850*/  LDG.E.64 R8, desc[UR8][R8.64] ;  /* 0x0000000808087981 */ /* 0x010f64000c1e1b00 */
.L_x_3779:
[----:B0-2--5:R-:W-:-:S04]  /*3860*/  IADD3 R12, P0, PT, R7, R8, RZ ;  /* 0x00000008070c7210 */ /* 0x025fc80007f1e0ff */
[----:B------:R-:W-:Y:S02]  /*3870*/  LEA.HI.X.SX32 R7, R7, R9, 0x1, P0 ;  /* 0x0000000907077211 */ /* 0x000fe400000f0eff */
[----:B---3--:R-:W-:-:S04]  /*3880*/  LEA R8, P0, R12, UR6, 0x3 ;  /* 0x000000060c087c11 */ /* 0x008fc8000f8018ff */
[----:B------:R-:W-:-:S05]  /*3890*/  LEA.HI.X R9, R12, UR7, R7, 0x3, P0 ;  /* 0x000000070c097c11 */ /* 0x000fca00080f1c07 */
[----:B------:R4:W-:Y:S04]  /*38a0*/  STG.E.64 desc[UR8][R8.64], R32 ;  /* 0x0000002008007986 */ /* 0x0009e8000c101b08 */
.L_x_3778:
[----:B------:R-:W-:Y:S05]  /*38b0*/  BSYNC.RECONVERGENT B0 ;  /* 0x0000000000007941 */ /* 0x000fea0003800200 */
.L_x_3777:
[----:B------:R-:W-:Y:S01]  /*38c0*/  DSETP.NEU.AND P0, PT, R32, R30, PT ;  /* 0x0000001e2000722a */ /* 0x000fe20003f0d000 */
[----:B------:R-:W-:-:S13]  /*38d0*/  BSSY.RECONVERGENT B0, `(.L_x_3780) ;  /* 0x000000d000007945 */ /* 0x000fda0003800200 */
[----:B------:R-:W-:Y:S05]  /*38e0*/  @!P0 BRA `(.L_x_3781) ;  /* 0x00000000002c8947 */ /* 0x000fea0003800000 */
[----:B------:R-:W-:Y:S01]  /*38f0*/  UISETP.NE.AND UP0, UPT, UR4, URZ, UPT ;  /* 0x000000ff0400728c */ /* 0x000fe2000bf05270 */
[----:B---34-:R-:W-:Y:S01]  /*3900*/  CS2R R8, SRZ ;  /* 0x0000000000087805 */ /* 0x018fe2000001ff00 */
[----:B------:R-:W3:Y:S07]  /*3910*/  LDCU.64 UR6, c[0x0][0x390] ;  /* 0x00007200ff0677ac */ /* 0x000eee0008000a00 */
[----:B------:R-:W-:Y:S05]  /*3920*/  BRA.U UP0, `(.L_x_3782) ;  /* 0x0000000100087547 */ /* 0x000fea000b800000 */
[----:B------:R-:W4:Y:S02]  /*3930*/  LDC.64 R8, c[0x0][0x3d0] ;  /* 0x0000f400ff087b82 */ /* 0x000f240000000a00 */
[----:B----4-:R-:W5:Y:S02]  /*3940*/  LDG.E.64 R8, desc[UR8][R8.64] ;  /* 0x0000000808087981 */ /* 0x010f64000c1e1b00 */
.L_x_3782:
[----:B-----5:R-:W-:-:S04]  /*3950*/  IADD3 R7, P0, PT, R6, R8, RZ ;  /* 0x0000000806077210 */ /* 0x020fc80007f1e0ff */
[----:B------:R-:W-:Y:S02]  /*3960*/  LEA.HI.X.SX32 R8, R6, R9, 0x1, P0 ;  /* 0x0000000906087211 */ /* 0x000fe400000f0eff */
[----:B---3--:R-:W-:-:S04]  /*3970*/  LEA R6, P0, R7, UR6, 0x3 ;  /* 0x0000000607067c11 */ /* 0x008fc8000f8018ff */
[----:B------:R-:W-:-:S05]  /*3980*/  LEA.HI.X R7, R7, UR7, R8, 0x3, P0 ;  /* 0x0000000707077c11 */ /* 0x000fca00080f1c08 */
[----:B------:R3:W-:Y:S04]  /*3990*/  STG.E.64 desc[UR8][R6.64], R30 ;  /* 0x0000001e06007986 */ /* 0x0007e8000c101b08 */
.L_x_3781:
[----:B------:R-:W-:Y:S05]  /*39a0*/  BSYNC.RECONVERGENT B0 ;  /* 0x0000000000007941 */ /* 0x000fea0003800200 */
.L_x_3780:
[----:B------:R-:W-:Y:S01]  /*39b0*/  DSETP.NEU.AND P0, PT, R30, R28, PT ;  /* 0x0000001c1e00722a */ /* 0x000fe20003f0d000 */
[----:B------:R-:W-:-:S13]  /*39c0*/  BSSY.RECONVERGENT B0, `(.L_x_3783) ;  /* 0x000000d000007945 */ /* 0x000fda0003800200 */
[----:B------:R-:W-:Y:S05]  /*39d0*/  @!P0 BRA `(.L_x_3784) ;  /* 0x00000000002c8947 */ /* 0x000fea0003800000 */
[----:B------:R-:W-:Y:S01]  /*39e0*/  UISETP.NE.AND UP0, UPT, UR4, URZ, UPT ;  /* 0x000000ff0400728c */ /* 0x000fe2000bf05270 */
[----:B---3--:R-:W-:Y:S01]  /*39f0*/  CS2R R6, SRZ ;  /* 0x0000000000067805 */ /* 0x008fe2000001ff00 */
[----:B------:R-:W3:Y:S07]  /*3a00*/  LDCU.64 UR6, c[0x0][0x390] ;  /* 0x00007200ff0677ac */ /* 0x000eee0008000a00 */
[----:B------:R-:W-:Y:S05]  /*3a10*/  BRA.U UP0, `(.L_x_3785) ;  /* 0x0000000100087547 */ /* 0x000fea000b800000 */
[----:B------:R-:W0:Y:S02]  /*3a20*/  LDC.64 R6, c[0x0][0x3d0] ;  /* 0x0000f400ff067b82 */ /* 0x000e240000000a00 */
[----:B0-----:R-:W5:Y:S02]  /*3a30*/  LDG.E.64 R6, desc[UR8][R6.64] ;  /* 0x0000000806067981 */ /* 0x001f64000c1e1b00 */
.L_x_3785:
[----:B----45:R-:W-:-:S04]  /*3a40*/  IADD3 R8, P0, PT, R5, R6, RZ ;  /* 0x0000000605087210 */ /* 0x030fc80007f1e0ff */
[----:B------:R-:W-:Y:S02]  /*3a50*/  LEA.HI.X.SX32 R5, R5, R7, 0x1, P0 ;  /* 0x0000000705057211 */ /* 0x000fe400000f0eff */
[----:B---3--:R-:W-:-:S04]  /*3a60*/  LEA R6, P0, R8, UR6, 0x3 ;  /* 0x0000000608067c11 */ /* 0x008fc8000f8018ff */
[----:B------:R-:W-:-:S05]  /*3a70*/  LEA.HI.X R7, R8, UR7, R5, 0x3, P0 ;  /* 0x0000000708077c11 */ /* 0x000fca00080f1c05 */
[----:B------:R3:W-:Y:S04]  /*3a80*/  STG.E.64 desc[UR8][R6.64], R28 ;  /* 0x0000001c06007986 */ /* 0x0007e8000c101b08 */
.L_x_3784:
[----:B------:R-:W-:Y:S05]  /*3a90*/  BSYNC.RECONVERGENT B0 ;  /* 0x0000000000007941 */ /* 0x000fea0003800200 */
.L_x_3783:
        /* <DEDUP_REMOVED lines=9> */
.L_x_3788:
[----:B-----5:R-:W-:-:S04]  /*3b30*/  IADD3 R5, P0, PT, R4, R6, RZ ;  /* 0x0000000604057210 */ /* 0x020fc80007f1e0ff */
[----:B------:R-:W-:Y:S02]  /*3b40*/  LEA.HI.X.SX32 R6, R4, R7, 0x1, P0 ;  /* 0x0000000704067211 */ /* 0x000fe400000f0eff */
[----:B---3--:R-:W-:-:S04]  /*3b50*/  LEA R4, P0, R5, UR6, 0x3 ;  /* 0x0000000605047c11 */ /* 0x008fc8000f8018ff */
[----:B------:R-:W-:-:S05]  /*3b60*/  LEA.HI.X R5, R5, UR7, R6, 0x3, P0 ;  /* 0x0000000705057c11 */ /* 0x000fca00080f1c06 */
[----:B------:R3:W-:Y:S04]  /*3b70*/  STG.E.64 desc[UR8][R4.64], R26 ;  /* 0x0000001a04007986 */ /* 0x0007e8000c101b08 */
.L_x_3787:
[----:B------:R-:W-:Y:S05]  /*3b80*/  BSYNC.RECONVERGENT B0 ;  /* 0x0000000000007941 */ /* 0x000fea0003800200 */
.L_x_3786:
        /* <DEDUP_REMOVED lines=9> */
.L_x_3791:
[----:B-----5:R-:W-:-:S04]  /*3c20*/  IADD3 R6, P0, PT, R3, R4, RZ ;  /* 0x0000000403067210 */ /* 0x020fc80007f1e0ff */
[----:B------:R-:W-:Y:S02]  /*3c30*/  LEA.HI.X.SX32 R3, R3, R5, 0x1, P0 ;  /* 0x0000000503037211 */ /* 0x000fe400000f0eff */
[----:B---3--:R-:W-:-:S04]  /*3c40*/  LEA R4, P0, R6, UR6, 0x3 ;  /* 0x0000000606047c11 */ /* 0x008fc8000f8018ff */
[----:B------:R-:W-:-:S05]  /*3c50*/  LEA.HI.X R5, R6, UR7, R3, 0x3, P0 ;  /* 0x0000000706057c11 */ /* 0x000fca00080f1c03 */
[----:B------:R3:W-:Y:S04]  /*3c60*/  STG.E.64 desc[UR8][R4.64], R24 ;  /* 0x0000001804007986 */ /* 0x0007e8000c101b08 */
.L_x_3790:
[----:B------:R-:W-:Y:S05]  /*3c70*/  BSYNC.RECONVERGENT B0 ;  /* 0x0000000000007941 */ /* 0x000fea0003800200 */
.L_x_3789:
        /* <DEDUP_REMOVED lines=9> */
.L_x_3794:
[----:B-----5:R-:W-:-:S04]  /*3d10*/  IADD3 R3, P0, PT, R2, R4, RZ ;  /* 0x0000000402037210 */ /* 0x020fc80007f1e0ff */
[----:B------:R-:W-:Y:S02]  /*3d20*/  LEA.HI.X.SX32 R4, R2, R5, 0x1, P0 ;  /* 0x0000000502047211 */ /* 0x000fe400000f0eff */
[----:B---3--:R-:W-:-:S04]  /*3d30*/  LEA R2, P0, R3, UR6, 0x3 ;  /* 0x0000000603027c11 */ /* 0x008fc8000f8018ff */
[----:B------:R-:W-:-:S05]  /*3d40*/  LEA.HI.X R3, R3, UR7, R4, 0x3, P0 ;  /* 0x0000000703037c11 */ /* 0x000fca00080f1c04 */
[----:B------:R3:W-:Y:S04]  /*3d50*/  STG.E.64 desc[UR8][R2.64], R10 ;  /* 0x0000000a02007986 */ /* 0x0007e8000c101b08 */
.L_x_3793:
[----:B------:R-:W-:Y:S05]  /*3d60*/  BSYNC.RECONVERGENT B0 ;  /* 0x0000000000007941 */ /* 0x000fea0003800200 */
.L_x_3792:
[----:B------:R-:W-:-:S14]  /*3d70*/  DSETP.NEU.AND P0, PT, R10, R42, PT ;  /* 0x0000002a0a00722a */ /* 0x000fdc0003f0d000 */
[----:B------:R-:W-:Y:S05]  /*3d80*/  @!P0 EXIT ;  /* 0x000000000000894d */ /* 0x000fea0003800000 */
[----:B------:R-:W-:Y:S01]  /*3d90*/  UISETP.NE.AND UP0, UPT, UR4, URZ, UPT ;  /* 0x000000ff0400728c */ /* 0x000fe2000bf05270 */
[----:B---3--:R-:W-:-:S08]  /*3da0*/  CS2R R2, SRZ ;  /* 0x0000000000027805 */ /* 0x008fd0000001ff00 */
[----:B------:R-:W-:Y:S05]  /*3db0*/  BRA.U UP0, `(.L_x_3795) ;  /* 0x0000000100087547 */ /* 0x000fea000b800000 */
[----:B------:R-:W3:Y:S02]  /*3dc0*/  LDC.64 R2, c[0x0][0x3d0] ;  /* 0x0000f400ff027b82 */ /* 0x000ee40000000a00 */
[----:B---3--:R-:W5:Y:S02]  /*3dd0*/  LDG.E.64 R2, desc[UR8][R2.64] ;  /* 0x0000000802027981 */ /* 0x008f64000c1e1b00 */
.L_x_3795:
[----:B------:R-:W3:Y:S01]  /*3de0*/  LDCU.64 UR4, c[0x0][0x390] ;  /* 0x00007200ff0477ac */ /* 0x000ee20008000a00 */
[----:B-----5:R-:W-:-:S04]  /*3df0*/  IADD3 R4, P0, PT, R0, R2, RZ ;  /* 0x0000000200047210 */ /* 0x020fc80007f1e0ff */
[----:B------:R-:W-:Y:S02]  /*3e00*/  LEA.HI.X.SX32 R3, R0, R3, 0x1, P0 ;  /* 0x0000000300037211 */ /* 0x000fe400000f0eff */
[----:B---3--:R-:W-:-:S04]  /*3e10*/  LEA R2, P0, R4, UR4, 0x3 ;  /* 0x0000000404027c11 */ /* 0x008fc8000f8018ff */
[----:B------:R-:W-:-:S05]  /*3e20*/  LEA.HI.X R3, R4, UR5, R3, 0x3, P0 ;  /* 0x0000000504037c11 */ /* 0x000fca00080f1c03 */
[----:B------:R-:W-:Y:S01]  /*3e30*/  STG.E.64 desc[UR8][R2.64], R42 ;  /* 0x0000002a02007986 */ /* 0x000fe2000c101b08 */
[----:B------:R-:W-:Y:S05]  /*3e40*/  EXIT ;  /* 0x000000000000794d */ /* 0x000fea0003800000 */
.L_x_3764:
[----:B------:R-:W-:Y:S01]  /*3e50*/  BAR.SYNC.DEFER_BLOCKING 0x0 ;  /* 0x0000000000007b1d */ /* 0x000fe20000010000 */
[----:B------:R-:W-:-:S05]  /*3e60*/  @P2 IMAD.IADD R14, R17, 0x1, -R15 ;  /* 0x00000001110e2824 */ /* 0x000fca00078e0a0f */
[----:B------:R-:W-:Y:S01]  /*3e70*/  DSETP.NEU.AND P3, PT, R40, R38, PT ;  /* 0x000000262800722a */ /* 0x000fe20003f6d000 */
[----:B------:R-:W-:Y:S01]  /*3e80*/  @P2 LEA R17, R14, UR4, 0x3 ;  /* 0x000000040e112c11 */ /* 0x000fe2000f8e18ff */
[----:B------:R-:W-:Y:S02]  /*3e90*/  DSETP.NEU.AND P4, PT, R38, R36, PT ;  /* 0x000000242600722a */ /* 0x000fe40003f8d000 */
[----:B------:R-:W-:Y:S02]  /*3ea0*/  DSETP.NEU.AND P5, PT, R36, R34, PT ;  /* 0x000000222400722a */ /* 0x000fe40003fad000 */
[----:B------:R-:W-:Y:S02]  /*3eb0*/  DSETP.NEU.AND P1, PT, R32, R30, PT ;  /* 0x0000001e2000722a */ /* 0x000fe40003f2d000 */
[----:B------:R-:W-:Y:S02]  /*3ec0*/  DSETP.NEU.AND P0, PT, R34, R32, PT ;  /* 0x000000202200722a */ /* 0x000fe40003f0d000 */
[----:B------:R-:W-:-:S04]  /*3ed0*/  DSETP.NEU.AND P6, PT, R24, R10, PT ;  /* 0x0000000a1800722a */ /* 0x000fc80003fcd000 */
[--C-:B------:R-:W-:Y:S02]  /*3ee0*/  @P3 IMAD.IADD R12, R12, 0x1, -R15.reuse ;  /* 0x000000010c0c3824 */ /* 0x100fe400078e0a0f */
[--C-:B------:R-:W-:Y:S02]  /*3ef0*/  @P4 IMAD.IADD R14, R9, 0x1, -R15.reuse ;  /* 0x00000001090e4824 */ /* 0x100fe400078e0a0f */
[--C-:B------:R-:W-:Y:S01]  /*3f00*/  @P5 IMAD.IADD R8, R8, 0x1, -R15.reuse ;  /* 0x0000000108085824 */ /* 0x100fe200078e0a0f */
[----:B------:R-:W-:Y:S01]  /*3f10*/  @P3 LEA R9, R12, UR4, 0x3 ;  /* 0x000000040c093c11 */ /* 0x000fe2000f8e18ff */
[----:B------:R0:W-:Y:S01]  /*3f20*/  @P2 STS.64 [R17], R40 ;  /* 0x0000002811002388 */ /* 0x0001e20000000a00 */
[----:B------:R-:W-:Y:S01]  /*3f30*/  @P4 LEA R19, R14, UR4, 0x3 ;  /* 0x000000040e134c11 */ /* 0x000fe2000f8e18ff */
[----:B------:R-:W-:Y:S01]  /*3f40*/  DSETP.NEU.AND P2, PT, R30, R28, PT ;  /* 0x0000001c1e00722a */ /* 0x000fe20003f4d000 */
[----:B------:R-:W-:Y:S01]  /*3f50*/  @P5 LEA R21, R8, UR4, 0x3 ;  /* 0x0000000408155c11 */ /* 0x000fe2000f8e18ff */
[----:B------:R1:W-:Y:S01]  /*3f60*/  @P3 STS.64 [R9], R38 ;  /* 0x0000002609003388 */ /* 0x0003e20000000a00 */
[----:B------:R-:W-:Y:S01]  /*3f70*/  DSETP.NEU.AND P3, PT, R28, R26, PT ;  /* 0x0000001a1c00722a */ /* 0x000fe20003f6d000 */
[----:B------:R-:W-:-:S02]  /*3f80*/  @P1 IMAD.IADD R6, R6, 0x1, -R15 ;  /* 0x0000000106061824 */ /* 0x000fc400078e0a0f */
[----:B------:R-:W-:Y:S01]  /*3f90*/  @P4 STS.64 [R19], R36 ;  /* 0x0000002413004388 */ /* 0x000fe20000000a00 */
[----:B------:R-:W-:Y:S01]  /*3fa0*/  DSETP.NEU.AND P4, PT, R26, R24, PT ;  /* 0x000000181a00722a */ /* 0x000fe20003f8d000 */
[--C-:B------:R-:W-:Y:S02]  /*3fb0*/  @P0 IMAD.IADD R7, R7, 0x1, -R15.reuse ;  /* 0x0000000107070824 */ /* 0x100fe400078e0a0f */
[----:B------:R-:W-:Y:S01]  /*3fc0*/  @P5 STS.64 [R21], R34 ;  /* 0x0000002215005388 */ /* 0x000fe20000000a00 */
[----:B------:R-:W-:Y:S01]  /*3fd0*/  DSETP.NEU.AND P5, PT, R10, R42, PT ;  /* 0x0000002a0a00722a */ /* 0x000fe20003fad000 */
[----:B0-----:R-:W-:Y:S01]  /*3fe0*/  @P1 LEA R17, R6, UR4, 0x3 ;  /* 0x0000000406111c11 */ /* 0x001fe2000f8e18ff */
[--C-:B------:R-:W-:Y:S01]  /*3ff0*/  @P6 IMAD.IADD R2, R2, 0x1, -R15.reuse ;  /* 0x0000000102026824 */ /* 0x100fe200078e0a0f */
[----:B------:R-:W-:Y:S01]  /*4000*/  @P0 LEA R7, R7, UR4, 0x3 ;  /* 0x0000000407070c11 */ /* 0x000fe2000f8e18ff */
[--C-:B------:R-:W-:Y:S02]  /*4010*/  @P2 IMAD.IADD R5, R5, 0x1, -R15.reuse ;  /* 0x0000000105052824 */ /* 0x100fe400078e0a0f */
[----:B------:R-:W-:-:S02]  /*4020*/  @P3 IMAD.IADD R4, R4, 0x1, -R15 ;  /* 0x0000000104043824 */ /* 0x000fc400078e0a0f */
[----:B------:R0:W-:Y:S01]  /*4030*/  @P0 STS.64 [R7], R32 ;  /* 0x0000002007000388 */ /* 0x0001e20000000a00 */
[----:B------:R-:W-:Y:S01]  /*4040*/  @P2 LEA R5, R5, UR4, 0x3 ;  /* 0x0000000405052c11 */ /* 0x000fe2000f8e18ff */
[--C-:B------:R-:W-:Y:S01]  /*4050*/  @P4 IMAD.IADD R6, R3, 0x1, -R15.reuse ;  /* 0x0000000103064824 */ /* 0x100fe200078e0a0f */
[----:B------:R-:W-:Y:S01]  /*4060*/  @P3 LEA R3, R4, UR4, 0x3 ;  /* 0x0000000404033c11 */ /* 0x000fe2000f8e18ff */
[----:B------:R2:W-:Y:S01]  /*4070*/  @P1 STS.64 [R17], R30 ;  /* 0x0000001e11001388 */ /* 0x0005e20000000a00 */
[----:B------:R-:W-:Y:S01]  /*4080*/  ISETP.GE.AND P0, PT, R46, R13, PT ;  /* 0x0000000d2e00720c */ /* 0x000fe20003f06270 */
[----:B------:R-:W-:Y:S01]  /*4090*/  @P5 IMAD.IADD R0, R0, 0x1, -R15 ;  /* 0x0000000100005824 */ /* 0x000fe200078e0a0f */
[----:B-1----:R-:W-:Y:S01]  /*40a0*/  @P4 LEA R9, R6, UR4, 0x3 ;  /* 0x0000000406094c11 */ /* 0x002fe2000f8e18ff */
[----:B------:R1:W-:Y:S01]  /*40b0*/  @P2 STS.64 [R5], R28 ;  /* 0x0000001c05002388 */ /* 0x0003e20000000a00 */
[----:B0-----:R-:W-:-:S03]  /*40c0*/  @P6 LEA R7, R2, UR4, 0x3 ;  /* 0x0000000402076c11 */ /* 0x001fc6000f8e18ff */
[----:B------:R1:W-:Y:S01]  /*40d0*/  @P3 STS.64 [R3], R26 ;  /* 0x0000001a03003388 */ /* 0x0003e20000000a00 */
[----:B--2---:R-:W-:-:S03]  /*40e0*/  @P5 LEA R17, R0, UR4, 0x3 ;  /* 0x0000000400115c11 */ /* 0x004fc6000f8e18ff */
        /* <DEDUP_REMOVED lines=9> */
[----:B------:R-:W2:Y:S03]  /*4180*/  LDCU.64 UR10, c[0x0][0x390] ;  /* 0x00007200ff0a77ac */ /* 0x000ea60008000a00 */
[C---:B------:R-:W-:Y:S01]  /*4190*/  IMAD.HI.U32 R0, R2.reuse, -0x55555555, RZ ;  /* 0xaaaaaaab02007827 */ /* 0x040fe200078e00ff */
[----:B------:R-:W-:-:S04]  /*41a0*/  ISETP.GE.U32.AND P1, PT, R2, 0x480, PT ;  /* 0x000004800200780c */ /* 0x000fc80003f26070 */
[----:B------:R-:W-:-:S04]  /*41b0*/  SHF.R.U32.HI R0, RZ, 0x8, R0 ;  /* 0x00000008ff007819 */ /* 0x000fc80000011600 */
[----:B-1----:R-:W-:-:S04]  /*41c0*/  LOP3.LUT R3, R0, 0x3, RZ, 0xc0, !PT ;  /* 0x0000000300037812 */ /* 0x002fc800078ec0ff */
[----:B------:R-:W-:-:S13]  /*41d0*/  ISETP.NE.AND P0, PT, R3, 0x3, PT ;  /* 0x000000030300780c */ /* 0x000fda0003f05270 */
[----:B0-2---:R-:W-:Y:S05]  /*41e0*/  @!P0 BRA `(.L_x_3797) ;  /* 0x0000000000548947 */ /* 0x005fea0003800000 */
[----:B------:R-:W-:Y:S01]  /*41f0*/  VIADD R3, R0, 0x1 ;  /* 0x0000000100037836 */ /* 0x000fe20000000000 */
[C---:B------:R-:W-:Y:S01]  /*4200*/  LEA R0, R46.reuse, UR4, 0x3 ;  /* 0x000000042e007c11 */ /* 0x040fe2000f8e18ff */
[----:B------:R-:W-:Y:S01]  /*4210*/  IMAD.IADD R9, R46, 0x1, R15 ;  /* 0x000000012e097824 */ /* 0x000fe200078e020f */
[----:B------:R-:W-:Y:S02]  /*4220*/  ISETP.NE.AND P2, PT, RZ, UR6, PT ;  /* 0x00000006ff007c0c */ /* 0x000fe4000bf45270 */
[----:B------:R-:W-:-:S05]  /*4230*/  LOP3.LUT R3, R3, 0x3, RZ, 0xc0, !PT ;  /* 0x0000000303037812 */ /* 0x000fca00078ec0ff */
[----:B------:R-:W-:Y:S02]  /*4240*/  IMAD R46, R3, 0x180, R46 ;  /* 0x00000180032e7824 */ /* 0x000fe400078e022e */
[----:B------:R-:W-:-:S07]  /*4250*/  IMAD.MOV R8, RZ, RZ, -R3 ;  /* 0x000000ffff087224 */ /* 0x000fce00078e0a03 */
.L_x_3798:
        /* <DEDUP_REMOVED lines=14> */
.L_x_3797:
[----:B------:R-:W-:Y:S05]  /*4340*/  BSYNC.RECONVERGENT B0 ;  /* 0x0000000000007941 */ /* 0x000fea0003800200 */
.L_x_3796:
        /* <DEDUP_REMOVED lines=10> */
.L_x_3799:
        /* <DEDUP_REMOVED lines=45> */
.L_x_3703:
        /* <DEDUP_REMOVED lines=14> */
[----:B------:R-:W-:-:S03]  /*47a0*/  SEL R5, R7, RZ, !P0 ;  /* 0x000000ff07057207 */ /* 0x000fc60004000000 */
[C---:B------:R-:W-:Y:S01]  /*47b0*/  VIADD R0, R16.reuse, 0x20 ;  /* 0x0000002010007836 */ /* 0x040fe20000000000 */
[C---:B------:R-:W-:Y:S01]  /*47c0*/  IADD3 R17, P1, P2, R16.reuse, R14, R31 ;  /* 0x0000000e10117210 */ /* 0x040fe20007a3e01f */
[C---:B------:R-:W-:Y:S01]  /*47d0*/  VIADD R4, R16.reuse, 0x40 ;  /* 0x0000004010047836 */ /* 0x040fe20000000000 */
[CC--:B------:R-:W-:Y:S01]  /*47e0*/  ISETP.GE.AND P4, PT, R16.reuse, R15.reuse, PT ;  /* 0x0000000f1000720c */ /* 0x0c0fe20003f86270 */
[----:B------:R-:W-:Y:S01]  /*47f0*/  VIADD R14, R16, 0xa0 ;  /* 0x000000a0100e7836 */ /* 0x000fe20000000000 */
[----:B------:R-:W-:Y:S01]  /*4800*/  ISETP.GE.AND P3, PT, R0, R15, PT ;  /* 0x0000000f0000720c */ /* 0x000fe20003f66270 */
[----:B------:R-:W-:Y:S01]  /*4810*/  VIADD R0, R16, 0x60 ;  /* 0x0000006010007836 */ /* 0x000fe20000000000 */
[----:B------:R-:W-:Y:S02]  /*4820*/  IADD3.X R34, PT, PT, RZ, R5, RZ, P1, P2 ;  /* 0x00000005ff227210 */ /* 0x000fe40000fe44ff */
[C---:B---3--:R-:W-:Y:S02]  /*4830*/  LEA R20, P1, R17.reuse, UR12, 0x3 ;  /* 0x0000000c11147c11 */ /* 0x048fe4000f8218ff */
[-C--:B------:R-:W-:Y:S01]  /*4840*/  ISETP.GE.AND P6, PT, R4, R15.reuse, PT ;  /* 0x0000000f0400720c */ /* 0x080fe20003fc6270 */
[----:B------:R-:W-:Y:S01]  /*4850*/  VIADD R4, R16, 0x80 ;  /* 0x0000008010047836 */ /* 0x000fe20000000000 */
[----:B------:R-:W-:Y:S01]  /*4860*/  ISETP.GE.AND P5, PT, R0, R15, PT ;  /* 0x0000000f0000720c */ /* 0x000fe20003fa6270 */
[----:B------:R-:W-:Y:S01]  /*4870*/  VIADD R0, R16, 0xc0 ;  /* 0x000000c010007836 */ /* 0x000fe20000000000 */
[----:B------:R-:W-:-:S02]  /*4880*/  LEA.HI.X R21, R17, UR13, R34, 0x3, P1 ;  /* 0x0000000d11157c11 */ /* 0x000fc400088f1c22 */
[-C--:B------:R-:W-:Y:S01]  /*4890*/  ISETP.GE.AND P2, PT, R4, R15.reuse, PT ;  /* 0x0000000f0400720c */ /* 0x080fe20003f46270 */
[----:B------:R-:W-:Y:S01]  /*48a0*/  VIADD R4, R16, 0xe0 ;  /* 0x000000e010047836 */ /* 0x000fe20000000000 */
[-C--:B------:R-:W-:Y:S01]  /*48b0*/  ISETP.GE.AND P1, PT, R14, R15.reuse, PT ;  /* 0x0000000f0e00720c */ /* 0x080fe20003f26270 */
[----:B------:R-:W2:Y:S01]  /*48c0*/  @!P4 LDG.E.64 R18, desc[UR8][R20.64] ;  /* 0x000000081412c981 */ /* 0x000ea2000c1e1b00 */
[-C--:B------:R-:W-:Y:S01]  /*48d0*/  ISETP.GE.AND P4, PT, R0, R15.reuse, PT ;  /* 0x0000000f0000720c */ /* 0x080fe20003f86270 */
[----:B------:R-:W-:Y:S02]  /*48e0*/  VIADD R0, R16, 0x100 ;  /* 0x0000010010007836 */ /* 0x000fe40000000000 */
[----:B------:R-:W3:Y:S01]  /*48f0*/  @!P3 LDG.E.64 R12, desc[UR8][R20.64+0x100] ;  /* 0x00010008140cb981 */ /* 0x000ee2000c1e1b00 */
[-C--:B------:R-:W-:Y:S01]  /*4900*/  ISETP.GE.AND P3, PT, R4, R15.reuse, PT ;  /* 0x0000000f0400720c */ /* 0x080fe20003f66270 */
[----:B------:R-:W-:Y:S02]  /*4910*/  VIADD R4, R16, 0x120 ;  /* 0x0000012010047836 */ /* 0x000fe40000000000 */
[----:B------:R-:W4:Y:S01]  /*4920*/  @!P6 LDG.E.64 R2, desc[UR8][R20.64+0x200] ;  /* 0x000200081402e981 */ /* 0x000f22000c1e1b00 */
[----:B------:R-:W-:Y:S01]  /*4930*/  ISETP.GE.AND P6, PT, R0, R15, PT ;  /* 0x0000000f0000720c */ /* 0x000fe20003fc6270 */
[----:B------:R-:W-:-:S02]  /*4940*/  VIADD R0, R16, 0x140 ;  /* 0x0000014010007836 */ /* 0x000fc40000000000 */
        /* <DEDUP_REMOVED lines=45> */
[----:B0-----:R-:W-:Y:S02]  /*4c20*/  LEA R31, R41, UR4, 0x3 ;  /* 0x00000004291f7c11 */ /* 0x001fe4000f8e18ff */
[----:B------:R-:W-:-:S03]  /*4c30*/  PLOP3.LUT P0, PT, PT, PT, PT, 0x80, 0x8 ;  /* 0x000000000008781c */ /* 0x000fc60003f0f070 */
[----:B------:R0:W-:Y:S01]  /*4c40*/  STS.64 [R31+0xc50], R38 ;  /* 0x000c50261f007388 */ /* 0x0001e20000000a00 */
[----:B------:R-:W-:Y:S06]  /*4c50*/  BAR.SYNC.DEFER_BLOCKING 0x0 ;  /* 0x0000000000007b1d */ /* 0x000fec0000010000 */
[----:B------:R-:W-:Y:S05]  /*4c60*/  @!P1 BRA `(.L_x_3804) ;  /* 0x0000000000389947 */ /* 0x000fea0003800000 */
[----:B------:R-:W1:Y:S02]  /*4c70*/  LDS.64 R6, [R31+0xc48] ;  /* 0x000c48001f067984 */ /* 0x000e640000000a00 */
[----:B-1----:R-:W-:Y:S01]  /*4c80*/  DSETP.NEU.AND P0, PT, R6, R2, PT ;  /* 0x000000020600722a */ /* 0x002fe20003f0d000 */
[----:B------:R-:W-:-:S13]  /*4c90*/  BRA `(.L_x_3804) ;  /* 0x00000000002c7947 */ /* 0x000fda0003800000 */
.L_x_3803:
        /* <DEDUP_REMOVED lines=10> */
[----:B01----:R-:W-:-:S14]  /*4d40*/  DSETP.NEU.AND P0, PT, R6, R2, PT ;  /* 0x000000020600722a */ /* 0x003fdc0003f0d000 */
.L_x_3804:
[----:B------:R-:W-:Y:S05]  /*4d50*/  BSYNC.RECONVERGENT B1 ;  /* 0x0000000000017941 */ /* 0x000fea0003800200 */
.L_x_3802:
[----:B------:R-:W-:Y:S01]  /*4d60*/  IMAD R4, R41, 0xb, RZ ;  /* 0x0000000b29047824 */ /* 0x000fe200078e02ff */
[----:B--2---:R-:W-:Y:S01]  /*4d70*/  DSETP.NEU.AND P1, PT, R2, R12, PT ;  /* 0x0000000c0200722a */ /* 0x004fe20003f2d000 */
[----:B------:R-:W-:Y:S01]  /*4d80*/  LOP3.LUT R30, R30, 0xfffffff7, RZ, 0xc0, !PT ;  /* 0xfffffff71e1e7812 */ /* 0x000fe200078ec0ff */
[----:B------:R-:W-:Y:S01]  /*4d90*/  BAR.SYNC.DEFER_BLOCKING 0x0 ;  /* 0x0000000000007b1d */ /* 0x000fe20000010000 */
[C---:B------:R-:W-:Y:S01]  /*4da0*/  VIADD R0, R4.reuse, 0x1 ;  /* 0x0000000104007836 */ /* 0x040fe20000000000 */
[C---:B------:R-:W-:Y:S01]  /*4db0*/  ISETP.GE.OR P0, PT, R4.reuse, R15, P0 ;  /* 0x0000000f0400720c */ /* 0x040fe20000706670 */
[----:B------:R-:W-:-:S03]  /*4dc0*/  VIADD R6, R4, 0x3 ;  /* 0x0000000304067836 */ /* 0x000fc60000000000 */
[-C--:B------:R-:W-:Y:S01]  /*4dd0*/  ISETP.GE.OR P3, PT, R0, R15.reuse, P1 ;  /* 0x0000000f0000720c */ /* 0x080fe20000f66670 */
[----:B---3--:R-:W-:Y:S01]  /*4de0*/  DSETP.NEU.AND P1, PT, R12, R20, PT ;  /* 0x000000140c00722a */ /* 0x008fe20003f2d000 */
[----:B------:R-:W-:Y:S01]  /*4df0*/  VIADD R0, R4, 0x2 ;  /* 0x0000000204007836 */ /* 0x000fe20000000000 */
[----:B------:R-:W-:Y:S01]  /*4e00*/  SEL R50, RZ, 0x1, !P0 ;  /* 0x00000001ff327807 */ /* 0x000fe20004000000 */
[----:B------:R-:W-:Y:S01]  /*4e10*/  DSETP.NEU.AND P4, PT, R34, R36, PT ;  /* 0x000000242200722a */ /* 0x000fe20003f8d000 */
[----:B------:R-:W-:Y:S01]  /*4e20*/  P2R R52, PR, RZ, 0x1 ;  /* 0x00000001ff347803 */ /* 0x000fe20000000000 */
[----:B------:R-:W-:Y:S01]  /*4e30*/  DSETP.NEU.AND P5, PT, R36, R38, PT ;  /* 0x000000262400722a */ /* 0x000fe20003fad000 */
[-C--:B------:R-:W-:Y:S01]  /*4e40*/  ISETP.GE.OR P2, PT, R0, R15.reuse, P1 ;  /* 0x0000000f0000720c */ /* 0x080fe20000f46670 */
[----:B----4-:R-:W-:Y:S01]  /*4e50*/  DSETP.NEU.AND P1, PT, R20, R22, PT ;  /* 0x000000161400722a */ /* 0x010fe20003f2d000 */
[----:B------:R-:W-:Y:S01]  /*4e60*/  VIADD R0, R50, 0x1 ;  /* 0x0000000132007836 */ /* 0x000fe20000000000 */
[----:B------:R-:W-:Y:S03]  /*4e70*/  BSSY.RECONVERGENT B1, `(.L_x_3805) ;  /* 0x00001a3000017945 */ /* 0x000fe60003800200 */
[----:B------:R-:W-:Y:S01]  /*4e80*/  @P3 LOP3.LUT R30, R30, 0x8, RZ, 0xfc, !PT ;  /* 0x000000081e1e3812 */ /* 0x000fe200078efcff */
[----:B------:R-:W-:Y:S01]  /*4e90*/  @!P3 IMAD.MOV R0, RZ, RZ, R50 ;  /* 0x000000ffff00b224 */ /* 0x000fe200078e0232 */
[-C--:B------:R-:W-:Y:S01]  /*4ea0*/  ISETP.GE.OR P0, PT, R6, R15.reuse, P1 ;  /* 0x0000000f0600720c */ /* 0x080fe20000f06670 */
[----:B------:R-:W-:Y:S01]  /*4eb0*/  DSETP.NEU.AND P1, PT, R22, R24, PT ;  /* 0x000000181600722a */ /* 0x000fe20003f2d000 */
[----:B------:R-:W-:Y:S01]  /*4ec0*/  LOP3.LUT R30, R30, 0xffffffef, RZ, 0xc0, !PT ;  /* 0xffffffef1e1e7812 */ /* 0x000fe200078ec0ff */
[----:B------:R-:W-:Y:S01]  /*4ed0*/  VIADD R6, R4, 0x4 ;  /* 0x0000000404067836 */ /* 0x000fe20000000000 */
[----:B------:R-:W-:Y:S01]  /*4ee0*/  DSETP.NEU.AND P3, PT, R32, R34, PT ;  /* 0x000000222000722a */ /* 0x000fe20003f6d000 */
[----:B------:R-:W-:Y:S01]  /*4ef0*/  VIADD R40, R0, 0x1 ;  /* 0x0000000100287836 */ /* 0x000fe20000000000 */
[----:B------:R-:W-:Y:S01]  /*4f00*/  @P2 LOP3.LUT R30, R30, 0x10, RZ, 0xfc, !PT ;  /* 0x000000101e1e2812 */ /* 0x000fe200078efcff */
[----:B------:R-:W-:Y:S01]  /*4f10*/  @!P2 IMAD.MOV R40, RZ, RZ, R0 ;  /* 0x000000ffff28a224 */ /* 0x000fe200078e0200 */
[----:B------:R-:W-:Y:S01]  /*4f20*/  ISETP.GE.OR P2, PT, R6, R15, P1 ;  /* 0x0000000f0600720c */ /* 0x000fe20000f46670 */
[----:B------:R-:W-:Y:S01]  /*4f30*/  DSETP.NEU.AND P1, PT, R24, R26, PT ;  /* 0x0000001a1800722a */ /* 0x000fe20003f2d000 */
[----:B------:R-:W-:Y:S01]  /*4f40*/  LOP3.LUT R30, R30, 0xffffffdf, RZ, 0xc0, !PT ;  /* 0xffffffdf1e1e7812 */ /* 0x000fe200078ec0ff */
[----:B------:R-:W-:-:S02]  /*4f50*/  VIADD R6, R4, 0x5 ;  /* 0x0000000504067836 */ /* 0x000fc40000000000 */
[----:B------:R-:W-:Y:S01]  /*4f60*/  VIADD R42, R40, 0x1 ;  /* 0x00000001282a7836 */ /* 0x000fe20000000000 */
[----:B------:R-:W-:Y:S01]  /*4f70*/  @P0 LOP3.LUT R30, R30, 0x20, RZ, 0xfc, !PT ;  /* 0x000000201e1e0812 */ /* 0x000fe200078efcff */
[----:B------:R-:W-:Y:S01]  /*4f80*/  @!P0 IMAD.MOV R42, RZ, RZ, R40 ;  /* 0x000000ffff2a8224 */ /* 0x000fe200078e0228 */
[-C--:B------:R-:W-:Y:S01]  /*4f90*/  ISETP.GE.OR P0, PT, R6, R15.reuse, P1 ;  /* 0x0000000f0600720c */ /* 0x080fe20000f06670 */
[----:B------:R-:W-:Y:S01]  /*4fa0*/  DSETP.NEU.AND P1, PT, R26, R28, PT ;  /* 0x0000001c1a00722a */ /* 0x000fe20003f2d000 */
[----:B------:R-:W-:Y:S01]  /*4fb0*/  LOP3.LUT R30, R30, 0xffffffbf, RZ, 0xc0, !PT ;  /* 0xffffffbf1e1e7812 */ /* 0x000fe200078ec0ff */
[----:B------:R-:W-:Y:S02]  /*4fc0*/  VIADD R6, R4, 0x6 ;  /* 0x0000000604067836 */ /* 0x000fe40000000000 */
[----:B------:R-:W-:Y:S01]  /*4fd0*/  VIADD R43, R42, 0x1 ;  /* 0x000000012a2b7836 */ /* 0x000fe20000000000 */
[----:B------:R-:W-:Y:S01]  /*4fe0*/  @P2 LOP3.LUT R30, R30, 0x40, RZ, 0xfc, !PT ;  /* 0x000000401e1e2812 */ /* 0x000fe200078efcff */
[----:B------:R-:W-:Y:S01]  /*4ff0*/  @!P2 IMAD.MOV R43, RZ, RZ, R42 ;  /* 0x000000ffff2ba224 */ /* 0x000fe200078e022a */
[-C--:B------:R-:W-:Y:S01]  /*5000*/  ISETP.GE.OR P1, PT, R6, R15.reuse, P1 ;  /* 0x0000000f0600720c */ /* 0x080fe20000f26670 */
[----:B------:R-:W-:Y:S01]  /*5010*/  DSETP.NEU.AND P2, PT, R28, R32, PT ;  /* 0x000000201c00722a */ /* 0x000fe20003f4d000 */
[----:B------:R-:W-:Y:S01]  /*5020*/  VIADD R6, R4, 0x7 ;  /* 0x0000000704067836 */ /* 0x000fe20000000000 */
[----:B------:R-:W-:Y:S01]  /*5030*/  LOP3.LUT R30, R30, 0xfffffffb, RZ, 0xc0, !PT ;  /* 0xfffffffb1e1e7812 */ /* 0x000fe200078ec0ff */
[----:B------:R-:W-:Y:S01]  /*5040*/  VIADD R44, R43, 0x1 ;  /* 0x000000012b2c7836 */ /* 0x000fe20000000000 */
[----:B------:R-:W-:Y:S01]  /*5050*/  P2R R53, PR, RZ, 0x2 ;  /* 0x00000002ff357803 */ /* 0x000fe20000000000 */
[----:B------:R-:W-:Y:S01]  /*5060*/  @!P0 IMAD.MOV R44, RZ, RZ, R43 ;  /* 0x000000ffff2c8224 */ /* 0x000fe200078e022b */
[----:B------:R-:W-:Y:S01]  /*5070*/  ISETP.GE.OR P2, PT, R6, R15, P2 ;  /* 0x0000000f0600720c */ /* 0x000fe20001746670 */
[----:B------:R-:W-:Y:S01]  /*5080*/  VIADD R6, R4, 0x8 ;  /* 0x0000000804067836 */ /* 0x000fe20000000000 */
[----:B------:R-:W-:Y:S01]  /*5090*/  @P0 LOP3.LUT R30, R30, 0x4, RZ, 0xfc, !PT ;  /* 0x000000041e1e0812 */ /* 0x000fe200078efcff */
[----:B------:R-:W-:Y:S01]  /*50a0*/  VIADD R45, R44, 0x1 ;  /* 0x000000012c2d7836 */ /* 0x000fe20000000000 */
[----:B------:R-:W-:-:S02]  /*50b0*/  ISETP.NE.AND P0, PT, R16, 0xa, PT ;  /* 0x0000000a1000780c */ /* 0x000fc40003f05270 */
[-C--:B------:R-:W-:Y:S01]  /*50c0*/  ISETP.GE.OR P3, PT, R6, R15.reuse, P3 ;  /* 0x0000000f0600720c */ /* 0x080fe20001f66670 */
[----:B------:R-:W-:Y:S02]  /*50d0*/  VIADD R6, R4, 0x9 ;  /* 0x0000000904067836 */ /* 0x000fe40000000000 */
[----:B------:R-:W-:Y:S01]  /*50e0*/  @!P1 IMAD.MOV R45, RZ, RZ, R44 ;  /* 0x000000ffff2d9224 */ /* 0x000fe200078e022c */
[----:B------:R-:W-:Y:S01]  /*50f0*/  ISETP.NE.AND P1, PT, R16, 0x9, PT ;  /* 0x000000091000780c */ /* 0x000fe20003f25270 */
[----:B------:R-:W-:Y:S01]  /*5100*/  VIADD R4, R4, 0xa ;  /* 0x0000000a04047836 */ /* 0x000fe20000000000 */
[-C--:B------:R-:W-:Y:S01]  /*5110*/  ISETP.GE.OR P4, PT, R6, R15.reuse, P4 ;  /* 0x0000000f0600720c */ /* 0x080fe20002786670 */
[----:B------:R-:W-:Y:S02]  /*5120*/  VIADD R46, R45, 0x1 ;  /* 0x000000012d2e7836 */ /* 0x000fe40000000000 */
[----:B------:R-:W-:Y:S01]  /*5130*/  @!P2 IMAD.MOV R46, RZ, RZ, R45 ;  /* 0x000000ffff2ea224 */ /* 0x000fe200078e022d */
[----:B------:R-:W-:-:S03]  /*5140*/  ISETP.GE.OR P5, PT, R4, R15, P5 ;  /* 0x0000000f0400720c */ /* 0x000fc60002fa6670 */
        /* <DEDUP_REMOVED lines=54> */
[----:B------:R-:W-:-:S05]  /*54b0*/  IMAD.IADD R52, R18, 0x1, R49 ;  /* 0x0000000112347824 */ /* 0x000fca00078e0231 */
[C---:B------:R-:W-:Y:S02]  /*54c0*/  SEL R51, R52.reuse, R51, !P6 ;  /* 0x0000003334337207 */ /* 0x040fe40007000000 */
[----:B------:R-:W-:Y:S02]  /*54d0*/  ISETP.GE.U32.AND P6, PT, R41, 0x20, PT ;  /* 0x000000202900780c */ /* 0x000fe40003fc6070 */
[----:B------:R-:W-:Y:S02]  /*54e0*/  IADD3 R52, PT, PT, R52, R15, R19 ;  /* 0x0000000f34347210 */ /* 0x000fe40007ffe013 */
[----:B------:R-:W-:-:S05]  /*54f0*/  SEL R51, R51, RZ, P6 ;  /* 0x000000ff33337207 */ /* 0x000fca0003000000 */
[----:B------:R-:W-:Y:S02]  /*5500*/  IMAD.IADD R15, R51, 0x1, R14 ;  /* 0x00000001330f7824 */ /* 0x000fe400078e020e */
[----:B------:R-:W-:Y:S02]  /*5510*/  VIADD R14, R52, 0xffffef80 ;  /* 0xffffef80340e7836 */ /* 0x000fe40000000000 */
        /* <DEDUP_REMOVED lines=20> */
.L_x_3809:
[----:B------:R-:W1:Y:S01]  /*5660*/  LDCU.64 UR4, c[0x0][0x390] ;  /* 0x00007200ff0477ac */ /* 0x000e620008000a00 */
[----:B-----5:R-:W-:-:S04]  /*5670*/  IADD3 R0, P0, PT, R15, R4, RZ ;  /* 0x000000040f007210 */ /* 0x020fc80007f1e0ff */
[----:B------:R-:W-:Y:S02]  /*5680*/  LEA.HI.X.SX32 R5, R15, R5, 0x1, P0 ;  /* 0x000000050f057211 */ /* 0x000fe400000f0eff */
[----:B-1----:R-:W-:-:S04]  /*5690*/  LEA R4, P0, R0, UR4, 0x3 ;  /* 0x0000000400047c11 */ /* 0x002fc8000f8018ff */
[----:B------:R-:W-:-:S05]  /*56a0*/  LEA.HI.X R5, R0, UR5, R5, 0x3, P0 ;  /* 0x0000000500057c11 */ /* 0x000fca00080f1c05 */
[----:B------:R1:W-:Y:S04]  /*56b0*/  STG.E.64 desc[UR8][R4.64], R2 ;  /* 0x0000000204007986 */ /* 0x0003e8000c101b08 */
.L_x_3808:
[----:B------:R-:W-:Y:S05]  /*56c0*/  BSYNC.RECONVERGENT B2 ;  /* 0x0000000000027941 */ /* 0x000fea0003800200 */
.L_x_3807:
        /* <DEDUP_REMOVED lines=9> */
.L_x_3812:
[----:B------:R-:W1:Y:S01]  /*5760*/  LDCU.64 UR4, c[0x0][0x390] ;  /* 0x00007200ff0477ac */ /* 0x000e620008000a00 */
[----:B-----5:R-:W-:-:S04]  /*5770*/  IADD3 R0, P0, PT, R49, R2, RZ ;  /* 0x0000000231007210 */ /* 0x020fc80007f1e0ff */
[----:B------:R-:W-:Y:S02]  /*5780*/  LEA.HI.X.SX32 R3, R49, R3, 0x1, P0 ;  /* 0x0000000331037211 */ /* 0x000fe400000f0eff */
[----:B-1----:R-:W-:-:S04]  /*5790*/  LEA R2, P0, R0, UR4, 0x3 ;  /* 0x0000000400027c11 */ /* 0x002fc8000f8018ff */
[----:B------:R-:W-:-:S05]  /*57a0*/  LEA.HI.X R3, R0, UR5, R3, 0x3, P0 ;  /* 0x0000000500037c11 */ /* 0x000fca00080f1c03 */
[----:B------:R2:W-:Y:S04]  /*57b0*/  STG.E.64 desc[UR8][R2.64], R12 ;  /* 0x0000000c02007986 */ /* 0x0005e8000c101b08 */
.L_x_3811:
[----:B------:R-:W-:Y:S05]  /*57c0*/  BSYNC.RECONVERGENT B2 ;  /* 0x0000000000027941 */ /* 0x000fea0003800200 */
.L_x_3810:
        /* <DEDUP_REMOVED lines=9> */
.L_x_3815:
[----:B------:R-:W1:Y:S01]  /*5860*/  LDCU.64 UR4, c[0x0][0x390] ;  /* 0x00007200ff0477ac */ /* 0x000e620008000a00 */
[----:B-----5:R-:W-:-:S04]  /*5870*/  IADD3 R0, P0, PT, R51, R2, RZ ;  /* 0x0000000233007210 */ /* 0x020fc80007f1e0ff */
[----:B------:R-:W-:Y:S02]  /*5880*/  LEA.HI.X.SX32 R3, R51, R3, 0x1, P0 ;  /* 0x0000000333037211 */ /* 0x000fe400000f0eff */
[----:B-1----:R-:W-:-:S04]  /*5890*/  LEA R2, P0, R0, UR4, 0x3 ;  /* 0x0000000400027c11 */ /* 0x002fc8000f8018ff */
[----:B------:R-:W-:-:S05]  /*58a0*/  LEA.HI.X R3, R0, UR5, R3, 0x3, P0 ;  /* 0x0000000500037c11 */ /* 0x000fca00080f1c03 */
[----:B------:R3:W-:Y:S04]  /*58b0*/  STG.E.64 desc[UR8][R2.64], R20 ;  /* 0x0000001402007986 */ /* 0x0007e8000c101b08 */
.L_x_3814:
[----:B------:R-:W-:Y:S05]  /*58c0*/  BSYNC.RECONVERGENT B2 ;  /* 0x0000000000027941 */ /* 0x000fea0003800200 */
.L_x_3813:
        /* <DEDUP_REMOVED lines=9> */
.L_x_3818:
[----:B------:R-:W1:Y:S01]  /*5960*/  LDCU.64 UR4, c[0x0][0x390] ;  /* 0x00007200ff0477ac */ /* 0x000e620008000a00 */
[----:B-----5:R-:W-:-:S04]  /*5970*/  IADD3 R0, P0, PT, R53, R2, RZ ;  /* 0x0000000235007210 */ /* 0x020fc80007f1e0ff */
[----:B------:R-:W-:Y:S02]  /*5980*/  LEA.HI.X.SX32 R3, R53, R3, 0x1, P0 ;  /* 0x0000000335037211 */ /* 0x000fe400000f0eff */
[----:B-1----:R-:W-:-:S04]  /*5990*/  LEA R2, P0, R0, UR4, 0x3 ;  /* 0x0000000400027c11 */ /* 0x002fc8000f8018ff */
[----:B------:R-:W-:-:S05]  /*59a0*/  LEA.HI.X R3, R0, UR5, R3, 0x3, P0 ;  /* 0x0000000500037c11 */ /* 0x000fca00080f1c03 */
[----:B------:R4:W-:Y:S04]  /*59b0*/  STG.E.64 desc[UR8][R2.64], R22 ;  /* 0x0000001602007986 */ /* 0x0009e8000c101b08 */
.L_x_3817:
[----:B------:R-:W-:Y:S05]  /*59c0*/  BSYNC.RECONVERGENT B2 ;  /* 0x0000000000027941 */ /* 0x000fea0003800200 */
.L_x_3816:
        /* <DEDUP_REMOVED lines=10> */
.L_x_3821:
[----:B-----5:R-:W-:-:S04]  /*5a70*/  IADD3 R0, P0, PT, R42, R2, RZ ;  /* 0x000000022a007210 */ /* 0x020fc80007f1e0ff */
[----:B------:R-:W-:Y:S02]  /*5a80*/  LEA.HI.X.SX32 R3, R42, R3, 0x1, P0 ;  /* 0x000000032a037211 */ /* 0x000fe400000f0eff */
[----:B-1----:R-:W-:-:S04]  /*5a90*/  LEA R2, P0, R0, UR4, 0x3 ;  /* 0x0000000400027c11 */ /* 0x002fc8000f8018ff */
[----:B------:R-:W-:-:S05]  /*5aa0*/  LEA.HI.X R3, R0, UR5, R3, 0x3, P0 ;  /* 0x0000000500037c11 */ /* 0x000fca00080f1c03 */
[----:B------:R1:W-:Y:S04]  /*5ab0*/  STG.E.64 desc[UR8][R2.64], R24 ;  /* 0x0000001802007986 */ /* 0x0003e8000c101b08 */
.L_x_3820:
[----:B------:R-:W-:Y:S05]  /*5ac0*/  BSYNC.RECONVERGENT B2 ;  /* 0x0000000000027941 */ /* 0x000fea0003800200 */
.L_x_3819:
        /* <DEDUP_REMOVED lines=10> */
.L_x_3824:
[----:B-----5:R-:W-:-:S04]  /*5b70*/  IADD3 R0, P0, PT, R43, R2, RZ ;  /* 0x000000022b007210 */ /* 0x020fc80007f1e0ff */
[----:B------:R-:W-:Y:S02]  /*5b80*/  LEA.HI.X.SX32 R3, R43, R3, 0x1, P0 ;  /* 0x000000032b037211 */ /* 0x000fe400000f0eff */
[----:B-1----:R-:W-:-:S04]  /*5b90*/  LEA R2, P0, R0, UR4, 0x3 ;  /* 0x0000000400027c11 */ /* 0x002fc8000f8018ff */
[----:B------:R-:W-:-:S05]  /*5ba0*/  LEA.HI.X R3, R0, UR5, R3, 0x3, P0 ;  /* 0x0000000500037c11 */ /* 0x000fca00080f1c03 */
[----:B------:R1:W-:Y:S04]  /*5bb0*/  STG.E.64 desc[UR8][R2.64], R26 ;  /* 0x0000001a02007986 */ /* 0x0003e8000c101b08 */
.L_x_3823:
[----:B------:R-:W-:Y:S05]  /*5bc0*/  BSYNC.RECONVERGENT B2 ;  /* 0x0000000000027941 */ /* 0x000fea0003800200 */
.L_x_3822:
        /* <DEDUP_REMOVED lines=9> */
.L_x_3827:
[----:B-----5:R-:W-:-:S04]  /*5c60*/  IADD3 R0, P0, PT, R44, R2, RZ ;  /* 0x000000022c007210 */ /* 0x020fc80007f1e0ff */
[----:B------:R-:W-:Y:S02]  /*5c70*/  LEA.HI.X.SX32 R3, R44, R3, 0x1, P0 ;  /* 0x000000032c037211 */ /* 0x000fe400000f0eff */
[----:B-1----:R-:W-:-:S04]  /*5c80*/  LEA R2, P0, R0, UR4, 0x3 ;  /* 0x0000000400027c11 */ /* 0x002fc8000f8018ff */
[----:B------:R-:W-:-:S05]  /*5c90*/  LEA.HI.X R3, R0, UR5, R3, 0x3, P0 ;  /* 0x0000000500037c11 */ /* 0x000fca00080f1c03 */
[----:B------:R1:W-:Y:S04]  /*5ca0*/  STG.E.64 desc[UR8][R2.64], R28 ;  /* 0x0000001c02007986 */ /* 0x0003e8000c101b08 */
.L_x_3826:
[----:B------:R-:W-:Y:S05]  /*5cb0*/  BSYNC.RECONVERGENT B2 ;  /* 0x0000000000027941 */ /* 0x000fea0003800200 */
.L_x_3825:
        /* <DEDUP_REMOVED lines=9> */
.L_x_3830:
[----:B-----5:R-:W-:-:S04]  /*5d50*/  IADD3 R0, P0, PT, R45, R2, RZ ;  /* 0x000000022d007210 */ /* 0x020fc80007f1e0ff */
[----:B------:R-:W-:Y:S02]  /*5d60*/  LEA.HI.X.SX32 R3, R45, R3, 0x1, P0 ;  /* 0x000000032d037211 */ /* 0x000fe400000f0eff */
[----:B-1----:R-:W-:-:S04]  /*5d70*/  LEA R2, P0, R0, UR4, 0x3 ;  /* 0x0000000400027c11 */ /* 0x002fc8000f8018ff */
[----:B------:R-:W-:-:S05]  /*5d80*/  LEA.HI.X R3, R0, UR5, R3, 0x3, P0 ;  /* 0x0000000500037c11 */ /* 0x000fca00080f1c03 */
[----:B------:R1:W-:Y:S04]  /*5d90*/  STG.E.64 desc[UR8][R2.64], R32 ;  /* 0x0000002002007986 */ /* 0x0003e8000c101b08 */
.L_x_3829:
[----:B------:R-:W-:Y:S05]  /*5da0*/  BSYNC.RECONVERGENT B2 ;  /* 0x0000000000027941 */ /* 0x000fea0003800200 */
.L_x_3828:
        /* <DEDUP_REMOVED lines=9> */
.L_x_3833:
[----:B-----5:R-:W-:-:S04]  /*5e40*/  IADD3 R0, P0, PT, R46, R2, RZ ;  /* 0x000000022e007210 */ /* 0x020fc80007f1e0ff */
[----:B------:R-:W-:Y:S02]  /*5e50*/  LEA.HI.X.SX32 R3, R46, R3, 0x1, P0 ;  /* 0x000000032e037211 */ /* 0x000fe400000f0eff */
[----:B-1----:R-:W-:-:S04]  /*5e60*/  LEA R2, P0, R0, UR4, 0x3 ;  /* 0x0000000400027c11 */ /* 0x002fc8000f8018ff */
[----:B------:R-:W-:-:S05]  /*5e70*/  LEA.HI.X R3, R0, UR5, R3, 0x3, P0 ;  /* 0x0000000500037c11 */ /* 0x000fca00080f1c03 */
[----:B------:R1:W-:Y:S04]  /*5e80*/  STG.E.64 desc[UR8][R2.64], R34 ;  /* 0x0000002202007986 */ /* 0x0003e8000c101b08 */
.L_x_3832:
[----:B------:R-:W-:Y:S05]  /*5e90*/  BSYNC.RECONVERGENT B2 ;  /* 0x0000000000027941 */ /* 0x000fea0003800200 */
.L_x_3831:
        /* <DEDUP_REMOVED lines=9> */
.L_x_3836:
[----:B-----5:R-:W-:-:S04]  /*5f30*/  IADD3 R0, P0, PT, R47, R2, RZ ;  /* 0x000000022f007210 */ /* 0x020fc80007f1e0ff */
[----:B------:R-:W-:Y:S02]  /*5f40*/  LEA.HI.X.SX32 R3, R47, R3, 0x1, P0 ;  /* 0x000000032f037211 */ /* 0x000fe400000f0eff */
[----:B-1----:R-:W-:-:S04]  /*5f50*/  LEA R2, P0, R0, UR4, 0x3 ;  /* 0x0000000400027c11 */ /* 0x002fc8000f8018ff */
[----:B------:R-:W-:-:S05]  /*5f60*/  LEA.HI.X R3, R0, UR5, R3, 0x3, P0 ;  /* 0x0000000500037c11 */ /* 0x000fca00080f1c03 */
[----:B------:R1:W-:Y:S04]  /*5f70*/  STG.E.64 desc[UR8][R2.64], R36 ;  /* 0x0000002402007986 */ /* 0x0003e8000c101b08 */
.L_x_3835:
[----:B------:R-:W-:Y:S05]  /*5f80*/  BSYNC.RECONVERGENT B2 ;  /* 0x0000000000027941 */ /* 0x000fea0003800200 */
.L_x_3834:
        /* <DEDUP_REMOVED lines=8> */
.L_x_3838:
[----:B-----5:R-:W-:-:S04]  /*6010*/  IADD3 R0, P0, PT, R48, R2, RZ ;  /* 0x0000000230007210 */ /* 0x020fc80007f1e0ff */
[----:B------:R-:W-:Y:S02]  /*6020*/  LEA.HI.X.SX32 R3, R48, R3, 0x1, P0 ;  /* 0x0000000330037211 */ /* 0x000fe400000f0eff */
[----:B-1----:R-:W-:-:S04]  /*6030*/  LEA R2, P0, R0, UR4, 0x3 ;  /* 0x0000000400027c11 */ /* 0x002fc8000f8018ff */
[----:B------:R-:W-:-:S05]  /*6040*/  LEA.HI.X R3, R0, UR5, R3, 0x3, P0 ;  /* 0x0000000500037c11 */ /* 0x000fca00080f1c03 */
[----:B------:R1:W-:Y:S01]  /*6050*/  STG.E.64 desc[UR8][R2.64], R38 ;  /* 0x0000002602007986 */ /* 0x0003e2000c101b08 */
[----:B------:R-:W-:Y:S05]  /*6060*/  BRA `(.L_x_3837) ;  /* 0x00000008000c7947 */ /* 0x000fea0003800000 */
.L_x_3806:
[----:B------:R-:W-:Y:S01]  /*6070*/  BAR.SYNC.DEFER_BLOCKING 0x0 ;  /* 0x0000000000007b1d */ /* 0x000fe20000010000 */
[----:B------:R-:W-:Y:S02]  /*6080*/  P2R R50, PR, RZ, 0x8 ;  /* 0x00000008ff327803 */ /* 0x000fe40000000000 */
[C---:B------:R-:W-:Y:S02]  /*6090*/  LOP3.LUT P3, RZ, R30.reuse, 0x8, RZ, 0xc0, !PT ;  /* 0x000000081eff7812 */ /* 0x040fe4000786c0ff */
[----:B------:R-:W-:Y:S01]  /*60a0*/  P2R R40, PR, RZ, 0x10 ;  /* 0x00000010ff287803 */ /* 0x000fe20000000000 */
[----:B------:R-:W1:Y:S01]  /*60b0*/  LDCU.64 UR12, c[0x0][0x390] ;  /* 0x00007200ff0c77ac */ /* 0x000e620008000a00 */
[C---:B------:R-:W-:Y:S02]  /*60c0*/  LOP3.LUT P4, RZ, R30.reuse, 0x10, RZ, 0xc0, !PT ;  /* 0x000000101eff7812 */ /* 0x040fe4000788c0ff */
[----:B------:R-:W-:Y:S02]  /*60d0*/  P2R R0, PR, RZ, 0x20 ;  /* 0x00000020ff007803 */ /* 0x000fe40000000000 */
[----:B------:R-:W-:-:S02]  /*60e0*/  LOP3.LUT P5, RZ, R30, 0x20, RZ, 0xc0, !PT ;  /* 0x000000201eff7812 */ /* 0x000fc400078ac0ff */
[----:B------:R-:W-:Y:S02]  /*60f0*/  @P0 LEA R15, R15, UR4, 0x3 ;  /* 0x000000040f0f0c11 */ /* 0x000fe4000f8e18ff */
[----:B------:R-:W-:Y:S02]  /*6100*/  LOP3.LUT P6, RZ, R30, 0x4, RZ, 0xc0, !PT ;  /* 0x000000041eff7812 */ /* 0x000fe400078cc0ff */
[----:B------:R-:W-:Y:S02]  /*6110*/  @P3 LEA R49, R49, UR4, 0x3 ;  /* 0x0000000431313c11 */ /* 0x000fe4000f8e18ff */
[----:B------:R-:W-:Y:S02]  /*6120*/  @P1 LEA R44, R44, UR4, 0x3 ;  /* 0x000000042c2c1c11 */ /* 0x000fe4000f8e18ff */
[----:B------:R-:W-:Y:S02]  /*6130*/  @P4 LEA R51, R51, UR4, 0x3 ;  /* 0x0000000433334c11 */ /* 0x000fe4000f8e18ff */
[----:B------:R-:W-:Y:S01]  /*6140*/  @P2 LEA R45, R45, UR4, 0x3 ;  /* 0x000000042d2d2c11 */ /* 0x000fe2000f8e18ff */
[----:B------:R2:W-:Y:S01]  /*6150*/  @P0 STS.64 [R15], R2 ;  /* 0x000000020f000388 */ /* 0x0005e20000000a00 */
[----:B------:R-:W-:-:S02]  /*6160*/  LOP3.LUT P0, RZ, R30, 0x40, RZ, 0xc0, !PT ;  /* 0x000000401eff7812 */ /* 0x000fc4000780c0ff */
[----:B------:R-:W-:Y:S01]  /*6170*/  @P5 LEA R53, R53, UR4, 0x3 ;  /* 0x0000000435355c11 */ /* 0x000fe2000f8e18ff */
[----:B------:R3:W-:Y:S01]  /*6180*/  @P3 STS.64 [R49], R12 ;  /* 0x0000000c31003388 */ /* 0x0007e20000000a00 */
[----:B------:R-:W-:Y:S02]  /*6190*/  ISETP.NE.AND P3, PT, R50, RZ, PT ;  /* 0x000000ff3200720c */ /* 0x000fe40003f65270 */
[----:B------:R-:W-:Y:S01]  /*61a0*/  @P6 LEA R43, R43, UR4, 0x3 ;  /* 0x000000042b2b6c11 */ /* 0x000fe2000f8e18ff */
[----:B------:R4:W-:Y:S01]  /*61b0*/  @P4 STS.64 [R51], R20 ;  /* 0x0000001433004388 */ /* 0x0009e20000000a00 */
[----:B------:R-:W-:-:S03]  /*61c0*/  ISETP.NE.AND P4, PT, R40, RZ, PT ;  /* 0x000000ff2800720c */ /* 0x000fc60003f85270 */
[----:B------:R4:W-:Y:S01]  /*61d0*/  @P5 STS.64 [R53], R22 ;  /* 0x0000001635005388 */ /* 0x0009e20000000a00 */
[----:B------:R-:W-:Y:S02]  /*61e0*/  ISETP.NE.AND P5, PT, R0, RZ, PT ;  /* 0x000000ff0000720c */ /* 0x000fe40003fa5270 */
[----:B------:R-:W-:-:S03]  /*61f0*/  @P0 LEA R42, R42, UR4, 0x3 ;  /* 0x000000042a2a0c11 */ /* 0x000fc6000f8e18ff */
[----:B--2---:R-:W-:Y:S02]  /*6200*/  @P3 LEA R3, R46, UR4, 0x3 ;  /* 0x000000042e033c11 */ /* 0x004fe4000f8e18ff */
[----:B------:R4:W-:Y:S01]  /*6210*/  @P0 STS.64 [R42], R24 ;  /* 0x000000182a000388 */ /* 0x0009e20000000a00 */
[----:B------:R-:W-:Y:S02]  /*6220*/  ISETP.GE.U32.AND P0, PT, R41, R14, PT ;  /* 0x0000000e2900720c */ /* 0x000fe40003f06070 */
[----:B------:R-:W-:Y:S01]  /*6230*/  @P4 LEA R47, R47, UR4, 0x3 ;  /* 0x000000042f2f4c11 */ /* 0x000fe2000f8e18ff */
[----:B------:R4:W-:Y:S02]  /*6240*/  @P6 STS.64 [R43], R26 ;  /* 0x0000001a2b006388 */ /* 0x0009e40000000a00 */
[----:B---3--:R-:W-:Y:S02]  /*6250*/  @P5 LEA R13, R48, UR4, 0x3 ;  /* 0x00000004300d5c11 */ /* 0x008fe4000f8e18ff */
[----:B------:R4:W-:Y:S04]  /*6260*/  @P1 STS.64 [R44], R28 ;  /* 0x0000001c2c001388 */ /* 0x0009e80000000a00 */
[----:B------:R4:W-:Y:S04]  /*6270*/  @P2 STS.64 [R45], R32 ;  /* 0x000000202d002388 */ /* 0x0009e80000000a00 */
[----:B------:R4:W-:Y:S04]  /*6280*/  @P3 STS.64 [R3], R34 ;  /* 0x0000002203003388 */ /* 0x0009e80000000a00 */
[----:B------:R4:W-:Y:S04]  /*6290*/  @P4 STS.64 [R47], R36 ;  /* 0x000000242f004388 */ /* 0x0009e80000000a00 */
[----:B------:R4:W-:Y:S01]  /*62a0*/  @P5 STS.64 [R13], R38 ;  /* 0x000000260d005388 */ /* 0x0009e20000000a00 */
[----:B------:R-:W-:Y:S06]  /*62b0*/  BAR.SYNC.DEFER_BLOCKING 0x0 ;  /* 0x0000000000007b1d */ /* 0x000fec0000010000 */
[----:B-1----:R-:W-:Y:S05]  /*62c0*/  @P0 BRA `(.L_x_3837) ;  /* 0x0000000400740947 */ /* 0x002fea0003800000 */
[----:B------:R-:W-:Y:S01]  /*62d0*/  IADD3 R5, PT, PT, R7, R5, R6 ;  /* 0x0000000507057210 */ /* 0x000fe20007ffe006 */
[----:B------:R-:W-:Y:S03]  /*62e0*/  BSSY.RECONVERGENT B2, `(.L_x_3839) ;  /* 0x0000022000027945 */ /* 0x000fe60003800200 */
[----:B------:R-:W-:-:S04]  /*62f0*/  IADD3 R5, PT, PT, R9, R5, R8 ;  /* 0x0000000509057210 */ /* 0x000fc80007ffe008 */
[----:B------:R-:W-:-:S04]  /*6300*/  IADD3 R5, PT, PT, R11, R5, R10 ;  /* 0x000000050b057210 */ /* 0x000fc80007ffe00a */
[----:B------:R-:W-:-:S04]  /*6310*/  IADD3 R5, PT, PT, R17, R5, R16 ;  /* 0x0000000511057210 */ /* 0x000fc80007ffe010 */
[----:B------:R-:W-:-:S04]  /*6320*/  IADD3 R5, PT, PT, R19, R5, R18 ;  /* 0x0000000513057210 */ /* 0x000fc80007ffe012 */
[----:B------:R-:W-:-:S04]  /*6330*/  IADD3 R4, PT, PT, R5, UR10, R4 ;  /* 0x0000000a05047c10 */ /* 0x000fc8000fffe004 */
[----:B------:R-:W-:-:S05]  /*6340*/  IADD3 R10, PT, PT, R4, -0x1081, -R41 ;  /* 0xffffef7f040a7810 */ /* 0x000fca0007ffe829 */
[----:B------:R-:W-:-:S05]  /*6350*/  IMAD.HI.U32 R0, R10, -0x55555555, RZ ;  /* 0xaaaaaaab0a007827 */ /* 0x000fca00078e00ff */
[----:B------:R-:W-:-:S04]  /*6360*/  SHF.R.U32.HI R0, RZ, 0x8, R0 ;  /* 0x00000008ff007819 */ /* 0x000fc80000011600 */
[----:B------:R-:W-:-:S04]  /*6370*/  LOP3.LUT R2, R0, 0x3, RZ, 0xc0, !PT ;  /* 0x0000000300027812 */ /* 0x000fc800078ec0ff */
[----:B------:R-:W-:-:S13]  /*6380*/  ISETP.NE.AND P0, PT, R2, 0x3, PT ;  /* 0x000000030200780c */ /* 0x000fda0003f05270 */
[----:B------:R-:W-:Y:S05]  /*6390*/  @!P0 BRA `(.L_x_3840) ;  /* 0x0000000000588947 */ /* 0x000fea0003800000 */
[----:B------:R-:W-:Y:S01]  /*63a0*/  VIADD R0, R0, 0x1 ;  /* 0x0000000100007836 */ /* 0x000fe20000000000 */
[----:B------:R-:W-:Y:S01]  /*63b0*/  BSSY.RECONVERGENT B3, `(.L_x_3840) ;  /* 0x0000014000037945 */ /* 0x000fe20003800200 */
[----:B------:R-:W-:-:S03]  /*63c0*/  IMAD.MOV.U32 R9, RZ, RZ, RZ ;  /* 0x000000ffff097224 */ /* 0x000fc600078e00ff */
[----:B------:R-:W-:-:S05]  /*63d0*/  LOP3.LUT R0, R0, 0x3, RZ, 0xc0, !PT ;  /* 0x0000000300007812 */ /* 0x000fca00078ec0ff */
[----:B------:R-:W-:-:S07]  /*63e0*/  IMAD.MOV R0, RZ, RZ, -R0 ;  /* 0x000000ffff007224 */ /* 0x000fce00078e0a00 */
.L_x_3841:
[----:B------:R-:W-:Y:S02]  /*63f0*/  ISETP.NE.AND P0, PT, RZ, UR6, PT ;  /* 0x00000006ff007c0c */ /* 0x000fe4000bf05270 */
[----:B-1--4-:R-:W-:Y:S01]  /*6400*/  CS2R R2, SRZ ;  /* 0x0000000000027805 */ /* 0x012fe2000001ff00 */
        /* <DEDUP_REMOVED lines=15> */
.L_x_3840:
[----:B------:R-:W-:Y:S05]  /*6500*/  BSYNC.RECONVERGENT B2 ;  /* 0x0000000000027941 */ /* 0x000fea0003800200 */
.L_x_3839:
[----:B------:R-:W-:-:S13]  /*6510*/  ISETP.GE.U32.AND P0, PT, R10, 0x480, PT ;  /* 0x000004800a00780c */ /* 0x000fda0003f06070 */
[----:B------:R-:W-:Y:S05]  /*6520*/  @!P0 BRA `(.L_x_3837) ;  /* 0x0000000000dc8947 */ /* 0x000fea0003800000 */
[----:B------:R-:W2:Y:S01]  /*6530*/  S2UR UR5, SR_CgaCtaId ;  /* 0x00000000000579c3 */ /* 0x000ea20000008800 */
[----:B------:R-:W-:Y:S01]  /*6540*/  UMOV UR4, 0x400 ;  /* 0x0000040000047882 */ /* 0x000fe20000000000 */
[----:B------:R-:W-:Y:S02]  /*6550*/  UISETP.NE.AND UP0, UPT, UR6, URZ, UPT ;  /* 0x000000ff0600728c */ /* 0x000fe4000bf05270 */
[----:B------:R-:W-:Y:S01]  /*6560*/  ISETP.NE.AND P0, PT, RZ, UR6, PT ;  /* 0x00000006ff007c0c */ /* 0x000fe2000bf05270 */
[----:B------:R-:W-:Y:S02]  /*6570*/  IMAD.MOV.U32 R15, RZ, RZ, RZ ;  /* 0x000000ffff0f7224 */ /* 0x000fe400078e00ff */
[----:B----4-:R-:W-:Y:S01]  /*6580*/  IMAD.MOV.U32 R21, RZ, RZ, RZ ;  /* 0x000000ffff157224 */ /* 0x010fe200078e00ff */
[----:B-1----:R-:W1:Y:S01]  /*6590*/  LDC.64 R2, c[0x0][0x390] ;  /* 0x0000e400ff027b82 */ /* 0x002e620000000a00 */
[----:B------:R-:W-:Y:S01]  /*65a0*/  PLOP3.LUT P1, PT, PT, PT, UP0, 0x80, 0x8 ;  /* 0x000000000008781c */ /* 0x000fe20003f2f008 */
[----:B--2---:R-:W-:-:S06]  /*65b0*/  ULEA UR4, UR5, UR4, 0x18 ;  /* 0x0000000405047291 */ /* 0x004fcc000f8ec0ff */
[C---:B------:R-:W-:Y:S01]  /*65c0*/  LEA R0, R41.reuse, UR4, 0x3 ;  /* 0x0000000429007c11 */ /* 0x040fe2000f8e18ff */
[----:B-1----:R-:W-:-:S04]  /*65d0*/  IMAD.WIDE.U32 R2, R41, 0x8, R2 ;  /* 0x0000000829027825 */ /* 0x002fc800078e0002 */
[----:B------:R-:W-:-:S07]  /*65e0*/  VIADD R0, R0, 0x1800 ;  /* 0x0000180000007836 */ /* 0x000fce0000000000 */
.L_x_3842:
[----:B--2---:R-:W1:Y:S01]  /*65f0*/  @!P1 LDC.64 R8, c[0x0][0x3d0] ;  /* 0x0000f400ff089b82 */ /* 0x004e620000000a00 */
[----:B------:R-:W-:Y:S01]  /*6600*/  CS2R R4, SRZ ;  /* 0x0000000000047805 */ /* 0x000fe2000001ff00 */
[----:B------:R-:W2:Y:S04]  /*6610*/  LDS.64 R10, [R0+-0x1800] ;  /* 0xffe80000000a7984 */ /* 0x000ea80000000a00 */
[----:B------:R-:W3:Y:S04]  /*6620*/  LDS.64 R12, [R0+-0xc00] ;  /* 0xfff40000000c7984 */ /* 0x000ee80000000a00 */
[----:B-1----:R-:W4:Y:S01]  /*6630*/  @!P1 LDG.E.64 R4, desc[UR8][R8.64] ;  /* 0x0000000808049981 */ /* 0x002f22000c1e1b00 */
[----:B------:R-:W-:-:S13]  /*6640*/  PLOP3.LUT P1, PT, P0, PT, PT, 0x80, 0x8 ;  /* 0x000000000008781c */ /* 0x000fda000072f070 */
        /* <DEDUP_REMOVED lines=37> */
.L_x_3837:
[----:B------:R-:W-:Y:S05]  /*68a0*/  BSYNC.RECONVERGENT B1 ;  /* 0x0000000000017941 */ /* 0x000fea0003800200 */
.L_x_3805:
[----:B------:R-:W-:Y:S05]  /*68b0*/  BRA `(.L_x_3843) ;  /* 0x0000002c00107947 */ /* 0x000fea0003800000 */
.L_x_3801:
        /* <DEDUP_REMOVED lines=11> */
[C-C-:B------:R-:W-:Y:S01]  /*6970*/  IADD3 R29, P0, P3, R14.reuse, UR4, R31.reuse ;  /* 0x000000040e1d7c10 */ /* 0x140fe2000fb1e01f */
[C---:B------:R-:W-:Y:S01]  /*6980*/  VIADD R32, R14.reuse, 0x40 ;  /* 0x000000400e207836 */ /* 0x040fe20000000000 */
[CC--:B------:R-:W-:Y:S01]  /*6990*/  ISETP.GE.AND P2, PT, R14.reuse, R15.reuse, PT ;  /* 0x0000000f0e00720c */ /* 0x0c0fe20003f46270 */
[----:B------:R-:W-:Y:S01]  /*69a0*/  VIADD R36, R14, 0x80 ;  /* 0x000000800e247836 */ /* 0x000fe20000000000 */
[-C--:B------:R-:W-:Y:S01]  /*69b0*/  ISETP.GE.AND P6, PT, R28, R15.reuse, PT ;  /* 0x0000000f1c00720c */ /* 0x080fe20003fc6270 */
[----:B------:R-:W-:Y:S01]  /*69c0*/  VIADD R28, R14, 0x60 ;  /* 0x000000600e1c7836 */ /* 0x000fe20000000000 */
[-C--:B------:R-:W-:Y:S01]  /*69d0*/  ISETP.GE.AND P5, PT, R32, R15.reuse, PT ;  /* 0x0000000f2000720c */ /* 0x080fe20003fa6270 */
[C---:B------:R-:W-:Y:S01]  /*69e0*/  VIADD R38, R14.reuse, 0xa0 ;  /* 0x000000a00e267836 */ /* 0x040fe20000000000 */
[----:B------:R-:W-:Y:S01]  /*69f0*/  SHF.R.S32.HI R32, RZ, 0x1f, R31 ;  /* 0x0000001fff207819 */ /* 0x000fe2000001141f */
[----:B------:R-:W-:Y:S01]  /*6a00*/  VIADD R40, R14, 0xc0 ;  /* 0x000000c00e287836 */ /* 0x000fe20000000000 */
[----:B------:R-:W-:-:S02]  /*6a10*/  ISETP.GE.AND P1, PT, R28, R15, PT ;  /* 0x0000000f1c00720c */ /* 0x000fc40003f26270 */
[----:B------:R-:W-:Y:S02]  /*6a20*/  IADD3.X R34, PT, PT, RZ, UR5, R32, P0, P3 ;  /* 0x00000005ff227c10 */ /* 0x000fe400087e6420 */
[C---:B---3--:R-:W-:Y:S02]  /*6a30*/  LEA R28, P3, R29.reuse, UR12, 0x3 ;  /* 0x0000000c1d1c7c11 */ /* 0x048fe4000f8618ff */
[-C--:B------:R-:W-:Y:S01]  /*6a40*/  ISETP.GE.AND P0, PT, R36, R15.reuse, PT ;  /* 0x0000000f2400720c */ /* 0x080fe20003f06270 */
[C---:B------:R-:W-:Y:S01]  /*6a50*/  VIADD R36, R14.reuse, 0x100 ;  /* 0x000001000e247836 */ /* 0x040fe20000000000 */
[----:B------:R-:W-:Y:S01]  /*6a60*/  LEA.HI.X R29, R29, UR13, R34, 0x3, P3 ;  /* 0x0000000d1d1d7c11 */ /* 0x000fe200098f1c22 */
[----:B------:R-:W-:Y:S01]  /*6a70*/  VIADD R34, R14, 0xe0 ;  /* 0x000000e00e227836 */ /* 0x000fe20000000000 */
[-C--:B------:R-:W-:Y:S02]  /*6a80*/  ISETP.GE.AND P4, PT, R38, R15.reuse, PT ;  /* 0x0000000f2600720c */ /* 0x080fe40003f86270 */
[-C--:B------:R-:W-:Y:S01]  /*6a90*/  ISETP.GE.AND P3, PT, R40, R15.reuse, PT ;  /* 0x0000000f2800720c */ /* 0x080fe20003f66270 */
[----:B------:R-:W2:Y:S01]  /*6aa0*/  @!P2 LDG.E.64 R4, desc[UR8][R28.64] ;  /* 0x000000081c04a981 */ /* 0x000ea2000c1e1b00 */
[----:B------:R-:W-:Y:S01]  /*6ab0*/  ISETP.GE.AND P2, PT, R34, R15, PT ;  /* 0x0000000f2200720c */ /* 0x000fe20003f46270 */
[----:B------:R-:W-:-:S02]  /*6ac0*/  VIADD R34, R14, 0x120 ;  /* 0x000001200e227836 */ /* 0x000fc40000000000 */
[----:B------:R-:W-:Y:S01]  /*6ad0*/  VIADD R14, R14, 0x140 ;  /* 0x000001400e0e7836 */ /* 0x000fe20000000000 */
[----:B------:R-:W3:Y:S01]  /*6ae0*/  @!P6 LDG.E.64 R2, desc[UR8][R28.64+0x100] ;  /* 0x000100081c02e981 */ /* 0x000ee2000c1e1b00 */
[----:B------:R-:W-:-:S03]  /*6af0*/  ISETP.GE.AND P6, PT, R36, R15, PT ;  /* 0x0000000f2400720c */ /* 0x000fc60003fc6270 */
        /* <DEDUP_REMOVED lines=35> */
[----:B------:R0:W2:Y:S01]  /*6d30*/  @!P5 LDG.E.64 R16, desc[UR8][R28.64+-0x8] ;  /* 0xfffff8081c10d981 */ /* 0x0000a2000c1e1b00 */
[----:B------:R-:W-:Y:S01]  /*6d40*/  IMAD R14, R46, 0x50, R35 ;  /* 0x000000502e0e7824 */ /* 0x000fe200078e0223 */
[C---:B------:R-:W-:Y:S02]  /*6d50*/  LEA R37, R0.reuse, UR6, 0x3 ;  /* 0x0000000600257c11 */ /* 0x040fe4000f8e18ff */
[----:B------:R-:W-:Y:S02]  /*6d60*/  ISETP.NE.AND P0, PT, R0, RZ, PT ;  /* 0x000000ff0000720c */ /* 0x000fe40003f05270 */
[----:B------:R-:W-:Y:S01]  /*6d70*/  LDS.64 R2, [R14+0x50] ;  /* 0x000050000e027984 */ /* 0x000fe20000000a00 */
[----:B------:R-:W-:-:S03]  /*6d80*/  LOP3.LUT R30, R30, 0xfffffffb, RZ, 0xc0, !PT ;  /* 0xfffffffb1e1e7812 */ /* 0x000fc600078ec0ff */
[----:B------:R-:W-:Y:S04]  /*6d90*/  LDS.64 R4, [R14] ;  /* 0x000000000e047984 */ /* 0x000fe80000000a00 */
[----:B------:R-:W1:Y:S04]  /*6da0*/  LDS.64 R6, [R14+0x8] ;  /* 0x000008000e067984 */ /* 0x000e680000000a00 */
[----:B------:R-:W-:Y:S04]  /*6db0*/  LDS.64 R8, [R14+0x10] ;  /* 0x000010000e087984 */ /* 0x000fe80000000a00 */
[----:B------:R-:W-:Y:S04]  /*6dc0*/  LDS.64 R10, [R14+0x18] ;  /* 0x000018000e0a7984 */ /* 0x000fe80000000a00 */
[----:B------:R-:W-:Y:S04]  /*6dd0*/  LDS.64 R12, [R14+0x20] ;  /* 0x000020000e0c7984 */ /* 0x000fe80000000a00 */
[----:B------:R-:W-:Y:S04]  /*6de0*/  LDS.64 R20, [R14+0x28] ;  /* 0x000028000e147984 */ /* 0x000fe80000000a00 */
[----:B------:R-:W-:Y:S04]  /*6df0*/  LDS.64 R22, [R14+0x30] ;  /* 0x000030000e167984 */ /* 0x000fe80000000a00 */
[----:B------:R-:W-:Y:S04]  /*6e00*/  LDS.64 R24, [R14+0x38] ;  /* 0x000038000e187984 */ /* 0x000fe80000000a00 */
[----:B------:R-:W-:Y:S04]  /*6e10*/  LDS.64 R26, [R14+0x40] ;  /* 0x000040000e1a7984 */ /* 0x000fe80000000a00 */
[----:B0-----:R-:W0:Y:S01]  /*6e20*/  LDS.64 R28, [R14+0x48] ;  /* 0x000048000e1c7984 */ /* 0x001e220000000a00 */
[----:B------:R-:W-:Y:S06]  /*6e30*/  BAR.SYNC.DEFER_BLOCKING 0x0 ;  /* 0x0000000000007b1d */ /* 0x000fec0000010000 */
[----:B-1----:R-:W-:Y:S01]  /*6e40*/  DSETP.NEU.AND P1, PT, R4, R6, PT ;  /* 0x000000060400722a */ /* 0x002fe20003f2d000 */
[----:B------:R-:W-:Y:S01]  /*6e50*/  STS.64 [R37+0xc50], R2 ;  /* 0x000c500225007388 */ /* 0x000fe20000000a00 */
[----:B------:R-:W-:Y:S06]  /*6e60*/  BAR.SYNC.DEFER_BLOCKING 0x0 ;  /* 0x0000000000007b1d */ /* 0x000fec0000010000 */
[----:B0-----:R-:W-:Y:S01]  /*6e70*/  DSETP.NEU.AND P6, PT, R28, R2, PT ;  /* 0x000000021c00722a */ /* 0x001fe20003fcd000 */
[----:B--2---:R-:W0:Y:S01]  /*6e80*/  @P0 LDS.64 R16, [R37+0xc48] ;  /* 0x000c480025100984 */ /* 0x004e220000000a00 */
[----:B------:R-:W-:Y:S06]  /*6e90*/  BAR.SYNC.DEFER_BLOCKING 0x0 ;  /* 0x0000000000007b1d */ /* 0x000fec0000010000 */
[----:B0-----:R-:W-:Y:S01]  /*6ea0*/  DSETP.NEU.AND P0, PT, R16, R4, PT ;  /* 0x000000041000722a */ /* 0x001fe20003f0d000 */
[----:B------:R-:W-:-:S02]  /*6eb0*/  IMAD R16, R0, 0xb, RZ ;  /* 0x0000000b00107824 */ /* 0x000fc400078e02ff */
[----:B------:R-:W-:Y:S02]  /*6ec0*/  IMAD.MOV.U32 R17, RZ, RZ, 0x2 ;  /* 0x00000002ff117424 */ /* 0x000fe400078e00ff */
[C---:B------:R-:W-:Y:S01]  /*6ed0*/  VIADD R18, R16.reuse, 0x1 ;  /* 0x0000000110127836 */ /* 0x040fe20000000000 */
[C---:B------:R-:W-:Y:S01]  /*6ee0*/  ISETP.GE.OR P0, PT, R16.reuse, R15, P0 ;  /* 0x0000000f1000720c */ /* 0x040fe20000706670 */
[----:B------:R-:W-:-:S03]  /*6ef0*/  VIADD R14, R16, 0x2 ;  /* 0x00000002100e7836 */ /* 0x000fc60000000000 */
[----:B------:R-:W-:Y:S01]  /*6f00*/  ISETP.GE.OR P3, PT, R18, R15, P1 ;  /* 0x0000000f1200720c */ /* 0x000fe20000f66670 */
[----:B------:R-:W-:Y:S01]  /*6f10*/  DSETP.NEU.AND P1, PT, R6, R8, PT ;  /* 0x000000080600722a */ /* 0x000fe20003f2d000 */
[----:B------:R-:W-:-:S05]  /*6f20*/  SEL R18, RZ, 0x1, !P0 ;  /* 0x00000001ff127807 */ /* 0x000fca0004000000 */
[-C--:B------:R-:W-:Y:S01]  /*6f30*/  ISETP.GE.OR P4, PT, R14, R15.reuse, P1 ;  /* 0x0000000f0e00720c */ /* 0x080fe20000f86670 */
[----:B------:R-:W-:Y:S01]  /*6f40*/  DSETP.NEU.AND P1, PT, R8, R10, PT ;  /* 0x0000000a0800722a */ /* 0x000fe20003f2d000 */
[----:B------:R-:W-:Y:S02]  /*6f50*/  VIADD R14, R16, 0x3 ;  /* 0x00000003100e7836 */ /* 0x000fe40000000000 */
[----:B------:R-:W-:Y:S02]  /*6f60*/  @!P0 IMAD.MOV R17, RZ, RZ, 0x1 ;  /* 0x00000001ff118424 */ /* 0x000fe400078e02ff */
        /* <DEDUP_REMOVED lines=21> */
[----:B------:R-:W-:Y:S01]  /*70c0*/  @!P3 IMAD.MOV R18, RZ, RZ, R17 ;  /* 0x000000ffff12b224 */ /* 0x000fe200078e0211 */
[----:B------:R-:W-:Y:S01]  /*70d0*/  @P3 LOP3.LUT R30, R30, 0x2, RZ, 0xfc, !PT ;  /* 0x000000021e1e3812 */ /* 0x000fe200078efcff */
[----:B------:R-:W-:Y:S01]  /*70e0*/  VIADD R14, R16, 0x6 ;  /* 0x00000006100e7836 */ /* 0x000fe20000000000 */
[----:B------:R-:W-:Y:S01]  /*70f0*/  DSETP.NEU.AND P3, PT, R24, R26, PT ;  /* 0x0000001a1800722a */ /* 0x000fe20003f6d000 */
[----:B------:R-:W-:Y:S01]  /*7100*/  VIADD R17, R18, 0x1 ;  /* 0x0000000112117836 */ /* 0x000fe20000000000 */
[----:B------:R-:W-:Y:S02]  /*7110*/  LOP3.LUT R30, R30, 0xfffffffe, RZ, 0xc0, !PT ;  /* 0xfffffffe1e1e7812 */ /* 0x000fe400078ec0ff */
[----:B------:R-:W-:Y:S01]  /*7120*/  ISETP.GE.OR P1, PT, R14, R15, P1 ;  /* 0x0000000f0e00720c */ /* 0x000fe20000f26670 */
[----:B------:R-:W-:Y:S01]  /*7130*/  @!P2 IMAD.MOV R17, RZ, RZ, R18 ;  /* 0x000000ffff11a224 */ /* 0x000fe200078e0212 */
[----:B------:R-:W-:Y:S01]  /*7140*/  @P2 LOP3.LUT R30, R30, 0x1, RZ, 0xfc, !PT ;  /* 0x000000011e1e2812 */ /* 0x000fe200078efcff */
[----:B------:R-:W-:Y:S01]  /*7150*/  DSETP.NEU.AND P2, PT, R22, R24, PT ;  /* 0x000000181600722a */ /* 0x000fe20003f4d000 */
[----:B------:R-:W-:-:S02]  /*7160*/  VIADD R14, R16, 0x7 ;  /* 0x00000007100e7836 */ /* 0x000fc40000000000 */
[----:B------:R-:W-:Y:S01]  /*7170*/  VIADD R18, R17, 0x1 ;  /* 0x0000000111127836 */ /* 0x000fe20000000000 */
[----:B------:R-:W-:Y:S02]  /*7180*/  LOP3.LUT R30, R30, 0xffffffdf, RZ, 0xc0, !PT ;  /* 0xffffffdf1e1e7812 */ /* 0x000fe400078ec0ff */
[----:B------:R-:W-:Y:S01]  /*7190*/  ISETP.GE.OR P2, PT, R14, R15, P2 ;  /* 0x0000000f0e00720c */ /* 0x000fe20001746670 */
[----:B------:R-:W-:-:S03]  /*71a0*/  VIADD R14, R16, 0x8 ;  /* 0x00000008100e7836 */ /* 0x000fc60000000000 */
[----:B------:R-:W-:Y:S02]  /*71b0*/  @!P1 IMAD.MOV R18, RZ, RZ, R17 ;  /* 0x000000ffff129224 */ /* 0x000fe400078e0211 */
[-C--:B------:R-:W-:Y:S01]  /*71c0*/  ISETP.GE.OR P3, PT, R14, R15.reuse, P3 ;  /* 0x0000000f0e00720c */ /* 0x080fe20001f66670 */
[C---:B------:R-:W-:Y:S02]  /*71d0*/  VIADD R14, R16.reuse, 0x9 ;  /* 0x00000009100e7836 */ /* 0x040fe40000000000 */
[----:B------:R-:W-:Y:S02]  /*71e0*/  VIADD R16, R16, 0xa ;  /* 0x0000000a10107836 */ /* 0x000fe40000000000 */
        /* <DEDUP_REMOVED lines=79> */
.L_x_3845:
[----:B------:R-:W-:Y:S05]  /*76e0*/  NANOSLEEP 0x474 ;  /* 0x000004740000795d */ /* 0x000fea0003800000 */
[----:B------:R-:W-:Y:S01]  /*76f0*/  NOP ;  /* 0x0000000000007918 */ /* 0x000fe20000000000 */
.L_x_3846:
[----:B------:R-:W-:-:S05]  /*7700*/  IMAD.WIDE R38, R47, 0x8, R38 ;  /* 0x000000082f267825 */ /* 0x000fca00078e0226 */
[----:B------:R-:W2:Y:S01]  /*7710*/  LD.E.64.STRONG.GPU R36, desc[UR8][R38.64+0x100] ;  /* 0x0001000826247980 */ /* 0x000ea2000c10fb00 */
[----:B------:R-:W-:Y:S01]  /*7720*/  UMOV UR4, 0xffffffff ;  /* 0xffffffff00047882 */ /* 0x000fe20000000000 */
[----:B--2---:R-:W-:Y:S02]  /*7730*/  ISETP.NE.AND P6, PT, R36, 0x63, PT ;  /* 0x000000632400780c */ /* 0x004fe40003fc5270 */
[----:B------:R-:W-:Y:S11]  /*7740*/  BRA.DIV UR4, `(.L_x_3847) ;  /* 0x0000002a04487947 */ /* 0x000ff6000b800000 */
[----:B------:R-:W-:-:S13]  /*7750*/  VOTE.ANY P6, !P6 ;  /* 0x0000000000ff7806 */ /* 0x000fda00070c0100 */
.L_x_3934:
[----:B------:R-:W-:Y:S05]  /*7760*/  @!P6 BRA `(.L_x_3848) ;  /* 0x000000000030e947 */ /* 0x000fea0003800000 */
.L_x_3852:
[----:B------:R-:W-:Y:S05]  /*7770*/  YIELD ;  /* 0x0000000000007946 */ /* 0x000fea0003800000 */
[----:B------:R-:W-:Y:S05]  /*7780*/  @P5 BRA `(.L_x_3849) ;  /* 0x0000000000085947 */ /* 0x000fea0003800000 */
[----:B------:R0:W-:Y:S06]  /*7790*/  MEMBAR.SC.CTA ;  /* 0x0000000000007992 */ /* 0x0001ec0000000000 */
[----:B0-----:R-:W-:Y:S05]  /*77a0*/  BRA `(.L_x_3850) ;  /* 0x0000000000087947 */ /* 0x001fea0003800000 */
.L_x_3849:
[----:B------:R-:W-:Y:S05]  /*77b0*/  NANOSLEEP 0x17c ;  /* 0x0000017c0000795d */ /* 0x000fea0003800000 */
[----:B------:R-:W-:Y:S01]  /*77c0*/  NOP ;  /* 0x0000000000007918 */ /* 0x000fe20000000000 */
.L_x_3850:
[----:B------:R-:W2:Y:S01]  /*77d0*/  LD.E.64.STRONG.GPU R36, desc[UR8][R38.64+0x100] ;  /* 0x0001000826247980 */ /* 0x000ea2000c10fb00 */
[----:B------:R-:W-:Y:S01]  /*77e0*/  UMOV UR4, 0xffffffff ;  /* 0xffffffff00047882 */ /* 0x000fe20000000000 */
[----:B--2---:R-:W-:Y:S02]  /*77f0*/  ISETP.NE.AND P6, PT, R36, 0x63, PT ;  /* 0x000000632400780c */ /* 0x004fe40003fc5270 */
[----:B------:R-:W-:Y:S11]  /*7800*/  BRA.DIV UR4, `(.L_x_3851) ;  /* 0x0000002a04387947 */ /* 0x000ff6000b800000 */
[----:B------:R-:W-:-:S13]  /*7810*/  VOTE.ANY P6, !P6 ;  /* 0x0000000000ff7806 */ /* 0x000fda00070c0100 */
.L_x_3937:
[----:B------:R-:W-:Y:S05]  /*7820*/  @P6 BRA `(.L_x_3852) ;  /* 0xfffffffc00d06947 */ /* 0x000fea000383ffff */
.L_x_3848:
        /* <DEDUP_REMOVED lines=38> */
.L_x_3946:
[----:B------:R-:W-:Y:S05]  /*7a90*/  @!P5 BRA `(.L_x_3854) ;  /* 0x0000000000d8d947 */ /* 0x000fea0003800000 */
.L_x_3862:
        /* <DEDUP_REMOVED lines=8> */
.L_x_3949:
[----:B------:R-:W-:Y:S05]  /*7b20*/  @!P6 BRA `(.L_x_3856) ;  /* 0x000000000034e947 */ /* 0x000fea0003800000 */
[----:B------:R-:W-:-:S13]  /*7b30*/  ISETP.GT.U32.AND P5, PT, R16, 0x1f3, PT ;  /* 0x000001f31000780c */ /* 0x000fda0003fa4070 */
.L_x_3860:
[----:B------:R-:W-:Y:S05]  /*7b40*/  YIELD ;  /* 0x0000000000007946 */ /* 0x000fea0003800000 */
[----:B------:R-:W-:Y:S05]  /*7b50*/  @P5 BRA `(.L_x_3857) ;  /* 0x0000000000085947 */ /* 0x000fea0003800000 */
[----:B------:R0:W-:Y:S06]  /*7b60*/  MEMBAR.SC.CTA ;  /* 0x0000000000007992 */ /* 0x0001ec0000000000 */
[----:B0-----:R-:W-:Y:S05]  /*7b70*/  BRA `(.L_x_3858) ;  /* 0x0000000000087947 */ /* 0x001fea0003800000 */
.L_x_3857:
[----:B------:R-:W-:Y:S05]  /*7b80*/  NANOSLEEP 0x17c ;  /* 0x0000017c0000795d */ /* 0x000fea0003800000 */
[----:B------:R-:W-:Y:S01]  /*7b90*/  NOP ;  /* 0x0000000000007918 */ /* 0x000fe20000000000 */
.L_x_3858:
[----:B------:R-:W2:Y:S01]  /*7ba0*/  LD.E.64.STRONG.GPU R36, desc[UR8][R40.64+-0x100] ;  /* 0xffff000828247980 */ /* 0x000ea2000c10fb00 */
[----:B------:R-:W-:Y:S01]  /*7bb0*/  UMOV UR4, 0xffffffff ;  /* 0xffffffff00047882 */ /* 0x000fe20000000000 */
[----:B--2---:R-:W-:Y:S02]  /*7bc0*/  ISETP.NE.AND P6, PT, R36, 0x63, PT ;  /* 0x000000632400780c */ /* 0x004fe40003fc5270 */
[----:B------:R-:W-:Y:S11]  /*7bd0*/  BRA.DIV UR4, `(.L_x_3859) ;  /* 0x0000002a048c7947 */ /* 0x000ff6000b800000 */
[----:B------:R-:W-:-:S13]  /*7be0*/  VOTE.ANY P6, !P6 ;  /* 0x0000000000ff7806 */ /* 0x000fda00070c0100 */
.L_x_3952:
[----:B------:R-:W-:Y:S05]  /*7bf0*/  @P6 BRA `(.L_x_3860) ;  /* 0xfffffffc00d06947 */ /* 0x000fea000383ffff */
.L_x_3856:
        /* <DEDUP_REMOVED lines=31> */
.L_x_3961:
[----:B------:R-:W-:Y:S05]  /*7df0*/  @P5 BRA `(.L_x_3862) ;  /* 0xfffffffc00285947 */ /* 0x000fea000383ffff */
.L_x_3854:
        /* <DEDUP_REMOVED lines=16> */
.L_x_3844:
        /* <DEDUP_REMOVED lines=9> */
[----:B------:R-:W-:Y:S01]  /*7f90*/  LOP3.LUT P3, RZ, R30, 0x8, RZ, 0xc0, !PT ;  /* 0x000000081eff7812 */ /* 0x000fe2000786c0ff */
        /* <DEDUP_REMOVED lines=46> */
.L_x_3866:
[----:B------:R-:W0:Y:S01]  /*8280*/  LDCU.64 UR6, c[0x0][0x390] ;  /* 0x00007200ff0677ac */ /* 0x000e220008000a00 */
[----:B-----5:R-:W-:-:S04]  /*8290*/  IADD3 R0, P0, PT, R41, R18, RZ ;  /* 0x0000001229007210 */ /* 0x020fc80007f1e0ff */
[----:B------:R-:W-:Y:S02]  /*82a0*/  LEA.HI.X.SX32 R19, R41, R19, 0x1, P0 ;  /* 0x0000001329137211 */ /* 0x000fe400000f0eff */
[----:B0-----:R-:W-:-:S04]  /*82b0*/  LEA R18, P0, R0, UR6, 0x3 ;  /* 0x0000000600127c11 */ /* 0x001fc8000f8018ff */
[----:B------:R-:W-:-:S05]  /*82c0*/  LEA.HI.X R19, R0, UR7, R19, 0x3, P0 ;  /* 0x0000000700137c11 */ /* 0x000fca00080f1c13 */
[----:B------:R1:W-:Y:S04]  /*82d0*/  STG.E.64 desc[UR8][R18.64], R4 ;  /* 0x0000000412007986 */ /* 0x0003e8000c101b08 */
.L_x_3865:
[----:B0-----:R-:W-:Y:S05]  /*82e0*/  BSYNC.RECONVERGENT B1 ;  /* 0x0000000000017941 */ /* 0x001fea0003800200 */
.L_x_3864:
        /* <DEDUP_REMOVED lines=9> */
.L_x_3869:
[----:B------:R-:W0:Y:S01]  /*8380*/  LDCU.64 UR6, c[0x0][0x390] ;  /* 0x00007200ff0677ac */ /* 0x000e220008000a00 */
[----:B-----5:R-:W-:-:S04]  /*8390*/  IADD3 R0, P0, PT, R16, R4, RZ ;  /* 0x0000000410007210 */ /* 0x020fc80007f1e0ff */
[----:B------:R-:W-:Y:S02]  /*83a0*/  LEA.HI.X.SX32 R5, R16, R5, 0x1, P0 ;  /* 0x0000000510057211 */ /* 0x000fe400000f0eff */
[----:B0-----:R-:W-:-:S04]  /*83b0*/  LEA R4, P0, R0, UR6, 0x3 ;  /* 0x0000000600047c11 */ /* 0x001fc8000f8018ff */
[----:B------:R-:W-:-:S05]  /*83c0*/  LEA.HI.X R5, R0, UR7, R5, 0x3, P0 ;  /* 0x0000000700057c11 */ /* 0x000fca00080f1c05 */
[----:B------:R0:W-:Y:S04]  /*83d0*/  STG.E.64 desc[UR8][R4.64], R6 ;  /* 0x0000000604007986 */ /* 0x0001e8000c101b08 */
.L_x_3868:
[----:B------:R-:W-:Y:S05]  /*83e0*/  BSYNC.RECONVERGENT B1 ;  /* 0x0000000000017941 */ /* 0x000fea0003800200 */
.L_x_3867:
        /* <DEDUP_REMOVED lines=9> */
.L_x_3872:
[----:B------:R-:W0:Y:S01]  /*8480*/  LDCU.64 UR6, c[0x0][0x390] ;  /* 0x00007200ff0677ac */ /* 0x000e220008000a00 */
[----:B-----5:R-:W-:-:S04]  /*8490*/  IADD3 R0, P0, PT, R40, R4, RZ ;  /* 0x0000000428007210 */ /* 0x020fc80007f1e0ff */
[----:B------:R-:W-:Y:S02]  /*84a0*/  LEA.HI.X.SX32 R5, R40, R5, 0x1, P0 ;  /* 0x0000000528057211 */ /* 0x000fe400000f0eff */
[----:B0-----:R-:W-:-:S04]  /*84b0*/  LEA R4, P0, R0, UR6, 0x3 ;  /* 0x0000000600047c11 */ /* 0x001fc8000f8018ff */
[----:B------:R-:W-:-:S05]  /*84c0*/  LEA.HI.X R5, R0, UR7, R5, 0x3, P0 ;  /* 0x0000000700057c11 */ /* 0x000fca00080f1c05 */
[----:B------:R2:W-:Y:S04]  /*84d0*/  STG.E.64 desc[UR8][R4.64], R8 ;  /* 0x0000000804007986 */ /* 0x0005e8000c101b08 */
.L_x_3871:
[----:B------:R-:W-:Y:S05]  /*84e0*/  BSYNC.RECONVERGENT B1 ;  /* 0x0000000000017941 */ /* 0x000fea0003800200 */
.L_x_3870:
        /* <DEDUP_REMOVED lines=9> */
.L_x_3875:
[----:B------:R-:W0:Y:S01]  /*8580*/  LDCU.64 UR6, c[0x0][0x390] ;  /* 0x00007200ff0677ac */ /* 0x000e220008000a00 */
[----:B-----5:R-:W-:-:S04]  /*8590*/  IADD3 R0, P0, PT, R38, R4, RZ ;  /* 0x0000000426007210 */ /* 0x020fc80007f1e0ff */
[----:B------:R-:W-:Y:S02]  /*85a0*/  LEA.HI.X.SX32 R5, R38, R5, 0x1, P0 ;  /* 0x0000000526057211 */ /* 0x000fe400000f0eff */
[----:B0-----:R-:W-:-:S04]  /*85b0*/  LEA R4, P0, R0, UR6, 0x3 ;  /* 0x0000000600047c11 */ /* 0x001fc8000f8018ff */
[----:B------:R-:W-:-:S05]  /*85c0*/  LEA.HI.X R5, R0, UR7, R5, 0x3, P0 ;  /* 0x0000000700057c11 */ /* 0x000fca00080f1c05 */
[----:B------:R3:W-:Y:S04]  /*85d0*/  STG.E.64 desc[UR8][R4.64], R10 ;  /* 0x0000000a04007986 */ /* 0x0007e8000c101b08 */
.L_x_3874:
[----:B------:R-:W-:Y:S05]  /*85e0*/  BSYNC.RECONVERGENT B1 ;  /* 0x0000000000017941 */ /* 0x000fea0003800200 */
.L_x_3873:
        /* <DEDUP_REMOVED lines=10> */
.L_x_3878:
[----:B-----5:R-:W-:-:S04]  /*8690*/  IADD3 R0, P0, PT, R37, R4, RZ ;  /* 0x0000000425007210 */ /* 0x020fc80007f1e0ff */
[----:B------:R-:W-:Y:S02]  /*86a0*/  LEA.HI.X.SX32 R5, R37, R5, 0x1, P0 ;  /* 0x0000000525057211 */ /* 0x000fe400000f0eff */
[----:B0-----:R-:W-:-:S04]  /*86b0*/  LEA R4, P0, R0, UR6, 0x3 ;  /* 0x0000000600047c11 */ /* 0x001fc8000f8018ff */
[----:B------:R-:W-:-:S05]  /*86c0*/  LEA.HI.X R5, R0, UR7, R5, 0x3, P0 ;  /* 0x0000000700057c11 */ /* 0x000fca00080f1c05 */
[----:B------:R4:W-:Y:S04]  /*86d0*/  STG.E.64 desc[UR8][R4.64], R12 ;  /* 0x0000000c04007986 */ /* 0x0009e8000c101b08 */
.L_x_3877:
[----:B------:R-:W-:Y:S05]  /*86e0*/  BSYNC.RECONVERGENT B1 ;  /* 0x0000000000017941 */ /* 0x000fea0003800200 */
.L_x_3876:
        /* <DEDUP_REMOVED lines=9> */
.L_x_3881:
[----:B-----5:R-:W-:-:S04]  /*8780*/  IADD3 R0, P0, PT, R36, R4, RZ ;  /* 0x0000000424007210 */ /* 0x020fc80007f1e0ff */
[----:B------:R-:W-:Y:S02]  /*8790*/  LEA.HI.X.SX32 R5, R36, R5, 0x1, P0 ;  /* 0x0000000524057211 */ /* 0x000fe400000f0eff */
[----:B0-----:R-:W-:-:S04]  /*87a0*/  LEA R4, P0, R0, UR6, 0x3 ;  /* 0x0000000600047c11 */ /* 0x001fc8000f8018ff */
[----:B------:R-:W-:-:S05]  /*87b0*/  LEA.HI.X R5, R0, UR7, R5, 0x3, P0 ;  /* 0x0000000700057c11 */ /* 0x000fca00080f1c05 */
[----:B------:R0:W-:Y:S04]  /*87c0*/  STG.E.64 desc[UR8][R4.64], R20 ;  /* 0x0000001404007986 */ /* 0x0001e8000c101b08 */
.L_x_3880:
[----:B------:R-:W-:Y:S05]  /*87d0*/  BSYNC.RECONVERGENT B1 ;  /* 0x0000000000017941 */ /* 0x000fea0003800200 */
.L_x_3879:
        /* <DEDUP_REMOVED lines=9> */
.L_x_3884:
[----:B-----5:R-:W-:-:S04]  /*8870*/  IADD3 R0, P0, PT, R35, R4, RZ ;  /* 0x0000000423007210 */ /* 0x020fc80007f1e0ff */
[----:B------:R-:W-:Y:S02]  /*8880*/  LEA.HI.X.SX32 R5, R35, R5, 0x1, P0 ;  /* 0x0000000523057211 */ /* 0x000fe400000f0eff */
[----:B0-----:R-:W-:-:S04]  /*8890*/  LEA R4, P0, R0, UR6, 0x3 ;  /* 0x0000000600047c11 */ /* 0x001fc8000f8018ff */
[----:B------:R-:W-:-:S05]  /*88a0*/  LEA.HI.X R5, R0, UR7, R5, 0x3, P0 ;  /* 0x0000000700057c11 */ /* 0x000fca00080f1c05 */
[----:B------:R0:W-:Y:S04]  /*88b0*/  STG.E.64 desc[UR8][R4.64], R22 ;  /* 0x0000001604007986 */ /* 0x0001e8000c101b08 */
.L_x_3883:
[----:B------:R-:W-:Y:S05]  /*88c0*/  BSYNC.RECONVERGENT B1 ;  /* 0x0000000000017941 */ /* 0x000fea0003800200 */
.L_x_3882:
        /* <DEDUP_REMOVED lines=9> */
.L_x_3887:
[----:B-----5:R-:W-:-:S04]  /*8960*/  IADD3 R0, P0, PT, R34, R4, RZ ;  /* 0x0000000422007210 */ /* 0x020fc80007f1e0ff */
[----:B------:R-:W-:Y:S02]  /*8970*/  LEA.HI.X.SX32 R5, R34, R5, 0x1, P0 ;  /* 0x0000000522057211 */ /* 0x000fe400000f0eff */
[----:B0-----:R-:W-:-:S04]  /*8980*/  LEA R4, P0, R0, UR6, 0x3 ;  /* 0x0000000600047c11 */ /* 0x001fc8000f8018ff */
[----:B------:R-:W-:-:S05]  /*8990*/  LEA.HI.X R5, R0, UR7, R5, 0x3, P0 ;  /* 0x0000000700057c11 */ /* 0x000fca00080f1c05 */
[----:B------:R0:W-:Y:S04]  /*89a0*/  STG.E.64 desc[UR8][R4.64], R24 ;  /* 0x0000001804007986 */ /* 0x0001e8000c101b08 */
.L_x_3886:
[----:B------:R-:W-:Y:S05]  /*89b0*/  BSYNC.RECONVERGENT B1 ;  /* 0x0000000000017941 */ /* 0x000fea0003800200 */
.L_x_3885:
        /* <DEDUP_REMOVED lines=9> */
.L_x_3890:
[----:B-----5:R-:W-:-:S04]  /*8a50*/  IADD3 R0, P0, PT, R33, R4, RZ ;  /* 0x0000000421007210 */ /* 0x020fc80007f1e0ff */
[----:B------:R-:W-:Y:S02]  /*8a60*/  LEA.HI.X.SX32 R5, R33, R5, 0x1, P0 ;  /* 0x0000000521057211 */ /* 0x000fe400000f0eff */
[----:B0-----:R-:W-:-:S04]  /*8a70*/  LEA R4, P0, R0, UR6, 0x3 ;  /* 0x0000000600047c11 */ /* 0x001fc8000f8018ff */
[----:B------:R-:W-:-:S05]  /*8a80*/  LEA.HI.X R5, R0, UR7, R5, 0x3, P0 ;  /* 0x0000000700057c11 */ /* 0x000fca00080f1c05 */
[----:B------:R0:W-:Y:S04]  /*8a90*/  STG.E.64 desc[UR8][R4.64], R26 ;  /* 0x0000001a04007986 */ /* 0x0001e8000c101b08 */
.L_x_3889:
[----:B------:R-:W-:Y:S05]  /*8aa0*/  BSYNC.RECONVERGENT B1 ;  /* 0x0000000000017941 */ /* 0x000fea0003800200 */
.L_x_3888:
        /* <DEDUP_REMOVED lines=9> */
.L_x_3893:
[----:B-----5:R-:W-:-:S04]  /*8b40*/  IADD3 R0, P0, PT, R32, R4, RZ ;  /* 0x0000000420007210 */ /* 0x020fc80007f1e0ff */
[----:B------:R-:W-:Y:S02]  /*8b50*/  LEA.HI.X.SX32 R5, R32, R5, 0x1, P0 ;  /* 0x0000000520057211 */ /* 0x000fe400000f0eff */
[----:B0-----:R-:W-:-:S04]  /*8b60*/  LEA R4, P0, R0, UR6, 0x3 ;  /* 0x0000000600047c11 */ /* 0x001fc8000f8018ff */
[----:B------:R-:W-:-:S05]  /*8b70*/  LEA.HI.X R5, R0, UR7, R5, 0x3, P0 ;  /* 0x0000000700057c11 */ /* 0x000fca00080f1c05 */
[----:B------:R0:W-:Y:S04]  /*8b80*/  STG.E.64 desc[UR8][R4.64], R28 ;  /* 0x0000001c04007986 */ /* 0x0001e8000c101b08 */
.L_x_3892:
[----:B------:R-:W-:Y:S05]  /*8b90*/  BSYNC.RECONVERGENT B1 ;  /* 0x0000000000017941 */ /* 0x000fea0003800200 */
.L_x_3891:
        /* <DEDUP_REMOVED lines=9> */
.L_x_3894:
[----:B-----5:R-:W-:-:S04]  /*8c30*/  IADD3 R0, P0, PT, R15, R4, RZ ;  /* 0x000000040f007210 */ /* 0x020fc80007f1e0ff */
[----:B------:R-:W-:Y:S02]  /*8c40*/  LEA.HI.X.SX32 R5, R15, R5, 0x1, P0 ;  /* 0x000000050f057211 */ /* 0x000fe400000f0eff */
[----:B0-----:R-:W-:-:S04]  /*8c50*/  LEA R4, P0, R0, UR6, 0x3 ;  /* 0x0000000600047c11 */ /* 0x001fc8000f8018ff */
[----:B------:R-:W-:-:S05]  /*8c60*/  LEA.HI.X R5, R0, UR7, R5, 0x3, P0 ;  /* 0x0000000700057c11 */ /* 0x000fca00080f1c05 */
[----:B------:R0:W-:Y:S01]  /*8c70*/  STG.E.64 desc[UR8][R4.64], R2 ;  /* 0x0000000204007986 */ /* 0x0001e2000c101b08 */
[----:B------:R-:W-:Y:S05]  /*8c80*/  BRA `(.L_x_3843) ;  /* 0x00000008001c7947 */ /* 0x000fea0003800000 */
.L_x_3863:
        /* <DEDUP_REMOVED lines=17> */
[----:B------:R-:W-:Y:S01]  /*8da0*/  @P2 LEA R43, R16, UR4, 0x3 ;  /* 0x00000004102b2c11 */ /* 0x000fe2000f8e18ff */
[----:B------:R2:W-:Y:S01]  /*8db0*/  @P0 STS.64 [R41], R4 ;  /* 0x0000000429000388 */ /* 0x0005e20000000a00 */
[----:B------:R-:W-:Y:S01]  /*8dc0*/  LOP3.LUT P0, RZ, R30, 0x2, RZ, 0xc0, !PT ;  /* 0x000000021eff7812 */ /* 0x000fe2000780c0ff */
[--C-:B------:R-:W-:Y:S01]  /*8dd0*/  @P4 IMAD.IADD R38, R38, 0x1, -R17.reuse ;  /* 0x0000000126264824 */ /* 0x100fe200078e0a11 */
[----:B------:R-:W-:Y:S01]  /*8de0*/  @P3 LEA R45, R40, UR4, 0x3 ;  /* 0x00000004282d3c11 */ /* 0x000fe2000f8e18ff */
[----:B------:R3:W-:Y:S01]  /*8df0*/  @P2 STS.64 [R43], R6 ;  /* 0x000000062b002388 */ /* 0x0007e20000000a00 */
[----:B------:R-:W-:Y:S01]  /*8e00*/  ISETP.NE.AND P2, PT, R18, RZ, PT ;  /* 0x000000ff1200720c */ /* 0x000fe20003f45270 */
[----:B------:R-:W-:Y:S01]  /*8e10*/  @P5 IMAD.IADD R15, R15, 0x1, -R17 ;  /* 0x000000010f0f5824 */ /* 0x000fe200078e0a11 */
[----:B------:R-:W-:Y:S01]  /*8e20*/  @P4 LEA R47, R38, UR4, 0x3 ;  /* 0x00000004262f4c11 */ /* 0x000fe2000f8e18ff */
[----:B------:R4:W-:Y:S01]  /*8e30*/  @P3 STS.64 [R45], R8 ;  /* 0x000000082d003388 */ /* 0x0009e20000000a00 */
[----:B------:R-:W-:-:S02]  /*8e40*/  ISETP.NE.AND P3, PT, R42, RZ, PT ;  /* 0x000000ff2a00720c */ /* 0x000fc40003f65270 */
[----:B------:R-:W-:Y:S01]  /*8e50*/  @P5 LEA R15, R15, UR4, 0x3 ;  /* 0x000000040f0f5c11 */ /* 0x000fe2000f8e18ff */
[----:B------:R0:W-:Y:S01]  /*8e60*/  @P4 STS.64 [R47], R10 ;  /* 0x0000000a2f004388 */ /* 0x0001e20000000a00 */
[----:B------:R-:W-:Y:S01]  /*8e70*/  ISETP.NE.AND P4, PT, R44, RZ, PT ;  /* 0x000000ff2c00720c */ /* 0x000fe20003f85270 */
[----:B------:R-:W-:Y:S01]  /*8e80*/  @P0 IMAD.IADD R37, R37, 0x1, -R17 ;  /* 0x0000000125250824 */ /* 0x000fe200078e0a11 */
[----:B--2---:R-:W-:-:S03]  /*8e90*/  @P6 LEA R5, R36, UR4, 0x3 ;  /* 0x0000000424056c11 */ /* 0x004fc6000f8e18ff */
[----:B------:R-:W-:Y:S01]  /*8ea0*/  @P2 IMAD.IADD R34, R34, 0x1, -R17 ;  /* 0x0000000122222824 */ /* 0x000fe200078e0a11 */
[----:B------:R-:W-:-:S03]  /*8eb0*/  @P0 LEA R37, R37, UR4, 0x3 ;  /* 0x0000000425250c11 */ /* 0x000fc6000f8e18ff */
[--C-:B------:R-:W-:Y:S01]  /*8ec0*/  @P3 IMAD.IADD R33, R33, 0x1, -R17.reuse ;  /* 0x0000000121213824 */ /* 0x100fe200078e0a11 */
[----:B---3--:R-:W-:Y:S01]  /*8ed0*/  @P2 LEA R7, R34, UR4, 0x3 ;  /* 0x0000000422072c11 */ /* 0x008fe2000f8e18ff */
[----:B------:R2:W-:Y:S01]  /*8ee0*/  @P0 STS.64 [R37], R12 ;  /* 0x0000000c25000388 */ /* 0x0005e20000000a00 */
[----:B------:R-:W-:Y:S01]  /*8ef0*/  ISETP.GE.AND P0, PT, R0, R39, PT ;  /* 0x000000270000720c */ /* 0x000fe20003f06270 */
[----:B------:R-:W-:Y:S01]  /*8f00*/  @P4 IMAD.IADD R32, R32, 0x1, -R17 ;  /* 0x0000000120204824 */ /* 0x000fe200078e0a11 */
[----:B------:R-:W-:Y:S01]  /*8f10*/  @P3 LEA R33, R33, UR4, 0x3 ;  /* 0x0000000421213c11 */ /* 0x000fe2000f8e18ff */
[----:B------:R2:W-:Y:S03]  /*8f20*/  @P6 STS.64 [R5], R20 ;  /* 0x0000001405006388 */ /* 0x0005e60000000a00 */
[----:B----4-:R-:W-:Y:S01]  /*8f30*/  @P4 LEA R9, R32, UR4, 0x3 ;  /* 0x0000000420094c11 */ /* 0x010fe2000f8e18ff */
[----:B------:R2:W-:Y:S04]  /*8f40*/  @P1 STS.64 [R35], R22 ;  /* 0x0000001623001388 */ /* 0x0005e80000000a00 */
[----:B------:R2:W-:Y:S04]  /*8f50*/  @P2 STS.64 [R7], R24 ;  /* 0x0000001807002388 */ /* 0x0005e80000000a00 */
[----:B------:R2:W-:Y:S04]  /*8f60*/  @P3 STS.64 [R33], R26 ;  /* 0x0000001a21003388 */ /* 0x0005e80000000a00 */
[----:B------:R2:W-:Y:S04]  /*8f70*/  @P4 STS.64 [R9], R28 ;  /* 0x0000001c09004388 */ /* 0x0005e80000000a00 */
[----:B------:R2:W-:Y:S01]  /*8f80*/  @P5 STS.64 [R15], R2 ;  /* 0x000000020f005388 */ /* 0x0005e20000000a00 */
[----:B------:R-:W-:Y:S06]  /*8f90*/  BAR.SYNC.DEFER_BLOCKING 0x0 ;  /* 0x0000000000007b1d */ /* 0x000fec0000010000 */
[----:B01----:R-:W-:Y:S05]  /*8fa0*/  @P0 BRA `(.L_x_3843) ;  /* 0x0000000400540947 */ /* 0x003fea0003800000 */
[----:B------:R-:W0:Y:S01]  /*8fb0*/  LDCU UR5, c[0x0][0x3ac] ;  /* 0x00007580ff0577ac */ /* 0x000e220008000800 */
[----:B--2---:R-:W-:Y:S01]  /*8fc0*/  IMAD.IADD R2, R31, 0x1, R0 ;  /* 0x000000011f027824 */ /* 0x004fe200078e0200 */
        /* <DEDUP_REMOVED lines=17> */
.L_x_3897:
        /* <DEDUP_REMOVED lines=14> */
.L_x_3896:
[----:B------:R-:W-:Y:S05]  /*91c0*/  BSYNC.RECONVERGENT B1 ;  /* 0x0000000000017941 */ /* 0x000fea0003800200 */
.L_x_3895:
        /* <DEDUP_REMOVED lines=8> */
.L_x_3898:
        /* <DEDUP_REMOVED lines=43> */
.L_x_3843:
[----:B------:R-:W-:Y:S05]  /*9500*/  BSYNC.RECONVERGENT B0 ;  /* 0x0000000000007941 */ /* 0x000fea0003800200 */
.L_x_3800:
        /* <DEDUP_REMOVED lines=13> */
.L_x_3900:
[----:B-----5:R-:W-:-:S04]  /*95e0*/  IADD3 R2, P0, PT, R14, R2, RZ ;  /* 0x000000020e027210 */ /* 0x020fc80007f1e0ff */
[----:B------:R-:W-:-:S05]  /*95f0*/  LEA.HI.X.SX32 R3, R14, R3, 0x1, P0 ;  /* 0x000000030e037211 */ /* 0x000fca00000f0eff */
[----:B0-----:R-:W-:Y:S01]  /*9600*/  STG.E.64 desc[UR8][R4.64], R2 ;  /* 0x0000000204007986 */ /* 0x001fe2000c101b08 */
[----:B------:R-:W-:Y:S05]  /*9610*/  EXIT ;  /* 0x000000000000794d */ /* 0x000fea0003800000 */
.L_x_3899:
[----:B------:R-:W5:Y:S01]  /*9620*/  LDCU.U8 UR4, c[0x0][0x3b8] ;  /* 0x00007700ff0477ac */ /* 0x000f620008000000 */
[----:B01234-:R-:W0:Y:S01]  /*9630*/  LDC.64 R4, c[0x0][0x3d8] ;  /* 0x0000f600ff047b82 */ /* 0x01fe220000000a00 */
[----:B------:R-:W-:Y:S01]  /*9640*/  CS2R R2, SRZ ;  /* 0x0000000000027805 */ /* 0x000fe2000001ff00 */
[----:B-----5:R-:W-:-:S09]  /*9650*/  UISETP.NE.AND UP0, UPT, UR4, URZ, UPT ;  /* 0x000000ff0400728c */ /* 0x020fd2000bf05270 */
[----:B------:R-:W-:Y:S05]  /*9660*/  BRA.U UP0, `(.L_x_3901) ;  /* 0x0000000100087547 */ /* 0x000fea000b800000 */
[----:B------:R-:W1:Y:S02]  /*9670*/  LDC.64 R2, c[0x0][0x3d0] ;  /* 0x0000f400ff027b82 */ /* 0x000e640000000a00 */
[----:B-1----:R-:W5:Y:S02]  /*9680*/  LDG.E.64 R2, desc[UR8][R2.64] ;  /* 0x0000000802027981 */ /* 0x002f64000c1e1b00 */
.L_x_3901:
[----:B-----5:R-:W-:-:S04]  /*9690*/  IADD3 R2, P0, PT, R14, R2, RZ ;  /* 0x000000020e027210 */ /* 0x020fc80007f1e0ff */
[----:B------:R-:W-:-:S05]  /*96a0*/  LEA.HI.X.SX32 R3, R14, R3, 0x1, P0 ;  /* 0x000000030e037211 */ /* 0x000fca00000f0eff */
[----:B0-----:R-:W-:Y:S01]  /*96b0*/  STG.E.64 desc[UR8][R4.64], R2 ;  /* 0x0000000204007986 */ /* 0x001fe2000c101b08 */
[----:B------:R-:W-:Y:S05]  /*96c0*/  EXIT ;  /* 0x000000000000794d */ /* 0x000fea0003800000 */
.L_x_3748:
[----:B------:R-:W-:Y:S01]  /*96d0*/  BSSY B0, `(.L_x_3902) ;  /* 0x0000006000007945 */ /* 0x000fe20003800000 */
[----:B------:R-:W-:Y:S01]  /*96e0*/  PLOP3.LUT P6, PT, P6, PT, PT, 0x8, 0x80 ;  /* 0x000000000080781c */ /* 0x000fe200037ce170 */
[----:B------:R-:W-:-:S12]  /*96f0*/  IMAD.MOV.U32 R19, RZ, RZ, -0x1 ;  /* 0xffffffffff137424 */ /* 0x000fd800078e00ff */
[----:B------:R-:W-:Y:S05]  /*9700*/  WARPSYNC.COLLECTIVE R19, `(.L_x_3903) ;  /* 0x0000000013087348 */ /* 0x000fea0003c00000 */
[----:B------:R-:W-:Y:S01]  /*9710*/  VOTE.ANY P6, P6 ;  /* 0x0000000000ff7806 */ /* 0x000fe200030c0100 */
[----:B------:R-:W-:-:S12]  /*9720*/  ENDCOLLECTIVE ;  /* 0x000000000000791b */ /* 0x000fd80003800000 */
.L_x_3903:
[----:B------:R-:W-:Y:S05]  /*9730*/  BSYNC B0 ;  /* 0x0000000000007941 */ /* 0x000fea0003800000 */
.L_x_3902:
[----:B------:R-:W-:Y:S05]  /*9740*/  BRA `(.L_x_3904) ;  /* 0xffffff9000dc7947 */ /* 0x000fea000383ffff */
.L_x_3752:
[----:B------:R-:W-:Y:S01]  /*9750*/  BSSY B0, `(.L_x_3905) ;  /* 0x0000006000007945 */ /* 0x000fe20003800000 */
[----:B------:R-:W-:Y:S01]  /*9760*/  PLOP3.LUT P6, PT, P6, PT, PT, 0x8, 0x80 ;  /* 0x000000000080781c */ /* 0x000fe200037ce170 */
[----:B------:R-:W-:-:S12]  /*9770*/  IMAD.MOV.U32 R19, RZ, RZ, -0x1 ;  /* 0xffffffffff137424 */ /* 0x000fd800078e00ff */
[----:B------:R-:W-:Y:S05]  /*9780*/  WARPSYNC.COLLECTIVE R19, `(.L_x_3906) ;  /* 0x0000000013087348 */ /* 0x000fea0003c00000 */
[----:B------:R-:W-:Y:S01]  /*9790*/  VOTE.ANY P6, P6 ;  /* 0x0000000000ff7806 */ /* 0x000fe200030c0100 */
[----:B------:R-:W-:-:S12]  /*97a0*/  ENDCOLLECTIVE ;  /* 0x000000000000791b */ /* 0x000fd80003800000 */
.L_x_3906:
[----:B------:R-:W-:Y:S05]  /*97b0*/  BSYNC B0 ;  /* 0x0000000000007941 */ /* 0x000fea0003800000 */
.L_x_3905:
[----:B------:R-:W-:Y:S05]  /*97c0*/  BRA `(.L_x_3907) ;  /* 0xffffff9000ec7947 */ /* 0x000fea000383ffff */
.L_x_3754:
        /* <DEDUP_REMOVED lines=8> */
.L_x_3909:
[----:B------:R-:W-:Y:S05]  /*9850*/  BSYNC B0 ;  /* 0x0000000000007941 */ /* 0x000fea0003800000 */
.L_x_3908:
        /* <DEDUP_REMOVED lines=15> */
.L_x_3910:
        /* <DEDUP_REMOVED lines=8> */
.L_x_3911:
        /* <DEDUP_REMOVED lines=9> */
.L_x_3912:
        /* <DEDUP_REMOVED lines=8> */
.L_x_3913:
        /* <DEDUP_REMOVED lines=8> */
.L_x_3914:
[----:B------:R-:W-:Y:S02]  /*9b60*/  SEL R16, R51, RZ, !P2 ;  /* 0x000000ff33107207 */ /* 0x000fe40005000000 */
[----:B------:R-:W-:-:S03]  /*9b70*/  PLOP3.LUT P5, PT, P1, PT, PT, 0x80, 0x8 ;  /* 0x000000000008781c */ /* 0x000fc60000faf070 */
[----:B------:R-:W-:Y:S02]  /*9b80*/  IMAD.IADD R21, R15, 0x1, R16 ;  /* 0x000000010f157824 */ /* 0x000fe400078e0210 */
[----:B------:R-:W0:Y:S08]  /*9b90*/  LDC.64 R14, c[0x0][0x3a0] ;  /* 0x0000e800ff0e7b82 */ /* 0x000e300000000a00 */
[----:B0-----:R-:W-:Y:S05]  /*9ba0*/  WARPSYNC.COLLECTIVE R19, `(.L_x_3915) ;  /* 0x0000000013087348 */ /* 0x001fea0003c00000 */
[----:B------:R-:W-:Y:S01]  /*9bb0*/  VOTE.ALL P5, P5 ;  /* 0x0000000000ff7806 */ /* 0x000fe200028a0000 */
[----:B0-----:R-:W-:-:S12]  /*9bc0*/  ENDCOLLECTIVE ;  /* 0x000000000000791b */ /* 0x001fd80003800000 */
.L_x_3915:
[----:B------:R-:W-:-:S05]  /*9bd0*/  IADD3 R22, P2, PT, R14, 0x100, RZ ;  /* 0x000001000e167810 */ /* 0x000fca0007f5e0ff */
[----:B------:R-:W-:Y:S01]  /*9be0*/  IMAD.X R47, RZ, RZ, R15, P2 ;  /* 0x000000ffff2f7224 */ /* 0x000fe200010e060f */
[----:B------:R-:W-:Y:S07]  /*9bf0*/  BRA `(.L_x_3916) ;  /* 0xffffff90007c7947 */ /* 0x000fee000383ffff */
.L_x_3756:
[----:B------:R-:W-:Y:S01]  /*9c00*/  BSSY B0, `(.L_x_3917) ;  /* 0x0000006000007945 */ /* 0x000fe20003800000 */
[----:B------:R-:W-:Y:S01]  /*9c10*/  PLOP3.LUT P6, PT, P6, PT, PT, 0x8, 0x80 ;  /* 0x000000000080781c */ /* 0x000fe200037ce170 */
[----:B------:R-:W-:-:S12]  /*9c20*/  IMAD.MOV.U32 R19, RZ, RZ, -0x1 ;  /* 0xffffffffff137424 */ /* 0x000fd800078e00ff */
[----:B------:R-:W-:Y:S05]  /*9c30*/  WARPSYNC.COLLECTIVE R19, `(.L_x_3918) ;  /* 0x0000000013087348 */ /* 0x000fea0003c00000 */
[----:B------:R-:W-:Y:S01]  /*9c40*/  VOTE.ANY P6, P6 ;  /* 0x0000000000ff7806 */ /* 0x000fe200030c0100 */
[----:B------:R-:W-:-:S12]  /*9c50*/  ENDCOLLECTIVE ;  /* 0x000000000000791b */ /* 0x000fd80003800000 */
.L_x_3918:
[----:B------:R-:W-:Y:S05]  /*9c60*/  BSYNC B0 ;  /* 0x0000000000007941 */ /* 0x000fea0003800000 */
.L_x_3917:
[----:B------:R-:W-:Y:S05]  /*9c70*/  BRA `(.L_x_3919) ;  /* 0xffffff9000847947 */ /* 0x000fea000383ffff */
.L_x_3760:
[----:B------:R-:W-:Y:S01]  /*9c80*/  BSSY B0, `(.L_x_3920) ;  /* 0x0000006000007945 */ /* 0x000fe20003800000 */
[----:B------:R-:W-:Y:S01]  /*9c90*/  PLOP3.LUT P6, PT, P6, PT, PT, 0x8, 0x80 ;  /* 0x000000000080781c */ /* 0x000fe200037ce170 */
[----:B------:R-:W-:-:S12]  /*9ca0*/  IMAD.MOV.U32 R19, RZ, RZ, -0x1 ;  /* 0xffffffffff137424 */ /* 0x000fd800078e00ff */
[----:B------:R-:W-:Y:S05]  /*9cb0*/  WARPSYNC.COLLECTIVE R19, `(.L_x_3921) ;  /* 0x0000000013087348 */ /* 0x000fea0003c00000 */
[----:B------:R-:W-:Y:S01]  /*9cc0*/  VOTE.ANY P6, P6 ;  /* 0x0000000000ff7806 */ /* 0x000fe200030c0100 */
[----:B------:R-:W-:-:S12]  /*9cd0*/  ENDCOLLECTIVE ;  /* 0x000000000000791b */ /* 0x000fd80003800000 */
.L_x_3921:
[----:B------:R-:W-:Y:S05]  /*9ce0*/  BSYNC B0 ;  /* 0x0000000000007941 */ /* 0x000fea0003800000 */
.L_x_3920:
[----:B------:R-:W-:Y:S05]  /*9cf0*/  BRA `(.L_x_3922) ;  /* 0xffffff9000947947 */ /* 0x000fea000383ffff */
.L_x_3762:
[----:B------:R-:W-:Y:S01]  /*9d00*/  BSSY B0, `(.L_x_3923) ;  /* 0x0000006000007945 */ /* 0x000fe20003800000 */
[----:B------:R-:W-:Y:S01]  /*9d10*/  PLOP3.LUT P5, PT, P5, PT, PT, 0x8, 0x80 ;  /* 0x000000000080781c */ /* 0x000fe20002fae170 */
[----:B------:R-:W-:-:S12]  /*9d20*/  IMAD.MOV.U32 R19, RZ, RZ, -0x1 ;  /* 0xffffffffff137424 */ /* 0x000fd800078e00ff */
[----:B------:R-:W-:Y:S05]  /*9d30*/  WARPSYNC.COLLECTIVE R19, `(.L_x_3924) ;  /* 0x0000000013087348 */ /* 0x000fea0003c00000 */
[----:B------:R-:W-:Y:S01]  /*9d40*/  VOTE.ANY R19, PT, P5 ;  /* 0x0000000000137806 */ /* 0x000fe200028e0100 */
[----:B------:R-:W-:Y:S06]  /*9d50*/  ENDCOLLECTIVE ;  /* 0x000000000000791b */ /* 0x000fec0003800000 */
.L_x_3924:
[----:B------:R-:W-:Y:S05]  /*9d60*/  BSYNC B0 ;  /* 0x0000000000007941 */ /* 0x000fea0003800000 */
.L_x_3923:
        /* <DEDUP_REMOVED lines=11> */
.L_x_3925:
        /* <DEDUP_REMOVED lines=9> */
.L_x_3926:
[----:B------:R-:W-:Y:S01]  /*9eb0*/  IMAD.MOV.U32 R50, RZ, RZ, 0x4 ;  /* 0x00000004ff327424 */ /* 0x000fe200078e00ff */
[----:B------:R-:W-:Y:S02]  /*9ec0*/  SEL R51, R51, RZ, !P1 ;  /* 0x000000ff33337207 */ /* 0x000fe40004800000 */
[----:B------:R-:W-:-:S03]  /*9ed0*/  ISETP.GT.AND P1, PT, R18, R14, PT ;  /* 0x0000000e1200720c */ /* 0x000fc60003f24270 */
[----:B------:R-:W-:-:S10]  /*9ee0*/  IMAD.IADD R17, R17, 0x1, R51 ;  /* 0x0000000111117824 */ /* 0x000fd400078e0233 */
[----:B------:R-:W-:Y:S05]  /*9ef0*/  WARPSYNC.COLLECTIVE R19, `(.L_x_3927) ;  /* 0x0000000013087348 */ /* 0x000fea0003c00000 */
[----:B------:R0:W1:Y:S02]  /*9f00*/  SHFL.DOWN P5, R51, R17, R50, R14 ;  /* 0x0800003211337389 */ /* 0x00006400000a000e */
[----:B01----:R-:W-:Y:S05]  /*9f10*/  ENDCOLLECTIVE ;  /* 0x000000000000791b */ /* 0x003fea0003800000 */
.L_x_3927:
[----:B------:R-:W-:Y:S01]  /*9f20*/  IMAD.MOV.U32 R50, RZ, RZ, 0x8 ;  /* 0x00000008ff327424 */ /* 0x000fe200078e00ff */
[----:B------:R-:W-:Y:S02]  /*9f30*/  SEL R51, R51, RZ, !P1 ;  /* 0x000000ff33337207 */ /* 0x000fe40004800000 */
[----:B------:R-:W-:-:S03]  /*9f40*/  ISETP.GT.AND P1, PT, R13, R14, PT ;  /* 0x0000000e0d00720c */ /* 0x000fc60003f24270 */
[----:B------:R-:W-:-:S10]  /*9f50*/  IMAD.IADD R17, R17, 0x1, R51 ;  /* 0x0000000111117824 */ /* 0x000fd400078e0233 */
[----:B------:R-:W-:Y:S05]  /*9f60*/  WARPSYNC.COLLECTIVE R19, `(.L_x_3928) ;  /* 0x0000000013087348 */ /* 0x000fea0003c00000 */
[----:B------:R0:W1:Y:S02]  /*9f70*/  SHFL.DOWN P5, R51, R17, R50, R14 ;  /* 0x0800003211337389 */ /* 0x00006400000a000e */
[----:B01----:R-:W-:Y:S05]  /*9f80*/  ENDCOLLECTIVE ;  /* 0x000000000000791b */ /* 0x003fea0003800000 */
.L_x_3928:
[----:B------:R-:W-:Y:S01]  /*9f90*/  IMAD.MOV.U32 R50, RZ, RZ, 0x10 ;  /* 0x00000010ff327424 */ /* 0x000fe200078e00ff */
[----:B------:R-:W-:Y:S02]  /*9fa0*/  SEL R51, R51, RZ, !P1 ;  /* 0x000000ff33337207 */ /* 0x000fe40004800000 */
[----:B------:R-:W-:-:S03]  /*9fb0*/  ISETP.GT.AND P1, PT, R20, R14, PT ;  /* 0x0000000e1400720c */ /* 0x000fc60003f24270 */
[----:B------:R-:W-:-:S10]  /*9fc0*/  IMAD.IADD R17, R17, 0x1, R51 ;  /* 0x0000000111117824 */ /* 0x000fd400078e0233 */
[----:B------:R-:W-:Y:S05]  /*9fd0*/  WARPSYNC.COLLECTIVE R19, `(.L_x_3929) ;  /* 0x0000000013087348 */ /* 0x000fea0003c00000 */
[----:B------:R0:W1:Y:S02]  /*9fe0*/  SHFL.DOWN P5, R51, R17, R50, R14 ;  /* 0x0800003211337389 */ /* 0x00006400000a000e */
[----:B01----:R-:W-:Y:S05]  /*9ff0*/  ENDCOLLECTIVE ;  /* 0x000000000000791b */ /* 0x003fea0003800000 */
.L_x_3929:
[----:B------:R-:W-:Y:S02]  /*a000*/  ISETP.NE.AND P5, PT, R16, 0x65, PT ;  /* 0x000000651000780c */ /* 0x000fe40003fa5270 */
[----:B------:R-:W-:-:S04]  /*a010*/  SEL R51, R51, RZ, !P1 ;  /* 0x000000ff33337207 */ /* 0x000fc80004800000 */
[----:B------:R-:W-:-:S07]  /*a020*/  IADD3 R21, PT, PT, R17, R51, R21 ;  /* 0x0000003311157210 */ /* 0x000fce0007ffe015 */
[----:B------:R-:W-:Y:S05]  /*a030*/  WARPSYNC.COLLECTIVE R19, `(.L_x_3930) ;  /* 0x0000000013087348 */ /* 0x000fea0003c00000 */
[----:B------:R-:W-:Y:S01]  /*a040*/  VOTE.ALL P5, P5 ;  /* 0x0000000000ff7806 */ /* 0x000fe200028a0000 */
[----:B------:R-:W-:-:S12]  /*a050*/  ENDCOLLECTIVE ;  /* 0x000000000000791b */ /* 0x000fd80003800000 */
.L_x_3930:
[----:B------:R-:W-:Y:S05]  /*a060*/  BRA `(.L_x_3931) ;  /* 0xffffff9000407947 */ /* 0x000fea000383ffff */
.L_x_3847:
[----:B------:R-:W-:Y:S01]  /*a070*/  BSSY B1, `(.L_x_3932) ;  /* 0x0000006000017945 */ /* 0x000fe20003800000 */
[----:B------:R-:W-:Y:S01]  /*a080*/  PLOP3.LUT P6, PT, P6, PT, PT, 0x8, 0x80 ;  /* 0x000000000080781c */ /* 0x000fe200037ce170 */
[----:B------:R-:W-:-:S12]  /*a090*/  IMAD.MOV.U32 R19, RZ, RZ, -0x1 ;  /* 0xffffffffff137424 */ /* 0x000fd800078e00ff */
[----:B------:R-:W-:Y:S05]  /*a0a0*/  WARPSYNC.COLLECTIVE R19, `(.L_x_3933) ;  /* 0x0000000013087348 */ /* 0x000fea0003c00000 */
[----:B------:R-:W-:Y:S01]  /*a0b0*/  VOTE.ANY P6, P6 ;  /* 0x0000000000ff7806 */ /* 0x000fe200030c0100 */
[----:B------:R-:W-:-:S12]  /*a0c0*/  ENDCOLLECTIVE ;  /* 0x000000000000791b */ /* 0x000fd80003800000 */
.L_x_3933:
[----:B------:R-:W-:Y:S05]  /*a0d0*/  BSYNC B1 ;  /* 0x0000000000017941 */ /* 0x000fea0003800000 */
.L_x_3932:
[----:B------:R-:W-:Y:S05]  /*a0e0*/  BRA `(.L_x_3934) ;  /* 0xffffffd4009c7947 */ /* 0x000fea000383ffff */
.L_x_3851:
[----:B------:R-:W-:Y:S01]  /*a0f0*/  BSSY B1, `(.L_x_3935) ;  /* 0x0000006000017945 */ /* 0x000fe20003800000 */
[----:B------:R-:W-:Y:S01]  /*a100*/  PLOP3.LUT P6, PT, P6, PT, PT, 0x8, 0x80 ;  /* 0x000000000080781c */ /* 0x000fe200037ce170 */
[----:B------:R-:W-:-:S12]  /*a110*/  IMAD.MOV.U32 R19, RZ, RZ, -0x1 ;  /* 0xffffffffff137424 */ /* 0x000fd800078e00ff */
[----:B------:R-:W-:Y:S05]  /*a120*/  WARPSYNC.COLLECTIVE R19, `(.L_x_3936) ;  /* 0x0000000013087348 */ /* 0x000fea0003c00000 */
[----:B------:R-:W-:Y:S01]  /*a130*/  VOTE.ANY P6, P6 ;  /* 0x0000000000ff7806 */ /* 0x000fe200030c0100 */
[----:B------:R-:W-:-:S12]  /*a140*/  ENDCOLLECTIVE ;  /* 0x000000000000791b */ /* 0x000fd80003800000 */
.L_x_3936:
[----:B------:R-:W-:Y:S05]  /*a150*/  BSYNC B1 ;  /* 0x0000000000017941 */ /* 0x000fea0003800000 */
.L_x_3935:
[----:B------:R-:W-:Y:S05]  /*a160*/  BRA `(.L_x_3937) ;  /* 0xffffffd400ac7947 */ /* 0x000fea000383ffff */
.L_x_3853:
[----:B------:R-:W-:Y:S01]  /*a170*/  BSSY B1, `(.L_x_3938) ;  /* 0x0000006000017945 */ /* 0x000fe20003800000 */
[----:B------:R-:W-:Y:S01]  /*a180*/  PLOP3.LUT P5, PT, P5, PT, PT, 0x8, 0x80 ;  /* 0x000000000080781c */ /* 0x000fe20002fae170 */
[----:B------:R-:W-:-:S12]  /*a190*/  IMAD.MOV.U32 R19, RZ, RZ, -0x1 ;  /* 0xffffffffff137424 */ /* 0x000fd800078e00ff */
[----:B------:R-:W-:Y:S05]  /*a1a0*/  WARPSYNC.COLLECTIVE R19, `(.L_x_3939) ;  /* 0x0000000013087348 */ /* 0x000fea0003c00000 */
[----:B------:R-:W-:Y:S01]  /*a1b0*/  VOTE.ANY R19, PT, P5 ;  /* 0x0000000000137806 */ /* 0x000fe200028e0100 */
[----:B------:R-:W-:Y:S06]  /*a1c0*/  ENDCOLLECTIVE ;  /* 0x000000000000791b */ /* 0x000fec0003800000 */
.L_x_3939:
[----:B------:R-:W-:Y:S05]  /*a1d0*/  BSYNC B1 ;  /* 0x0000000000017941 */ /* 0x000fea0003800000 */
.L_x_3938:
        /* <DEDUP_REMOVED lines=13> */
.L_x_3940:
        /* <DEDUP_REMOVED lines=9> */
.L_x_3941:
        /* <DEDUP_REMOVED lines=9> */
.L_x_3942:
        /* <DEDUP_REMOVED lines=8> */
.L_x_3943:
        /* <DEDUP_REMOVED lines=8> */
.L_x_3944:
        /* <DEDUP_REMOVED lines=11> */
.L_x_3945:
[----:B------:R-:W-:Y:S05]  /*a580*/  BRA `(.L_x_3946) ;  /* 0xffffffd400407947 */ /* 0x000fea000383ffff */
.L_x_3855:
[----:B------:R-:W-:Y:S01]  /*a590*/  BSSY B1, `(.L_x_3947) ;  /* 0x0000006000017945 */ /* 0x000fe20003800000 */
[----:B------:R-:W-:Y:S01]  /*a5a0*/  PLOP3.LUT P6, PT, P6, PT, PT, 0x8, 0x80 ;  /* 0x000000000080781c */ /* 0x000fe200037ce170 */
[----:B------:R-:W-:-:S12]  /*a5b0*/  IMAD.MOV.U32 R19, RZ, RZ, -0x1 ;  /* 0xffffffffff137424 */ /* 0x000fd800078e00ff */
[----:B------:R-:W-:Y:S05]  /*a5c0*/  WARPSYNC.COLLECTIVE R19, `(.L_x_3948) ;  /* 0x0000000013087348 */ /* 0x000fea0003c00000 */
[----:B------:R-:W-:Y:S01]  /*a5d0*/  VOTE.ANY P6, P6 ;  /* 0x0000000000ff7806 */ /* 0x000fe200030c0100 */
[----:B------:R-:W-:-:S12]  /*a5e0*/  ENDCOLLECTIVE ;  /* 0x000000000000791b */ /* 0x000fd80003800000 */
.L_x_3948:
[----:B------:R-:W-:Y:S05]  /*a5f0*/  BSYNC B1 ;  /* 0x0000000000017941 */ /* 0x000fea0003800000 */
.L_x_3947:
[----:B------:R-:W-:Y:S05]  /*a600*/  BRA `(.L_x_3949) ;  /* 0xffffffd400447947 */ /* 0x000fea000383ffff */
.L_x_3859:
[----:B------:R-:W-:Y:S01]  /*a610*/  BSSY B1, `(.L_x_3950) ;  /* 0x0000006000017945 */ /* 0x000fe20003800000 */
[----:B------:R-:W-:Y:S01]  /*a620*/  PLOP3.LUT P6, PT, P6, PT, PT, 0x8, 0x80 ;  /* 0x000000000080781c */ /* 0x000fe200037ce170 */
[----:B------:R-:W-:-:S12]  /*a630*/  IMAD.MOV.U32 R19, RZ, RZ, -0x1 ;  /* 0xffffffffff137424 */ /* 0x000fd800078e00ff */
[----:B------:R-:W-:Y:S05]  /*a640*/  WARPSYNC.COLLECTIVE R19, `(.L_x_3951) ;  /* 0x0000000013087348 */ /* 0x000fea0003c00000 */
[----:B------:R-:W-:Y:S01]  /*a650*/  VOTE.ANY P6, P6 ;  /* 0x0000000000ff7806 */ /* 0x000fe200030c0100 */
[----:B------:R-:W-:-:S12]  /*a660*/  ENDCOLLECTIVE ;  /* 0x000000000000791b */ /* 0x000fd80003800000 */
.L_x_3951:
[----:B------:R-:W-:Y:S05]  /*a670*/  BSYNC B1 ;  /* 0x0000000000017941 */ /* 0x000fea0003800000 */
.L_x_3950:
[----:B------:R-:W-:Y:S05]  /*a680*/  BRA `(.L_x_3952) ;  /* 0xffffffd400587947 */ /* 0x000fea000383ffff */
.L_x_3861:
[----:B------:R-:W-:Y:S01]  /*a690*/  BSSY B1, `(.L_x_3953) ;  /* 0x0000006000017945 */ /* 0x000fe20003800000 */
[----:B------:R-:W-:Y:S01]  /*a6a0*/  PLOP3.LUT P5, PT, P5, PT, PT, 0x8, 0x80 ;  /* 0x000000000080781c */ /* 0x000fe20002fae170 */
[----:B------:R-:W-:-:S12]  /*a6b0*/  IMAD.MOV.U32 R19, RZ, RZ, -0x1 ;  /* 0xffffffffff137424 */ /* 0x000fd800078e00ff */
[----:B------:R-:W-:Y:S05]  /*a6c0*/  WARPSYNC.COLLECTIVE R19, `(.L_x_3954) ;  /* 0x0000000013087348 */ /* 0x000fea0003c00000 */
[----:B------:R-:W-:Y:S01]  /*a6d0*/  VOTE.ANY R19, PT, P5 ;  /* 0x0000000000137806 */ /* 0x000fe200028e0100 */
[----:B------:R-:W-:Y:S06]  /*a6e0*/  ENDCOLLECTIVE ;  /* 0x000000000000791b */ /* 0x000fec0003800000 */
.L_x_3954:
[----:B------:R-:W-:Y:S05]  /*a6f0*/  BSYNC B1 ;  /* 0x0000000000017941 */ /* 0x000fea0003800000 */
.L_x_3953:
        /* <DEDUP_REMOVED lines=11> */
.L_x_3955:
        /* <DEDUP_REMOVED lines=8> */
.L_x_3956:
        /* <DEDUP_REMOVED lines=8> */
.L_x_3957:
        /* <DEDUP_REMOVED lines=8> */
.L_x_3958:
        /* <DEDUP_REMOVED lines=8> */
.L_x_3959:
[----:B------:R-:W-:-:S04]  /*a9b0*/  ISETP.GT.AND P5, PT, R42, R14, PT ;  /* 0x0000000e2a00720c */ /* 0x000fc80003fa4270 */
[----:B------:R-:W-:Y:S02]  /*a9c0*/  SEL R51, R51, RZ, !P5 ;  /* 0x000000ff33337207 */ /* 0x000fe40006800000 */
[----:B------:R-:W-:Y:S02]  /*a9d0*/  ISETP.NE.AND P5, PT, R36, 0x65, PT ;  /* 0x000000652400780c */ /* 0x000fe40003fa5270 */
[----:B------:R-:W-:-:S11]  /*a9e0*/  IADD3 R43, PT, PT, R40, R51, R43 ;  /* 0x00000033282b7210 */ /* 0x000fd60007ffe02b */
[----:B------:R-:W-:Y:S05]  /*a9f0*/  WARPSYNC.COLLECTIVE R19, `(.L_x_3960) ;  /* 0x0000000013087348 */ /* 0x000fea0003c00000 */
[----:B------:R-:W-:Y:S01]  /*aa00*/  VOTE.ALL P5, P5 ;  /* 0x0000000000ff7806 */ /* 0x000fe200028a0000 */
[----:B------:R-:W-:-:S12]  /*aa10*/  ENDCOLLECTIVE ;  /* 0x000000000000791b */ /* 0x000fd80003800000 */
.L_x_3960:
[----:B------:R-:W-:Y:S05]  /*aa20*/  BRA `(.L_x_3961) ;  /* 0xffffffd000f07947 */ /* 0x000fea000383ffff */
.L_x_3962:
        /* <DEDUP_REMOVED lines=13> */
.L_x_4315:


//--------------------- .text._ZN3cub18CUB_300001_SM_10006detail6select23DeviceSelectSweepKernelINS2_10policy_hubIjNS0_8NullTypeEiLb0ELNS0_10SelectImplE0EE10Policy1000EPjPS5_S9_PmNS0_13ScanTileStateIiLb1EEES5_N4cuda3std3__48equal_toIvEEiNS2_19streaming_context_tIlLb1EEELS6_0EEEvT0_T1_T2_T3_T4_T5_T6_T7_iT8_NS1_7vsmem_tE --------------------------
	.section	.text._ZN3cub18CUB_300001_SM_10006detail6select23DeviceSelectSweepKernelINS2_10policy_hubIjNS0_8NullTypeEiLb0ELNS0_10SelectImplE0EE10Policy1000EPjPS5_S9_PmNS0_13ScanTileStateIiLb1EEES5_N4cuda3std3__48equal_toIvEEiNS2_19streaming_context_tIlLb1EEELS6_0EEEvT0_T1_T2_T3_T4_T5_T6_T7_iT8_NS1_7vsmem_tE,"ax",@progbits
	.align	128
        .global         _ZN3cub18CUB_300001_SM_10006detail6select23DeviceSelectSweepKernelINS2_10policy_hubIjNS0_8NullTypeEiLb0ELNS0_10SelectImplE0EE10Policy1000EPjPS5_S9_PmNS0_13ScanTileStateIiLb1EEES5_N4cuda3std3__48equal_toIvEEiNS2_19streaming_context_tIlLb1EEELS6_0EEEvT0_T1_T2_T3_T4_T5_T6_T7_iT8_NS1_7vsmem_tE
        .type           _ZN3cub18CUB_300001_SM_10006detail6select23DeviceSelectSweepKernelINS2_10policy_hubIjNS0_8NullTypeEiLb0ELNS0_10SelectImplE0EE10Policy1000EPjPS5_S9_PmNS0_13ScanTileStateIiLb1EEES5_N4cuda3std3__48equal_toIvEEiNS2_19streaming_context_tIlLb1EEELS6_0EEEvT0_T1_T2_T3_T4_T5_T6_T7_iT8_NS1_7vsmem_tE,@function
        .size           _ZN3cub18CUB_300001_SM_10006detail6select23DeviceSelectSweepKernelINS2_10policy_hubIjNS0_8NullTypeEiLb0ELNS0_10SelectImplE0EE10Policy1000EPjPS5_S9_PmNS0_13ScanTileStateIiLb1EEES5_N4cuda3std3__48equal_toIvEEiNS2_19streaming_context_tIlLb1EEELS6_0EEEvT0_T1_T2_T3_T4_T5_T6_T7_iT8_NS1_7vsmem_tE,(.L_x_4316 - _ZN3cub18CUB_300001_SM_10006detail6select23DeviceSelectSweepKernelINS2_10policy_hubIjNS0_8NullTypeEiLb0ELNS0_10SelectImplE0EE10Policy1000EPjPS5_S9_PmNS0_13ScanTileStateIiLb1EEES5_N4cuda3std3__48equal_toIvEEiNS2_19streaming_context_tIlLb1EEELS6_0EEEvT0_T1_T2_T3_T4_T5_T6_T7_iT8_NS1_7vsmem_tE)
        .other          _ZN3cub18CUB_300001_SM_10006detail6select23DeviceSelectSweepKernelINS2_10policy_hubIjNS0_8NullTypeEiLb0ELNS0_10SelectImplE0EE10Policy1000EPjPS5_S9_PmNS0_13ScanTileStateIiLb1EEES5_N4cuda3std3__48equal_toIvEEiNS2_19streaming_context_tIlLb1EEELS6_0EEEvT0_T1_T2_T3_T4_T5_T6_T7_iT8_NS1_7vsmem_tE,@"STO_CUDA_ENTRY STV_DEFAULT"
_ZN3cub18CUB_300001_SM_10006detail6select23DeviceSelectSweepKernelINS2_10policy_hubIjNS0_8NullTypeEiLb0ELNS0_10SelectImplE0EE10Policy1000EPjPS5_S9_PmNS0_13ScanTileStateIiLb1EEES5_N4cuda3std3__48equal_toIvEEiNS2_19streaming_context_tIlLb1EEELS6_0EEEvT0_T1_T2_T3_T4_T5_T6_T7_iT8_NS1_7vsmem_tE:
.text._ZN3cub18CUB_300001_SM_10006detail6select23DeviceSelectSweepKernelINS2_10policy_hubIjNS0_8NullTypeEiLb0ELNS0_10SelectImplE0EE10Policy1000EPjPS5_S9_PmNS0_13ScanTileStateIiLb1EEES5_N4cuda3std3__48equal_toIvEEiNS2_19streaming_context_tIlLb1EEELS6_0EEEvT0_T1_T2_T3_T4_T5_T6_T7_iT8_NS1_7vsmem_tE:
[----:B------:R-:W-:Y:S08]  /*0000*/  LDC R1, c[0x0][0x37c] ;  /* 0x0000df00ff017b82 */ /* 0x000ff00000000800 */
[----:B------:R-:W-:Y:S01]  /*0010*/  S2UR UR4, SR_CTAID.X ;  /* 0x00000000000479c3 */ /* 0x000fe20000002500 */
[----:B------:R-:W0:Y:S01]  /*0020*/  LDCU UR5, c[0x0][0x374] ;  /* 0x00006e80ff0577ac */ /* 0x000e220008000800 */
[----:B------:R-:W1:Y:S06]  /*0030*/  LDCU UR7, c[0x0][0x3b0] ;  /* 0x00007600ff0777ac */ /* 0x000e6c0008000800 */
[----:B------:R-:W0:Y:S01]  /*0040*/  S2UR UR6, SR_CTAID.Y ;  /* 0x00000000000679c3 */ /* 0x000e220000002600 */
[----:B------:R-:W2:Y:S01]  /*0050*/  LDCU.64 UR8, c[0x0][0x358] ;  /* 0x00006b00ff0877ac */ /* 0x000ea20008000a00 */
[----:B0-----:R-:W-:-:S02]  /*0060*/  UIMAD UR4, UR4, UR5, UR6 ;  /* 0x00000005040472a4 */ /* 0x001fc4000f8e0206 */
[----:B-1----:R-:W-:Y:S02]  /*0070*/  UIADD3 UR5, UPT, UPT, UR7, -0x1, URZ ;  /* 0xffffffff07057890 */ /* 0x002fe4000fffe0ff */
[----:B------:R-:W-:Y:S02]  /*0080*/  UIMAD UR7, UR4, 0x1680, URZ ;  /* 0x00001680040778a4 */ /* 0x000fe4000f8e02ff */
[----:B------:R-:W-:Y:S02]  /*0090*/  UISETP.GE.AND UP0, UPT, UR4, UR5, UPT ;  /* 0x000000050400728c */ /* 0x000fe4000bf06270 */
[----:B------:R-:W-:-:S07]  /*00a0*/  IMAD.U32 R35, RZ, RZ, UR4 ;  /* 0x00000004ff237e24 */ /* 0x000fce000f8e00ff */
[----:B--2---:R-:W-:Y:S05]  /*00b0*/  BRA.U UP0, `(.L_x_3963) ;  /* 0x0000005100ec7547 */ /* 0x004fea000b800000 */
        /* <DEDUP_REMOVED lines=12> */
[----:B------:R-:W-:-:S04]  /*0180*/  IADD3 R0, P1, P2, R0, UR7, R3 ;  /* 0x0000000700007c10 */ /* 0x000fc8000fa3e003 */
[----:B------:R-:W-:Y:S02]  /*0190*/  IADD3.X R3, PT, PT, RZ, R2, RZ, P1, P2 ;  /* 0x00000002ff037210 */ /* 0x000fe40000fe44ff */
[----:B---3--:R-:W-:-:S04]  /*01a0*/  LEA R2, P1, R0, UR10, 0x2 ;  /* 0x0000000a00027c11 */ /* 0x008fc8000f8210ff */
[----:B------:R-:W-:-:S05]  /*01b0*/  LEA.HI.X R3, R0, UR11, R3, 0x2, P1 ;  /* 0x0000000b00037c11 */ /* 0x000fca00088f1403 */
[----:B------:R-:W2:Y:S04]  /*01c0*/  LDG.E R0, desc[UR8][R2.64] ;  /* 0x0000000802007981 */ /* 0x000ea8000c1e1900 */
[----:B------:R-:W3:Y:S04]  /*01d0*/  LDG.E R4, desc[UR8][R2.64+0x80] ;  /* 0x0000800802047981 */ /* 0x000ee8000c1e1900 */
[----:B------:R-:W4:Y:S04]  /*01e0*/  LDG.E R5, desc[UR8][R2.64+0x100] ;  /* 0x0001000802057981 */ /* 0x000f28000c1e1900 */
[----:B------:R-:W5:Y:S04]  /*01f0*/  LDG.E R6, desc[UR8][R2.64+0x180] ;  /* 0x0001800802067981 */ /* 0x000f68000c1e1900 */
        /* <DEDUP_REMOVED lines=10> */
[----:B------:R-:W5:Y:S01]  /*02a0*/  LDG.E R19, desc[UR8][R2.64+0x700] ;  /* 0x0007000802137981 */ /* 0x000f62000c1e1900 */
        /* <DEDUP_REMOVED lines=9> */
[----:B--2---:R0:W-:Y:S04]  /*0340*/  STS [R20], R0 ;  /* 0x0000000014007388 */ /* 0x0041e80000000800 */
[----:B---3--:R0:W-:Y:S04]  /*0350*/  STS [R20+0x80], R4 ;  /* 0x0000800414007388 */ /* 0x0081e80000000800 */
[----:B----4-:R0:W-:Y:S04]  /*0360*/  STS [R20+0x100], R5 ;  /* 0x0001000514007388 */ /* 0x0101e80000000800 */
[----:B-----5:R0:W-:Y:S04]  /*0370*/  STS [R20+0x180], R6 ;  /* 0x0001800614007388 */ /* 0x0201e80000000800 */
[----:B------:R0:W-:Y:S04]  /*0380*/  STS [R20+0x200], R7 ;  /* 0x0002000714007388 */ /* 0x0001e80000000800 */
        /* <DEDUP_REMOVED lines=9> */
[----:B------:R0:W-:Y:S01]  /*0420*/  STS [R20+0x700], R19 ;  /* 0x0007001314007388 */ /* 0x0001e20000000800 */
[----:B------:R-:W-:-:S03]  /*0430*/  NOP ;  /* 0x0000000000007918 */ /* 0x000fc60000000000 */
        /* <DEDUP_REMOVED lines=15> */
[----:B-1234-:R-:W-:Y:S05]  /*0530*/  @!P0 BRA `(.L_x_3966) ;  /* 0x0000000000288947 */ /* 0x01efea0003800000 */
[----:B------:R-:W-:Y:S01]  /*0540*/  BAR.SYNC.DEFER_BLOCKING 0x0 ;  /* 0x0000000000007b1d */ /* 0x000fe20000010000 */
[C---:B------:R-:W-:Y:S02]  /*0550*/  ISETP.NE.AND P1, PT, R42.reuse, RZ, PT ;  /* 0x000000ff2a00720c */ /* 0x040fe40003f25270 */
[----:B------:R-:W-:Y:S02]  /*0560*/  LEA R47, R42, UR4, 0x2 ;  /* 0x000000042a2f7c11 */ /* 0x000fe4000f8e10ff */
[----:B------:R-:W-:-:S03]  /*0570*/  PLOP3.LUT P0, PT, PT, PT, PT, 0x80, 0x8 ;  /* 0x000000000008781c */ /* 0x000fc60003f0f070 */
[----:B0-----:R0:W-:Y:S01]  /*0580*/  STS [R47+0x650], R0 ;  /* 0x000650002f007388 */ /* 0x0011e20000000800 */
[----:B------:R-:W-:Y:S06]  /*0590*/  BAR.SYNC.DEFER_BLOCKING 0x0 ;  /* 0x0000000000007b1d */ /* 0x000fec0000010000 */
[----:B------:R-:W-:Y:S05]  /*05a0*/  @!P1 BRA `(.L_x_3967) ;  /* 0x0000000000389947 */ /* 0x000fea0003800000 */
[----:B------:R-:W1:Y:S02]  /*05b0*/  LDS R12, [R47+0x64c] ;  /* 0x00064c002f0c7984 */ /* 0x000e640000000800 */
[----:B-1----:R-:W-:Y:S01]  /*05c0*/  ISETP.NE.AND P0, PT, R12, R43, PT ;  /* 0x0000002b0c00720c */ /* 0x002fe20003f05270 */
[----:B------:R-:W-:-:S12]  /*05d0*/  BRA `(.L_x_3967) ;  /* 0x00000000002c7947 */ /* 0x000fd80003800000 */
.L_x_3966:
[----:B------:R-:W-:-:S13]  /*05e0*/  ISETP.NE.AND P0, PT, R42, RZ, PT ;  /* 0x000000ff2a00720c */ /* 0x000fda0003f05270 */
[----:B0-----:R-:W-:-:S04]  /*05f0*/  @!P0 LEA R14, P1, R12, UR10, 0x2 ;  /* 0x0000000a0c0e8c11 */ /* 0x001fc8000f8210ff */
[----:B------:R-:W-:-:S05]  /*0600*/  @!P0 LEA.HI.X R15, R12, UR11, R13, 0x2, P1 ;  /* 0x0000000b0c0f8c11 */ /* 0x000fca00088f140d */
[----:B------:R1:W2:Y:S01]  /*0610*/  @!P0 LDG.E R12, desc[UR8][R14.64+-0x4] ;  /* 0xfffffc080e0c8981 */ /* 0x0002a2000c1e1900 */
[C---:B------:R-:W-:Y:S01]  /*0620*/  LEA R47, R42.reuse, UR4, 0x2 ;  /* 0x000000042a2f7c11 */ /* 0x040fe2000f8e10ff */
[----:B------:R-:W-:Y:S01]  /*0630*/  BAR.SYNC.DEFER_BLOCKING 0x0 ;  /* 0x0000000000007b1d */ /* 0x000fe20000010000 */
[----:B------:R-:W-:-:S05]  /*0640*/  ISETP.NE.AND P0, PT, R42, RZ, PT ;  /* 0x000000ff2a00720c */ /* 0x000fca0003f05270 */
[----:B------:R-:W-:Y:S02]  /*0650*/  STS [R47+0x650], R0 ;  /* 0x000650002f007388 */ /* 0x000fe40000000800 */
[----:B------:R-:W-:Y:S06]  /*0660*/  BAR.SYNC.DEFER_BLOCKING 0x0 ;  /* 0x0000000000007b1d */ /* 0x000fec0000010000 */
[----:B--2---:R-:W0:Y:S02]  /*0670*/  @P0 LDS R12, [R47+0x64c] ;  /* 0x00064c002f0c0984 */ /* 0x004e240000000800 */
[----:B01----:R-:W-:-:S13]  /*0680*/  ISETP.NE.AND P0, PT, R12, R43, PT ;  /* 0x0000002b0c00720c */ /* 0x003fda0003f05270 */
.L_x_3967:
[----:B------:R-:W-:Y:S05]  /*0690*/  BSYNC.RECONVERGENT B0 ;  /* 0x0000000000007941 */ /* 0x000fea0003800200 */
.L_x_3965:
[----:B------:R-:W-:Y:S01]  /*06a0*/  BAR.SYNC.DEFER_BLOCKING 0x0 ;  /* 0x0000000000007b1d */ /* 0x000fe20000010000 */
[----:B------:R-:W-:Y:S02]  /*06b0*/  ISETP.NE.AND P1, PT, R43, R40, PT ;  /* 0x000000282b00720c */ /* 0x000fe40003f25270 */
[----:B------:R-:W-:Y:S02]  /*06c0*/  ISETP.NE.AND P2, PT, R40, R25, PT ;  /* 0x000000192800720c */ /* 0x000fe40003f45270 */
[----:B------:R-:W-:Y:S02]  /*06d0*/  SEL R41, RZ, 0x1, !P0 ;  /* 0x00000001ff297807 */ /* 0x000fe40004000000 */
[----:B------:R-:W-:Y:S02]  /*06e0*/  ISETP.NE.AND P3, PT, R26, 0x6, PT ;  /* 0x000000061a00780c */ /* 0x000fe40003f65270 */
[----:B------:R-:W-:Y:S01]  /*06f0*/  ISETP.NE.AND P4, PT, R33, RZ, PT ;  /* 0x000000ff2100720c */ /* 0x000fe20003f85270 */
[----:B------:R-:W-:-:S04]  /*0700*/  VIADD R37, R41, 0x1 ;  /* 0x0000000129257836 */ /* 0x000fc80000000000 */
[----:B------:R-:W-:Y:S01]  /*0710*/  @!P1 IMAD.MOV R37, RZ, RZ, R41 ;  /* 0x000000ffff259224 */ /* 0x000fe200078e0229 */
[----:B------:R-:W-:-:S03]  /*0720*/  ISETP.NE.AND P1, PT, R25, R24, PT ;  /* 0x000000181900720c */ /* 0x000fc60003f25270 */
[----:B------:R-:W-:Y:S02]  /*0730*/  VIADD R27, R37, 0x1 ;  /* 0x00000001251b7836 */ /* 0x000fe40000000000 */
[----:B------:R-:W-:Y:S01]  /*0740*/  @!P2 IMAD.MOV R27, RZ, RZ, R37 ;  /* 0x000000ffff1ba224 */ /* 0x000fe200078e0225 */
[----:B------:R-:W-:-:S03]  /*0750*/  ISETP.NE.AND P2, PT, R24, R11, PT ;  /* 0x0000000b1800720c */ /* 0x000fc60003f45270 */
        /* <DEDUP_REMOVED lines=31> */
[----:B------:R-:W-:-:S04]  /*0950*/  @!P1 IMAD.MOV R44, RZ, RZ, R38 ;  /* 0x000000ffff2c9224 */ /* 0x000fc800078e0226 */
[----:B------:R-:W-:Y:S02]  /*0960*/  VIADD R32, R44, 0x1 ;  /* 0x000000012c207836 */ /* 0x000fe40000000000 */
[----:B------:R-:W-:Y:S01]  /*0970*/  @!P2 IMAD.MOV R32, RZ, RZ, R44 ;  /* 0x000000ffff20a224 */ /* 0x000fe200078e022c */
[----:B------:R-:W-:-:S04]  /*0980*/  ISETP.NE.AND P2, PT, R33, 0x1f, PT ;  /* 0x0000001f2100780c */ /* 0x000fc80003f45270 */
[----:B------:R-:W1:Y:S09]  /*0990*/  SHFL.UP P1, R13, R32, 0x1, RZ ;  /* 0x04200000200d7989 */ /* 0x000e7200000200ff */
[----:B------:R-:W-:Y:S01]  /*09a0*/  @!P2 LEA R35, R26, UR4, 0x2 ;  /* 0x000000041a23ac11 */ /* 0x000fe2000f8e10ff */
        /* <DEDUP_REMOVED lines=9> */
[----:B------:R-:W-:-:S04]  /*0a40*/  ISETP.NE.AND P1, PT, R26, 0x2, PT ;  /* 0x000000021a00780c */ /* 0x000fc80003f25270 */
[----:B------:R1:W-:Y:S01]  /*0a50*/  @!P2 STS [R35], R39 ;  /* 0x000000272300a388 */ /* 0x0003e20000000800 */
[----:B------:R-:W-:Y:S01]  /*0a60*/  BAR.SYNC.DEFER_BLOCKING 0x0 ;  /* 0x0000000000007b1d */ /* 0x000fe20000010000 */
[----:B------:R-:W-:Y:S01]  /*0a70*/  ISETP.NE.AND P2, PT, R26, 0x3, PT ;  /* 0x000000031a00780c */ /* 0x000fe20003f45270 */
[----:B-1----:R-:W-:-:S04]  /*0a80*/  IMAD.IADD R39, R39, 0x1, -R32 ;  /* 0x0000000127277824 */ /* 0x002fc800078e0a20 */
[----:B------:R-:W1:Y:S04]  /*0a90*/  LDS.128 R12, [UR4] ;  /* 0x00000004ff0c7984 */ /* 0x000e680008000c00 */
[----:B------:R-:W2:Y:S04]  /*0aa0*/  LDS.128 R16, [UR4+0x10] ;  /* 0x00001004ff107984 */ /* 0x000ea80008000c00 */
[----:B------:R-:W3:Y:S01]  /*0ab0*/  LDS.128 R20, [UR4+0x20] ;  /* 0x00002004ff147984 */ /* 0x000ee20008000c00 */
[----:B-1----:R-:W-:-:S05]  /*0ac0*/  IMAD.IADD R45, R12, 0x1, R13 ;  /* 0x000000010c2d7824 */ /* 0x002fca00078e020d */
[----:B------:R-:W-:Y:S01]  /*0ad0*/  SEL R34, R45, R12, !P1 ;  /* 0x0000000c2d227207 */ /* 0x000fe20004800000 */
[----:B------:R-:W-:Y:S01]  /*0ae0*/  IMAD.IADD R45, R14, 0x1, R45 ;  /* 0x000000010e2d7824 */ /* 0x000fe200078e022d */
[----:B------:R-:W-:-:S04]  /*0af0*/  ISETP.NE.AND P1, PT, R26, 0x4, PT ;  /* 0x000000041a00780c */ /* 0x000fc80003f25270 */
[----:B------:R-:W-:Y:S01]  /*0b00*/  SEL R34, R45, R34, !P2 ;  /* 0x000000222d227207 */ /* 0x000fe20005000000 */
[----:B------:R-:W-:Y:S01]  /*0b10*/  IMAD.IADD R45, R15, 0x1, R45 ;  /* 0x000000010f2d7824 */ /* 0x000fe200078e022d */
[----:B------:R-:W-:-:S04]  /*0b20*/  ISETP.NE.AND P2, PT, R26, 0x5, PT ;  /* 0x000000051a00780c */ /* 0x000fc80003f45270 */
[C---:B------:R-:W-:Y:S01]  /*0b30*/  SEL R34, R45.reuse, R34, !P1 ;  /* 0x000000222d227207 */ /* 0x040fe20004800000 */
[----:B--2---:R-:W-:Y:S01]  /*0b40*/  IMAD.IADD R45, R45, 0x1, R16 ;  /* 0x000000012d2d7824 */ /* 0x004fe200078e0210 */
[----:B------:R-:W-:-:S04]  /*0b50*/  ISETP.NE.AND P1, PT, R42, RZ, PT ;  /* 0x000000ff2a00720c */ /* 0x000fc80003f25270 */
[----:B------:R-:W-:Y:S01]  /*0b60*/  SEL R34, R45, R34, !P2 ;  /* 0x000000222d227207 */ /* 0x000fe20005000000 */
[----:B------:R-:W-:Y:S01]  /*0b70*/  IMAD.IADD R45, R17, 0x1, R45 ;  /* 0x00000001112d7824 */ /* 0x000fe200078e022d */
[----:B------:R-:W-:-:S04]  /*0b80*/  ISETP.NE.AND P2, PT, R26, 0x7, PT ;  /* 0x000000071a00780c */ /* 0x000fc80003f45270 */
[----:B------:R-:W-:Y:S01]  /*0b90*/  SEL R34, R45, R34, !P3 ;  /* 0x000000222d227207 */ /* 0x000fe20005800000 */
[----:B------:R-:W-:Y:S01]  /*0ba0*/  IMAD.IADD R45, R18, 0x1, R45 ;  /* 0x00000001122d7824 */ /* 0x000fe200078e022d */
[----:B------:R-:W-:Y:S01]  /*0bb0*/  ISETP.NE.AND P3, PT, R26, 0x8, PT ;  /* 0x000000081a00780c */ /* 0x000fe20003f65270 */
[----:B------:R-:W-:-:S03]  /*0bc0*/  @!P1 IMAD.MOV.U32 R32, RZ, RZ, 0x65 ;  /* 0x00000065ff209424 */ /* 0x000fc600078e00ff */
[----:B------:R-:W-:Y:S01]  /*0bd0*/  SEL R49, R45, R34, !P2 ;  /* 0x000000222d317207 */ /* 0x000fe20005000000 */
[----:B------:R-:W-:Y:S01]  /*0be0*/  IMAD.IADD R45, R19, 0x1, R45 ;  /* 0x00000001132d7824 */ /* 0x000fe200078e022d */
[----:B------:R-:W1:Y:S01]  /*0bf0*/  @!P1 LDC.64 R34, c[0x0][0x3a0] ;  /* 0x0000e800ff229b82 */ /* 0x000e620000000a00 */
[----:B------:R-:W-:-:S03]  /*0c00*/  ISETP.NE.AND P2, PT, R26, 0x9, PT ;  /* 0x000000091a00780c */ /* 0x000fc60003f45270 */
[C---:B------:R-:W-:Y:S01]  /*0c10*/  SEL R49, R45.reuse, R49, !P3 ;  /* 0x000000312d317207 */ /* 0x040fe20005800000 */
[----:B---3--:R-:W-:Y:S01]  /*0c20*/  IMAD.IADD R45, R45, 0x1, R20 ;  /* 0x000000012d2d7824 */ /* 0x008fe200078e0214 */
[----:B------:R-:W-:-:S04]  /*0c30*/  ISETP.NE.AND P3, PT, R26, 0xa, PT ;  /* 0x0000000a1a00780c */ /* 0x000fc80003f65270 */
[----:B------:R-:W-:Y:S01]  /*0c40*/  SEL R49, R45, R49, !P2 ;  /* 0x000000312d317207 */ /* 0x000fe20005000000 */
[----:B------:R-:W-:Y:S01]  /*0c50*/  IMAD.IADD R45, R21, 0x1, R45 ;  /* 0x00000001152d7824 */ /* 0x000fe200078e022d */
[----:B------:R-:W-:-:S03]  /*0c60*/  ISETP.NE.AND P2, PT, R26, 0xb, PT ;  /* 0x0000000b1a00780c */ /* 0x000fc60003f45270 */
[----:B------:R-:W-:Y:S01]  /*0c70*/  IMAD.IADD R26, R22, 0x1, R45 ;  /* 0x00000001161a7824 */ /* 0x000fe200078e022d */
[----:B------:R-:W-:Y:S02]  /*0c80*/  SEL R49, R45, R49, !P3 ;  /* 0x000000312d317207 */ /* 0x000fe40005800000 */
[----:B------:R-:W-:Y:S01]  /*0c90*/  ISETP.GE.U32.AND P3, PT, R42, 0x20, PT ;  /* 0x000000202a00780c */ /* 0x000fe20003f66070 */
[----:B------:R-:W-:Y:S01]  /*0ca0*/  IMAD.IADD R33, R23, 0x1, R26 ;  /* 0x0000000117217824 */ /* 0x000fe200078e021a */
[----:B------:R-:W-:Y:S02]  /*0cb0*/  SEL R49, R26, R49, !P2 ;  /* 0x000000311a317207 */ /* 0x000fe40005000000 */
[----:B------:R-:W-:Y:S02]  /*0cc0*/  SEL R26, R39, RZ, P4 ;  /* 0x000000ff271a7207 */ /* 0x000fe40002000000 */
[----:B-1----:R1:W-:Y:S01]  /*0cd0*/  @!P1 ST.E.64.STRONG.GPU desc[UR8][R34.64+0x100], R32 ;  /* 0x0001002022009985 */ /* 0x0023e2000c10fb08 */
[----:B------:R-:W-:-:S02]  /*0ce0*/  ISETP.GT.AND P1, PT, R33, 0x180, PT ;  /* 0x000001802100780c */ /* 0x000fc40003f24270 */
[----:B------:R-:W-:-:S05]  /*0cf0*/  SEL R45, R49, RZ, P3 ;  /* 0x000000ff312d7207 */ /* 0x000fca0001800000 */
        /* <DEDUP_REMOVED lines=8> */
[--C-:B-1----:R-:W-:Y:S02]  /*0d80*/  IMAD.IADD R32, R52, 0x1, R45.reuse ;  /* 0x0000000134207824 */ /* 0x102fe400078e022d */
[--C-:B------:R-:W-:Y:S02]  /*0d90*/  IMAD.IADD R34, R50, 0x1, R45.reuse ;  /* 0x0000000132227824 */ /* 0x100fe400078e022d */
[--C-:B------:R-:W-:Y:S02]  /*0da0*/  IMAD.IADD R35, R48, 0x1, R45.reuse ;  /* 0x0000000130237824 */ /* 0x100fe400078e022d */
[--C-:B------:R-:W-:Y:S02]  /*0db0*/  IMAD.IADD R36, R36, 0x1, R45.reuse ;  /* 0x0000000124247824 */ /* 0x100fe400078e022d */
[----:B------:R-:W-:-:S02]  /*0dc0*/  IMAD.IADD R37, R46, 0x1, R45 ;  /* 0x000000012e257824 */ /* 0x000fc400078e022d */
[--C-:B------:R-:W-:Y:S02]  /*0dd0*/  IMAD.IADD R38, R38, 0x1, R45.reuse ;  /* 0x0000000126267824 */ /* 0x100fe400078e022d */
[----:B------:R-:W-:Y:S01]  /*0de0*/  IMAD.IADD R39, R44, 0x1, R45 ;  /* 0x000000012c277824 */ /* 0x000fe200078e022d */
[----:B------:R-:W-:Y:S06]  /*0df0*/  @P1 BRA `(.L_x_3968) ;  /* 0x0000000c007c1947 */ /* 0x000fec0003800000 */
[----:B------:R-:W-:Y:S04]  /*0e00*/  BSSY.RECONVERGENT B0, `(.L_x_3969) ;  /* 0x000000d000007945 */ /* 0x000fe80003800200 */
[----:B------:R-:W-:Y:S05]  /*0e10*/  @!P0 BRA `(.L_x_3970) ;  /* 0x00000000002c8947 */ /* 0x000fea0003800000 */
[----:B------:R-:W-:Y:S01]  /*0e20*/  UISETP.NE.AND UP0, UPT, UR6, URZ, UPT ;  /* 0x000000ff0600728c */ /* 0x000fe2000bf05270 */
[----:B------:R-:W-:Y:S01]  /*0e30*/  CS2R R12, SRZ ;  /* 0x00000000000c7805 */ /* 0x000fe2000001ff00 */
[----:B------:R-:W1:Y:S07]  /*0e40*/  LDCU.64 UR4, c[0x0][0x390] ;  /* 0x00007200ff0477ac */ /* 0x000e6e0008000a00 */
[----:B------:R-:W-:Y:S05]  /*0e50*/  BRA.U UP0, `(.L_x_3971) ;  /* 0x0000000100087547 */ /* 0x000fea000b800000 */
[----:B------:R-:W2:Y:S02]  /*0e60*/  LDC.64 R12, c[0x0][0x3d0] ;  /* 0x0000f400ff0c7b82 */ /* 0x000ea40000000a00 */
[----:B--2---:R-:W5:Y:S02]  /*0e70*/  LDG.E.64 R12, desc[UR8][R12.64] ;  /* 0x000000080c0c7981 */ /* 0x004f64000c1e1b00 */
.L_x_3971:
[----:B-----5:R-:W-:-:S04]  /*0e80*/  IADD3 R14, P0, PT, R45, R12, RZ ;  /* 0x0000000c2d0e7210 */ /* 0x020fc80007f1e0ff */
[----:B------:R-:W-:Y:S02]  /*0e90*/  LEA.HI.X.SX32 R13, R45, R13, 0x1, P0 ;  /* 0x0000000d2d0d7211 */ /* 0x000fe400000f0eff */
[----:B-1----:R-:W-:-:S04]  /*0ea0*/  LEA R12, P0, R14, UR4, 0x2 ;  /* 0x000000040e0c7c11 */ /* 0x002fc8000f8010ff */
[----:B------:R-:W-:-:S05]  /*0eb0*/  LEA.HI.X R13, R14, UR5, R13, 0x2, P0 ;  /* 0x000000050e0d7c11 */ /* 0x000fca00080f140d */
[----:B------:R1:W-:Y:S04]  /*0ec0*/  STG.E desc[UR8][R12.64], R43 ;  /* 0x0000002b0c007986 */ /* 0x0003e8000c101908 */
.L_x_3970:
[----:B------:R-:W-:Y:S05]  /*0ed0*/  BSYNC.RECONVERGENT B0 ;  /* 0x0000000000007941 */ /* 0x000fea0003800200 */
.L_x_3969:
[----:B------:R-:W-:Y:S01]  /*0ee0*/  ISETP.NE.AND P0, PT, R43, R40, PT ;  /* 0x000000282b00720c */ /* 0x000fe20003f05270 */
[----:B------:R-:W-:-:S12]  /*0ef0*/  BSSY.RECONVERGENT B0, `(.L_x_3972) ;  /* 0x000000d000007945 */ /* 0x000fd80003800200 */
[----:B------:R-:W-:Y:S05]  /*0f00*/  @!P0 BRA `(.L_x_3973) ;  /* 0x00000000002c8947 */ /* 0x000fea0003800000 */
[----:B------:R-:W-:Y:S01]  /*0f10*/  UISETP.NE.AND UP0, UPT, UR6, URZ, UPT ;  /* 0x000000ff0600728c */ /* 0x000fe2000bf05270 */
[----:B-1----:R-:W-:Y:S01]  /*0f20*/  CS2R R12, SRZ ;  /* 0x00000000000c7805 */ /* 0x002fe2000001ff00 */
[----:B------:R-:W1:Y:S07]  /*0f30*/  LDCU.64 UR4, c[0x0][0x390] ;  /* 0x00007200ff0477ac */ /* 0x000e6e0008000a00 */
[----:B------:R-:W-:Y:S05]  /*0f40*/  BRA.U UP0, `(.L_x_3974) ;  /* 0x0000000100087547 */ /* 0x000fea000b800000 */
[----:B------:R-:W2:Y:S02]  /*0f50*/  LDC.64 R12, c[0x0][0x3d0] ;  /* 0x0000f400ff0c7b82 */ /* 0x000ea40000000a00 */
[----:B--2---:R-:W5:Y:S02]  /*0f60*/  LDG.E.64 R12, desc[UR8][R12.64] ;  /* 0x000000080c0c7981 */ /* 0x004f64000c1e1b00 */
.L_x_3974:
[----:B-----5:R-:W-:-:S04]  /*0f70*/  IADD3 R14, P0, PT, R41, R12, RZ ;  /* 0x0000000c290e7210 */ /* 0x020fc80007f1e0ff */
[----:B------:R-:W-:Y:S02]  /*0f80*/  LEA.HI.X.SX32 R13, R41, R13, 0x1, P0 ;  /* 0x0000000d290d7211 */ /* 0x000fe400000f0eff */
[----:B-1----:R-:W-:-:S04]  /*0f90*/  LEA R12, P0, R14, UR4, 0x2 ;  /* 0x000000040e0c7c11 */ /* 0x002fc8000f8010ff */
[----:B------:R-:W-:-:S05]  /*0fa0*/  LEA.HI.X R13, R14, UR5, R13, 0x2, P0 ;  /* 0x000000050e0d7c11 */ /* 0x000fca00080f140d */
[----:B------:R2:W-:Y:S04]  /*0fb0*/  STG.E desc[UR8][R12.64], R40 ;  /* 0x000000280c007986 */ /* 0x0005e8000c101908 */
.L_x_3973:
[----:B------:R-:W-:Y:S05]  /*0fc0*/  BSYNC.RECONVERGENT B0 ;  /* 0x0000000000007941 */ /* 0x000fea0003800200 */
.L_x_3972:
[----:B------:R-:W-:Y:S01]  /*0fd0*/  ISETP.NE.AND P0, PT, R40, R25, PT ;  /* 0x000000192800720c */ /* 0x000fe20003f05270 */
[----:B------:R-:W-:-:S12]  /*0fe0*/  BSSY.RECONVERGENT B0, `(.L_x_3975) ;  /* 0x000000d000007945 */ /* 0x000fd80003800200 */
[----:B------:R-:W-:Y:S05]  /*0ff0*/  @!P0 BRA `(.L_x_3976) ;  /* 0x00000000002c8947 */ /* 0x000fea0003800000 */
[----:B------:R-:W-:Y:S01]  /*1000*/  UISETP.NE.AND UP0, UPT, UR6, URZ, UPT ;  /* 0x000000ff0600728c */ /* 0x000fe2000bf05270 */
[----:B-12---:R-:W-:Y:S01]  /*1010*/  CS2R R12, SRZ ;  /* 0x00000000000c7805 */ /* 0x006fe2000001ff00 */
[----:B------:R-:W1:Y:S07]  /*1020*/  LDCU.64 UR4, c[0x0][0x390] ;  /* 0x00007200ff0477ac */ /* 0x000e6e0008000a00 */
[----:B------:R-:W-:Y:S05]  /*1030*/  BRA.U UP0, `(.L_x_3977) ;  /* 0x0000000100087547 */ /* 0x000fea000b800000 */
[----:B------:R-:W2:Y:S02]  /*1040*/  LDC.64 R12, c[0x0][0x3d0] ;  /* 0x0000f400ff0c7b82 */ /* 0x000ea40000000a00 */
[----:B--2---:R-:W5:Y:S02]  /*1050*/  LDG.E.64 R12, desc[UR8][R12.64] ;  /* 0x000000080c0c7981 */ /* 0x004f64000c1e1b00 */
.L_x_3977:
[----:B-----5:R-:W-:-:S04]  /*1060*/  IADD3 R14, P0, PT, R26, R12, RZ ;  /* 0x0000000c1a0e7210 */ /* 0x020fc80007f1e0ff */
[----:B------:R-:W-:Y:S02]  /*1070*/  LEA.HI.X.SX32 R13, R26, R13, 0x1, P0 ;  /* 0x0000000d1a0d7211 */ /* 0x000fe400000f0eff */
[----:B-1----:R-:W-:-:S04]  /*1080*/  LEA R12, P0, R14, UR4, 0x2 ;  /* 0x000000040e0c7c11 */ /* 0x002fc8000f8010ff */
[----:B------:R-:W-:-:S05]  /*1090*/  LEA.HI.X R13, R14, UR5, R13, 0x2, P0 ;  /* 0x000000050e0d7c11 */ /* 0x000fca00080f140d */
[----:B------:R3:W-:Y:S04]  /*10a0*/  STG.E desc[UR8][R12.64], R25 ;  /* 0x000000190c007986 */ /* 0x0007e8000c101908 */
.L_x_3976:
[----:B------:R-:W-:Y:S05]  /*10b0*/  BSYNC.RECONVERGENT B0 ;  /* 0x0000000000007941 */ /* 0x000fea0003800200 */
.L_x_3975:
[----:B------:R-:W-:Y:S01]  /*10c0*/  ISETP.NE.AND P0, PT, R25, R24, PT ;  /* 0x000000181900720c */ /* 0x000fe20003f05270 */
[----:B------:R-:W-:-:S12]  /*10d0*/  BSSY.RECONVERGENT B0, `(.L_x_3978) ;  /* 0x000000d000007945 */ /* 0x000fd80003800200 */
[----:B------:R-:W-:Y:S05]  /*10e0*/  @!P0 BRA `(.L_x_3979) ;  /* 0x00000000002c8947 */ /* 0x000fea0003800000 */
[----:B------:R-:W-:Y:S01]  /*10f0*/  UISETP.NE.AND UP0, UPT, UR6, URZ, UPT ;  /* 0x000000ff0600728c */ /* 0x000fe2000bf05270 */
[----:B-123--:R-:W-:Y:S01]  /*1100*/  CS2R R12, SRZ ;  /* 0x00000000000c7805 */ /* 0x00efe2000001ff00 */
[----:B------:R-:W1:Y:S07]  /*1110*/  LDCU.64 UR4, c[0x0][0x390] ;  /* 0x00007200ff0477ac */ /* 0x000e6e0008000a00 */
[----:B------:R-:W-:Y:S05]  /*1120*/  BRA.U UP0, `(.L_x_3980) ;  /* 0x0000000100087547 */ /* 0x000fea000b800000 */
[----:B------:R-:W2:Y:S02]  /*1130*/  LDC.64 R12, c[0x0][0x3d0] ;  /* 0x0000f400ff0c7b82 */ /* 0x000ea40000000a00 */
[----:B--2---:R-:W5:Y:S02]  /*1140*/  LDG.E.64 R12, desc[UR8][R12.64] ;  /* 0x000000080c0c7981 */ /* 0x004f64000c1e1b00 */
.L_x_3980:
[----:B-----5:R-:W-:-:S04]  /*1150*/  IADD3 R14, P0, PT, R27, R12, RZ ;  /* 0x0000000c1b0e7210 */ /* 0x020fc80007f1e0ff */
[----:B------:R-:W-:Y:S02]  /*1160*/  LEA.HI.X.SX32 R13, R27, R13, 0x1, P0 ;  /* 0x0000000d1b0d7211 */ /* 0x000fe400000f0eff */
[----:B-1----:R-:W-:-:S04]  /*1170*/  LEA R12, P0, R14, UR4, 0x2 ;  /* 0x000000040e0c7c11 */ /* 0x002fc8000f8010ff */
[----:B------:R-:W-:-:S05]  /*1180*/  LEA.HI.X R13, R14, UR5, R13, 0x2, P0 ;  /* 0x000000050e0d7c11 */ /* 0x000fca00080f140d */
[----:B------:R4:W-:Y:S04]  /*1190*/  STG.E desc[UR8][R12.64], R24 ;  /* 0x000000180c007986 */ /* 0x0009e8000c101908 */
.L_x_3979:
[----:B------:R-:W-:Y:S05]  /*11a0*/  BSYNC.RECONVERGENT B0 ;  /* 0x0000000000007941 */ /* 0x000fea0003800200 */
.L_x_3978:
[----:B------:R-:W-:Y:S01]  /*11b0*/  ISETP.NE.AND P0, PT, R24, R11, PT ;  /* 0x0000000b1800720c */ /* 0x000fe20003f05270 */
[----:B------:R-:W-:-:S12]  /*11c0*/  BSSY.RECONVERGENT B0, `(.L_x_3981) ;  /* 0x000000d000007945 */ /* 0x000fd80003800200 */
[----:B------:R-:W-:Y:S05]  /*11d0*/  @!P0 BRA `(.L_x_3982) ;  /* 0x00000000002c8947 */ /* 0x000fea0003800000 */
[----:B------:R-:W-:Y:S01]  /*11e0*/  UISETP.NE.AND UP0, UPT, UR6, URZ, UPT ;  /* 0x000000ff0600728c */ /* 0x000fe2000bf05270 */
[----:B-1234-:R-:W-:Y:S01]  /*11f0*/  CS2R R12, SRZ ;  /* 0x00000000000c7805 */ /* 0x01efe2000001ff00 */
[----:B------:R-:W1:Y:S07]  /*1200*/  LDCU.64 UR4, c[0x0][0x390] ;  /* 0x00007200ff0477ac */ /* 0x000e6e0008000a00 */
[----:B------:R-:W-:Y:S05]  /*1210*/  BRA.U UP0, `(.L_x_3983) ;  /* 0x0000000100087547 */ /* 0x000fea000b800000 */
[----:B------:R-:W2:Y:S02]  /*1220*/  LDC.64 R12, c[0x0][0x3d0] ;  /* 0x0000f400ff0c7b82 */ /* 0x000ea40000000a00 */
[----:B--2---:R-:W5:Y:S02]  /*1230*/  LDG.E.64 R12, desc[UR8][R12.64] ;  /* 0x000000080c0c7981 */ /* 0x004f64000c1e1b00 */
.L_x_3983:
[----:B-----5:R-:W-:-:S04]  /*1240*/  IADD3 R14, P0, PT, R28, R12, RZ ;  /* 0x0000000c1c0e7210 */ /* 0x020fc80007f1e0ff */
[----:B------:R-:W-:Y:S02]  /*1250*/  LEA.HI.X.SX32 R13, R28, R13, 0x1, P0 ;  /* 0x0000000d1c0d7211 */ /* 0x000fe400000f0eff */
[----:B-1----:R-:W-:-:S04]  /*1260*/  LEA R12, P0, R14, UR4, 0x2 ;  /* 0x000000040e0c7c11 */ /* 0x002fc8000f8010ff */
[----:B------:R-:W-:-:S05]  /*1270*/  LEA.HI.X R13, R14, UR5, R13, 0x2, P0 ;  /* 0x000000050e0d7c11 */ /* 0x000fca00080f140d */
[----:B------:R1:W-:Y:S04]  /*1280*/  STG.E desc[UR8][R12.64], R11 ;  /* 0x0000000b0c007986 */ /* 0x0003e8000c101908 */
.L_x_3982:
[----:B------:R-:W-:Y:S05]  /*1290*/  BSYNC.RECONVERGENT B0 ;  /* 0x0000000000007941 */ /* 0x000fea0003800200 */
.L_x_3981:
        /* <DEDUP_REMOVED lines=9> */
.L_x_3986:
[----:B-----5:R-:W-:-:S04]  /*1330*/  IADD3 R11, P0, PT, R29, R12, RZ ;  /* 0x0000000c1d0b7210 */ /* 0x020fc80007f1e0ff */
[----:B------:R-:W-:Y:S02]  /*1340*/  LEA.HI.X.SX32 R14, R29, R13, 0x1, P0 ;  /* 0x0000000d1d0e7211 */ /* 0x000fe400000f0eff */
[----:B-1----:R-:W-:-:S04]  /*1350*/  LEA R12, P0, R11, UR4, 0x2 ;  /* 0x000000040b0c7c11 */ /* 0x002fc8000f8010ff */
[----:B------:R-:W-:-:S05]  /*1360*/  LEA.HI.X R13, R11, UR5, R14, 0x2, P0 ;  /* 0x000000050b0d7c11 */ /* 0x000fca00080f140e */
[----:B------:R1:W-:Y:S04]  /*1370*/  STG.E desc[UR8][R12.64], R10 ;  /* 0x0000000a0c007986 */ /* 0x0003e8000c101908 */
.L_x_3985:
[----:B------:R-:W-:Y:S05]  /*1380*/  BSYNC.RECONVERGENT B0 ;  /* 0x0000000000007941 */ /* 0x000fea0003800200 */
.L_x_3984:
[----:B------:R-:W-:Y:S01]  /*1390*/  ISETP.NE.AND P0, PT, R10, R9, PT ;  /* 0x000000090a00720c */ /* 0x000fe20003f05270 */
[----:B------:R-:W-:-:S12]  /*13a0*/  BSSY.RECONVERGENT B0, `(.L_x_3987) ;  /* 0x000000d000007945 */ /* 0x000fd80003800200 */
[----:B------:R-:W-:Y:S05]  /*13b0*/  @!P0 BRA `(.L_x_3988) ;  /* 0x00000000002c8947 */ /* 0x000fea0003800000 */
[----:B------:R-:W-:Y:S01]  /*13c0*/  UISETP.NE.AND UP0, UPT, UR6, URZ, UPT ;  /* 0x000000ff0600728c */ /* 0x000fe2000bf05270 */
[----:B-1----:R-:W-:Y:S01]  /*13d0*/  CS2R R10, SRZ ;  /* 0x00000000000a7805 */ /* 0x002fe2000001ff00 */
[----:B------:R-:W1:Y:S07]  /*13e0*/  LDCU.64 UR4, c[0x0][0x390] ;  /* 0x00007200ff0477ac */ /* 0x000e6e0008000a00 */
[----:B------:R-:W-:Y:S05]  /*13f0*/  BRA.U UP0, `(.L_x_3989) ;  /* 0x0000000100087547 */ /* 0x000fea000b800000 */
[----:B------:R-:W0:Y:S02]  /*1400*/  LDC.64 R10, c[0x0][0x3d0] ;  /* 0x0000f400ff0a7b82 */ /* 0x000e240000000a00 */
[----:B0-----:R-:W5:Y:S02]  /*1410*/  LDG.E.64 R10, desc[UR8][R10.64] ;  /* 0x000000080a0a7981 */ /* 0x001f64000c1e1b00 */
.L_x_3989:
[----:B--2345:R-:W-:-:S04]  /*1420*/  IADD3 R12, P0, PT, R30, R10, RZ ;  /* 0x0000000a1e0c7210 */ /* 0x03cfc80007f1e0ff */
[----:B------:R-:W-:Y:S02]  /*1430*/  LEA.HI.X.SX32 R11, R30, R11, 0x1, P0 ;  /* 0x0000000b1e0b7211 */ /* 0x000fe400000f0eff */
[----:B-1----:R-:W-:-:S04]  /*1440*/  LEA R10, P0, R12, UR4, 0x2 ;  /* 0x000000040c0a7c11 */ /* 0x002fc8000f8010ff */
[----:B------:R-:W-:-:S05]  /*1450*/  LEA.HI.X R11, R12, UR5, R11, 0x2, P0 ;  /* 0x000000050c0b7c11 */ /* 0x000fca00080f140b */
[----:B------:R1:W-:Y:S04]  /*1460*/  STG.E desc[UR8][R10.64], R9 ;  /* 0x000000090a007986 */ /* 0x0003e8000c101908 */
.L_x_3988:
[----:B------:R-:W-:Y:S05]  /*1470*/  BSYNC.RECONVERGENT B0 ;  /* 0x0000000000007941 */ /* 0x000fea0003800200 */
.L_x_3987:
        /* <DEDUP_REMOVED lines=9> */
.L_x_3992:
[----:B-----5:R-:W-:-:S04]  /*1510*/  IADD3 R9, P0, PT, R31, R10, RZ ;  /* 0x0000000a1f097210 */ /* 0x020fc80007f1e0ff */
[----:B--234-:R-:W-:Y:S02]  /*1520*/  LEA.HI.X.SX32 R12, R31, R11, 0x1, P0 ;  /* 0x0000000b1f0c7211 */ /* 0x01cfe400000f0eff */
[----:B-1----:R-:W-:-:S04]  /*1530*/  LEA R10, P0, R9, UR4, 0x2 ;  /* 0x00000004090a7c11 */ /* 0x002fc8000f8010ff */
[----:B------:R-:W-:-:S05]  /*1540*/  LEA.HI.X R11, R9, UR5, R12, 0x2, P0 ;  /* 0x00000005090b7c11 */ /* 0x000fca00080f140c */
[----:B------:R1:W-:Y:S04]  /*1550*/  STG.E desc[UR8][R10.64], R8 ;  /* 0x000000080a007986 */ /* 0x0003e8000c101908 */
.L_x_3991:
[----:B------:R-:W-:Y:S05]  /*1560*/  BSYNC.RECONVERGENT B0 ;  /* 0x0000000000007941 */ /* 0x000fea0003800200 */
.L_x_3990:
        /* <DEDUP_REMOVED lines=9> */
.L_x_3995:
[----:B-----5:R-:W-:-:S04]  /*1600*/  IADD3 R10, P0, PT, R32, R8, RZ ;  /* 0x00000008200a7210 */ /* 0x020fc80007f1e0ff */
[----:B------:R-:W-:Y:S02]  /*1610*/  LEA.HI.X.SX32 R9, R32, R9, 0x1, P0 ;  /* 0x0000000920097211 */ /* 0x000fe400000f0eff */
[----:B-1----:R-:W-:-:S04]  /*1620*/  LEA R8, P0, R10, UR4, 0x2 ;  /* 0x000000040a087c11 */ /* 0x002fc8000f8010ff */
[----:B------:R-:W-:-:S05]  /*1630*/  LEA.HI.X R9, R10, UR5, R9, 0x2, P0 ;  /* 0x000000050a097c11 */ /* 0x000fca00080f1409 */
[----:B------:R1:W-:Y:S04]  /*1640*/  STG.E desc[UR8][R8.64], R7 ;  /* 0x0000000708007986 */ /* 0x0003e8000c101908 */
.L_x_3994:
[----:B------:R-:W-:Y:S05]  /*1650*/  BSYNC.RECONVERGENT B0 ;  /* 0x0000000000007941 */ /* 0x000fea0003800200 */
.L_x_3993:
        /* <DEDUP_REMOVED lines=9> */
.L_x_3998:
[----:B-----5:R-:W-:-:S04]  /*16f0*/  IADD3 R7, P0, PT, R34, R8, RZ ;  /* 0x0000000822077210 */ /* 0x020fc80007f1e0ff */
[----:B------:R-:W-:Y:S02]  /*1700*/  LEA.HI.X.SX32 R34, R34, R9, 0x1, P0 ;  /* 0x0000000922227211 */ /* 0x000fe400000f0eff */
[----:B-1----:R-:W-:-:S04]  /*1710*/  LEA R8, P0, R7, UR4, 0x2 ;  /* 0x0000000407087c11 */ /* 0x002fc8000f8010ff */
[----:B------:R-:W-:-:S05]  /*1720*/  LEA.HI.X R9, R7, UR5, R34, 0x2, P0 ;  /* 0x0000000507097c11 */ /* 0x000fca00080f1422 */
[----:B------:R1:W-:Y:S04]  /*1730*/  STG.E desc[UR8][R8.64], R6 ;  /* 0x0000000608007986 */ /* 0x0003e8000c101908 */
.L_x_3997:
[----:B------:R-:W-:Y:S05]  /*1740*/  BSYNC.RECONVERGENT B0 ;  /* 0x0000000000007941 */ /* 0x000fea0003800200 */
.L_x_3996:
        /* <DEDUP_REMOVED lines=9> */
.L_x_4001:
[----:B-----5:R-:W-:-:S04]  /*17e0*/  IADD3 R8, P0, PT, R35, R6, RZ ;  /* 0x0000000623087210 */ /* 0x020fc80007f1e0ff */
[----:B------:R-:W-:Y:S02]  /*17f0*/  LEA.HI.X.SX32 R7, R35, R7, 0x1, P0 ;  /* 0x0000000723077211 */ /* 0x000fe400000f0eff */
[----:B-1----:R-:W-:-:S04]  /*1800*/  LEA R6, P0, R8, UR4, 0x2 ;  /* 0x0000000408067c11 */ /* 0x002fc8000f8010ff */
[----:B------:R-:W-:-:S05]  /*1810*/  LEA.HI.X R7, R8, UR5, R7, 0x2, P0 ;  /* 0x0000000508077c11 */ /* 0x000fca00080f1407 */
[----:B------:R1:W-:Y:S04]  /*1820*/  STG.E desc[UR8][R6.64], R5 ;  /* 0x0000000506007986 */ /* 0x0003e8000c101908 */
.L_x_4000:
[----:B------:R-:W-:Y:S05]  /*1830*/  BSYNC.RECONVERGENT B0 ;  /* 0x0000000000007941 */ /* 0x000fea0003800200 */
.L_x_3999:
        /* <DEDUP_REMOVED lines=9> */
.L_x_4004:
[----:B-----5:R-:W-:-:S04]  /*18d0*/  IADD3 R5, P0, PT, R36, R6, RZ ;  /* 0x0000000624057210 */ /* 0x020fc80007f1e0ff */
[----:B------:R-:W-:Y:S02]  /*18e0*/  LEA.HI.X.SX32 R36, R36, R7, 0x1, P0 ;  /* 0x0000000724247211 */ /* 0x000fe400000f0eff */
[----:B-1----:R-:W-:-:S04]  /*18f0*/  LEA R6, P0, R5, UR4, 0x2 ;  /* 0x0000000405067c11 */ /* 0x002fc8000f8010ff */
[----:B------:R-:W-:-:S05]  /*1900*/  LEA.HI.X R7, R5, UR5, R36, 0x2, P0 ;  /* 0x0000000505077c11 */ /* 0x000fca00080f1424 */
[----:B------:R1:W-:Y:S04]  /*1910*/  STG.E desc[UR8][R6.64], R4 ;  /* 0x0000000406007986 */ /* 0x0003e8000c101908 */
.L_x_4003:
[----:B------:R-:W-:Y:S05]  /*1920*/  BSYNC.RECONVERGENT B0 ;  /* 0x0000000000007941 */ /* 0x000fea0003800200 */
.L_x_4002:
        /* <DEDUP_REMOVED lines=9> */
.L_x_4007:
[----:B-----5:R-:W-:-:S04]  /*19c0*/  IADD3 R6, P0, PT, R37, R4, RZ ;  /* 0x0000000425067210 */ /* 0x020fc80007f1e0ff */
[----:B------:R-:W-:Y:S02]  /*19d0*/  LEA.HI.X.SX32 R5, R37, R5, 0x1, P0 ;  /* 0x0000000525057211 */ /* 0x000fe400000f0eff */
[----:B-1----:R-:W-:-:S04]  /*19e0*/  LEA R4, P0, R6, UR4, 0x2 ;  /* 0x0000000406047c11 */ /* 0x002fc8000f8010ff */
[----:B------:R-:W-:-:S05]  /*19f0*/  LEA.HI.X R5, R6, UR5, R5, 0x2, P0 ;  /* 0x0000000506057c11 */ /* 0x000fca00080f1405 */
[----:B------:R1:W-:Y:S04]  /*1a00*/  STG.E desc[UR8][R4.64], R3 ;  /* 0x0000000304007986 */ /* 0x0003e8000c101908 */
.L_x_4006:
[----:B------:R-:W-:Y:S05]  /*1a10*/  BSYNC.RECONVERGENT B0 ;  /* 0x0000000000007941 */ /* 0x000fea0003800200 */
.L_x_4005:
        /* <DEDUP_REMOVED lines=9> */
.L_x_4010:
[----:B-----5:R-:W-:-:S04]  /*1ab0*/  IADD3 R3, P0, PT, R38, R4, RZ ;  /* 0x0000000426037210 */ /* 0x020fc80007f1e0ff */
[----:B------:R-:W-:Y:S02]  /*1ac0*/  LEA.HI.X.SX32 R38, R38, R5, 0x1, P0 ;  /* 0x0000000526267211 */ /* 0x000fe400000f0eff */
[----:B-1----:R-:W-:-:S04]  /*1ad0*/  LEA R4, P0, R3, UR4, 0x2 ;  /* 0x0000000403047c11 */ /* 0x002fc8000f8010ff */
[----:B------:R-:W-:-:S05]  /*1ae0*/  LEA.HI.X R5, R3, UR5, R38, 0x2, P0 ;  /* 0x0000000503057c11 */ /* 0x000fca00080f1426 */
[----:B------:R1:W-:Y:S04]  /*1af0*/  STG.E desc[UR8][R4.64], R2 ;  /* 0x0000000204007986 */ /* 0x0003e8000c101908 */
.L_x_4009:
[----:B------:R-:W-:Y:S05]  /*1b00*/  BSYNC.RECONVERGENT B0 ;  /* 0x0000000000007941 */ /* 0x000fea0003800200 */
.L_x_4008:
[----:B------:R-:W-:-:S13]  /*1b10*/  ISETP.NE.AND P0, PT, R2, R0, PT ;  /* 0x000000000200720c */ /* 0x000fda0003f05270 */
[----:B------:R-:W-:Y:S05]  /*1b20*/  @!P0 EXIT ;  /* 0x000000000000894d */ /* 0x000fea0003800000 */
[----:B------:R-:W-:Y:S01]  /*1b30*/  UISETP.NE.AND UP0, UPT, UR6, URZ, UPT ;  /* 0x000000ff0600728c */ /* 0x000fe2000bf05270 */
[----:B-1----:R-:W-:-:S08]  /*1b40*/  CS2R R2, SRZ ;  /* 0x0000000000027805 */ /* 0x002fd0000001ff00 */
[----:B------:R-:W-:Y:S05]  /*1b50*/  BRA.U UP0, `(.L_x_4011) ;  /* 0x0000000100087547 */ /* 0x000fea000b800000 */
[----:B------:R-:W1:Y:S02]  /*1b60*/  LDC.64 R2, c[0x0][0x3d0] ;  /* 0x0000f400ff027b82 */ /* 0x000e640000000a00 */
[----:B-1----:R-:W5:Y:S02]  /*1b70*/  LDG.E.64 R2, desc[UR8][R2.64] ;  /* 0x0000000802027981 */ /* 0x002f64000c1e1b00 */
.L_x_4011:
[----:B------:R-:W1:Y:S01]  /*1b80*/  LDCU.64 UR4, c[0x0][0x390] ;  /* 0x00007200ff0477ac */ /* 0x000e620008000a00 */
[----:B-----5:R-:W-:-:S04]  /*1b90*/  IADD3 R4, P0, PT, R39, R2, RZ ;  /* 0x0000000227047210 */ /* 0x020fc80007f1e0ff */
[----:B------:R-:W-:Y:S02]  /*1ba0*/  LEA.HI.X.SX32 R3, R39, R3, 0x1, P0 ;  /* 0x0000000327037211 */ /* 0x000fe400000f0eff */
[----:B-1----:R-:W-:-:S04]  /*1bb0*/  LEA R2, P0, R4, UR4, 0x2 ;  /* 0x0000000404027c11 */ /* 0x002fc8000f8010ff */
[----:B------:R-:W-:-:S05]  /*1bc0*/  LEA.HI.X R3, R4, UR5, R3, 0x2, P0 ;  /* 0x0000000504037c11 */ /* 0x000fca00080f1403 */
[----:B------:R-:W-:Y:S01]  /*1bd0*/  STG.E desc[UR8][R2.64], R0 ;  /* 0x0000000002007986 */ /* 0x000fe2000c101908 */
[----:B------:R-:W-:Y:S05]  /*1be0*/  EXIT ;  /* 0x000000000000794d */ /* 0x000fea0003800000 */
.L_x_3968:
[----:B------:R-:W-:Y:S01]  /*1bf0*/  BAR.SYNC.DEFER_BLOCKING 0x0 ;  /* 0x0000000000007b1d */ /* 0x000fe20000010000 */
[----:B------:R-:W-:Y:S02]  /*1c00*/  ISETP.NE.AND P3, PT, R43, R40, PT ;  /* 0x000000282b00720c */ /* 0x000fe40003f65270 */
[----:B------:R-:W-:Y:S02]  /*1c10*/  ISETP.NE.AND P1, PT, R40, R25, PT ;  /* 0x000000192800720c */ /* 0x000fe40003f25270 */
[----:B------:R-:W-:Y:S02]  /*1c20*/  @P0 LEA R44, R45, UR4, 0x2 ;  /* 0x000000042d2c0c11 */ /* 0x000fe4000f8e10ff */
[----:B------:R-:W-:Y:S02]  /*1c30*/  ISETP.NE.AND P2, PT, R25, R24, PT ;  /* 0x000000181900720c */ /* 0x000fe40003f45270 */
[----:B------:R-:W-:Y:S02]  /*1c40*/  ISETP.NE.AND P6, PT, R24, R11, PT ;  /* 0x0000000b1800720c */ /* 0x000fe40003fc5270 */
[----:B------:R-:W-:-:S02]  /*1c50*/  ISETP.NE.AND P5, PT, R11, R10, PT ;  /* 0x0000000a0b00720c */ /* 0x000fc40003fa5270 */
[----:B------:R-:W-:Y:S02]  /*1c60*/  ISETP.NE.AND P4, PT, R10, R9, PT ;  /* 0x000000090a00720c */ /* 0x000fe40003f85270 */
[----:B------:R-:W-:Y:S02]  /*1c70*/  @P3 LEA R41, R41, UR4, 0x2 ;  /* 0x0000000429293c11 */ /* 0x000fe4000f8e10ff */
[----:B------:R-:W-:-:S03]  /*1c80*/  @P1 LEA R26, R26, UR4, 0x2 ;  /* 0x000000041a1a1c11 */ /* 0x000fc6000f8e10ff */
[----:B------:R-:W-:Y:S02]  /*1c90*/  @P2 LEA R27, R27, UR4, 0x2 ;  /* 0x000000041b1b2c11 */ /* 0x000fe4000f8e10ff */
[----:B------:R-:W-:Y:S01]  /*1ca0*/  @P6 LEA R28, R28, UR4, 0x2 ;  /* 0x000000041c1c6c11 */ /* 0x000fe2000f8e10ff */
[----:B------:R-:W-:Y:S01]  /*1cb0*/  @P0 STS [R44], R43 ;  /* 0x0000002b2c000388 */ /* 0x000fe20000000800 */
[----:B------:R-:W-:Y:S02]  /*1cc0*/  ISETP.NE.AND P0, PT, R9, R8, PT ;  /* 0x000000080900720c */ /* 0x000fe40003f05270 */
[----:B------:R-:W-:Y:S01]  /*1cd0*/  @P5 LEA R29, R29, UR4, 0x2 ;  /* 0x000000041d1d5c11 */ /* 0x000fe2000f8e10ff */
[----:B------:R-:W-:Y:S01]  /*1ce0*/  @P3 STS [R41], R40 ;  /* 0x0000002829003388 */ /* 0x000fe20000000800 */
[----:B------:R-:W-:Y:S02]  /*1cf0*/  @P4 LEA R30, R30, UR4, 0x2 ;  /* 0x000000041e1e4c11 */ /* 0x000fe4000f8e10ff */
[----:B------:R-:W-:Y:S01]  /*1d00*/  ISETP.NE.AND P3, PT, R8, R7, PT ;  /* 0x000000070800720c */ /* 0x000fe20003f65270 */
[----:B------:R1:W-:Y:S01]  /*1d10*/  @P1 STS [R26], R25 ;  /* 0x000000191a001388 */ /* 0x0003e20000000800 */
[----:B------:R-:W-:-:S03]  /*1d20*/  ISETP.NE.AND P1, PT, R6, R5, PT ;  /* 0x000000050600720c */ /* 0x000fc60003f25270 */
[----:B------:R2:W-:Y:S01]  /*1d30*/  @P2 STS [R27], R24 ;  /* 0x000000181b002388 */ /* 0x0005e20000000800 */
[----:B------:R-:W-:Y:S02]  /*1d40*/  ISETP.NE.AND P2, PT, R7, R6, PT ;  /* 0x000000060700720c */ /* 0x000fe40003f45270 */
[----:B------:R-:W-:Y:S01]  /*1d50*/  @P0 LEA R31, R31, UR4, 0x2 ;  /* 0x000000041f1f0c11 */ /* 0x000fe2000f8e10ff */
[----:B------:R-:W-:Y:S01]  /*1d60*/  @P6 STS [R28], R11 ;  /* 0x0000000b1c006388 */ /* 0x000fe20000000800 */
[----:B------:R-:W-:-:S03]  /*1d70*/  ISETP.NE.AND P6, PT, R5, R4, PT ;  /* 0x000000040500720c */ /* 0x000fc60003fc5270 */
[----:B------:R-:W-:Y:S01]  /*1d80*/  @P5 STS [R29], R10 ;  /* 0x0000000a1d005388 */ /* 0x000fe20000000800 */
[----:B------:R-:W-:Y:S02]  /*1d90*/  ISETP.NE.AND P5, PT, R4, R3, PT ;  /* 0x000000030400720c */ /* 0x000fe40003fa5270 */
[----:B------:R-:W-:Y:S01]  /*1da0*/  @P3 LEA R32, R32, UR4, 0x2 ;  /* 0x0000000420203c11 */ /* 0x000fe2000f8e10ff */
[----:B------:R3:W-:Y:S01]  /*1db0*/  @P4 STS [R30], R9 ;  /* 0x000000091e004388 */ /* 0x0007e20000000800 */
[----:B------:R-:W-:Y:S02]  /*1dc0*/  ISETP.NE.AND P4, PT, R3, R2, PT ;  /* 0x000000020300720c */ /* 0x000fe40003f85270 */
[----:B-1----:R-:W-:Y:S01]  /*1dd0*/  @P2 LEA R25, R34, UR4, 0x2 ;  /* 0x0000000422192c11 */ /* 0x002fe2000f8e10ff */
[----:B------:R1:W-:Y:S01]  /*1de0*/  @P0 STS [R31], R8 ;  /* 0x000000081f000388 */ /* 0x0003e20000000800 */
[----:B------:R-:W-:Y:S02]  /*1df0*/  ISETP.NE.AND P0, PT, R2, R0, PT ;  /* 0x000000000200720c */ /* 0x000fe40003f05270 */
[----:B--2---:R-:W-:Y:S01]  /*1e00*/  @P1 LEA R24, R35, UR4, 0x2 ;  /* 0x0000000423181c11 */ /* 0x004fe2000f8e10ff */
[----:B------:R2:W-:Y:S01]  /*1e10*/  @P3 STS [R32], R7 ;  /* 0x0000000720003388 */ /* 0x0005e20000000800 */
[----:B---3--:R-:W-:-:S03]  /*1e20*/  @P6 LEA R9, R36, UR4, 0x2 ;  /* 0x0000000424096c11 */ /* 0x008fc6000f8e10ff */
[----:B------:R2:W-:Y:S01]  /*1e30*/  @P2 STS [R25], R6 ;  /* 0x0000000619002388 */ /* 0x0005e20000000800 */
[----:B-1----:R-:W-:Y:S02]  /*1e40*/  @P5 LEA R8, R37, UR4, 0x2 ;  /* 0x0000000425085c11 */ /* 0x002fe4000f8e10ff */
[----:B------:R-:W-:Y:S01]  /*1e50*/  @P4 LEA R11, R38, UR4, 0x2 ;  /* 0x00000004260b4c11 */ /* 0x000fe2000f8e10ff */
[----:B------:R2:W-:Y:S02]  /*1e60*/  @P1 STS [R24], R5 ;  /* 0x0000000518001388 */ /* 0x0005e40000000800 */
[----:B------:R-:W-:Y:S02]  /*1e70*/  @P0 LEA R39, R39, UR4, 0x2 ;  /* 0x0000000427270c11 */ /* 0x000fe4000f8e10ff */
[----:B------:R-:W-:Y:S01]  /*1e80*/  ISETP.GE.U32.AND P1, PT, R42, R33, PT ;  /* 0x000000212a00720c */ /* 0x000fe20003f26070 */
[----:B------:R2:W-:Y:S04]  /*1e90*/  @P6 STS [R9], R4 ;  /* 0x0000000409006388 */ /* 0x0005e80000000800 */
[----:B------:R2:W-:Y:S04]  /*1ea0*/  @P5 STS [R8], R3 ;  /* 0x0000000308005388 */ /* 0x0005e80000000800 */
[----:B------:R2:W-:Y:S04]  /*1eb0*/  @P4 STS [R11], R2 ;  /* 0x000000020b004388 */ /* 0x0005e80000000800 */
[----:B------:R2:W-:Y:S01]  /*1ec0*/  @P0 STS [R39], R0 ;  /* 0x0000000027000388 */ /* 0x0005e20000000800 */
[----:B------:R-:W-:Y:S06]  /*1ed0*/  BAR.SYNC.DEFER_BLOCKING 0x0 ;  /* 0x0000000000007b1d */ /* 0x000fec0000010000 */
[----:B------:R-:W-:Y:S05]  /*1ee0*/  @P1 EXIT ;  /* 0x000000000000194d */ /* 0x000fea0003800000 */
[----:B------:R-:W-:Y:S01]  /*1ef0*/  IADD3 R13, PT, PT, R15, R13, R14 ;  /* 0x0000000d0f0d7210 */ /* 0x000fe20007ffe00e */
[----:B------:R-:W1:Y:S01]  /*1f00*/  LDCU.64 UR10, c[0x0][0x390] ;  /* 0x00007200ff0a77ac */ /* 0x000e620008000a00 */
[----:B0-2---:R-:W-:Y:S01]  /*1f10*/  LOP3.LUT R0, RZ, R42, RZ, 0x33, !PT ;  /* 0x0000002aff007212 */ /* 0x005fe200078e33ff */
        /* <DEDUP_REMOVED lines=13> */
[----:B------:R-:W-:-:S03]  /*1ff0*/  IMAD.MOV.U32 R7, RZ, RZ, RZ ;  /* 0x000000ffff077224 */ /* 0x000fc600078e00ff */
[----:B------:R-:W-:-:S05]  /*2000*/  LOP3.LUT R0, R0, 0x3, RZ, 0xc0, !PT ;  /* 0x0000000300007812 */ /* 0x000fca00078ec0ff */
[----:B------:R-:W-:-:S07]  /*2010*/  IMAD.MOV R0, RZ, RZ, -R0 ;  /* 0x000000ffff007224 */ /* 0x000fce00078e0a00 */
.L_x_4014:
[----:B------:R-:W-:Y:S02]  /*2020*/  ISETP.NE.AND P0, PT, RZ, UR6, PT ;  /* 0x00000006ff007c0c */ /* 0x000fe4000bf05270 */
[----:B0-----:R-:W-:Y:S01]  /*2030*/  CS2R R2, SRZ ;  /* 0x0000000000027805 */ /* 0x001fe2000001ff00 */
[----:B------:R0:W1:Y:S10]  /*2040*/  LDS R9, [R47] ;  /* 0x000000002f097984 */ /* 0x0000740000000800 */
        /* <DEDUP_REMOVED lines=11> */
[----:B-1----:R0:W-:Y:S10]  /*2100*/  STG.E desc[UR8][R2.64], R9 ;  /* 0x0000000902007986 */ /* 0x0021f4000c101908 */
[----:B------:R-:W-:Y:S05]  /*2110*/  @P0 BRA `(.L_x_4014) ;  /* 0xfffffffc00c00947 */ /* 0x000fea000383ffff */
[----:B------:R-:W-:Y:S05]  /*2120*/  BSYNC.RECONVERGENT B1 ;  /* 0x0000000000017941 */ /* 0x000fea0003800200 */
.L_x_4013:
[----:B------:R-:W-:Y:S05]  /*2130*/  BSYNC.RECONVERGENT B0 ;  /* 0x0000000000007941 */ /* 0x000fea0003800200 */
.L_x_4012:
[----:B------:R-:W-:-:S13]  /*2140*/  ISETP.GE.U32.AND P0, PT, R13, 0x480, PT ;  /* 0x000004800d00780c */ /* 0x000fda0003f06070 */
[----:B------:R-:W-:Y:S05]  /*2150*/  @!P0 EXIT ;  /* 0x000000000000894d */ /* 0x000fea0003800000 */
[----:B0-----:R-:W0:Y:S01]  /*2160*/  LDC.64 R2, c[0x0][0x390] ;  /* 0x0000e400ff027b82 */ /* 0x001e220000000a00 */
[----:B------:R-:W-:Y:S01]  /*2170*/  LEA R0, R42, UR4, 0x2 ;  /* 0x000000042a007c11 */ /* 0x000fe2000f8e10ff */
[----:B------:R-:W-:Y:S01]  /*2180*/  UISETP.NE.AND UP0, UPT, UR6, URZ, UPT ;  /* 0x000000ff0600728c */ /* 0x000fe2000bf05270 */
[----:B------:R-:W-:Y:S02]  /*2190*/  IMAD.MOV.U32 R15, RZ, RZ, RZ ;  /* 0x000000ffff0f7224 */ /* 0x000fe400078e00ff */
[----:B------:R-:W-:Y:S02]  /*21a0*/  IMAD.MOV.U32 R17, RZ, RZ, RZ ;  /* 0x000000ffff117224 */ /* 0x000fe400078e00ff */
[----:B------:R-:W-:Y:S01]  /*21b0*/  VIADD R0, R0, 0xc00 ;  /* 0x00000c0000007836 */ /* 0x000fe20000000000 */
[----:B------:R-:W-:Y:S01]  /*21c0*/  PLOP3.LUT P0, PT, PT, PT, UP0, 0x80, 0x8 ;  /* 0x000000000008781c */ /* 0x000fe20003f0f008 */
[----:B------:R-:W-:Y:S01]  /*21d0*/  UISETP.NE.AND UP0, UPT, UR6, URZ, UPT ;  /* 0x000000ff0600728c */ /* 0x000fe2000bf05270 */
[----:B0-----:R-:W-:-:S11]  /*21e0*/  IMAD.WIDE.U32 R2, R42, 0x4, R2 ;  /* 0x000000042a027825 */ /* 0x001fd600078e0002 */
.L_x_4015:
[----:B------:R-:W0:Y:S01]  /*21f0*/  @!P0 LDC.64 R8, c[0x0][0x3d0] ;  /* 0x0000f400ff088b82 */ /* 0x000e220000000a00 */
[----:B-1----:R-:W-:Y:S01]  /*2200*/  CS2R R4, SRZ ;  /* 0x0000000000047805 */ /* 0x002fe2000001ff00 */
[----:B------:R-:W1:Y:S04]  /*2210*/  LDS R19, [R0+-0xc00] ;  /* 0xfff4000000137984 */ /* 0x000e680000000800 */
[----:B------:R-:W2:Y:S04]  /*2220*/  LDS R21, [R0+-0x600] ;  /* 0xfffa000000157984 */ /* 0x000ea80000000800 */
        /* <DEDUP_REMOVED lines=8> */
[----:B-1----:R1:W-:Y:S04]  /*22b0*/  STG.E desc[UR8][R6.64], R19 ;  /* 0x0000001306007986 */ /* 0x0023e8000c101908 */
[----:B0-----:R-:W3:Y:S01]  /*22c0*/  @!P0 LDG.E.64 R4, desc[UR8][R10.64] ;  /* 0x000000080a048981 */ /* 0x001ee2000c1e1b00 */
[----:B------:R-:W0:Y:S03]  /*22d0*/  @!P0 LDC.64 R12, c[0x0][0x3d0] ;  /* 0x0000f400ff0c8b82 */ /* 0x000e260000000a00 */
[----:B------:R-:W4:Y:S01]  /*22e0*/  LDS R19, [R0] ;  /* 0x0000000000137984 */ /* 0x000f220000000800 */
[----:B---3--:R-:W-:-:S04]  /*22f0*/  LEA R9, P1, R4, R15, 0x2 ;  /* 0x0000000f04097211 */ /* 0x008fc800078210ff */
[----:B------:R-:W-:Y:S02]  /*2300*/  LEA.HI.X R5, R4, R17, R5, 0x2, P1 ;  /* 0x0000001104057211 */ /* 0x000fe400008f1405 */
[----:B------:R-:W-:-:S05]  /*2310*/  IADD3 R8, P1, PT, R2, R9, RZ ;  /* 0x0000000902087210 */ /* 0x000fca0007f3e0ff */
[----:B------:R-:W-:Y:S01]  /*2320*/  IMAD.X R9, R3, 0x1, R5, P1 ;  /* 0x0000000103097824 */ /* 0x000fe200008e0605 */
[----:B------:R-:W-:-:S04]  /*2330*/  CS2R R4, SRZ ;  /* 0x0000000000047805 */ /* 0x000fc8000001ff00 */
[----:B--2---:R-:W-:Y:S04]  /*2340*/  STG.E desc[UR8][R8.64+0x600], R21 ;  /* 0x0006001508007986 */ /* 0x004fe8000c101908 */
[----:B0-----:R-:W1:Y:S01]  /*2350*/  @!P0 LDG.E.64 R4, desc[UR8][R12.64] ;  /* 0x000000080c048981 */ /* 0x001e62000c1e1b00 */
[----:B------:R-:W0:Y:S03]  /*2360*/  @!P0 LDC.64 R10, c[0x0][0x3d0] ;  /* 0x0000f400ff0a8b82 */ /* 0x000e260000000a00 */
[----:B------:R2:W3:Y:S01]  /*2370*/  LDS R21, [R0+0x600] ;  /* 0x0006000000157984 */ /* 0x0004e20000000800 */
[----:B-1----:R-:W-:-:S04]  /*2380*/  LEA R7, P1, R4, R15, 0x2 ;  /* 0x0000000f04077211 */ /* 0x002fc800078210ff */
[----:B------:R-:W-:Y:S02]  /*2390*/  LEA.HI.X R5, R4, R17, R5, 0x2, P1 ;  /* 0x0000001104057211 */ /* 0x000fe400008f1405 */
[----:B------:R-:W-:-:S05]  /*23a0*/  IADD3 R6, P1, PT, R2, R7, RZ ;  /* 0x0000000702067210 */ /* 0x000fca0007f3e0ff */
[----:B------:R-:W-:Y:S01]  /*23b0*/  IMAD.X R7, R3, 0x1, R5, P1 ;  /* 0x0000000103077824 */ /* 0x000fe200008e0605 */
[----:B------:R-:W-:-:S04]  /*23c0*/  CS2R R4, SRZ ;  /* 0x0000000000047805 */ /* 0x000fc8000001ff00 */
[----:B----4-:R1:W-:Y:S04]  /*23d0*/  STG.E desc[UR8][R6.64+0xc00], R19 ;  /* 0x000c001306007986 */ /* 0x0103e8000c101908 */
        /* <DEDUP_REMOVED lines=10> */
[----:B---3--:R1:W-:Y:S09]  /*2480*/  STG.E desc[UR8][R4.64+0x1200], R21 ;  /* 0x0012001504007986 */ /* 0x0083f2000c101908 */
[----:B------:R-:W-:Y:S05]  /*2490*/  @!P1 BRA `(.L_x_4015) ;  /* 0xfffffffc00549947 */ /* 0x000fea000383ffff */
[----:B------:R-:W-:Y:S05]  /*24a0*/  EXIT ;  /* 0x000000000000794d */ /* 0x000fea0003800000 */
.L_x_3964:
[----:B------:R-:W0:Y:S01]  /*24b0*/  S2R R32, SR_TID.X ;  /* 0x0000000000207919 */ /* 0x000e220000002100 */
[----:B------:R-:W1:Y:S01]  /*24c0*/  LDC.64 R2, c[0x0][0x3c8] ;  /* 0x0000f200ff027b82 */ /* 0x000e620000000a00 */
[----:B------:R-:W2:Y:S01]  /*24d0*/  LDCU.U8 UR4, c[0x0][0x3b8] ;  /* 0x00007700ff0477ac */ /* 0x000ea20008000000 */
[----:B------:R-:W3:Y:S01]  /*24e0*/  LDCU.64 UR10, c[0x0][0x380] ;  /* 0x00007000ff0a77ac */ /* 0x000ee20008000a00 */
[----:B------:R-:W-:Y:S01]  /*24f0*/  USHF.R.S32.HI UR6, URZ, 0x1f, UR7 ;  /* 0x0000001fff067899 */ /* 0x000fe20008011407 */
[----:B--2---:R-:W-:-:S04]  /*2500*/  ISETP.NE.AND P0, PT, RZ, UR4, PT ;  /* 0x00000004ff007c0c */ /* 0x004fc8000bf05270 */
[----:B-1----:R-:W-:Y:S02]  /*2510*/  SEL R18, R2, RZ, !P0 ;  /* 0x000000ff02127207 */ /* 0x002fe40004000000 */
[----:B------:R-:W-:Y:S02]  /*2520*/  SEL R19, R3, RZ, !P0 ;  /* 0x000000ff03137207 */ /* 0x000fe40004000000 */
[C---:B0-----:R-:W-:Y:S02]  /*2530*/  LOP3.LUT R0, R32.reuse, 0x1f, RZ, 0xc0, !PT ;  /* 0x0000001f20007812 */ /* 0x041fe400078ec0ff */
[----:B------:R-:W-:-:S05]  /*2540*/  LOP3.LUT R5, R32, 0x3e0, RZ, 0xc0, !PT ;  /* 0x000003e020057812 */ /* 0x000fca00078ec0ff */
[----:B------:R-:W-:-:S05]  /*2550*/  IMAD R5, R5, 0xf, R0 ;  /* 0x0000000f05057824 */ /* 0x000fca00078e0200 */
[----:B------:R-:W-:-:S04]  /*2560*/  IADD3 R5, P0, P1, R5, UR7, R18 ;  /* 0x0000000705057c10 */ /* 0x000fc8000f91e012 */
[----:B------:R-:W-:Y:S02]  /*2570*/  IADD3.X R0, PT, PT, RZ, UR6, R19, P0, P1 ;  /* 0x00000006ff007c10 */ /* 0x000fe400087e2413 */
        /* <DEDUP_REMOVED lines=16> */
[----:B------:R0:W5:Y:S01]  /*2680*/  LDG.E R17, desc[UR8][R2.64+0x700] ;  /* 0x0007000802117981 */ /* 0x000162000c1e1900 */
        /* <DEDUP_REMOVED lines=12> */
[----:B--2---:R-:W-:Y:S04]  /*2750*/  STS [R21], R0 ;  /* 0x0000000015007388 */ /* 0x004fe80000000800 */
[----:B---3--:R0:W-:Y:S04]  /*2760*/  STS [R21+0x80], R4 ;  /* 0x0000800415007388 */ /* 0x0081e80000000800 */
[----:B----4-:R-:W-:Y:S04]  /*2770*/  STS [R21+0x100], R5 ;  /* 0x0001000515007388 */ /* 0x010fe80000000800 */
[----:B-----5:R-:W-:Y:S04]  /*2780*/  STS [R21+0x180], R6 ;  /* 0x0001800615007388 */ /* 0x020fe80000000800 */
        /* <DEDUP_REMOVED lines=11> */
[----:B------:R-:W-:-:S03]  /*2840*/  NOP ;  /* 0x0000000000007918 */ /* 0x000fc60000000000 */
[----:B------:R1:W2:Y:S01]  /*2850*/  @!P0 LDG.E R34, desc[UR8][R2.64+-0x4] ;  /* 0xfffffc0802228981 */ /* 0x0002a2000c1e1900 */
[----:B0-----:R-:W-:Y:S01]  /*2860*/  IMAD R4, R52, 0x38, R21 ;  /* 0x0000003834047824 */ /* 0x001fe200078e0215 */
[C---:B------:R-:W-:Y:S02]  /*2870*/  LEA R0, R32.reuse, UR4, 0x2 ;  /* 0x0000000420007c11 */ /* 0x040fe4000f8e10ff */
[----:B------:R-:W-:Y:S02]  /*2880*/  ISETP.NE.AND P0, PT, R32, RZ, PT ;  /* 0x000000ff2000720c */ /* 0x000fe40003f05270 */
[----:B------:R-:W-:Y:S01]  /*2890*/  LDS R33, [R4+0x38] ;  /* 0x0000380004217984 */ /* 0x000fe20000000800 */
[----:B------:R-:W-:-:S03]  /*28a0*/  ISETP.NE.AND P2, PT, R52, RZ, PT ;  /* 0x000000ff3400720c */ /* 0x000fc60003f45270 */
[----:B------:R-:W-:Y:S04]  /*28b0*/  LDS R31, [R4] ;  /* 0x00000000041f7984 */ /* 0x000fe80000000800 */
[----:B------:R-:W0:Y:S04]  /*28c0*/  LDS R30, [R4+0x4] ;  /* 0x00000400041e7984 */ /* 0x000e280000000800 */
[----:B------:R-:W-:Y:S04]  /*28d0*/  LDS R29, [R4+0x8] ;  /* 0x00000800041d7984 */ /* 0x000fe80000000800 */
        /* <DEDUP_REMOVED lines=8> */
[----:B------:R-:W-:Y:S01]  /*2960*/  LDS R8, [R4+0x2c] ;  /* 0x00002c0004087984 */ /* 0x000fe20000000800 */
[----:B0-----:R-:W-:-:S03]  /*2970*/  ISETP.NE.AND P1, PT, R31, R30, PT ;  /* 0x0000001e1f00720c */ /* 0x001fc60003f25270 */
[----:B------:R-:W-:Y:S04]  /*2980*/  LDS R7, [R4+0x30] ;  /* 0x0000300004077984 */ /* 0x000fe80000000800 */
[----:B------:R-:W-:Y:S01]  /*2990*/  LDS R6, [R4+0x34] ;  /* 0x0000340004067984 */ /* 0x000fe20000000800 */
[----:B------:R-:W-:Y:S06]  /*29a0*/  BAR.SYNC.DEFER_BLOCKING 0x0 ;  /* 0x0000000000007b1d */ /* 0x000fec0000010000 */
[----:B------:R-:W-:Y:S02]  /*29b0*/  STS [R0+0x650], R33 ;  /* 0x0006502100007388 */ /* 0x000fe40000000800 */
[----:B------:R-:W-:Y:S06]  /*29c0*/  BAR.SYNC.DEFER_BLOCKING 0x0 ;  /* 0x0000000000007b1d */ /* 0x000fec0000010000 */
[----:B--2---:R-:W0:Y:S02]  /*29d0*/  @P0 LDS R34, [R0+0x64c] ;  /* 0x00064c0000220984 */ /* 0x004e240000000800 */
[----:B------:R-:W-:Y:S01]  /*29e0*/  BAR.SYNC.DEFER_BLOCKING 0x0 ;  /* 0x0000000000007b1d */ /* 0x000fe20000010000 */
[----:B0-----:R-:W-:-:S04]  /*29f0*/  ISETP.NE.AND P0, PT, R34, R31, PT ;  /* 0x0000001f2200720c */ /* 0x001fc80003f05270 */
[----:B------:R-:W-:Y:S02]  /*2a00*/  SEL R50, RZ, 0x1, !P0 ;  /* 0x00000001ff327807 */ /* 0x000fe40004000000 */
        /* <DEDUP_REMOVED lines=31> */
[----:B-1----:R-:W-:Y:S02]  /*2c00*/  VIADD R3, R4, 0x1 ;  /* 0x0000000104037836 */ /* 0x002fe40000000000 */
[----:B------:R-:W-:Y:S01]  /*2c10*/  @!P1 IMAD.MOV R3, RZ, RZ, R4 ;  /* 0x000000ffff039224 */ /* 0x000fe200078e0204 */
[----:B------:R-:W-:-:S03]  /*2c20*/  ISETP.NE.AND P1, PT, R7, R6, PT ;  /* 0x000000060700720c */ /* 0x000fc60003f25270 */
[----:B------:R-:W-:-:S04]  /*2c30*/  VIADD R2, R3, 0x1 ;  /* 0x0000000103027836 */ /* 0x000fc80000000000 */
[----:B------:R-:W-:Y:S01]  /*2c40*/  @!P0 IMAD.MOV R2, RZ, RZ, R3 ;  /* 0x000000ffff028224 */ /* 0x000fe200078e0203 */
[----:B------:R-:W-:-:S03]  /*2c50*/  ISETP.NE.AND P0, PT, R6, R33, PT ;  /* 0x000000210600720c */ /* 0x000fc60003f05270 */
[----:B------:R-:W-:Y:S02]  /*2c60*/  VIADD R0, R2, 0x1 ;  /* 0x0000000102007836 */ /* 0x000fe40000000000 */
[----:B------:R-:W-:Y:S01]  /*2c70*/  @!P1 IMAD.MOV R0, RZ, RZ, R2 ;  /* 0x000000ffff009224 */ /* 0x000fe200078e0202 */
[----:B------:R-:W-:-:S03]  /*2c80*/  ISETP.NE.AND P1, PT, R52, 0x1f, PT ;  /* 0x0000001f3400780c */ /* 0x000fc60003f25270 */
[----:B------:R-:W-:-:S04]  /*2c90*/  VIADD R40, R0, 0x1 ;  /* 0x0000000100287836 */ /* 0x000fc80000000000 */
[----:B------:R-:W-:-:S05]  /*2ca0*/  @!P0 IMAD.MOV R40, RZ, RZ, R0 ;  /* 0x000000ffff288224 */ /* 0x000fca00078e0200 */
[----:B------:R-:W0:Y:S01]  /*2cb0*/  SHFL.UP P0, R13, R40, 0x1, RZ ;  /* 0x04200000280d7989 */ /* 0x000e2200000000ff */
        /* <DEDUP_REMOVED lines=43> */
[C---:B------:R-:W-:Y:S02]  /*2f70*/  ISETP.NE.AND P0, PT, R41.reuse, 0xa, PT ;  /* 0x0000000a2900780c */ /* 0x040fe40003f05270 */
        /* <DEDUP_REMOVED lines=10> */
[----:B------:R-:W-:Y:S02]  /*3020*/  ISETP.NE.AND P0, PT, R32, RZ, PT ;  /* 0x000000ff2000720c */ /* 0x000fe40003f05270 */
[----:B------:R-:W-:-:S05]  /*3030*/  LOP3.LUT R18, RZ, R32, RZ, 0x33, !PT ;  /* 0x00000020ff127212 */ /* 0x000fca00078e33ff */
[----:B------:R-:W-:-:S06]  /*3040*/  IMAD.IADD R18, R35, 0x1, R18 ;  /* 0x0000000123127824 */ /* 0x000fcc00078e0212 */
[----:B------:R-:W-:Y:S01]  /*3050*/  @!P0 IMAD.MOV.U32 R22, RZ, RZ, 0x64 ;  /* 0x00000064ff168424 */ /* 0x000fe200078e00ff */
[----:B------:R1:W-:Y:S01]  /*3060*/  @!P0 STS [UR4+0x4c], R23 ;  /* 0x00004c17ff008988 */ /* 0x0003e20008000804 */
[----:B0-----:R-:W-:-:S04]  /*3070*/  IMAD.WIDE R48, R35, 0x8, R12 ;  /* 0x0000000823307825 */ /* 0x001fc800078e020c */
[----:B------:R-:W-:Y:S01]  /*3080*/  IMAD.WIDE R12, R18, 0x8, R12 ;  /* 0x00000008120c7825 */ /* 0x000fe200078e020c */
[----:B------:R1:W-:Y:S01]  /*3090*/  @!P0 ST.E.64.STRONG.GPU desc[UR8][R48.64+0x100], R22 ;  /* 0x0001001630008985 */ /* 0x0003e2000c10fb08 */
[----:B------:R-:W-:Y:S05]  /*30a0*/  NANOSLEEP 0x249 ;  /* 0x000002490000795d */ /* 0x000fea0003800000 */
[----:B------:R-:W2:Y:S01]  /*30b0*/  LD.E.64.STRONG.GPU R14, desc[UR8][R12.64+0x100] ;  /* 0x000100080c0e7980 */ /* 0x000ea2000c10fb00 */
[----:B------:R-:W-:Y:S01]  /*30c0*/  UMOV UR5, 0xffffffff ;  /* 0xffffffff00057882 */ /* 0x000fe20000000000 */
[----:B--2---:R-:W-:Y:S02]  /*30d0*/  ISETP.NE.AND P6, PT, R14, 0x63, PT ;  /* 0x000000630e00780c */ /* 0x004fe40003fc5270 */
[----:B-1----:R-:W-:Y:S11]  /*30e0*/  BRA.DIV UR5, `(.L_x_4017) ;  /* 0x0000008605987947 */ /* 0x002ff6000b800000 */
[----:B------:R-:W-:-:S13]  /*30f0*/  VOTE.ANY P6, !P6 ;  /* 0x0000000000ff7806 */ /* 0x000fda00070c0100 */
.L_x_4199:
[----:B------:R-:W-:Y:S05]  /*3100*/  @!P6 BRA `(.L_x_4018) ;  /* 0x00000000007ce947 */ /* 0x000fea0003800000 */
[----:B------:R-:W-:-:S07]  /*3110*/  IMAD.MOV.U32 R17, RZ, RZ, 0x2f2 ;  /* 0x000002f2ff117424 */ /* 0x000fce00078e00ff */
.L_x_4020:
[----:B------:R-:W-:Y:S01]  /*3120*/  SHF.R.U32.HI R16, RZ, 0x1, R17 ;  /* 0x00000001ff107819 */ /* 0x000fe20000011611 */
[----:B------:R-:W-:-:S03]  /*3130*/  IMAD R35, R35, 0x41a7, RZ ;  /* 0x000041a723237824 */ /* 0x000fc600078e02ff */
[----:B------:R-:W-:Y:S02]  /*3140*/  IADD3 R20, PT, PT, R17, 0x1, -R16 ;  /* 0x0000000111147810 */ /* 0x000fe40007ffe810 */
[----:B------:R-:W-:Y:S02]  /*3150*/  LOP3.LUT R35, R35, 0x7fffffff, RZ, 0xc0, !PT ;  /* 0x7fffffff23237812 */ /* 0x000fe400078ec0ff */
[----:B------:R-:W0:Y:S01]  /*3160*/  I2F.U32.RP R17, R20 ;  /* 0x0000001400117306 */ /* 0x000e220000209000 */
[----:B------:R-:W-:Y:S01]  /*3170*/  IMAD.MOV R19, RZ, RZ, -R20 ;  /* 0x000000ffff137224 */ /* 0x000fe200078e0a14 */
[----:B------:R-:W-:-:S06]  /*3180*/  ISETP.NE.U32.AND P1, PT, R20, RZ, PT ;  /* 0x000000ff1400720c */ /* 0x000fcc0003f25070 */
[----:B0-----:R-:W0:Y:S02]  /*3190*/  MUFU.RCP R17, R17 ;  /* 0x0000001100117308 */ /* 0x001e240000001000 */
[----:B0-----:R-:W-:-:S06]  /*31a0*/  VIADD R14, R17, 0xffffffe ;  /* 0x0ffffffe110e7836 */ /* 0x001fcc0000000000 */
[----:B------:R0:W1:Y:S02]  /*31b0*/  F2I.FTZ.U32.TRUNC.NTZ R15, R14 ;  /* 0x0000000e000f7305 */ /* 0x000064000021f000 */
[----:B0-----:R-:W-:Y:S02]  /*31c0*/  IMAD.MOV.U32 R14, RZ, RZ, RZ ;  /* 0x000000ffff0e7224 */ /* 0x001fe400078e00ff */
[----:B-1----:R-:W-:-:S04]  /*31d0*/  IMAD R19, R19, R15, RZ ;  /* 0x0000000f13137224 */ /* 0x002fc800078e02ff */
[----:B------:R-:W-:-:S06]  /*31e0*/  IMAD.HI.U32 R22, R15, R19, R14 ;  /* 0x000000130f167227 */ /* 0x000fcc00078e000e */
[----:B------:R-:W-:-:S04]  /*31f0*/  IMAD.HI.U32 R22, R22, R35, RZ ;  /* 0x0000002316167227 */ /* 0x000fc800078e00ff */
[----:B------:R-:W-:-:S04]  /*3200*/  IMAD.MOV R22, RZ, RZ, -R22 ;  /* 0x000000ffff167224 */ /* 0x000fc800078e0a16 */
[----:B------:R-:W-:-:S05]  /*3210*/  IMAD R15, R20, R22, R35 ;  /* 0x00000016140f7224 */ /* 0x000fca00078e0223 */
[----:B------:R-:W-:-:S13]  /*3220*/  ISETP.GE.U32.AND P0, PT, R15, R20, PT ;  /* 0x000000140f00720c */ /* 0x000fda0003f06070 */
[----:B------:R-:W-:-:S05]  /*3230*/  @P0 IMAD.IADD R15, R15, 0x1, -R20 ;  /* 0x000000010f0f0824 */ /* 0x000fca00078e0a14 */
[----:B------:R-:W-:-:S13]  /*3240*/  ISETP.GE.U32.AND P0, PT, R15, R20, PT ;  /* 0x000000140f00720c */ /* 0x000fda0003f06070 */
[----:B------:R-:W-:Y:S01]  /*3250*/  @P0 IMAD.IADD R15, R15, 0x1, -R20 ;  /* 0x000000010f0f0824 */ /* 0x000fe200078e0a14 */
[----:B------:R-:W-:-:S05]  /*3260*/  @!P1 LOP3.LUT R15, RZ, R20, RZ, 0x33, !PT ;  /* 0x00000014ff0f9212 */ /* 0x000fca00078e33ff */
[----:B------:R-:W-:-:S04]  /*3270*/  IMAD.IADD R15, R16, 0x1, R15 ;  /* 0x00000001100f7824 */ /* 0x000fc800078e020f */
[----:B------:R-:W-:Y:S05]  /*3280*/  NANOSLEEP R15 ;  /* 0x0000000f0000735d */ /* 0x000fea0003800000 */
[----:B------:R-:W2:Y:S01]  /*3290*/  LD.E.64.STRONG.GPU R14, desc[UR8][R12.64+0x100] ;  /* 0x000100080c0e7980 */ /* 0x000ea2000c10fb00 */
[----:B------:R-:W-:Y:S01]  /*32a0*/  UMOV UR5, 0xffffffff ;  /* 0xffffffff00057882 */ /* 0x000fe20000000000 */
[----:B------:R-:W-:Y:S01]  /*32b0*/  IMAD.MOV.U32 R17, RZ, RZ, R16 ;  /* 0x000000ffff117224 */ /* 0x000fe200078e0010 */
[----:B--2---:R-:W-:Y:S01]  /*32c0*/  ISETP.NE.AND P6, PT, R14, 0x63, PT ;  /* 0x000000630e00780c */ /* 0x004fe20003fc5270 */
[----:B------:R-:W-:-:S12]  /*32d0*/  BRA.DIV UR5, `(.L_x_4019) ;  /* 0x00000086053c7947 */ /* 0x000fd8000b800000 */
[----:B------:R-:W-:-:S13]  /*32e0*/  VOTE.ANY P6, !P6 ;  /* 0x0000000000ff7806 */ /* 0x000fda00070c0100 */
.L_x_4202:
[----:B------:R-:W-:Y:S05]  /*32f0*/  @P6 BRA `(.L_x_4020) ;  /* 0xfffffffc00886947 */ /* 0x000fea000383ffff */
.L_x_4018:
        /* <DEDUP_REMOVED lines=10> */
[----:B------:R-:W-:-:S04]  /*33a0*/  LOP3.LUT R13, R16, R13, RZ, 0xc, !PT ;  /* 0x0000000d100d7212 */ /* 0x000fc800078e0cff */
[----:B------:R-:W0:Y:S02]  /*33b0*/  POPC R43, R13 ;  /* 0x0000000d002b7309 */ /* 0x000e240000000000 */
[----:B0-----:R-:W0:Y:S01]  /*33c0*/  SHFL.DOWN PT, R17, R15, 0x1, R43 ;  /* 0x082000000f117989 */ /* 0x001e2200000e002b */
[----:B------:R-:W-:-:S04]  /*33d0*/  ISETP.GE.AND P0, PT, R52, R43, PT ;  /* 0x0000002b3400720c */ /* 0x000fc80003f06270 */
[----:B0-----:R-:W-:Y:S02]  /*33e0*/  SEL R12, R17, RZ, !P0 ;  /* 0x000000ff110c7207 */ /* 0x001fe40004000000 */
[----:B------:R-:W-:-:S03]  /*33f0*/  ISETP.GT.AND P0, PT, R21, R43, PT ;  /* 0x0000002b1500720c */ /* 0x000fc60003f04270 */
[----:B------:R-:W-:Y:S02]  /*3400*/  IMAD.IADD R22, R12, 0x1, R15 ;  /* 0x000000010c167824 */ /* 0x000fe400078e020f */
[----:B------:R-:W0:Y:S03]  /*3410*/  LDC.64 R12, c[0x0][0x3a0] ;  /* 0x0000e800ff0c7b82 */ /* 0x000e260000000a00 */
[----:B------:R-:W1:Y:S02]  /*3420*/  SHFL.DOWN PT, R17, R22, 0x2, R43 ;  /* 0x0840000016117989 */ /* 0x000e6400000e002b */
[----:B-1----:R-:W-:Y:S02]  /*3430*/  SEL R17, R17, RZ, !P0 ;  /* 0x000000ff11117207 */ /* 0x002fe40004000000 */
[----:B------:R-:W-:-:S03]  /*3440*/  ISETP.GT.AND P0, PT, R20, R43, PT ;  /* 0x0000002b1400720c */ /* 0x000fc60003f04270 */
[----:B------:R-:W-:Y:S02]  /*3450*/  IMAD.IADD R42, R22, 0x1, R17 ;  /* 0x00000001162a7824 */ /* 0x000fe400078e0211 */
[----:B------:R-:W-:-:S03]  /*3460*/  VIADD R22, R52, 0x10 ;  /* 0x0000001034167836 */ /* 0x000fc60000000000 */
[----:B------:R-:W1:Y:S02]  /*3470*/  SHFL.DOWN PT, R17, R42, 0x4, R43 ;  /* 0x088000002a117989 */ /* 0x000e6400000e002b */
[-C--:B------:R-:W-:Y:S02]  /*3480*/  ISETP.GT.AND P1, PT, R22, R43.reuse, PT ;  /* 0x0000002b1600720c */ /* 0x080fe40003f24270 */
[----:B-1----:R-:W-:Y:S02]  /*3490*/  SEL R17, R17, RZ, !P0 ;  /* 0x000000ff11117207 */ /* 0x002fe40004000000 */
[----:B------:R-:W-:-:S03]  /*34a0*/  ISETP.GT.AND P0, PT, R19, R43, PT ;  /* 0x0000002b1300720c */ /* 0x000fc60003f04270 */
[----:B------:R-:W-:-:S05]  /*34b0*/  IMAD.IADD R41, R42, 0x1, R17 ;  /* 0x000000012a297824 */ /* 0x000fca00078e0211 */
[----:B------:R-:W1:Y:S02]  /*34c0*/  SHFL.DOWN PT, R17, R41, 0x8, R43 ;  /* 0x0900000029117989 */ /* 0x000e6400000e002b */
[----:B-1----:R-:W-:Y:S02]  /*34d0*/  SEL R40, R17, RZ, !P0 ;  /* 0x000000ff11287207 */ /* 0x002fe40004000000 */
[----:B------:R-:W-:-:S03]  /*34e0*/  ISETP.NE.AND P0, PT, R14, 0x65, PT ;  /* 0x000000650e00780c */ /* 0x000fc60003f05270 */
[----:B------:R-:W-:-:S05]  /*34f0*/  IMAD.IADD R40, R41, 0x1, R40 ;  /* 0x0000000129287824 */ /* 0x000fca00078e0228 */
[----:B------:R-:W1:Y:S05]  /*3500*/  SHFL.DOWN PT, R17, R40, 0x10, R43 ;  /* 0x0a00000028117989 */ /* 0x000e6a00000e002b */
[----:B------:R-:W-:Y:S02]  /*3510*/  VOTE.ALL P6, P0 ;  /* 0x0000000000ff7806 */ /* 0x000fe400000c0000 */
[----:B0-----:R-:W-:-:S05]  /*3520*/  IADD3 R41, P0, PT, R12, 0x100, RZ ;  /* 0x000001000c297810 */ /* 0x001fca0007f1e0ff */
[----:B------:R-:W-:Y:S01]  /*3530*/  IMAD.X R42, RZ, RZ, R13, P0 ;  /* 0x000000ffff2a7224 */ /* 0x000fe200000e060d */
[----:B-1----:R-:W-:-:S05]  /*3540*/  SEL R17, R17, RZ, !P1 ;  /* 0x000000ff11117207 */ /* 0x002fca0004800000 */
[----:B------:R-:W-:-:S07]  /*3550*/  IMAD.IADD R40, R40, 0x1, R17 ;  /* 0x0000000128287824 */ /* 0x000fce00078e0211 */
.L_x_4211:
[----:B------:R-:W-:Y:S05]  /*3560*/  @!P6 BRA `(.L_x_4022) ;  /* 0x000000040030e947 */ /* 0x000fea0003800000 */
[----:B------:R-:W-:-:S07]  /*3570*/  IMAD.MOV.U32 R43, RZ, RZ, 0x2f2 ;  /* 0x000002f2ff2b7424 */ /* 0x000fce00078e00ff */
.L_x_4028:
[----:B------:R-:W-:Y:S02]  /*3580*/  IMAD.MOV.U32 R12, RZ, RZ, R41 ;  /* 0x000000ffff0c7224 */ /* 0x000fe400078e0029 */
[----:B------:R-:W-:Y:S02]  /*3590*/  IMAD.MOV.U32 R13, RZ, RZ, R42 ;  /* 0x000000ffff0d7224 */ /* 0x000fe400078e002a */
[----:B------:R-:W-:-:S05]  /*35a0*/  IMAD.WIDE R12, R18, 0x8, R12 ;  /* 0x00000008120c7825 */ /* 0x000fca00078e020c */
[----:B------:R-:W2:Y:S01]  /*35b0*/  LD.E.64.STRONG.GPU R14, desc[UR8][R12.64+-0x100] ;  /* 0xffff00080c0e7980 */ /* 0x000ea2000c10fb00 */
[----:B------:R-:W-:Y:S05]  /*35c0*/  YIELD ;  /* 0x0000000000007946 */ /* 0x000fea0003800000 */
[----:B------:R-:W-:Y:S01]  /*35d0*/  UMOV UR5, 0xffffffff ;  /* 0xffffffff00057882 */ /* 0x000fe20000000000 */
[----:B------:R-:W-:Y:S02]  /*35e0*/  SHF.R.U32.HI R43, RZ, 0x1, R43 ;  /* 0x00000001ff2b7819 */ /* 0x000fe4000001162b */
[----:B--2---:R-:W-:Y:S01]  /*35f0*/  ISETP.NE.AND P6, PT, R14, 0x63, PT ;  /* 0x000000630e00780c */ /* 0x004fe20003fc5270 */
[----:B------:R-:W-:-:S12]  /*3600*/  BRA.DIV UR5, `(.L_x_4023) ;  /* 0x0000008605987947 */ /* 0x000fd8000b800000 */
[----:B------:R-:W-:-:S13]  /*3610*/  VOTE.ANY P6, !P6 ;  /* 0x0000000000ff7806 */ /* 0x000fda00070c0100 */
.L_x_4214:
[----:B------:R-:W-:Y:S05]  /*3620*/  @!P6 BRA `(.L_x_4024) ;  /* 0x00000000007ce947 */ /* 0x000fea0003800000 */
[----:B------:R-:W-:-:S07]  /*3630*/  IMAD.MOV.U32 R17, RZ, RZ, R43 ;  /* 0x000000ffff117224 */ /* 0x000fce00078e002b */
.L_x_4026:
        /* <DEDUP_REMOVED lines=9> */
[----:B------:R-:W0:Y:S02]  /*36d0*/  F2I.FTZ.U32.TRUNC.NTZ R15, R15 ;  /* 0x0000000f000f7305 */ /* 0x000e24000021f000 */
[----:B0-----:R-:W-:Y:S02]  /*36e0*/  IMAD R53, R14, R15, RZ ;  /* 0x0000000f0e357224 */ /* 0x001fe400078e02ff */
[----:B------:R-:W-:-:S04]  /*36f0*/  IMAD.MOV.U32 R14, RZ, RZ, RZ ;  /* 0x000000ffff0e7224 */ /* 0x000fc800078e00ff */
        /* <DEDUP_REMOVED lines=17> */
.L_x_4217:
[----:B------:R-:W-:Y:S05]  /*3810*/  @P6 BRA `(.L_x_4026) ;  /* 0xfffffffc00886947 */ /* 0x000fea000383ffff */
.L_x_4024:
[----:B------:R-:W-:Y:S01]  /*3820*/  UMOV UR5, 0xffffffff ;  /* 0xffffffff00057882 */ /* 0x000fe20000000000 */
[----:B------:R-:W-:Y:S02]  /*3830*/  ISETP.NE.AND P6, PT, R14, 0x65, PT ;  /* 0x000000650e00780c */ /* 0x000fe40003fc5270 */
[----:B------:R-:W-:Y:S11]  /*3840*/  BRA.DIV UR5, `(.L_x_4027) ;  /* 0x0000008605487947 */ /* 0x000ff6000b800000 */
[----:B------:R-:W0:Y:S01]  /*3850*/  S2R R12, SR_GEMASK ;  /* 0x00000000000c7919 */ /* 0x000e220000003c00 */
[----:B------:R-:W-:Y:S01]  /*3860*/  VOTE.ANY R16, PT, !P6 ;  /* 0x0000000000107806 */ /* 0x000fe200070e0100 */
[----:B------:R-:W-:Y:S01]  /*3870*/  VIADD R18, R18, 0xffffffe0 ;  /* 0xffffffe012127836 */ /* 0x000fe20000000000 */
[----:B------:R-:W-:-:S13]  /*3880*/  ISETP.NE.AND P6, PT, R14, 0x65, PT ;  /* 0x000000650e00780c */ /* 0x000fda0003fc5270 */
[----:B------:R-:W-:Y:S02]  /*3890*/  VOTE.ALL P6, P6 ;  /* 0x0000000000ff7806 */ /* 0x000fe400030c0000 */
        /* <DEDUP_REMOVED lines=24> */
.L_x_4226:
[----:B------:R-:W-:Y:S05]  /*3a20*/  @P6 BRA `(.L_x_4028) ;  /* 0xfffffff800d46947 */ /* 0x000fea000383ffff */
.L_x_4022:
        /* <DEDUP_REMOVED lines=16> */
.L_x_4016:
        /* <DEDUP_REMOVED lines=10> */
[----:B-1----:R-:W-:-:S03]  /*3bd0*/  ISETP.GT.AND P0, PT, R15, 0x180, PT ;  /* 0x000001800f00780c */ /* 0x002fc60003f04270 */
        /* <DEDUP_REMOVED lines=13> */
[--C-:B------:R-:W-:Y:S02]  /*3cb0*/  IMAD.IADD R12, R2, 0x1, R19.reuse ;  /* 0x00000001020c7824 */ /* 0x100fe400078e0213 */
[----:B------:R-:W-:Y:S01]  /*3cc0*/  IMAD.IADD R0, R0, 0x1, R19 ;  /* 0x0000000100007824 */ /* 0x000fe200078e0213 */
[----:B--2---:R-:W-:Y:S06]  /*3cd0*/  @P0 BRA `(.L_x_4029) ;  /* 0x0000000c00840947 */ /* 0x004fec0003800000 */
[----:B------:R-:W-:Y:S01]  /*3ce0*/  ISETP.NE.AND P0, PT, R34, R31, PT ;  /* 0x0000001f2200720c */ /* 0x000fe20003f05270 */
[----:B------:R-:W0:Y:S01]  /*3cf0*/  LDCU.U8 UR4, c[0x0][0x3b8] ;  /* 0x00007700ff0477ac */ /* 0x000e220008000000 */
[----:B------:R-:W-:Y:S11]  /*3d00*/  BSSY.RECONVERGENT B0, `(.L_x_4030) ;  /* 0x000000d000007945 */ /* 0x000ff60003800200 */
[----:B------:R-:W-:Y:S05]  /*3d10*/  @!P0 BRA `(.L_x_4031) ;  /* 0x00000000002c8947 */ /* 0x000fea0003800000 */
[----:B0-----:R-:W-:Y:S01]  /*3d20*/  UISETP.NE.AND UP0, UPT, UR4, URZ, UPT ;  /* 0x000000ff0400728c */ /* 0x001fe2000bf05270 */
[----:B------:R-:W-:Y:S01]  /*3d30*/  CS2R R2, SRZ ;  /* 0x0000000000027805 */ /* 0x000fe2000001ff00 */
[----:B------:R-:W0:Y:S07]  /*3d40*/  LDCU.64 UR6, c[0x0][0x390] ;  /* 0x00007200ff0677ac */ /* 0x000e2e0008000a00 */
[----:B------:R-:W-:Y:S05]  /*3d50*/  BRA.U UP0, `(.L_x_4032) ;  /* 0x0000000100087547 */ /* 0x000fea000b800000 */
[----:B------:R-:W1:Y:S02]  /*3d60*/  LDC.64 R2, c[0x0][0x3d0] ;  /* 0x0000f400ff027b82 */ /* 0x000e640000000a00 */
[----:B-1----:R-:W5:Y:S02]  /*3d70*/  LDG.E.64 R2, desc[UR8][R2.64] ;  /* 0x0000000802027981 */ /* 0x002f64000c1e1b00 */
.L_x_4032:
[----:B-----5:R-:W-:-:S04]  /*3d80*/  IADD3 R15, P0, PT, R19, R2, RZ ;  /* 0x00000002130f7210 */ /* 0x020fc80007f1e0ff */
[----:B------:R-:W-:Y:S02]  /*3d90*/  LEA.HI.X.SX32 R16, R19, R3, 0x1, P0 ;  /* 0x0000000313107211 */ /* 0x000fe400000f0eff */
[----:B0-----:R-:W-:-:S04]  /*3da0*/  LEA R2, P0, R15, UR6, 0x2 ;  /* 0x000000060f027c11 */ /* 0x001fc8000f8010ff */
[----:B------:R-:W-:-:S05]  /*3db0*/  LEA.HI.X R3, R15, UR7, R16, 0x2, P0 ;  /* 0x000000070f037c11 */ /* 0x000fca00080f1410 */
[----:B------:R1:W-:Y:S04]  /*3dc0*/  STG.E desc[UR8][R2.64], R31 ;  /* 0x0000001f02007986 */ /* 0x0003e8000c101908 */
.L_x_4031:
[----:B0-----:R-:W-:Y:S05]  /*3dd0*/  BSYNC.RECONVERGENT B0 ;  /* 0x0000000000007941 */ /* 0x001fea0003800200 */
.L_x_4030:
[----:B------:R-:W-:Y:S01]  /*3de0*/  ISETP.NE.AND P0, PT, R31, R30, PT ;  /* 0x0000001e1f00720c */ /* 0x000fe20003f05270 */
[----:B------:R-:W-:-:S12]  /*3df0*/  BSSY.RECONVERGENT B0, `(.L_x_4033) ;  /* 0x000000d000007945 */ /* 0x000fd80003800200 */
[----:B------:R-:W-:Y:S05]  /*3e00*/  @!P0 BRA `(.L_x_4034) ;  /* 0x00000000002c8947 */ /* 0x000fea0003800000 */
[----:B------:R-:W-:Y:S01]  /*3e10*/  UISETP.NE.AND UP0, UPT, UR4, URZ, UPT ;  /* 0x000000ff0400728c */ /* 0x000fe2000bf05270 */
[----:B-1----:R-:W-:Y:S01]  /*3e20*/  CS2R R2, SRZ ;  /* 0x0000000000027805 */ /* 0x002fe2000001ff00 */
[----:B------:R-:W0:Y:S07]  /*3e30*/  LDCU.64 UR6, c[0x0][0x390] ;  /* 0x00007200ff0677ac */ /* 0x000e2e0008000a00 */
[----:B------:R-:W-:Y:S05]  /*3e40*/  BRA.U UP0, `(.L_x_4035) ;  /* 0x0000000100087547 */ /* 0x000fea000b800000 */
[----:B------:R-:W1:Y:S02]  /*3e50*/  LDC.64 R2, c[0x0][0x3d0] ;  /* 0x0000f400ff027b82 */ /* 0x000e640000000a00 */
[----:B-1----:R-:W5:Y:S02]  /*3e60*/  LDG.E.64 R2, desc[UR8][R2.64] ;  /* 0x0000000802027981 */ /* 0x002f64000c1e1b00 */
.L_x_4035:
[----:B-----5:R-:W-:-:S04]  /*3e70*/  IADD3 R15, P0, PT, R13, R2, RZ ;  /* 0x000000020d0f7210 */ /* 0x020fc80007f1e0ff */
[----:B------:R-:W-:Y:S02]  /*3e80*/  LEA.HI.X.SX32 R16, R13, R3, 0x1, P0 ;  /* 0x000000030d107211 */ /* 0x000fe400000f0eff */
[----:B0-----:R-:W-:-:S04]  /*3e90*/  LEA R2, P0, R15, UR6, 0x2 ;  /* 0x000000060f027c11 */ /* 0x001fc8000f8010ff */
[----:B------:R-:W-:-:S05]  /*3ea0*/  LEA.HI.X R3, R15, UR7, R16, 0x2, P0 ;  /* 0x000000070f037c11 */ /* 0x000fca00080f1410 */
[----:B------:R0:W-:Y:S04]  /*3eb0*/  STG.E desc[UR8][R2.64], R30 ;  /* 0x0000001e02007986 */ /* 0x0001e8000c101908 */
.L_x_4034:
[----:B------:R-:W-:Y:S05]  /*3ec0*/  BSYNC.RECONVERGENT B0 ;  /* 0x0000000000007941 */ /* 0x000fea0003800200 */
.L_x_4033:
[----:B------:R-:W-:Y:S01]  /*3ed0*/  ISETP.NE.AND P0, PT, R30, R29, PT ;  /* 0x0000001d1e00720c */ /* 0x000fe20003f05270 */
[----:B------:R-:W-:-:S12]  /*3ee0*/  BSSY.RECONVERGENT B0, `(.L_x_4036) ;  /* 0x000000d000007945 */ /* 0x000fd80003800200 */
[----:B------:R-:W-:Y:S05]  /*3ef0*/  @!P0 BRA `(.L_x_4037) ;  /* 0x00000000002c8947 */ /* 0x000fea0003800000 */
[----:B------:R-:W-:Y:S01]  /*3f00*/  UISETP.NE.AND UP0, UPT, UR4, URZ, UPT ;  /* 0x000000ff0400728c */ /* 0x000fe2000bf05270 */
[----:B01----:R-:W-:Y:S01]  /*3f10*/  CS2R R2, SRZ ;  /* 0x0000000000027805 */ /* 0x003fe2000001ff00 */
[----:B------:R-:W0:Y:S07]  /*3f20*/  LDCU.64 UR6, c[0x0][0x390] ;  /* 0x00007200ff0677ac */ /* 0x000e2e0008000a00 */
[----:B------:R-:W-:Y:S05]  /*3f30*/  BRA.U UP0, `(.L_x_4038) ;  /* 0x0000000100087547 */ /* 0x000fea000b800000 */
[----:B------:R-:W1:Y:S02]  /*3f40*/  LDC.64 R2, c[0x0][0x3d0] ;  /* 0x0000f400ff027b82 */ /* 0x000e640000000a00 */
[----:B-1----:R-:W5:Y:S02]  /*3f50*/  LDG.E.64 R2, desc[UR8][R2.64] ;  /* 0x0000000802027981 */ /* 0x002f64000c1e1b00 */
.L_x_4038:
[----:B-----5:R-:W-:-:S04]  /*3f60*/  IADD3 R13, P0, PT, R47, R2, RZ ;  /* 0x000000022f0d7210 */ /* 0x020fc80007f1e0ff */
[----:B------:R-:W-:Y:S02]  /*3f70*/  LEA.HI.X.SX32 R16, R47, R3, 0x1, P0 ;  /* 0x000000032f107211 */ /* 0x000fe400000f0eff */
[----:B0-----:R-:W-:-:S04]  /*3f80*/  LEA R2, P0, R13, UR6, 0x2 ;  /* 0x000000060d027c11 */ /* 0x001fc8000f8010ff */
[----:B------:R-:W-:-:S05]  /*3f90*/  LEA.HI.X R3, R13, UR7, R16, 0x2, P0 ;  /* 0x000000070d037c11 */ /* 0x000fca00080f1410 */
[----:B------:R2:W-:Y:S04]  /*3fa0*/  STG.E desc[UR8][R2.64], R29 ;  /* 0x0000001d02007986 */ /* 0x0005e8000c101908 */
.L_x_4037:
[----:B------:R-:W-:Y:S05]  /*3fb0*/  BSYNC.RECONVERGENT B0 ;  /* 0x0000000000007941 */ /* 0x000fea0003800200 */
.L_x_4036:
[----:B------:R-:W-:Y:S01]  /*3fc0*/  ISETP.NE.AND P0, PT, R29, R28, PT ;  /* 0x0000001c1d00720c */ /* 0x000fe20003f05270 */
[----:B------:R-:W-:-:S12]  /*3fd0*/  BSSY.RECONVERGENT B0, `(.L_x_4039) ;  /* 0x000000d000007945 */ /* 0x000fd80003800200 */
[----:B------:R-:W-:Y:S05]  /*3fe0*/  @!P0 BRA `(.L_x_4040) ;  /* 0x00000000002c8947 */ /* 0x000fea0003800000 */
[----:B------:R-:W-:Y:S01]  /*3ff0*/  UISETP.NE.AND UP0, UPT, UR4, URZ, UPT ;  /* 0x000000ff0400728c */ /* 0x000fe2000bf05270 */
[----:B012---:R-:W-:Y:S01]  /*4000*/  CS2R R2, SRZ ;  /* 0x0000000000027805 */ /* 0x007fe2000001ff00 */
[----:B------:R-:W0:Y:S07]  /*4010*/  LDCU.64 UR6, c[0x0][0x390] ;  /* 0x00007200ff0677ac */ /* 0x000e2e0008000a00 */
[----:B------:R-:W-:Y:S05]  /*4020*/  BRA.U UP0, `(.L_x_4041) ;  /* 0x0000000100087547 */ /* 0x000fea000b800000 */
[----:B------:R-:W1:Y:S02]  /*4030*/  LDC.64 R2, c[0x0][0x3d0] ;  /* 0x0000f400ff027b82 */ /* 0x000e640000000a00 */
[----:B-1----:R-:W5:Y:S02]  /*4040*/  LDG.E.64 R2, desc[UR8][R2.64] ;  /* 0x0000000802027981 */ /* 0x002f64000c1e1b00 */
.L_x_4041:
[----:B-----5:R-:W-:-:S04]  /*4050*/  IADD3 R13, P0, PT, R46, R2, RZ ;  /* 0x000000022e0d7210 */ /* 0x020fc80007f1e0ff */
[----:B------:R-:W-:Y:S02]  /*4060*/  LEA.HI.X.SX32 R46, R46, R3, 0x1, P0 ;  /* 0x000000032e2e7211 */ /* 0x000fe400000f0eff */
[----:B0-----:R-:W-:-:S04]  /*4070*/  LEA R2, P0, R13, UR6, 0x2 ;  /* 0x000000060d027c11 */ /* 0x001fc8000f8010ff */
[----:B------:R-:W-:-:S05]  /*4080*/  LEA.HI.X R3, R13, UR7, R46, 0x2, P0 ;  /* 0x000000070d037c11 */ /* 0x000fca00080f142e */
[----:B------:R3:W-:Y:S04]  /*4090*/  STG.E desc[UR8][R2.64], R28 ;  /* 0x0000001c02007986 */ /* 0x0007e8000c101908 */
.L_x_4040:
[----:B------:R-:W-:Y:S05]  /*40a0*/  BSYNC.RECONVERGENT B0 ;  /* 0x0000000000007941 */ /* 0x000fea0003800200 */
.L_x_4039:
[----:B------:R-:W-:Y:S01]  /*40b0*/  ISETP.NE.AND P0, PT, R28, R27, PT ;  /* 0x0000001b1c00720c */ /* 0x000fe20003f05270 */
[----:B------:R-:W-:-:S12]  /*40c0*/  BSSY.RECONVERGENT B0, `(.L_x_4042) ;  /* 0x000000d000007945 */ /* 0x000fd80003800200 */
[----:B------:R-:W-:Y:S05]  /*40d0*/  @!P0 BRA `(.L_x_4043) ;  /* 0x00000000002c8947 */ /* 0x000fea0003800000 */
[----:B------:R-:W-:Y:S01]  /*40e0*/  UISETP.NE.AND UP0, UPT, UR4, URZ, UPT ;  /* 0x000000ff0400728c */ /* 0x000fe2000bf05270 */
[----:B0123--:R-:W-:Y:S01]  /*40f0*/  CS2R R2, SRZ ;  /* 0x0000000000027805 */ /* 0x00ffe2000001ff00 */
[----:B------:R-:W0:Y:S07]  /*4100*/  LDCU.64 UR6, c[0x0][0x390] ;  /* 0x00007200ff0677ac */ /* 0x000e2e0008000a00 */
[----:B------:R-:W-:Y:S05]  /*4110*/  BRA.U UP0, `(.L_x_4044) ;  /* 0x0000000100087547 */ /* 0x000fea000b800000 */
[----:B------:R-:W1:Y:S02]  /*4120*/  LDC.64 R2, c[0x0][0x3d0] ;  /* 0x0000f400ff027b82 */ /* 0x000e640000000a00 */
[----:B-1----:R-:W5:Y:S02]  /*4130*/  LDG.E.64 R2, desc[UR8][R2.64] ;  /* 0x0000000802027981 */ /* 0x002f64000c1e1b00 */
.L_x_4044:
[----:B-----5:R-:W-:-:S04]  /*4140*/  IADD3 R13, P0, PT, R45, R2, RZ ;  /* 0x000000022d0d7210 */ /* 0x020fc80007f1e0ff */
[----:B------:R-:W-:Y:S02]  /*4150*/  LEA.HI.X.SX32 R16, R45, R3, 0x1, P0 ;  /* 0x000000032d107211 */ /* 0x000fe400000f0eff */
[----:B0-----:R-:W-:-:S04]  /*4160*/  LEA R2, P0, R13, UR6, 0x2 ;  /* 0x000000060d027c11 */ /* 0x001fc8000f8010ff */
[----:B------:R-:W-:-:S05]  /*4170*/  LEA.HI.X R3, R13, UR7, R16, 0x2, P0 ;  /* 0x000000070d037c11 */ /* 0x000fca00080f1410 */
[----:B------:R4:W-:Y:S04]  /*4180*/  STG.E desc[UR8][R2.64], R27 ;  /* 0x0000001b02007986 */ /* 0x0009e8000c101908 */
.L_x_4043:
[----:B------:R-:W-:Y:S05]  /*4190*/  BSYNC.RECONVERGENT B0 ;  /* 0x0000000000007941 */ /* 0x000fea0003800200 */
.L_x_4042:
[----:B------:R-:W-:Y:S01]  /*41a0*/  ISETP.NE.AND P0, PT, R27, R26, PT ;  /* 0x0000001a1b00720c */ /* 0x000fe20003f05270 */
[----:B------:R-:W-:-:S12]  /*41b0*/  BSSY.RECONVERGENT B0, `(.L_x_4045) ;  /* 0x000000d000007945 */ /* 0x000fd80003800200 */
[----:B------:R-:W-:Y:S05]  /*41c0*/  @!P0 BRA `(.L_x_4046) ;  /* 0x00000000002c8947 */ /* 0x000fea0003800000 */
[----:B------:R-:W-:Y:S01]  /*41d0*/  UISETP.NE.AND UP0, UPT, UR4, URZ, UPT ;  /* 0x000000ff0400728c */ /* 0x000fe2000bf05270 */
[----:B01234-:R-:W-:Y:S01]  /*41e0*/  CS2R R2, SRZ ;  /* 0x0000000000027805 */ /* 0x01ffe2000001ff00 */
[----:B------:R-:W0:Y:S07]  /*41f0*/  LDCU.64 UR6, c[0x0][0x390] ;  /* 0x00007200ff0677ac */ /* 0x000e2e0008000a00 */
[----:B------:R-:W-:Y:S05]  /*4200*/  BRA.U UP0, `(.L_x_4047) ;  /* 0x0000000100087547 */ /* 0x000fea000b800000 */
[----:B------:R-:W1:Y:S02]  /*4210*/  LDC.64 R2, c[0x0][0x3d0] ;  /* 0x0000f400ff027b82 */ /* 0x000e640000000a00 */
[----:B-1----:R-:W5:Y:S02]  /*4220*/  LDG.E.64 R2, desc[UR8][R2.64] ;  /* 0x0000000802027981 */ /* 0x002f64000c1e1b00 */
.L_x_4047:
[----:B-----5:R-:W-:-:S04]  /*4230*/  IADD3 R13, P0, PT, R44, R2, RZ ;  /* 0x000000022c0d7210 */ /* 0x020fc80007f1e0ff */
[----:B------:R-:W-:Y:S02]  /*4240*/  LEA.HI.X.SX32 R44, R44, R3, 0x1, P0 ;  /* 0x000000032c2c7211 */ /* 0x000fe400000f0eff */
[----:B0-----:R-:W-:-:S04]  /*4250*/  LEA R2, P0, R13, UR6, 0x2 ;  /* 0x000000060d027c11 */ /* 0x001fc8000f8010ff */
[----:B------:R-:W-:-:S05]  /*4260*/  LEA.HI.X R3, R13, UR7, R44, 0x2, P0 ;  /* 0x000000070d037c11 */ /* 0x000fca00080f142c */
[----:B------:R0:W-:Y:S04]  /*4270*/  STG.E desc[UR8][R2.64], R26 ;  /* 0x0000001a02007986 */ /* 0x0001e8000c101908 */
.L_x_4046:
[----:B------:R-:W-:Y:S05]  /*4280*/  BSYNC.RECONVERGENT B0 ;  /* 0x0000000000007941 */ /* 0x000fea0003800200 */
.L_x_4045:
        /* <DEDUP_REMOVED lines=9> */
.L_x_4050:
[----:B-----5:R-:W-:-:S04]  /*4320*/  IADD3 R13, P0, PT, R39, R2, RZ ;  /* 0x00000002270d7210 */ /* 0x020fc80007f1e0ff */
[----:B------:R-:W-:Y:S02]  /*4330*/  LEA.HI.X.SX32 R16, R39, R3, 0x1, P0 ;  /* 0x0000000327107211 */ /* 0x000fe400000f0eff */
[----:B0-----:R-:W-:-:S04]  /*4340*/  LEA R2, P0, R13, UR6, 0x2 ;  /* 0x000000060d027c11 */ /* 0x001fc8000f8010ff */
[----:B------:R-:W-:-:S05]  /*4350*/  LEA.HI.X R3, R13, UR7, R16, 0x2, P0 ;  /* 0x000000070d037c11 */ /* 0x000fca00080f1410 */
[----:B------:R0:W-:Y:S04]  /*4360*/  STG.E desc[UR8][R2.64], R25 ;  /* 0x0000001902007986 */ /* 0x0001e8000c101908 */
.L_x_4049:
[----:B------:R-:W-:Y:S05]  /*4370*/  BSYNC.RECONVERGENT B0 ;  /* 0x0000000000007941 */ /* 0x000fea0003800200 */
.L_x_4048:
        /* <DEDUP_REMOVED lines=9> */
.L_x_4053:
[----:B-----5:R-:W-:-:S04]  /*4410*/  IADD3 R13, P0, PT, R38, R2, RZ ;  /* 0x00000002260d7210 */ /* 0x020fc80007f1e0ff */
[----:B------:R-:W-:Y:S02]  /*4420*/  LEA.HI.X.SX32 R38, R38, R3, 0x1, P0 ;  /* 0x0000000326267211 */ /* 0x000fe400000f0eff */
[----:B0-----:R-:W-:-:S04]  /*4430*/  LEA R2, P0, R13, UR6, 0x2 ;  /* 0x000000060d027c11 */ /* 0x001fc8000f8010ff */
[----:B------:R-:W-:-:S05]  /*4440*/  LEA.HI.X R3, R13, UR7, R38, 0x2, P0 ;  /* 0x000000070d037c11 */ /* 0x000fca00080f1426 */
[----:B------:R0:W-:Y:S04]  /*4450*/  STG.E desc[UR8][R2.64], R24 ;  /* 0x0000001802007986 */ /* 0x0001e8000c101908 */
.L_x_4052:
[----:B------:R-:W-:Y:S05]  /*4460*/  BSYNC.RECONVERGENT B0 ;  /* 0x0000000000007941 */ /* 0x000fea0003800200 */
.L_x_4051:
        /* <DEDUP_REMOVED lines=9> */
.L_x_4056:
[----:B-----5:R-:W-:-:S04]  /*4500*/  IADD3 R13, P0, PT, R37, R2, RZ ;  /* 0x00000002250d7210 */ /* 0x020fc80007f1e0ff */
[----:B------:R-:W-:Y:S02]  /*4510*/  LEA.HI.X.SX32 R16, R37, R3, 0x1, P0 ;  /* 0x0000000325107211 */ /* 0x000fe400000f0eff */
[----:B0-----:R-:W-:-:S04]  /*4520*/  LEA R2, P0, R13, UR6, 0x2 ;  /* 0x000000060d027c11 */ /* 0x001fc8000f8010ff */
[----:B------:R-:W-:-:S05]  /*4530*/  LEA.HI.X R3, R13, UR7, R16, 0x2, P0 ;  /* 0x000000070d037c11 */ /* 0x000fca00080f1410 */
[----:B------:R0:W-:Y:S04]  /*4540*/  STG.E desc[UR8][R2.64], R11 ;  /* 0x0000000b02007986 */ /* 0x0001e8000c101908 */
.L_x_4055:
[----:B------:R-:W-:Y:S05]  /*4550*/  BSYNC.RECONVERGENT B0 ;  /* 0x0000000000007941 */ /* 0x000fea0003800200 */
.L_x_4054:
        /* <DEDUP_REMOVED lines=9> */
.L_x_4059:
[----:B-----5:R-:W-:-:S04]  /*45f0*/  IADD3 R11, P0, PT, R36, R2, RZ ;  /* 0x00000002240b7210 */ /* 0x020fc80007f1e0ff */
[----:B------:R-:W-:Y:S02]  /*4600*/  LEA.HI.X.SX32 R36, R36, R3, 0x1, P0 ;  /* 0x0000000324247211 */ /* 0x000fe400000f0eff */
[----:B0-----:R-:W-:-:S04]  /*4610*/  LEA R2, P0, R11, UR6, 0x2 ;  /* 0x000000060b027c11 */ /* 0x001fc8000f8010ff */
[----:B------:R-:W-:-:S05]  /*4620*/  LEA.HI.X R3, R11, UR7, R36, 0x2, P0 ;  /* 0x000000070b037c11 */ /* 0x000fca00080f1424 */
[----:B------:R0:W-:Y:S04]  /*4630*/  STG.E desc[UR8][R2.64], R10 ;  /* 0x0000000a02007986 */ /* 0x0001e8000c101908 */
.L_x_4058:
[----:B------:R-:W-:Y:S05]  /*4640*/  BSYNC.RECONVERGENT B0 ;  /* 0x0000000000007941 */ /* 0x000fea0003800200 */
.L_x_4057:
        /* <DEDUP_REMOVED lines=9> */
.L_x_4062:
[----:B-----5:R-:W-:-:S04]  /*46e0*/  IADD3 R10, P0, PT, R5, R2, RZ ;  /* 0x00000002050a7210 */ /* 0x020fc80007f1e0ff */
[----:B------:R-:W-:Y:S02]  /*46f0*/  LEA.HI.X.SX32 R3, R5, R3, 0x1, P0 ;  /* 0x0000000305037211 */ /* 0x000fe400000f0eff */
[----:B0-----:R-:W-:-:S04]  /*4700*/  LEA R2, P0, R10, UR6, 0x2 ;  /* 0x000000060a027c11 */ /* 0x001fc8000f8010ff */
[----:B------:R-:W-:-:S05]  /*4710*/  LEA.HI.X R3, R10, UR7, R3, 0x2, P0 ;  /* 0x000000070a037c11 */ /* 0x000fca00080f1403 */
[----:B------:R0:W-:Y:S04]  /*4720*/  STG.E desc[UR8][R2.64], R9 ;  /* 0x0000000902007986 */ /* 0x0001e8000c101908 */
.L_x_4061:
[----:B------:R-:W-:Y:S05]  /*4730*/  BSYNC.RECONVERGENT B0 ;  /* 0x0000000000007941 */ /* 0x000fea0003800200 */
.L_x_4060:
        /* <DEDUP_REMOVED lines=9> */
.L_x_4065:
[----:B-----5:R-:W-:-:S04]  /*47d0*/  IADD3 R5, P0, PT, R4, R2, RZ ;  /* 0x0000000204057210 */ /* 0x020fc80007f1e0ff */
[----:B------:R-:W-:Y:S02]  /*47e0*/  LEA.HI.X.SX32 R4, R4, R3, 0x1, P0 ;  /* 0x0000000304047211 */ /* 0x000fe400000f0eff */
[----:B0-----:R-:W-:-:S04]  /*47f0*/  LEA R2, P0, R5, UR6, 0x2 ;  /* 0x0000000605027c11 */ /* 0x001fc8000f8010ff */
[----:B------:R-:W-:-:S05]  /*4800*/  LEA.HI.X R3, R5, UR7, R4, 0x2, P0 ;  /* 0x0000000705037c11 */ /* 0x000fca00080f1404 */
[----:B------:R0:W-:Y:S04]  /*4810*/  STG.E desc[UR8][R2.64], R8 ;  /* 0x0000000802007986 */ /* 0x0001e8000c101908 */
.L_x_4064:
[----:B------:R-:W-:Y:S05]  /*4820*/  BSYNC.RECONVERGENT B0 ;  /* 0x0000000000007941 */ /* 0x000fea0003800200 */
.L_x_4063:
        /* <DEDUP_REMOVED lines=9> */
.L_x_4068:
[----:B-----5:R-:W-:-:S04]  /*48c0*/  IADD3 R4, P0, PT, R14, R2, RZ ;  /* 0x000000020e047210 */ /* 0x020fc80007f1e0ff */
[----:B------:R-:W-:Y:S02]  /*48d0*/  LEA.HI.X.SX32 R3, R14, R3, 0x1, P0 ;  /* 0x000000030e037211 */ /* 0x000fe400000f0eff */
[----:B0-----:R-:W-:-:S04]  /*48e0*/  LEA R2, P0, R4, UR6, 0x2 ;  /* 0x0000000604027c11 */ /* 0x001fc8000f8010ff */
[----:B------:R-:W-:-:S05]  /*48f0*/  LEA.HI.X R3, R4, UR7, R3, 0x2, P0 ;  /* 0x0000000704037c11 */ /* 0x000fca00080f1403 */
[----:B------:R0:W-:Y:S04]  /*4900*/  STG.E desc[UR8][R2.64], R7 ;  /* 0x0000000702007986 */ /* 0x0001e8000c101908 */
.L_x_4067:
[----:B------:R-:W-:Y:S05]  /*4910*/  BSYNC.RECONVERGENT B0 ;  /* 0x0000000000007941 */ /* 0x000fea0003800200 */
.L_x_4066:
        /* <DEDUP_REMOVED lines=9> */
.L_x_4071:
[----:B-----5:R-:W-:-:S04]  /*49b0*/  IADD3 R4, P0, PT, R12, R2, RZ ;  /* 0x000000020c047210 */ /* 0x020fc80007f1e0ff */
[----:B------:R-:W-:Y:S02]  /*49c0*/  LEA.HI.X.SX32 R3, R12, R3, 0x1, P0 ;  /* 0x000000030c037211 */ /* 0x000fe400000f0eff */
[----:B0-----:R-:W-:-:S04]  /*49d0*/  LEA R2, P0, R4, UR6, 0x2 ;  /* 0x0000000604027c11 */ /* 0x001fc8000f8010ff */
[----:B------:R-:W-:-:S05]  /*49e0*/  LEA.HI.X R3, R4, UR7, R3, 0x2, P0 ;  /* 0x0000000704037c11 */ /* 0x000fca00080f1403 */
[----:B------:R0:W-:Y:S04]  /*49f0*/  STG.E desc[UR8][R2.64], R6 ;  /* 0x0000000602007986 */ /* 0x0001e8000c101908 */
.L_x_4070:
[----:B------:R-:W-:Y:S05]  /*4a00*/  BSYNC.RECONVERGENT B0 ;  /* 0x0000000000007941 */ /* 0x000fea0003800200 */
.L_x_4069:
[----:B------:R-:W-:-:S13]  /*4a10*/  ISETP.NE.AND P0, PT, R6, R33, PT ;  /* 0x000000210600720c */ /* 0x000fda0003f05270 */
[----:B------:R-:W-:Y:S05]  /*4a20*/  @!P0 EXIT ;  /* 0x000000000000894d */ /* 0x000fea0003800000 */
[----:B------:R-:W-:Y:S01]  /*4a30*/  UISETP.NE.AND UP0, UPT, UR4, URZ, UPT ;  /* 0x000000ff0400728c */ /* 0x000fe2000bf05270 */
[----:B01234-:R-:W-:-:S08]  /*4a40*/  CS2R R2, SRZ ;  /* 0x0000000000027805 */ /* 0x01ffd0000001ff00 */
[----:B------:R-:W-:Y:S05]  /*4a50*/  BRA.U UP0, `(.L_x_4072) ;  /* 0x0000000100087547 */ /* 0x000fea000b800000 */
[----:B------:R-:W0:Y:S02]  /*4a60*/  LDC.64 R2, c[0x0][0x3d0] ;  /* 0x0000f400ff027b82 */ /* 0x000e240000000a00 */
[----:B0-----:R-:W5:Y:S02]  /*4a70*/  LDG.E.64 R2, desc[UR8][R2.64] ;  /* 0x0000000802027981 */ /* 0x001f64000c1e1b00 */
.L_x_4072:
[----:B------:R-:W0:Y:S01]  /*4a80*/  LDCU.64 UR4, c[0x0][0x390] ;  /* 0x00007200ff0477ac */ /* 0x000e220008000a00 */
[----:B-----5:R-:W-:-:S04]  /*4a90*/  IADD3 R4, P0, PT, R0, R2, RZ ;  /* 0x0000000200047210 */ /* 0x020fc80007f1e0ff */
[----:B------:R-:W-:Y:S02]  /*4aa0*/  LEA.HI.X.SX32 R3, R0, R3, 0x1, P0 ;  /* 0x0000000300037211 */ /* 0x000fe400000f0eff */
[----:B0-----:R-:W-:-:S04]  /*4ab0*/  LEA R2, P0, R4, UR4, 0x2 ;  /* 0x0000000404027c11 */ /* 0x001fc8000f8010ff */
[----:B------:R-:W-:-:S05]  /*4ac0*/  LEA.HI.X R3, R4, UR5, R3, 0x2, P0 ;  /* 0x0000000504037c11 */ /* 0x000fca00080f1403 */
[----:B------:R-:W-:Y:S01]  /*4ad0*/  STG.E desc[UR8][R2.64], R33 ;  /* 0x0000002102007986 */ /* 0x000fe2000c101908 */
[----:B------:R-:W-:Y:S05]  /*4ae0*/  EXIT ;  /* 0x000000000000794d */ /* 0x000fea0003800000 */
.L_x_4029:
[----:B------:R-:W-:Y:S01]  /*4af0*/  BAR.SYNC.DEFER_BLOCKING 0x0 ;  /* 0x0000000000007b1d */ /* 0x000fe20000010000 */
[----:B------:R-:W-:Y:S02]  /*4b00*/  ISETP.NE.AND P0, PT, R34, R31, PT ;  /* 0x0000001f2200720c */ /* 0x000fe40003f05270 */
[----:B------:R-:W-:Y:S02]  /*4b10*/  ISETP.NE.AND P5, PT, R31, R30, PT ;  /* 0x0000001e1f00720c */ /* 0x000fe40003fa5270 */
[----:B------:R-:W-:Y:S02]  /*4b20*/  ISETP.NE.AND P6, PT, R30, R29, PT ;  /* 0x0000001d1e00720c */ /* 0x000fe40003fc5270 */
[----:B------:R-:W-:Y:S02]  /*4b30*/  ISETP.NE.AND P1, PT, R28, R27, PT ;  /* 0x0000001b1c00720c */ /* 0x000fe40003f25270 */
[----:B------:R-:W-:Y:S02]  /*4b40*/  ISETP.NE.AND P2, PT, R27, R26, PT ;  /* 0x0000001a1b00720c */ /* 0x000fe40003f45270 */
[----:B------:R-:W-:-:S02]  /*4b50*/  ISETP.NE.AND P3, PT, R26, R25, PT ;  /* 0x000000191a00720c */ /* 0x000fc40003f65270 */
[----:B------:R-:W-:Y:S01]  /*4b60*/  ISETP.NE.AND P4, PT, R25, R24, PT ;  /* 0x000000181900720c */ /* 0x000fe20003f85270 */
[--C-:B------:R-:W-:Y:S02]  /*4b70*/  @P0 IMAD.IADD R2, R19, 0x1, -R17.reuse ;  /* 0x0000000113020824 */ /* 0x100fe400078e0a11 */
[--C-:B------:R-:W-:Y:S02]  /*4b80*/  @P5 IMAD.IADD R13, R13, 0x1, -R17.reuse ;  /* 0x000000010d0d5824 */ /* 0x100fe400078e0a11 */
[--C-:B------:R-:W-:Y:S01]  /*4b90*/  @P6 IMAD.IADD R47, R47, 0x1, -R17.reuse ;  /* 0x000000012f2f6824 */ /* 0x100fe200078e0a11 */
[----:B------:R-:W-:Y:S01]  /*4ba0*/  @P0 LEA R2, R2, UR4, 0x2 ;  /* 0x0000000402020c11 */ /* 0x000fe2000f8e10ff */
[--C-:B------:R-:W-:Y:S01]  /*4bb0*/  @P1 IMAD.IADD R45, R45, 0x1, -R17.reuse ;  /* 0x000000012d2d1824 */ /* 0x100fe200078e0a11 */
[----:B------:R-:W-:Y:S01]  /*4bc0*/  @P5 LEA R13, R13, UR4, 0x2 ;  /* 0x000000040d0d5c11 */ /* 0x000fe2000f8e10ff */
[--C-:B------:R-:W-:Y:S01]  /*4bd0*/  @P2 IMAD.IADD R44, R44, 0x1, -R17.reuse ;  /* 0x000000012c2c2824 */ /* 0x100fe200078e0a11 */
[----:B------:R-:W-:Y:S01]  /*4be0*/  @P6 LEA R16, R47, UR4, 0x2 ;  /* 0x000000042f106c11 */ /* 0x000fe2000f8e10ff */
[----:B------:R0:W-:Y:S01]  /*4bf0*/  @P0 STS [R2], R31 ;  /* 0x0000001f02000388 */ /* 0x0001e20000000800 */
[----:B------:R-:W-:Y:S01]  /*4c00*/  ISETP.NE.AND P0, PT, R29, R28, PT ;  /* 0x0000001c1d00720c */ /* 0x000fe20003f05270 */
[----:B------:R-:W-:-:S02]  /*4c10*/  @P3 IMAD.IADD R39, R39, 0x1, -R17 ;  /* 0x0000000127273824 */ /* 0x000fc400078e0a11 */
[----:B------:R-:W-:Y:S01]  /*4c20*/  @P4 IMAD.IADD R38, R38, 0x1, -R17 ;  /* 0x0000000126264824 */ /* 0x000fe200078e0a11 */
[----:B------:R1:W-:Y:S01]  /*4c30*/  @P5 STS [R13], R30 ;  /* 0x0000001e0d005388 */ /* 0x0003e20000000800 */
[----:B------:R-:W-:-:S03]  /*4c40*/  ISETP.NE.AND P5, PT, R11, R10, PT ;  /* 0x0000000a0b00720c */ /* 0x000fc60003fa5270 */
[----:B------:R2:W-:Y:S01]  /*4c50*/  @P6 STS [R16], R29 ;  /* 0x0000001d10006388 */ /* 0x0005e20000000800 */
[----:B0-----:R-:W-:Y:S02]  /*4c60*/  @P1 LEA R2, R45, UR4, 0x2 ;  /* 0x000000042d021c11 */ /* 0x001fe4000f8e10ff */
[----:B------:R-:W-:Y:S02]  /*4c70*/  @P4 LEA R19, R38, UR4, 0x2 ;  /* 0x0000000426134c11 */ /* 0x000fe4000f8e10ff */
[--C-:B------:R-:W-:Y:S01]  /*4c80*/  @P0 IMAD.IADD R46, R46, 0x1, -R17.reuse ;  /* 0x000000012e2e0824 */ /* 0x100fe200078e0a11 */
[----:B-1----:R-:W-:Y:S02]  /*4c90*/  @P2 LEA R13, R44, UR4, 0x2 ;  /* 0x000000042c0d2c11 */ /* 0x002fe4000f8e10ff */
[----:B------:R-:W-:Y:S02]  /*4ca0*/  ISETP.NE.AND P6, PT, R24, R11, PT ;  /* 0x0000000b1800720c */ /* 0x000fe40003fc5270 */
[----:B------:R-:W-:Y:S01]  /*4cb0*/  @P0 LEA R3, R46, UR4, 0x2 ;  /* 0x000000042e030c11 */ /* 0x000fe2000f8e10ff */
[----:B------:R-:W-:Y:S01]  /*4cc0*/  @P5 IMAD.IADD R36, R36, 0x1, -R17 ;  /* 0x0000000124245824 */ /* 0x000fe200078e0a11 */
[----:B--2---:R-:W-:-:S03]  /*4cd0*/  @P3 LEA R16, R39, UR4, 0x2 ;  /* 0x0000000427103c11 */ /* 0x004fc6000f8e10ff */
[----:B------:R0:W-:Y:S01]  /*4ce0*/  @P0 STS [R3], R28 ;  /* 0x0000001c03000388 */ /* 0x0001e20000000800 */
[----:B------:R-:W-:-:S03]  /*4cf0*/  ISETP.NE.AND P0, PT, R6, R33, PT ;  /* 0x000000210600720c */ /* 0x000fc60003f05270 */
[----:B------:R1:W-:Y:S01]  /*4d00*/  @P1 STS [R2], R27 ;  /* 0x0000001b02001388 */ /* 0x0003e20000000800 */
[----:B------:R-:W-:Y:S01]  /*4d10*/  ISETP.NE.AND P1, PT, R7, R6, PT ;  /* 0x000000060700720c */ /* 0x000fe20003f25270 */
[--C-:B------:R-:W-:Y:S02]  /*4d20*/  @P6 IMAD.IADD R37, R37, 0x1, -R17.reuse ;  /* 0x0000000125256824 */ /* 0x100fe400078e0a11 */
[----:B------:R2:W-:Y:S01]  /*4d30*/  @P2 STS [R13], R26 ;  /* 0x0000001a0d002388 */ /* 0x0005e20000000800 */
[----:B------:R-:W-:Y:S02]  /*4d40*/  ISETP.NE.AND P2, PT, R8, R7, PT ;  /* 0x000000070800720c */ /* 0x000fe40003f45270 */
[----:B0-----:R-:W-:Y:S01]  /*4d50*/  @P5 LEA R3, R36, UR4, 0x2 ;  /* 0x0000000424035c11 */ /* 0x001fe2000f8e10ff */
[----:B------:R-:W-:Y:S01]  /*4d60*/  @P3 STS [R16], R25 ;  /* 0x0000001910003388 */ /* 0x000fe20000000800 */
[----:B------:R-:W-:Y:S02]  /*4d70*/  ISETP.NE.AND P3, PT, R9, R8, PT ;  /* 0x000000080900720c */ /* 0x000fe40003f65270 */
[----:B-1----:R-:W-:Y:S01]  /*4d80*/  @P6 LEA R2, R37, UR4, 0x2 ;  /* 0x0000000425026c11 */ /* 0x002fe2000f8e10ff */
[----:B------:R-:W-:Y:S01]  /*4d90*/  @P4 STS [R19], R24 ;  /* 0x0000001813004388 */ /* 0x000fe20000000800 */
[----:B------:R-:W-:Y:S01]  /*4da0*/  ISETP.NE.AND P4, PT, R10, R9, PT ;  /* 0x000000090a00720c */ /* 0x000fe20003f85270 */
[----:B------:R-:W-:-:S02]  /*4db0*/  @P1 IMAD.IADD R12, R12, 0x1, -R17 ;  /* 0x000000010c0c1824 */ /* 0x000fc400078e0a11 */
[--C-:B--2---:R-:W-:Y:S01]  /*4dc0*/  @P0 IMAD.IADD R13, R0, 0x1, -R17.reuse ;  /* 0x00000001000d0824 */ /* 0x104fe200078e0a11 */
[----:B------:R0:W-:Y:S01]  /*4dd0*/  @P6 STS [R2], R11 ;  /* 0x0000000b02006388 */ /* 0x0001e20000000800 */
[----:B------:R-:W-:-:S03]  /*4de0*/  @P2 IMAD.IADD R14, R14, 0x1, -R17 ;  /* 0x000000010e0e2824 */ /* 0x000fc600078e0a11 */
[----:B------:R1:W-:Y:S01]  /*4df0*/  @P5 STS [R3], R10 ;  /* 0x0000000a03005388 */ /* 0x0003e20000000800 */
[--C-:B------:R-:W-:Y:S01]  /*4e00*/  @P3 IMAD.IADD R4, R4, 0x1, -R17.reuse ;  /* 0x0000000104043824 */ /* 0x100fe200078e0a11 */
[----:B------:R-:W-:Y:S02]  /*4e10*/  @P2 LEA R14, R14, UR4, 0x2 ;  /* 0x000000040e0e2c11 */ /* 0x000fe4000f8e10ff */
[----:B------:R-:W-:Y:S01]  /*4e20*/  ISETP.GE.AND P5, PT, R32, R15, PT ;  /* 0x0000000f2000720c */ /* 0x000fe20003fa6270 */
[----:B------:R-:W-:Y:S01]  /*4e30*/  @P4 IMAD.IADD R5, R5, 0x1, -R17 ;  /* 0x0000000105054824 */ /* 0x000fe200078e0a11 */
[----:B0-----:R-:W-:Y:S02]  /*4e40*/  @P1 LEA R11, R12, UR4, 0x2 ;  /* 0x000000040c0b1c11 */ /* 0x001fe4000f8e10ff */
[----:B------:R-:W-:Y:S02]  /*4e50*/  @P0 LEA R2, R13, UR4, 0x2 ;  /* 0x000000040d020c11 */ /* 0x000fe4000f8e10ff */
[----:B------:R-:W-:-:S02]  /*4e60*/  @P4 LEA R0, R5, UR4, 0x2 ;  /* 0x0000000405004c11 */ /* 0x000fc4000f8e10ff */
[----:B------:R-:W-:-:S03]  /*4e70*/  @P3 LEA R5, R4, UR4, 0x2 ;  /* 0x0000000404053c11 */ /* 0x000fc6000f8e10ff */
[----:B------:R1:W-:Y:S04]  /*4e80*/  @P4 STS [R0], R9 ;  /* 0x0000000900004388 */ /* 0x0003e80000000800 */
[----:B------:R1:W-:Y:S04]  /*4e90*/  @P3 STS [R5], R8 ;  /* 0x0000000805003388 */ /* 0x0003e80000000800 */
[----:B------:R1:W-:Y:S04]  /*4ea0*/  @P2 STS [R14], R7 ;  /* 0x000000070e002388 */ /* 0x0003e80000000800 */
[----:B------:R1:W-:Y:S04]  /*4eb0*/  @P1 STS [R11], R6 ;  /* 0x000000060b001388 */ /* 0x0003e80000000800 */
[----:B------:R1:W-:Y:S01]  /*4ec0*/  @P0 STS [R2], R33 ;  /* 0x0000002102000388 */ /* 0x0003e20000000800 */
[----:B------:R-:W-:Y:S06]  /*4ed0*/  BAR.SYNC.DEFER_BLOCKING 0x0 ;  /* 0x0000000000007b1d */ /* 0x000fec0000010000 */
[----:B------:R-:W-:Y:S05]  /*4ee0*/  @P5 EXIT ;  /* 0x000000000000594d */ /* 0x000fea0003800000 */
[----:B-1----:R-:W-:Y:S01]  /*4ef0*/  LOP3.LUT R2, RZ, R32, RZ, 0x33, !PT ;  /* 0x00000020ff027212 */ /* 0x002fe200078e33ff */
[----:B------:R-:W0:Y:S01]  /*4f00*/  LDCU.U8 UR6, c[0x0][0x3b8] ;  /* 0x00007700ff0677ac */ /* 0x000e220008000000 */
[----:B------:R-:W-:Y:S03]  /*4f10*/  BSSY.RECONVERGENT B0, `(.L_x_4073) ;  /* 0x000001e000007945 */ /* 0x000fe60003800200 */
[----:B------:R-:W-:Y:S01]  /*4f20*/  IMAD.IADD R2, R2, 0x1, R15 ;  /* 0x0000000102027824 */ /* 0x000fe200078e020f */
[----:B------:R-:W1:Y:S03]  /*4f30*/  LDCU.64 UR10, c[0x0][0x390] ;  /* 0x00007200ff0a77ac */ /* 0x000e660008000a00 */
[C---:B------:R-:W-:Y:S01]  /*4f40*/  IMAD.HI.U32 R0, R2.reuse, -0x55555555, RZ ;  /* 0xaaaaaaab02007827 */ /* 0x040fe200078e00ff */
[----:B------:R-:W-:-:S04]  /*4f50*/  ISETP.GE.U32.AND P1, PT, R2, 0x480, PT ;  /* 0x000004800200780c */ /* 0x000fc80003f26070 */
[----:B------:R-:W-:-:S04]  /*4f60*/  SHF.R.U32.HI R0, RZ, 0x8, R0 ;  /* 0x00000008ff007819 */ /* 0x000fc80000011600 */
[----:B------:R-:W-:-:S04]  /*4f70*/  LOP3.LUT R3, R0, 0x3, RZ, 0xc0, !PT ;  /* 0x0000000300037812 */ /* 0x000fc800078ec0ff */
        /* <DEDUP_REMOVED lines=9> */
.L_x_4075:
[----:B0-----:R-:W0:Y:S01]  /*5010*/  @!P2 LDC.64 R4, c[0x0][0x3d0] ;  /* 0x0000f400ff04ab82 */ /* 0x001e220000000a00 */
[----:B------:R-:W-:Y:S01]  /*5020*/  CS2R R2, SRZ ;  /* 0x0000000000027805 */ /* 0x000fe2000001ff00 */
[----:B------:R1:W2:Y:S05]  /*5030*/  LDS R9, [R0] ;  /* 0x0000000000097984 */ /* 0x0002aa0000000800 */
        /* <DEDUP_REMOVED lines=9> */
[----:B--2---:R0:W-:Y:S10]  /*50d0*/  STG.E desc[UR8][R2.64], R9 ;  /* 0x0000000902007986 */ /* 0x0041f4000c101908 */
[----:B------:R-:W-:Y:S05]  /*50e0*/  @P0 BRA `(.L_x_4075) ;  /* 0xfffffffc00c80947 */ /* 0x000fea000383ffff */
.L_x_4074:
[----:B------:R-:W-:Y:S05]  /*50f0*/  BSYNC.RECONVERGENT B0 ;  /* 0x0000000000007941 */ /* 0x000fea0003800200 */
.L_x_4073:
        /* <DEDUP_REMOVED lines=10> */
.L_x_4076:
[----:B--2---:R-:W1:Y:S01]  /*51a0*/  @!P0 LDC.64 R6, c[0x0][0x3d0] ;  /* 0x0000f400ff068b82 */ /* 0x004e620000000a00 */
[----:B0-----:R-:W-:Y:S01]  /*51b0*/  CS2R R2, SRZ ;  /* 0x0000000000027805 */ /* 0x001fe2000001ff00 */
[----:B------:R-:W-:Y:S01]  /*51c0*/  UISETP.NE.AND UP0, UPT, UR6, URZ, UPT ;  /* 0x000000ff0600728c */ /* 0x000fe2000bf05270 */
[----:B------:R-:W0:Y:S01]  /*51d0*/  LDS R19, [R0+-0xc00] ;  /* 0xfff4000000137984 */ /* 0x000e220000000800 */
[----:B------:R-:W-:-:S03]  /*51e0*/  SHF.R.S32.HI R13, RZ, 0x1f, R17 ;  /* 0x0000001fff0d7819 */ /* 0x000fc60000011411 */
[----:B------:R-:W2:Y:S04]  /*51f0*/  LDS R21, [R0+-0x600] ;  /* 0xfffa000000157984 */ /* 0x000ea80000000800 */
        /* <DEDUP_REMOVED lines=8> */
[----:B0-----:R0:W-:Y:S04]  /*5280*/  STG.E desc[UR8][R4.64], R19 ;  /* 0x0000001304007986 */ /* 0x0011e8000c101908 */
[----:B-1----:R-:W3:Y:S01]  /*5290*/  @!P0 LDG.E.64 R2, desc[UR8][R8.64] ;  /* 0x0000000808028981 */ /* 0x002ee2000c1e1b00 */
[----:B------:R-:W1:Y:S03]  /*52a0*/  @!P0 LDC.64 R10, c[0x0][0x3d0] ;  /* 0x0000f400ff0a8b82 */ /* 0x000e660000000a00 */
[----:B------:R-:W4:Y:S01]  /*52b0*/  LDS R19, [R0] ;  /* 0x0000000000137984 */ /* 0x000f220000000800 */
[----:B---3--:R-:W-:-:S05]  /*52c0*/  IADD3 R2, P1, PT, R17, R2, RZ ;  /* 0x0000000211027210 */ /* 0x008fca0007f3e0ff */
[----:B------:R-:W-:Y:S01]  /*52d0*/  IMAD.X R3, R13, 0x1, R3, P1 ;  /* 0x000000010d037824 */ /* 0x000fe200008e0603 */
[----:B------:R-:W-:-:S04]  /*52e0*/  LEA R6, P1, R2, UR10, 0x2 ;  /* 0x0000000a02067c11 */ /* 0x000fc8000f8210ff */
[----:B------:R-:W-:Y:S02]  /*52f0*/  LEA.HI.X R7, R2, UR11, R3, 0x2, P1 ;  /* 0x0000000b02077c11 */ /* 0x000fe400088f1403 */
[----:B------:R-:W-:-:S03]  /*5300*/  CS2R R2, SRZ ;  /* 0x0000000000027805 */ /* 0x000fc6000001ff00 */
[----:B--2---:R-:W-:Y:S04]  /*5310*/  STG.E desc[UR8][R6.64+0x600], R21 ;  /* 0x0006001506007986 */ /* 0x004fe8000c101908 */
[----:B-1----:R-:W2:Y:S01]  /*5320*/  @!P0 LDG.E.64 R2, desc[UR8][R10.64] ;  /* 0x000000080a028981 */ /* 0x002ea2000c1e1b00 */
[----:B------:R-:W1:Y:S03]  /*5330*/  @!P0 LDC.64 R8, c[0x0][0x3d0] ;  /* 0x0000f400ff088b82 */ /* 0x000e660000000a00 */
[----:B------:R3:W5:Y:S01]  /*5340*/  LDS R7, [R0+0x600] ;  /* 0x0006000000077984 */ /* 0x0007620000000800 */
[----:B--2---:R-:W-:-:S05]  /*5350*/  IADD3 R2, P1, PT, R17, R2, RZ ;  /* 0x0000000211027210 */ /* 0x004fca0007f3e0ff */
[----:B------:R-:W-:Y:S01]  /*5360*/  IMAD.X R3, R13, 0x1, R3, P1 ;  /* 0x000000010d037824 */ /* 0x000fe200008e0603 */
[----:B0-----:R-:W-:-:S04]  /*5370*/  LEA R4, P1, R2, UR10, 0x2 ;  /* 0x0000000a02047c11 */ /* 0x001fc8000f8210ff */
[----:B------:R-:W-:Y:S02]  /*5380*/  LEA.HI.X R5, R2, UR11, R3, 0x2, P1 ;  /* 0x0000000b02057c11 */ /* 0x000fe400088f1403 */
[----:B------:R-:W-:-:S03]  /*5390*/  CS2R R2, SRZ ;  /* 0x0000000000027805 */ /* 0x000fc6000001ff00 */
[----:B----4-:R2:W-:Y:S04]  /*53a0*/  STG.E desc[UR8][R4.64+0xc00], R19 ;  /* 0x000c001304007986 */ /* 0x0105e8000c101908 */
        /* <DEDUP_REMOVED lines=9> */
[----:B-----5:R2:W-:Y:S10]  /*5440*/  STG.E desc[UR8][R2.64+0x1200], R7 ;  /* 0x0012000702007986 */ /* 0x0205f4000c101908 */
[----:B------:R-:W-:Y:S05]  /*5450*/  @!P1 BRA `(.L_x_4076) ;  /* 0xfffffffc00509947 */ /* 0x000fea000383ffff */
[----:B------:R-:W-:Y:S05]  /*5460*/  EXIT ;  /* 0x000000000000794d */ /* 0x000fea0003800000 */
.L_x_3963:
[----:B------:R-:W0:Y:S01]  /*5470*/  LDCU UR10, c[0x0][0x3ac] ;  /* 0x00007580ff0a77ac */ /* 0x000e220008000800 */
[----:B------:R-:W-:Y:S01]  /*5480*/  ISETP.NE.AND P0, PT, R35, RZ, PT ;  /* 0x000000ff2300720c */ /* 0x000fe20003f05270 */
[----:B------:R-:W-:Y:S01]  /*5490*/  BSSY.RECONVERGENT B0, `(.L_x_4077) ;  /* 0x000060f000007945 */ /* 0x000fe20003800200 */
[----:B0-----:R-:W-:-:S11]  /*54a0*/  UIADD3 UR4, UPT, UPT, -UR7, UR10, URZ ;  /* 0x0000000a07047290 */ /* 0x001fd6000fffe1ff */
        /* <DEDUP_REMOVED lines=11> */
[C---:B------:R-:W-:Y:S01]  /*5560*/  IADD3 R11, P1, P5, R23.reuse, UR7, R2 ;  /* 0x00000007170b7c10 */ /* 0x040fe2000fd3e002 */
[C---:B------:R-:W-:Y:S01]  /*5570*/  VIADD R14, R23.reuse, 0x40 ;  /* 0x00000040170e7836 */ /* 0x040fe20000000000 */
[C---:B------:R-:W-:Y:S01]  /*5580*/  ISETP.GE.AND P4, PT, R23.reuse, UR4, PT ;  /* 0x0000000417007c0c */ /* 0x040fe2000bf86270 */
[----:B------:R-:W-:Y:S01]  /*5590*/  VIADD R22, R23, 0x60 ;  /* 0x0000006017167836 */ /* 0x000fe20000000000 */
[----:B------:R-:W-:Y:S01]  /*55a0*/  ISETP.GE.AND P3, PT, R3, UR4, PT ;  /* 0x0000000403007c0c */ /* 0x000fe2000bf66270 */
[----:B------:R-:W-:Y:S01]  /*55b0*/  VIADD R24, R23, 0x80 ;  /* 0x0000008017187836 */ /* 0x000fe20000000000 */
[----:B------:R-:W-:Y:S01]  /*55c0*/  SEL R3, R9, RZ, !P0 ;  /* 0x000000ff09037207 */ /* 0x000fe20004000000 */
[----:B------:R-:W-:Y:S01]  /*55d0*/  VIADD R25, R23, 0xa0 ;  /* 0x000000a017197836 */ /* 0x000fe20000000000 */
[----:B------:R-:W-:Y:S02]  /*55e0*/  ISETP.GE.AND P2, PT, R14, UR4, PT ;  /* 0x000000040e007c0c */ /* 0x000fe4000bf46270 */
[----:B------:R-:W-:-:S02]  /*55f0*/  IADD3.X R14, PT, PT, RZ, R3, RZ, P1, P5 ;  /* 0x00000003ff0e7210 */ /* 0x000fc40000fea4ff */
[C---:B---3--:R-:W-:Y:S02]  /*5600*/  LEA R2, P5, R11.reuse, UR12, 0x2 ;  /* 0x0000000c0b027c11 */ /* 0x048fe4000f8a10ff */
[----:B------:R-:W-:Y:S02]  /*5610*/  ISETP.GE.AND P1, PT, R22, UR4, PT ;  /* 0x0000000416007c0c */ /* 0x000fe4000bf26270 */
[----:B------:R-:W-:Y:S01]  /*5620*/  LEA.HI.X R3, R11, UR13, R14, 0x2, P5 ;  /* 0x0000000d0b037c11 */ /* 0x000fe2000a8f140e */
[C---:B------:R-:W-:Y:S01]  /*5630*/  VIADD R11, R23.reuse, 0xc0 ;  /* 0x000000c0170b7836 */ /* 0x040fe20000000000 */
[----:B------:R-:W-:Y:S01]  /*5640*/  ISETP.GE.AND P6, PT, R24, UR4, PT ;  /* 0x0000000418007c0c */ /* 0x000fe2000bfc6270 */
[----:B------:R-:W-:Y:S01]  /*5650*/  VIADD R14, R23, 0xe0 ;  /* 0x000000e0170e7836 */ /* 0x000fe20000000000 */
[----:B------:R-:W-:Y:S01]  /*5660*/  ISETP.GE.AND P5, PT, R25, UR4, PT ;  /* 0x0000000419007c0c */ /* 0x000fe2000bfa6270 */
[----:B------:R-:W2:Y:S01]  /*5670*/  @!P4 LDG.E R0, desc[UR8][R2.64] ;  /* 0x000000080200c981 */ /* 0x000ea2000c1e1900 */
[----:B------:R-:W-:Y:S01]  /*5680*/  ISETP.GE.AND P4, PT, R11, UR4, PT ;  /* 0x000000040b007c0c */ /* 0x000fe2000bf86270 */
[----:B------:R-:W-:-:S02]  /*5690*/  VIADD R11, R23, 0x100 ;  /* 0x00000100170b7836 */ /* 0x000fc40000000000 */
[----:B------:R-:W3:Y:S01]  /*56a0*/  @!P3 LDG.E R4, desc[UR8][R2.64+0x80] ;  /* 0x000080080204b981 */ /* 0x000ee2000c1e1900 */
[----:B------:R-:W-:Y:S01]  /*56b0*/  ISETP.GE.AND P3, PT, R14, UR4, PT ;  /* 0x000000040e007c0c */ /* 0x000fe2000bf66270 */
[----:B------:R-:W-:Y:S02]  /*56c0*/  VIADD R14, R23, 0x120 ;  /* 0x00000120170e7836 */ /* 0x000fe40000000000 */
[----:B------:R-:W4:Y:S01]  /*56d0*/  @!P2 LDG.E R5, desc[UR8][R2.64+0x100] ;  /* 0x000100080205a981 */ /* 0x000f22000c1e1900 */
[----:B------:R-:W-:Y:S01]  /*56e0*/  ISETP.GE.AND P2, PT, R11, UR4, PT ;  /* 0x000000040b007c0c */ /* 0x000fe2000bf46270 */
[C---:B------:R-:W-:Y:S02]  /*56f0*/  VIADD R11, R23.reuse, 0x140 ;  /* 0x00000140170b7836 */ /* 0x040fe40000000000 */
[----:B------:R-:W5:Y:S01]  /*5700*/  @!P1 LDG.E R6, desc[UR8][R2.64+0x180] ;  /* 0x0001800802069981 */ /* 0x000f62000c1e1900 */
[----:B------:R-:W-:Y:S01]  /*5710*/  ISETP.GE.AND P1, PT, R14, UR4, PT ;  /* 0x000000040e007c0c */ /* 0x000fe2000bf26270 */
[----:B------:R-:W-:-:S02]  /*5720*/  VIADD R14, R23, 0x160 ;  /* 0x00000160170e7836 */ /* 0x000fc40000000000 */
[----:B------:R-:W5:Y:S01]  /*5730*/  @!P6 LDG.E R7, desc[UR8][R2.64+0x200] ;  /* 0x000200080207e981 */ /* 0x000f62000c1e1900 */
[----:B------:R-:W-:Y:S01]  /*5740*/  ISETP.GE.AND P6, PT, R11, UR4, PT ;  /* 0x000000040b007c0c */ /* 0x000fe2000bfc6270 */
[C---:B------:R-:W-:Y:S02]  /*5750*/  VIADD R11, R23.reuse, 0x180 ;  /* 0x00000180170b7836 */ /* 0x040fe40000000000 */
[----:B------:R-:W5:Y:S01]  /*5760*/  @!P5 LDG.E R10, desc[UR8][R2.64+0x280] ;  /* 0x00028008020ad981 */ /* 0x000f62000c1e1900 */
[----:B------:R-:W-:Y:S01]  /*5770*/  ISETP.GE.AND P5, PT, R14, UR4, PT ;  /* 0x000000040e007c0c */ /* 0x000fe2000bfa6270 */
[----:B------:R-:W-:Y:S02]  /*5780*/  VIADD R14, R23, 0x1a0 ;  /* 0x000001a0170e7836 */ /* 0x000fe40000000000 */
[----:B------:R-:W5:Y:S01]  /*5790*/  @!P4 LDG.E R12, desc[UR8][R2.64+0x300] ;  /* 0x00030008020cc981 */ /* 0x000f62000c1e1900 */
[----:B------:R-:W-:Y:S01]  /*57a0*/  ISETP.GE.AND P4, PT, R11, UR4, PT ;  /* 0x000000040b007c0c */ /* 0x000fe2000bf86270 */
[----:B------:R-:W-:-:S02]  /*57b0*/  VIADD R11, R23, 0x1c0 ;  /* 0x000001c0170b7836 */ /* 0x000fc40000000000 */
[----:B------:R-:W5:Y:S01]  /*57c0*/  @!P3 LDG.E R13, desc[UR8][R2.64+0x380] ;  /* 0x00038008020db981 */ /* 0x000f62000c1e1900 */
[----:B------:R-:W-:-:S03]  /*57d0*/  ISETP.GE.AND P3, PT, R14, UR4, PT ;  /* 0x000000040e007c0c */ /* 0x000fc6000bf66270 */
[----:B------:R-:W5:Y:S01]  /*57e0*/  @!P2 LDG.E R15, desc[UR8][R2.64+0x400] ;  /* 0x00040008020fa981 */ /* 0x000f62000c1e1900 */
[----:B------:R-:W-:-:S03]  /*57f0*/  ISETP.GE.AND P2, PT, R11, UR4, PT ;  /* 0x000000040b007c0c */ /* 0x000fc6000bf46270 */
[----:B------:R-:W5:Y:S04]  /*5800*/  @!P1 LDG.E R16, desc[UR8][R2.64+0x480] ;  /* 0x0004800802109981 */ /* 0x000f68000c1e1900 */
[----:B------:R-:W5:Y:S04]  /*5810*/  @!P6 LDG.E R17, desc[UR8][R2.64+0x500] ;  /* 0x000500080211e981 */ /* 0x000f68000c1e1900 */
[----:B------:R-:W5:Y:S04]  /*5820*/  @!P5 LDG.E R18, desc[UR8][R2.64+0x580] ;  /* 0x000580080212d981 */ /* 0x000f68000c1e1900 */
[----:B------:R-:W5:Y:S04]  /*5830*/  @!P4 LDG.E R19, desc[UR8][R2.64+0x600] ;  /* 0x000600080213c981 */ /* 0x000f68000c1e1900 */
[----:B------:R-:W5:Y:S04]  /*5840*/  @!P3 LDG.E R20, desc[UR8][R2.64+0x680] ;  /* 0x000680080214b981 */ /* 0x000f68000c1e1900 */
[----:B------:R-:W5:Y:S01]  /*5850*/  @!P2 LDG.E R21, desc[UR8][R2.64+0x700] ;  /* 0x000700080215a981 */ /* 0x000f62000c1e1900 */
        /* <DEDUP_REMOVED lines=51> */
.L_x_4080:
        /* <DEDUP_REMOVED lines=9> */
[----:B--2---:R-:W1:Y:S02]  /*5c20*/  @P0 LDS R9, [R44+0x64c] ;  /* 0x00064c002c090984 */ /* 0x004e640000000800 */
[----:B01----:R-:W-:-:S13]  /*5c30*/  ISETP.NE.AND P0, PT, R9, R42, PT ;  /* 0x0000002a0900720c */ /* 0x003fda0003f05270 */
.L_x_4081:
[----:B------:R-:W-:Y:S05]  /*5c40*/  BSYNC.RECONVERGENT B1 ;  /* 0x0000000000017941 */ /* 0x000fea0003800200 */
.L_x_4079:
[----:B------:R-:W-:Y:S01]  /*5c50*/  IMAD R8, R47, 0xf, RZ ;  /* 0x0000000f2f087824 */ /* 0x000fe200078e02ff */
[----:B------:R-:W-:Y:S01]  /*5c60*/  ISETP.NE.AND P1, PT, R42, R41, PT ;  /* 0x000000292a00720c */ /* 0x000fe20003f25270 */
[----:B------:R-:W-:Y:S01]  /*5c70*/  IMAD.MOV.U32 R40, RZ, RZ, 0x2 ;  /* 0x00000002ff287424 */ /* 0x000fe200078e00ff */
[----:B------:R-:W-:Y:S01]  /*5c80*/  LOP3.LUT R29, R29, 0xfffffffd, RZ, 0xc0, !PT ;  /* 0xfffffffd1d1d7812 */ /* 0x000fe200078ec0ff */
[C---:B------:R-:W-:Y:S01]  /*5c90*/  VIADD R9, R8.reuse, 0x1 ;  /* 0x0000000108097836 */ /* 0x040fe20000000000 */
[----:B------:R-:W-:Y:S01]  /*5ca0*/  BAR.SYNC.DEFER_BLOCKING 0x0 ;  /* 0x0000000000007b1d */ /* 0x000fe20000010000 */
[C---:B------:R-:W-:Y:S01]  /*5cb0*/  ISETP.GE.OR P0, PT, R8.reuse, UR4, P0 ;  /* 0x0000000408007c0c */ /* 0x040fe20008706670 */
[C---:B------:R-:W-:Y:S01]  /*5cc0*/  VIADD R10, R8.reuse, 0x3 ;  /* 0x00000003080a7836 */ /* 0x040fe20000000000 */
[----:B------:R-:W-:Y:S02]  /*5cd0*/  ISETP.NE.AND P4, PT, R15, R24, PT ;  /* 0x000000180f00720c */ /* 0x000fe40003f85270 */
[----:B------:R-:W-:Y:S01]  /*5ce0*/  ISETP.GE.OR P2, PT, R9, UR4, P1 ;  /* 0x0000000409007c0c */ /* 0x000fe20008f46670 */
[----:B------:R-:W-:Y:S01]  /*5cf0*/  VIADD R9, R8, 0x2 ;  /* 0x0000000208097836 */ /* 0x000fe20000000000 */
[----:B------:R-:W-:Y:S01]  /*5d00*/  ISETP.NE.AND P1, PT, R41, R39, PT ;  /* 0x000000272900720c */ /* 0x000fe20003f25270 */
[----:B------:R-:W-:Y:S01]  /*5d10*/  BSSY.RECONVERGENT B1, `(.L_x_4082) ;  /* 0x000021a000017945 */ /* 0x000fe20003800200 */
[----:B------:R-:W-:-:S02]  /*5d20*/  ISETP.NE.AND P5, PT, R24, R25, PT ;  /* 0x000000191800720c */ /* 0x000fc40003fa5270 */
[----:B------:R-:W-:Y:S02]  /*5d30*/  ISETP.GE.OR P3, PT, R9, UR4, P1 ;  /* 0x0000000409007c0c */ /* 0x000fe40008f66670 */
[----:B------:R-:W-:Y:S01]  /*5d40*/  SEL R9, RZ, 0x1, !P0 ;  /* 0x00000001ff097807 */ /* 0x000fe20004000000 */
[----:B------:R-:W-:Y:S01]  /*5d50*/  @!P0 IMAD.MOV R40, RZ, RZ, 0x1 ;  /* 0x00000001ff288424 */ /* 0x000fe200078e02ff */
[----:B------:R-:W-:-:S03]  /*5d60*/  ISETP.NE.AND P1, PT, R39, R0, PT ;  /* 0x000000002700720c */ /* 0x000fc60003f25270 */
[----:B------:R-:W-:Y:S01]  /*5d70*/  @P2 LOP3.LUT R29, R29, 0x2, RZ, 0xfc, !PT ;  /* 0x000000021d1d2812 */ /* 0x000fe200078efcff */
[----:B------:R-:W-:Y:S01]  /*5d80*/  @!P2 IMAD.MOV R40, RZ, RZ, R9 ;  /* 0x000000ffff28a224 */ /* 0x000fe200078e0209 */
[----:B------:R-:W-:Y:S01]  /*5d90*/  ISETP.GE.OR P2, PT, R10, UR4, P1 ;  /* 0x000000040a007c0c */ /* 0x000fe20008f46670 */
[----:B------:R-:W-:Y:S01]  /*5da0*/  VIADD R9, R8, 0x4 ;  /* 0x0000000408097836 */ /* 0x000fe20000000000 */
[----:B------:R-:W-:Y:S01]  /*5db0*/  LOP3.LUT R29, R29, 0xfffffffb, RZ, 0xc0, !PT ;  /* 0xfffffffb1d1d7812 */ /* 0x000fe200078ec0ff */
[----:B------:R-:W-:Y:S01]  /*5dc0*/  VIADD R26, R40, 0x1 ;  /* 0x00000001281a7836 */ /* 0x000fe20000000000 */
[----:B------:R-:W-:Y:S01]  /*5dd0*/  ISETP.NE.AND P1, PT, R0, R2, PT ;  /* 0x000000020000720c */ /* 0x000fe20003f25270 */
[----:B------:R-:W-:Y:S01]  /*5de0*/  @!P3 IMAD.MOV R26, RZ, RZ, R40 ;  /* 0x000000ffff1ab224 */ /* 0x000fe200078e0228 */
[----:B------:R-:W-:Y:S02]  /*5df0*/  @P3 LOP3.LUT R29, R29, 0x4, RZ, 0xfc, !PT ;  /* 0x000000041d1d3812 */ /* 0x000fe400078efcff */
[----:B------:R-:W-:Y:S01]  /*5e00*/  ISETP.GE.OR P3, PT, R9, UR4, P1 ;  /* 0x0000000409007c0c */ /* 0x000fe20008f66670 */
[----:B------:R-:W-:Y:S01]  /*5e10*/  VIADD R9, R8, 0x5 ;  /* 0x0000000508097836 */ /* 0x000fe20000000000 */
[----:B------:R-:W-:Y:S01]  /*5e20*/  LOP3.LUT R29, R29, 0xfffffff7, RZ, 0xc0, !PT ;  /* 0xfffffff71d1d7812 */ /* 0x000fe200078ec0ff */
[----:B------:R-:W-:Y:S01]  /*5e30*/  VIADD R27, R26, 0x1 ;  /* 0x000000011a1b7836 */ /* 0x000fe20000000000 */
[----:B------:R-:W-:Y:S01]  /*5e40*/  ISETP.NE.AND P1, PT, R2, R3, PT ;  /* 0x000000030200720c */ /* 0x000fe20003f25270 */
[----:B------:R-:W-:Y:S01]  /*5e50*/  @!P2 IMAD.MOV R27, RZ, RZ, R26 ;  /* 0x000000ffff1ba224 */ /* 0x000fe200078e021a */
[----:B------:R-:W-:-:S02]  /*5e60*/  @P2 LOP3.LUT R29, R29, 0x8, RZ, 0xfc, !PT ;  /* 0x000000081d1d2812 */ /* 0x000fc400078efcff */
[----:B------:R-:W-:Y:S01]  /*5e70*/  ISETP.GE.OR P2, PT, R9, UR4, P1 ;  /* 0x0000000409007c0c */ /* 0x000fe20008f46670 */
[C---:B------:R-:W-:Y:S01]  /*5e80*/  VIADD R9, R8.reuse, 0x6 ;  /* 0x0000000608097836 */ /* 0x040fe20000000000 */
        /* <DEDUP_REMOVED lines=40> */
[----:B------:R-:W-:Y:S01]  /*6110*/  ISETP.NE.AND P2, PT, R12, R13, PT ;  /* 0x0000000d0c00720c */ /* 0x000fe20003f45270 */
[----:B------:R-:W-:-:S03]  /*6120*/  VIADD R48, R34, 0x1 ;  /* 0x0000000122307836 */ /* 0x000fc60000000000 */
[----:B------:R-:W-:Y:S01]  /*6130*/  ISETP.GE.OR P2, PT, R9, UR4, P2 ;  /* 0x0000000409007c0c */ /* 0x000fe20009746670 */
[----:B------:R-:W-:Y:S02]  /*6140*/  VIADD R9, R8, 0xc ;  /* 0x0000000c08097836 */ /* 0x000fe40000000000 */
[----:B------:R-:W-:-:S03]  /*6150*/  @!P1 IMAD.MOV R48, RZ, RZ, R34 ;  /* 0x000000ffff309224 */ /* 0x000fc600078e0222 */
[----:B------:R-:W-:Y:S01]  /*6160*/  ISETP.GE.OR P3, PT, R9, UR4, P3 ;  /* 0x0000000409007c0c */ /* 0x000fe20009f66670 */
[C---:B------:R-:W-:Y:S02]  /*6170*/  VIADD R9, R8.reuse, 0xd ;  /* 0x0000000d08097836 */ /* 0x040fe40000000000 */
[----:B------:R-:W-:Y:S02]  /*6180*/  VIADD R8, R8, 0xe ;  /* 0x0000000e08087836 */ /* 0x000fe40000000000 */
[----:B------:R-:W-:Y:S01]  /*6190*/  VIADD R36, R48, 0x1 ;  /* 0x0000000130247836 */ /* 0x000fe20000000000 */
[----:B------:R-:W-:Y:S01]  /*61a0*/  ISETP.GE.OR P4, PT, R9, UR4, P4 ;  /* 0x0000000409007c0c */ /* 0x000fe2000a786670 */
[----:B------:R-:W-:Y:S01]  /*61b0*/  @!P2 IMAD.MOV R36, RZ, RZ, R48 ;  /* 0x000000ffff24a224 */ /* 0x000fe200078e0230 */
[----:B------:R-:W-:-:S03]  /*61c0*/  ISETP.GE.OR P5, PT, R8, UR4, P5 ;  /* 0x0000000408007c0c */ /* 0x000fc6000afa6670 */
        /* <DEDUP_REMOVED lines=57> */
[----:B------:R-:W-:Y:S02]  /*6560*/  IADD3 R31, PT, PT, R31, UR4, R23 ;  /* 0x000000041f1f7c10 */ /* 0x000fe4000fffe017 */
[----:B------:R-:W-:-:S05]  /*6570*/  SEL R14, R33, RZ, P6 ;  /* 0x000000ff210e7207 */ /* 0x000fca0003000000 */
[----:B------:R-:W-:Y:S02]  /*6580*/  IMAD.IADD R45, R14, 0x1, R45 ;  /* 0x000000010e2d7824 */ /* 0x000fe400078e022d */
[----:B------:R-:W-:Y:S02]  /*6590*/  VIADD R14, R31, 0xffffe980 ;  /* 0xffffe9801f0e7836 */ /* 0x000fe40000000000 */
[----:B------:R-:W-:Y:S02]  /*65a0*/  VIADD R43, R45, 0x1 ;  /* 0x000000012d2b7836 */ /* 0x000fe40000000000 */
        /* <DEDUP_REMOVED lines=24> */
.L_x_4086:
[----:B------:R-:W1:Y:S01]  /*6730*/  LDCU.64 UR4, c[0x0][0x390] ;  /* 0x00007200ff0477ac */ /* 0x000e620008000a00 */
[----:B-----5:R-:W-:-:S04]  /*6740*/  IADD3 R10, P0, PT, R45, R8, RZ ;  /* 0x000000082d0a7210 */ /* 0x020fc80007f1e0ff */
[----:B------:R-:W-:Y:S02]  /*6750*/  LEA.HI.X.SX32 R9, R45, R9, 0x1, P0 ;  /* 0x000000092d097211 */ /* 0x000fe400000f0eff */
[----:B-1----:R-:W-:-:S04]  /*6760*/  LEA R8, P0, R10, UR4, 0x2 ;  /* 0x000000040a087c11 */ /* 0x002fc8000f8010ff */
[----:B------:R-:W-:-:S05]  /*6770*/  LEA.HI.X R9, R10, UR5, R9, 0x2, P0 ;  /* 0x000000050a097c11 */ /* 0x000fca00080f1409 */
[----:B------:R1:W-:Y:S04]  /*6780*/  STG.E desc[UR8][R8.64], R42 ;  /* 0x0000002a08007986 */ /* 0x0003e8000c101908 */
.L_x_4085:
[----:B------:R-:W-:Y:S05]  /*6790*/  BSYNC.RECONVERGENT B2 ;  /* 0x0000000000027941 */ /* 0x000fea0003800200 */
.L_x_4084:
        /* <DEDUP_REMOVED lines=9> */
.L_x_4089:
[----:B------:R-:W1:Y:S01]  /*6830*/  LDCU.64 UR4, c[0x0][0x390] ;  /* 0x00007200ff0477ac */ /* 0x000e620008000a00 */
[----:B-----5:R-:W-:-:S04]  /*6840*/  IADD3 R10, P0, PT, R43, R8, RZ ;  /* 0x000000082b0a7210 */ /* 0x020fc80007f1e0ff */
[----:B------:R-:W-:Y:S02]  /*6850*/  LEA.HI.X.SX32 R9, R43, R9, 0x1, P0 ;  /* 0x000000092b097211 */ /* 0x000fe400000f0eff */
[----:B-1----:R-:W-:-:S04]  /*6860*/  LEA R8, P0, R10, UR4, 0x2 ;  /* 0x000000040a087c11 */ /* 0x002fc8000f8010ff */
[----:B------:R-:W-:-:S05]  /*6870*/  LEA.HI.X R9, R10, UR5, R9, 0x2, P0 ;  /* 0x000000050a097c11 */ /* 0x000fca00080f1409 */
[----:B------:R2:W-:Y:S04]  /*6880*/  STG.E desc[UR8][R8.64], R41 ;  /* 0x0000002908007986 */ /* 0x0005e8000c101908 */
.L_x_4088:
[----:B------:R-:W-:Y:S05]  /*6890*/  BSYNC.RECONVERGENT B2 ;  /* 0x0000000000027941 */ /* 0x000fea0003800200 */
.L_x_4087:
        /* <DEDUP_REMOVED lines=9> */
.L_x_4092:
[----:B------:R-:W1:Y:S01]  /*6930*/  LDCU.64 UR4, c[0x0][0x390] ;  /* 0x00007200ff0477ac */ /* 0x000e620008000a00 */
[----:B-----5:R-:W-:-:S04]  /*6940*/  IADD3 R10, P0, PT, R40, R8, RZ ;  /* 0x00000008280a7210 */ /* 0x020fc80007f1e0ff */
[----:B------:R-:W-:Y:S02]  /*6950*/  LEA.HI.X.SX32 R9, R40, R9, 0x1, P0 ;  /* 0x0000000928097211 */ /* 0x000fe400000f0eff */
[----:B-1----:R-:W-:-:S04]  /*6960*/  LEA R8, P0, R10, UR4, 0x2 ;  /* 0x000000040a087c11 */ /* 0x002fc8000f8010ff */
[----:B------:R-:W-:-:S05]  /*6970*/  LEA.HI.X R9, R10, UR5, R9, 0x2, P0 ;  /* 0x000000050a097c11 */ /* 0x000fca00080f1409 */
[----:B------:R3:W-:Y:S04]  /*6980*/  STG.E desc[UR8][R8.64], R39 ;  /* 0x0000002708007986 */ /* 0x0007e8000c101908 */
.L_x_4091:
[----:B------:R-:W-:Y:S05]  /*6990*/  BSYNC.RECONVERGENT B2 ;  /* 0x0000000000027941 */ /* 0x000fea0003800200 */
.L_x_4090:
        /* <DEDUP_REMOVED lines=9> */
.L_x_4095:
[----:B------:R-:W1:Y:S01]  /*6a30*/  LDCU.64 UR4, c[0x0][0x390] ;  /* 0x00007200ff0477ac */ /* 0x000e620008000a00 */
[----:B-----5:R-:W-:-:S04]  /*6a40*/  IADD3 R10, P0, PT, R26, R8, RZ ;  /* 0x000000081a0a7210 */ /* 0x020fc80007f1e0ff */
[----:B------:R-:W-:Y:S02]  /*6a50*/  LEA.HI.X.SX32 R9, R26, R9, 0x1, P0 ;  /* 0x000000091a097211 */ /* 0x000fe400000f0eff */
[----:B-1----:R-:W-:-:S04]  /*6a60*/  LEA R8, P0, R10, UR4, 0x2 ;  /* 0x000000040a087c11 */ /* 0x002fc8000f8010ff */
[----:B------:R-:W-:-:S05]  /*6a70*/  LEA.HI.X R9, R10, UR5, R9, 0x2, P0 ;  /* 0x000000050a097c11 */ /* 0x000fca00080f1409 */
[----:B------:R4:W-:Y:S04]  /*6a80*/  STG.E desc[UR8][R8.64], R0 ;  /* 0x0000000008007986 */ /* 0x0009e8000c101908 */
.L_x_4094:
[----:B------:R-:W-:Y:S05]  /*6a90*/  BSYNC.RECONVERGENT B2 ;  /* 0x0000000000027941 */ /* 0x000fea0003800200 */
.L_x_4093:
[----:B------:R-:W-:Y:S01]  /*6aa0*/  LOP3.LUT P0, RZ, R29, 0x10, RZ, 0xc0, !PT ;  /* 0x000000101dff7812 */ /* 0x000fe2000780c0ff */
[----:B------:R-:W-:Y:S03]  /*6ab0*/  BSSY.RECONVERGENT B2, `(.L_x_4096) ;  /* 0x000000e000027945 */ /* 0x000fe60003800200 */
[----:B------:R-:W-:-:S13]  /*6ac0*/  ISETP.GE.OR P0, PT, R27, R14, !P0 ;  /* 0x0000000e1b00720c */ /* 0x000fda0004706670 */
[----:B------:R-:W-:Y:S05]  /*6ad0*/  @P0 BRA `(.L_x_4097) ;  /* 0x00000000002c0947 */ /* 0x000fea0003800000 */
[----:B------:R-:W-:Y:S01]  /*6ae0*/  UISETP.NE.AND UP0, UPT, UR11, URZ, UPT ;  /* 0x000000ff0b00728c */ /* 0x000fe2000bf05270 */
[----:B-1234-:R-:W-:-:S08]  /*6af0*/  CS2R R8, SRZ ;  /* 0x0000000000087805 */ /* 0x01efd0000001ff00 */
[----:B------:R-:W-:Y:S05]  /*6b00*/  BRA.U UP0, `(.L_x_4098) ;  /* 0x0000000100087547 */ /* 0x000fea000b800000 */
[----:B------:R-:W1:Y:S02]  /*6b10*/  LDC.64 R8, c[0x0][0x3d0] ;  /* 0x0000f400ff087b82 */ /* 0x000e640000000a00 */
[----:B-1----:R-:W5:Y:S02]  /*6b20*/  LDG.E.64 R8, desc[UR8][R8.64] ;  /* 0x0000000808087981 */ /* 0x002f64000c1e1b00 */
.L_x_4098:
[----:B------:R-:W1:Y:S01]  /*6b30*/  LDCU.64 UR4, c[0x0][0x390] ;  /* 0x00007200ff0477ac */ /* 0x000e620008000a00 */
[----:B-----5:R-:W-:-:S04]  /*6b40*/  IADD3 R0, P0, PT, R27, R8, RZ ;  /* 0x000000081b007210 */ /* 0x020fc80007f1e0ff */
[----:B------:R-:W-:Y:S02]  /*6b50*/  LEA.HI.X.SX32 R9, R27, R9, 0x1, P0 ;  /* 0x000000091b097211 */ /* 0x000fe400000f0eff */
[----:B-1----:R-:W-:-:S04]  /*6b60*/  LEA R8, P0, R0, UR4, 0x2 ;  /* 0x0000000400087c11 */ /* 0x002fc8000f8010ff */
[----:B------:R-:W-:-:S05]  /*6b70*/  LEA.HI.X R9, R0, UR5, R9, 0x2, P0 ;  /* 0x0000000500097c11 */ /* 0x000fca00080f1409 */
[----:B------:R1:W-:Y:S04]  /*6b80*/  STG.E desc[UR8][R8.64], R2 ;  /* 0x0000000208007986 */ /* 0x0003e8000c101908 */
.L_x_4097:
[----:B------:R-:W-:Y:S05]  /*6b90*/  BSYNC.RECONVERGENT B2 ;  /* 0x0000000000027941 */ /* 0x000fea0003800200 */
.L_x_4096:
        /* <DEDUP_REMOVED lines=9> */
.L_x_4101:
[----:B------:R-:W1:Y:S01]  /*6c30*/  LDCU.64 UR4, c[0x0][0x390] ;  /* 0x00007200ff0477ac */ /* 0x000e620008000a00 */
[----:B-----5:R-:W-:-:S04]  /*6c40*/  IADD3 R0, P0, PT, R28, R8, RZ ;  /* 0x000000081c007210 */ /* 0x020fc80007f1e0ff */
[----:B------:R-:W-:Y:S02]  /*6c50*/  LEA.HI.X.SX32 R9, R28, R9, 0x1, P0 ;  /* 0x000000091c097211 */ /* 0x000fe400000f0eff */
[----:B-1----:R-:W-:-:S04]  /*6c60*/  LEA R8, P0, R0, UR4, 0x2 ;  /* 0x0000000400087c11 */ /* 0x002fc8000f8010ff */
[----:B------:R-:W-:-:S05]  /*6c70*/  LEA.HI.X R9, R0, UR5, R9, 0x2, P0 ;  /* 0x0000000500097c11 */ /* 0x000fca00080f1409 */
[----:B------:R1:W-:Y:S04]  /*6c80*/  STG.E desc[UR8][R8.64], R3 ;  /* 0x0000000308007986 */ /* 0x0003e8000c101908 */
.L_x_4100:
[----:B------:R-:W-:Y:S05]  /*6c90*/  BSYNC.RECONVERGENT B2 ;  /* 0x0000000000027941 */ /* 0x000fea0003800200 */
.L_x_4099:
        /* <DEDUP_REMOVED lines=9> */
.L_x_4104:
[----:B------:R-:W1:Y:S01]  /*6d30*/  LDCU.64 UR4, c[0x0][0x390] ;  /* 0x00007200ff0477ac */ /* 0x000e620008000a00 */
[----:B----45:R-:W-:-:S04]  /*6d40*/  IADD3 R0, P0, PT, R30, R2, RZ ;  /* 0x000000021e007210 */ /* 0x030fc80007f1e0ff */
[----:B------:R-:W-:Y:S02]  /*6d50*/  LEA.HI.X.SX32 R3, R30, R3, 0x1, P0 ;  /* 0x000000031e037211 */ /* 0x000fe400000f0eff */
[----:B-1----:R-:W-:-:S04]  /*6d60*/  LEA R2, P0, R0, UR4, 0x2 ;  /* 0x0000000400027c11 */ /* 0x002fc8000f8010ff */
[----:B------:R-:W-:-:S05]  /*6d70*/  LEA.HI.X R3, R0, UR5, R3, 0x2, P0 ;  /* 0x0000000500037c11 */ /* 0x000fca00080f1403 */
[----:B------:R1:W-:Y:S04]  /*6d80*/  STG.E desc[UR8][R2.64], R4 ;  /* 0x0000000402007986 */ /* 0x0003e8000c101908 */
.L_x_4103:
[----:B------:R-:W-:Y:S05]  /*6d90*/  BSYNC.RECONVERGENT B2 ;  /* 0x0000000000027941 */ /* 0x000fea0003800200 */
.L_x_4102:
        /* <DEDUP_REMOVED lines=9> */
.L_x_4107:
[----:B------:R-:W1:Y:S01]  /*6e30*/  LDCU.64 UR4, c[0x0][0x390] ;  /* 0x00007200ff0477ac */ /* 0x000e620008000a00 */
[----:B----45:R-:W-:-:S04]  /*6e40*/  IADD3 R0, P0, PT, R31, R2, RZ ;  /* 0x000000021f007210 */ /* 0x030fc80007f1e0ff */
[----:B------:R-:W-:Y:S02]  /*6e50*/  LEA.HI.X.SX32 R3, R31, R3, 0x1, P0 ;  /* 0x000000031f037211 */ /* 0x000fe400000f0eff */
[----:B-1----:R-:W-:-:S04]  /*6e60*/  LEA R2, P0, R0, UR4, 0x2 ;  /* 0x0000000400027c11 */ /* 0x002fc8000f8010ff */
[----:B------:R-:W-:-:S05]  /*6e70*/  LEA.HI.X R3, R0, UR5, R3, 0x2, P0 ;  /* 0x0000000500037c11 */ /* 0x000fca00080f1403 */
[----:B------:R1:W-:Y:S04]  /*6e80*/  STG.E desc[UR8][R2.64], R5 ;  /* 0x0000000502007986 */ /* 0x0003e8000c101908 */
.L_x_4106:
[----:B------:R-:W-:Y:S05]  /*6e90*/  BSYNC.RECONVERGENT B2 ;  /* 0x0000000000027941 */ /* 0x000fea0003800200 */
.L_x_4105:
[----:B------:R-:W-:Y:S01]  /*6ea0*/  LOP3.LUT P0, RZ, R29, 0x100, RZ, 0xc0, !PT ;  /* 0x000001001dff7812 */ /* 0x000fe2000780c0ff */
[----:B------:R-:W-:Y:S03]  /*6eb0*/  BSSY.RECONVERGENT B2, `(.L_x_4108) ;  /* 0x000000e000027945 */ /* 0x000fe60003800200 */
[----:B------:R-:W-:-:S13]  /*6ec0*/  ISETP.GE.OR P0, PT, R32, R14, !P0 ;  /* 0x0000000e2000720c */ /* 0x000fda0004706670 */
[----:B------:R-:W-:Y:S05]  /*6ed0*/  @P0 BRA `(.L_x_4109) ;  /* 0x00000000002c0947 */ /* 0x000fea0003800000 */
[----:B------:R-:W-:Y:S01]  /*6ee0*/  UISETP.NE.AND UP0, UPT, UR11, URZ, UPT ;  /* 0x000000ff0b00728c */ /* 0x000fe2000bf05270 */
[----:B-1----:R-:W-:Y:S01]  /*6ef0*/  CS2R R2, SRZ ;  /* 0x0000000000027805 */ /* 0x002fe2000001ff00 */
[----:B------:R-:W1:Y:S07]  /*6f00*/  LDCU.64 UR4, c[0x0][0x390] ;  /* 0x00007200ff0477ac */ /* 0x000e6e0008000a00 */
[----:B------:R-:W-:Y:S05]  /*6f10*/  BRA.U UP0, `(.L_x_4110) ;  /* 0x0000000100087547 */ /* 0x000fea000b800000 */
[----:B------:R-:W0:Y:S02]  /*6f20*/  LDC.64 R2, c[0x0][0x3d0] ;  /* 0x0000f400ff027b82 */ /* 0x000e240000000a00 */
[----:B0-----:R-:W5:Y:S02]  /*6f30*/  LDG.E.64 R2, desc[UR8][R2.64] ;  /* 0x0000000802027981 */ /* 0x001f64000c1e1b00 */
.L_x_4110:
[----:B----45:R-:W-:-:S04]  /*6f40*/  IADD3 R0, P0, PT, R32, R2, RZ ;  /* 0x0000000220007210 */ /* 0x030fc80007f1e0ff */
[----:B------:R-:W-:Y:S02]  /*6f50*/  LEA.HI.X.SX32 R3, R32, R3, 0x1, P0 ;  /* 0x0000000320037211 */ /* 0x000fe400000f0eff */
[----:B-1----:R-:W-:-:S04]  /*6f60*/  LEA R2, P0, R0, UR4, 0x2 ;  /* 0x0000000400027c11 */ /* 0x002fc8000f8010ff */
[----:B------:R-:W-:-:S05]  /*6f70*/  LEA.HI.X R3, R0, UR5, R3, 0x2, P0 ;  /* 0x0000000500037c11 */ /* 0x000fca00080f1403 */
[----:B------:R1:W-:Y:S04]  /*6f80*/  STG.E desc[UR8][R2.64], R6 ;  /* 0x0000000602007986 */ /* 0x0003e8000c101908 */
.L_x_4109:
[----:B------:R-:W-:Y:S05]  /*6f90*/  BSYNC.RECONVERGENT B2 ;  /* 0x0000000000027941 */ /* 0x000fea0003800200 */
.L_x_4108:
        /* <DEDUP_REMOVED lines=10> */
.L_x_4113:
[----:B----45:R-:W-:-:S04]  /*7040*/  IADD3 R0, P0, PT, R33, R2, RZ ;  /* 0x0000000221007210 */ /* 0x030fc80007f1e0ff */
[----:B------:R-:W-:Y:S02]  /*7050*/  LEA.HI.X.SX32 R3, R33, R3, 0x1, P0 ;  /* 0x0000000321037211 */ /* 0x000fe400000f0eff */
[----:B-1----:R-:W-:-:S04]  /*7060*/  LEA R2, P0, R0, UR4, 0x2 ;  /* 0x0000000400027c11 */ /* 0x002fc8000f8010ff */
[----:B------:R-:W-:-:S05]  /*7070*/  LEA.HI.X R3, R0, UR5, R3, 0x2, P0 ;  /* 0x0000000500037c11 */ /* 0x000fca00080f1403 */
[----:B------:R1:W-:Y:S04]  /*7080*/  STG.E desc[UR8][R2.64], R7 ;  /* 0x0000000702007986 */ /* 0x0003e8000c101908 */
.L_x_4112:
[----:B------:R-:W-:Y:S05]  /*7090*/  BSYNC.RECONVERGENT B2 ;  /* 0x0000000000027941 */ /* 0x000fea0003800200 */
.L_x_4111:
[----:B------:R-:W-:Y:S01]  /*70a0*/  ISETP.GE.OR P1, PT, R34, R14, !P1 ;  /* 0x0000000e2200720c */ /* 0x000fe20004f26670 */
[----:B------:R-:W-:-:S12]  /*70b0*/  BSSY.RECONVERGENT B2, `(.L_x_4114) ;  /* 0x000000d000027945 */ /* 0x000fd80003800200 */
[----:B------:R-:W-:Y:S05]  /*70c0*/  @P1 BRA `(.L_x_4115) ;  /* 0x00000000002c1947 */ /* 0x000fea0003800000 */
[----:B------:R-:W-:Y:S01]  /*70d0*/  UISETP.NE.AND UP0, UPT, UR11, URZ, UPT ;  /* 0x000000ff0b00728c */ /* 0x000fe2000bf05270 */
[----:B-1----:R-:W-:Y:S01]  /*70e0*/  CS2R R2, SRZ ;  /* 0x0000000000027805 */ /* 0x002fe2000001ff00 */
[----:B------:R-:W1:Y:S07]  /*70f0*/  LDCU.64 UR4, c[0x0][0x390] ;  /* 0x00007200ff0477ac */ /* 0x000e6e0008000a00 */
[----:B------:R-:W-:Y:S05]  /*7100*/  BRA.U UP0, `(.L_x_4116) ;  /* 0x0000000100087547 */ /* 0x000fea000b800000 */
[----:B------:R-:W0:Y:S02]  /*7110*/  LDC.64 R2, c[0x0][0x3d0] ;  /* 0x0000f400ff027b82 */ /* 0x000e240000000a00 */
[----:B0-----:R-:W5:Y:S02]  /*7120*/  LDG.E.64 R2, desc[UR8][R2.64] ;  /* 0x0000000802027981 */ /* 0x001f64000c1e1b00 */
.L_x_4116:
[----:B----45:R-:W-:-:S04]  /*7130*/  IADD3 R0, P0, PT, R34, R2, RZ ;  /* 0x0000000222007210 */ /* 0x030fc80007f1e0ff */
[----:B------:R-:W-:Y:S02]  /*7140*/  LEA.HI.X.SX32 R3, R34, R3, 0x1, P0 ;  /* 0x0000000322037211 */ /* 0x000fe400000f0eff */
[----:B-1----:R-:W-:-:S04]  /*7150*/  LEA R2, P0, R0, UR4, 0x2 ;  /* 0x0000000400027c11 */ /* 0x002fc8000f8010ff */
[----:B------:R-:W-:-:S05]  /*7160*/  LEA.HI.X R3, R0, UR5, R3, 0x2, P0 ;  /* 0x0000000500037c11 */ /* 0x000fca00080f1403 */
[----:B------:R1:W-:Y:S04]  /*7170*/  STG.E desc[UR8][R2.64], R12 ;  /* 0x0000000c02007986 */ /* 0x0003e8000c101908 */
.L_x_4115:
[----:B------:R-:W-:Y:S05]  /*7180*/  BSYNC.RECONVERGENT B2 ;  /* 0x0000000000027941 */ /* 0x000fea0003800200 */
.L_x_4114:
        /* <DEDUP_REMOVED lines=9> */
.L_x_4119:
[----:B----45:R-:W-:-:S04]  /*7220*/  IADD3 R0, P0, PT, R35, R2, RZ ;  /* 0x0000000223007210 */ /* 0x030fc80007f1e0ff */
[----:B------:R-:W-:Y:S02]  /*7230*/  LEA.HI.X.SX32 R3, R35, R3, 0x1, P0 ;  /* 0x0000000323037211 */ /* 0x000fe400000f0eff */
[----:B-1----:R-:W-:-:S04]  /*7240*/  LEA R2, P0, R0, UR4, 0x2 ;  /* 0x0000000400027c11 */ /* 0x002fc8000f8010ff */
[----:B------:R-:W-:-:S05]  /*7250*/  LEA.HI.X R3, R0, UR5, R3, 0x2, P0 ;  /* 0x0000000500037c11 */ /* 0x000fca00080f1403 */
[----:B------:R1:W-:Y:S04]  /*7260*/  STG.E desc[UR8][R2.64], R13 ;  /* 0x0000000d02007986 */ /* 0x0003e8000c101908 */
.L_x_4118:
[----:B------:R-:W-:Y:S05]  /*7270*/  BSYNC.RECONVERGENT B2 ;  /* 0x0000000000027941 */ /* 0x000fea0003800200 */
.L_x_4117:
        /* <DEDUP_REMOVED lines=9> */
.L_x_4122:
[----:B----45:R-:W-:-:S04]  /*7310*/  IADD3 R0, P0, PT, R36, R2, RZ ;  /* 0x0000000224007210 */ /* 0x030fc80007f1e0ff */
[----:B------:R-:W-:Y:S02]  /*7320*/  LEA.HI.X.SX32 R3, R36, R3, 0x1, P0 ;  /* 0x0000000324037211 */ /* 0x000fe400000f0eff */
[----:B-1----:R-:W-:-:S04]  /*7330*/  LEA R2, P0, R0, UR4, 0x2 ;  /* 0x0000000400027c11 */ /* 0x002fc8000f8010ff */
[----:B------:R-:W-:-:S05]  /*7340*/  LEA.HI.X R3, R0, UR5, R3, 0x2, P0 ;  /* 0x0000000500037c11 */ /* 0x000fca00080f1403 */
[----:B------:R1:W-:Y:S04]  /*7350*/  STG.E desc[UR8][R2.64], R15 ;  /* 0x0000000f02007986 */ /* 0x0003e8000c101908 */
.L_x_4121:
[----:B------:R-:W-:Y:S05]  /*7360*/  BSYNC.RECONVERGENT B2 ;  /* 0x0000000000027941 */ /* 0x000fea0003800200 */
.L_x_4120:
        /* <DEDUP_REMOVED lines=9> */
.L_x_4125:
[----:B----45:R-:W-:-:S04]  /*7400*/  IADD3 R0, P0, PT, R37, R2, RZ ;  /* 0x0000000225007210 */ /* 0x030fc80007f1e0ff */
[----:B------:R-:W-:Y:S02]  /*7410*/  LEA.HI.X.SX32 R3, R37, R3, 0x1, P0 ;  /* 0x0000000325037211 */ /* 0x000fe400000f0eff */
[----:B-1----:R-:W-:-:S04]  /*7420*/  LEA R2, P0, R0, UR4, 0x2 ;  /* 0x0000000400027c11 */ /* 0x002fc8000f8010ff */
[----:B------:R-:W-:-:S05]  /*7430*/  LEA.HI.X R3, R0, UR5, R3, 0x2, P0 ;  /* 0x0000000500037c11 */ /* 0x000fca00080f1403 */
[----:B------:R1:W-:Y:S04]  /*7440*/  STG.E desc[UR8][R2.64], R24 ;  /* 0x0000001802007986 */ /* 0x0003e8000c101908 */
.L_x_4124:
[----:B------:R-:W-:Y:S05]  /*7450*/  BSYNC.RECONVERGENT B2 ;  /* 0x0000000000027941 */ /* 0x000fea0003800200 */
.L_x_4123:
        /* <DEDUP_REMOVED lines=8> */
.L_x_4127:
[----:B----45:R-:W-:-:S04]  /*74e0*/  IADD3 R0, P0, PT, R38, R2, RZ ;  /* 0x0000000226007210 */ /* 0x030fc80007f1e0ff */
[----:B------:R-:W-:Y:S02]  /*74f0*/  LEA.HI.X.SX32 R3, R38, R3, 0x1, P0 ;  /* 0x0000000326037211 */ /* 0x000fe400000f0eff */
[----:B-1----:R-:W-:-:S04]  /*7500*/  LEA R2, P0, R0, UR4, 0x2 ;  /* 0x0000000400027c11 */ /* 0x002fc8000f8010ff */
[----:B------:R-:W-:-:S05]  /*7510*/  LEA.HI.X R3, R0, UR5, R3, 0x2, P0 ;  /* 0x0000000500037c11 */ /* 0x000fca00080f1403 */
[----:B------:R1:W-:Y:S01]  /*7520*/  STG.E desc[UR8][R2.64], R25 ;  /* 0x0000001902007986 */ /* 0x0003e2000c101908 */
[----:B------:R-:W-:Y:S05]  /*7530*/  BRA `(.L_x_4126) ;  /* 0x00000008005c7947 */ /* 0x000fea0003800000 */
.L_x_4083:
[----:B------:R-:W-:Y:S01]  /*7540*/  P2R R51, PR, RZ, 0x2 ;  /* 0x00000002ff337803 */ /* 0x000fe20000000000 */
[----:B------:R-:W-:Y:S01]  /*7550*/  BAR.SYNC.DEFER_BLOCKING 0x0 ;  /* 0x0000000000007b1d */ /* 0x000fe20000010000 */
[----:B------:R-:W-:Y:S02]  /*7560*/  LOP3.LUT P1, RZ, R29, 0x8, RZ, 0xc0, !PT ;  /* 0x000000081dff7812 */ /* 0x000fe4000782c0ff */
[----:B------:R-:W-:Y:S02]  /*7570*/  @P0 LEA R45, R45, UR5, 0x2 ;  /* 0x000000052d2d0c11 */ /* 0x000fe4000f8e10ff */
[----:B------:R-:W-:Y:S01]  /*7580*/  P2R R52, PR, RZ, 0x2 ;  /* 0x00000002ff347803 */ /* 0x000fe20000000000 */
[----:B------:R-:W1:Y:S01]  /*7590*/  LDCU.64 UR12, c[0x0][0x390] ;  /* 0x00007200ff0c77ac */ /* 0x000e620008000a00 */
[----:B------:R-:W-:Y:S02]  /*75a0*/  LOP3.LUT P1, RZ, R29, 0x4, RZ, 0xc0, !PT ;  /* 0x000000041dff7812 */ /* 0x000fe4000782c0ff */
[----:B------:R-:W-:-:S02]  /*75b0*/  P2R R50, PR, RZ, 0x4 ;  /* 0x00000004ff327803 */ /* 0x000fc40000000000 */
[----:B------:R-:W-:Y:S02]  /*75c0*/  P2R R53, PR, RZ, 0x2 ;  /* 0x00000002ff357803 */ /* 0x000fe40000000000 */
[C---:B------:R-:W-:Y:S02]  /*75d0*/  LOP3.LUT P1, RZ, R29.reuse, 0x2, RZ, 0xc0, !PT ;  /* 0x000000021dff7812 */ /* 0x040fe4000782c0ff */
[C---:B------:R-:W-:Y:S02]  /*75e0*/  LOP3.LUT P2, RZ, R29.reuse, 0x10, RZ, 0xc0, !PT ;  /* 0x000000101dff7812 */ /* 0x040fe4000784c0ff */
[----:B------:R-:W-:Y:S02]  /*75f0*/  P2R R49, PR, RZ, 0x8 ;  /* 0x00000008ff317803 */ /* 0x000fe40000000000 */
[----:B------:R-:W-:Y:S02]  /*7600*/  LOP3.LUT P3, RZ, R29, 0x20, RZ, 0xc0, !PT ;  /* 0x000000201dff7812 */ /* 0x000fe4000786c0ff */
[----:B------:R-:W-:-:S02]  /*7610*/  P2R R48, PR, RZ, 0x10 ;  /* 0x00000010ff307803 */ /* 0x000fc40000000000 */
[----:B------:R-:W-:Y:S01]  /*7620*/  LOP3.LUT P4, RZ, R29, 0x40, RZ, 0xc0, !PT ;  /* 0x000000401dff7812 */ /* 0x000fe2000788c0ff */
[----:B------:R2:W-:Y:S01]  /*7630*/  @P0 STS [R45], R42 ;  /* 0x0000002a2d000388 */ /* 0x0005e20000000800 */
[----:B------:R-:W-:Y:S02]  /*7640*/  P2R R46, PR, RZ, 0x20 ;  /* 0x00000020ff2e7803 */ /* 0x000fe40000000000 */
[----:B------:R-:W-:Y:S02]  /*7650*/  @P1 LEA R43, R43, UR5, 0x2 ;  /* 0x000000052b2b1c11 */ /* 0x000fe4000f8e10ff */
[C---:B------:R-:W-:Y:S02]  /*7660*/  LOP3.LUT P5, RZ, R29.reuse, 0x80, RZ, 0xc0, !PT ;  /* 0x000000801dff7812 */ /* 0x040fe400078ac0ff */
[----:B------:R-:W-:Y:S01]  /*7670*/  LOP3.LUT P0, RZ, R29, 0x100, RZ, 0xc0, !PT ;  /* 0x000001001dff7812 */ /* 0x000fe2000780c0ff */
[----:B------:R-:W-:Y:S01]  /*7680*/  @P1 STS [R43], R41 ;  /* 0x000000292b001388 */ /* 0x000fe20000000800 */
[----:B------:R-:W-:-:S02]  /*7690*/  ISETP.NE.AND P1, PT, R53, RZ, PT ;  /* 0x000000ff3500720c */ /* 0x000fc40003f25270 */
[----:B------:R-:W-:Y:S02]  /*76a0*/  LOP3.LUT P6, RZ, R29, 0x1, RZ, 0xc0, !PT ;  /* 0x000000011dff7812 */ /* 0x000fe400078cc0ff */
[----:B------:R-:W-:Y:S02]  /*76b0*/  @P2 LEA R27, R27, UR5, 0x2 ;  /* 0x000000051b1b2c11 */ /* 0x000fe4000f8e10ff */
[----:B------:R-:W-:Y:S02]  /*76c0*/  @P3 LEA R28, R28, UR5, 0x2 ;  /* 0x000000051c1c3c11 */ /* 0x000fe4000f8e10ff */
[----:B--2---:R-:W-:-:S05]  /*76d0*/  @P4 LEA R45, R30, UR5, 0x2 ;  /* 0x000000051e2d4c11 */ /* 0x004fca000f8e10ff */
[----:B------:R-:W-:Y:S02]  /*76e0*/  @P1 LEA R40, R40, UR5, 0x2 ;  /* 0x0000000528281c11 */ /* 0x000fe4000f8e10ff */
[----:B------:R-:W-:-:S03]  /*76f0*/  @P6 LEA R30, R33, UR5, 0x2 ;  /* 0x00000005211e6c11 */ /* 0x000fc6000f8e10ff */
[----:B------:R-:W-:Y:S01]  /*7700*/  @P1 STS [R40], R39 ;  /* 0x0000002728001388 */ /* 0x000fe20000000800 */
[----:B------:R-:W-:-:S13]  /*7710*/  ISETP.NE.AND P1, PT, R52, RZ, PT ;  /* 0x000000ff3400720c */ /* 0x000fda0003f25270 */
[----:B------:R-:W-:Y:S02]  /*7720*/  @P1 LEA R29, R26, UR5, 0x2 ;  /* 0x000000051a1d1c11 */ /* 0x000fe4000f8e10ff */
[----:B------:R-:W-:Y:S02]  /*7730*/  @P5 LEA R26, R31, UR5, 0x2 ;  /* 0x000000051f1a5c11 */ /* 0x000fe4000f8e10ff */
[----:B------:R-:W-:Y:S01]  /*7740*/  @P0 LEA R31, R32, UR5, 0x2 ;  /* 0x00000005201f0c11 */ /* 0x000fe2000f8e10ff */
[----:B------:R2:W-:Y:S01]  /*7750*/  @P1 STS [R29], R0 ;  /* 0x000000001d001388 */ /* 0x0005e20000000800 */
[----:B------:R-:W-:-:S03]  /*7760*/  ISETP.NE.AND P1, PT, R51, RZ, PT ;  /* 0x000000ff3300720c */ /* 0x000fc60003f25270 */
[----:B------:R3:W-:Y:S01]  /*7770*/  @P2 STS [R27], R2 ;  /* 0x000000021b002388 */ /* 0x0007e20000000800 */
[----:B------:R-:W-:-:S03]  /*7780*/  ISETP.NE.AND P2, PT, R50, RZ, PT ;  /* 0x000000ff3200720c */ /* 0x000fc60003f45270 */
[----:B------:R3:W-:Y:S01]  /*7790*/  @P3 STS [R28], R3 ;  /* 0x000000031c003388 */ /* 0x0007e20000000800 */
[----:B------:R-:W-:-:S03]  /*77a0*/  ISETP.NE.AND P3, PT, R49, RZ, PT ;  /* 0x000000ff3100720c */ /* 0x000fc60003f65270 */
[----:B------:R3:W-:Y:S01]  /*77b0*/  @P4 STS [R45], R4 ;  /* 0x000000042d004388 */ /* 0x0007e20000000800 */
[----:B------:R-:W-:Y:S02]  /*77c0*/  ISETP.NE.AND P4, PT, R48, RZ, PT ;  /* 0x000000ff3000720c */ /* 0x000fe40003f85270 */
[----:B--2---:R-:W-:Y:S01]  /*77d0*/  @P1 LEA R29, R34, UR5, 0x2 ;  /* 0x00000005221d1c11 */ /* 0x004fe2000f8e10ff */
[----:B------:R3:W-:Y:S01]  /*77e0*/  @P5 STS [R26], R5 ;  /* 0x000000051a005388 */ /* 0x0007e20000000800 */
[----:B------:R-:W-:Y:S02]  /*77f0*/  ISETP.NE.AND P5, PT, R46, RZ, PT ;  /* 0x000000ff2e00720c */ /* 0x000fe40003fa5270 */
[----:B------:R-:W-:Y:S01]  /*7800*/  @P2 LEA R0, R35, UR5, 0x2 ;  /* 0x0000000523002c11 */ /* 0x000fe2000f8e10ff */
[----:B------:R3:W-:Y:S01]  /*7810*/  @P0 STS [R31], R6 ;  /* 0x000000061f000388 */ /* 0x0007e20000000800 */
[----:B------:R-:W-:Y:S02]  /*7820*/  ISETP.GE.U32.AND P0, PT, R47, R14, PT ;  /* 0x0000000e2f00720c */ /* 0x000fe40003f06070 */
[----:B------:R-:W-:Y:S01]  /*7830*/  @P3 LEA R36, R36, UR5, 0x2 ;  /* 0x0000000524243c11 */ /* 0x000fe2000f8e10ff */
[----:B------:R3:W-:Y:S02]  /*7840*/  @P6 STS [R30], R7 ;  /* 0x000000071e006388 */ /* 0x0007e40000000800 */
[----:B------:R-:W-:-:S02]  /*7850*/  @P4 LEA R37, R37, UR5, 0x2 ;  /* 0x0000000525254c11 */ /* 0x000fc4000f8e10ff */
[----:B------:R3:W-:Y:S02]  /*7860*/  @P1 STS [R29], R12 ;  /* 0x0000000c1d001388 */ /* 0x0007e40000000800 */
[----:B------:R-:W-:Y:S02]  /*7870*/  @P5 LEA R38, R38, UR5, 0x2 ;  /* 0x0000000526265c11 */ /* 0x000fe4000f8e10ff */
[----:B------:R3:W-:Y:S04]  /*7880*/  @P2 STS [R0], R13 ;  /* 0x0000000d00002388 */ /* 0x0007e80000000800 */
[----:B------:R3:W-:Y:S04]  /*7890*/  @P3 STS [R36], R15 ;  /* 0x0000000f24003388 */ /* 0x0007e80000000800 */
[----:B------:R3:W-:Y:S04]  /*78a0*/  @P4 STS [R37], R24 ;  /* 0x0000001825004388 */ /* 0x0007e80000000800 */
[----:B------:R3:W-:Y:S01]  /*78b0*/  @P5 STS [R38], R25 ;  /* 0x0000001926005388 */ /* 0x0007e20000000800 */
        /* <DEDUP_REMOVED lines=10> */
[----:B---3--:R-:W-:-:S05]  /*7960*/  IMAD.HI.U32 R0, R8, -0x55555555, RZ ;  /* 0xaaaaaaab08007827 */ /* 0x008fca00078e00ff */
        /* <DEDUP_REMOVED lines=9> */
.L_x_4130:
[----:B------:R-:W-:Y:S02]  /*7a00*/  ISETP.NE.AND P0, PT, RZ, UR11, PT ;  /* 0x0000000bff007c0c */ /* 0x000fe4000bf05270 */
[----:B-1----:R-:W-:Y:S01]  /*7a10*/  CS2R R2, SRZ ;  /* 0x0000000000027805 */ /* 0x002fe2000001ff00 */
        /* <DEDUP_REMOVED lines=15> */
.L_x_4129:
[----:B------:R-:W-:Y:S05]  /*7b10*/  BSYNC.RECONVERGENT B2 ;  /* 0x0000000000027941 */ /* 0x000fea0003800200 */
.L_x_4128:
[----:B------:R-:W-:-:S13]  /*7b20*/  ISETP.GE.U32.AND P0, PT, R8, 0x480, PT ;  /* 0x000004800800780c */ /* 0x000fda0003f06070 */
[----:B------:R-:W-:Y:S05]  /*7b30*/  @!P0 BRA `(.L_x_4126) ;  /* 0x0000000000dc8947 */ /* 0x000fea0003800000 */
[----:B------:R-:W2:Y:S01]  /*7b40*/  S2UR UR5, SR_CgaCtaId ;  /* 0x00000000000579c3 */ /* 0x000ea20000008800 */
[----:B------:R-:W-:Y:S01]  /*7b50*/  UMOV UR4, 0x400 ;  /* 0x0000040000047882 */ /* 0x000fe20000000000 */
[----:B------:R-:W-:Y:S02]  /*7b60*/  UISETP.NE.AND UP0, UPT, UR11, URZ, UPT ;  /* 0x000000ff0b00728c */ /* 0x000fe4000bf05270 */
[----:B------:R-:W-:Y:S01]  /*7b70*/  ISETP.NE.AND P0, PT, RZ, UR11, PT ;  /* 0x0000000bff007c0c */ /* 0x000fe2000bf05270 */
[----:B------:R-:W-:Y:S02]  /*7b80*/  IMAD.MOV.U32 R15, RZ, RZ, RZ ;  /* 0x000000ffff0f7224 */ /* 0x000fe400078e00ff */
[----:B------:R-:W-:Y:S01]  /*7b90*/  IMAD.MOV.U32 R17, RZ, RZ, RZ ;  /* 0x000000ffff117224 */ /* 0x000fe200078e00ff */
[----:B-1----:R-:W1:Y:S01]  /*7ba0*/  LDC.64 R2, c[0x0][0x390] ;  /* 0x0000e400ff027b82 */ /* 0x002e620000000a00 */
[----:B------:R-:W-:Y:S01]  /*7bb0*/  PLOP3.LUT P1, PT, PT, PT, UP0, 0x80, 0x8 ;  /* 0x000000000008781c */ /* 0x000fe20003f2f008 */
[----:B--2---:R-:W-:-:S06]  /*7bc0*/  ULEA UR4, UR5, UR4, 0x18 ;  /* 0x0000000405047291 */ /* 0x004fcc000f8ec0ff */
[C---:B------:R-:W-:Y:S01]  /*7bd0*/  LEA R0, R47.reuse, UR4, 0x2 ;  /* 0x000000042f007c11 */ /* 0x040fe2000f8e10ff */
[----:B-1----:R-:W-:-:S04]  /*7be0*/  IMAD.WIDE.U32 R2, R47, 0x4, R2 ;  /* 0x000000042f027825 */ /* 0x002fc800078e0002 */
[----:B------:R-:W-:-:S07]  /*7bf0*/  VIADD R0, R0, 0xc00 ;  /* 0x00000c0000007836 */ /* 0x000fce0000000000 */
.L_x_4131:
[----:B------:R-:W1:Y:S01]  /*7c00*/  @!P1 LDC.64 R8, c[0x0][0x3d0] ;  /* 0x0000f400ff089b82 */ /* 0x000e620000000a00 */
[----:B--2---:R-:W-:Y:S01]  /*7c10*/  CS2R R4, SRZ ;  /* 0x0000000000047805 */ /* 0x004fe2000001ff00 */
[----:B------:R-:W2:Y:S04]  /*7c20*/  LDS R19, [R0+-0xc00] ;  /* 0xfff4000000137984 */ /* 0x000ea80000000800 */
[----:B------:R-:W3:Y:S04]  /*7c30*/  LDS R21, [R0+-0x600] ;  /* 0xfffa000000157984 */ /* 0x000ee80000000800 */
        /* <DEDUP_REMOVED lines=8> */
[----:B--2---:R2:W-:Y:S04]  /*7cc0*/  STG.E desc[UR8][R6.64], R19 ;  /* 0x0000001306007986 */ /* 0x0045e8000c101908 */
[----:B-1----:R-:W4:Y:S01]  /*7cd0*/  @!P1 LDG.E.64 R4, desc[UR8][R10.64] ;  /* 0x000000080a049981 */ /* 0x002f22000c1e1b00 */
[----:B------:R-:W1:Y:S03]  /*7ce0*/  @!P1 LDC.64 R12, c[0x0][0x3d0] ;  /* 0x0000f400ff0c9b82 */ /* 0x000e660000000a00 */
[----:B------:R-:W5:Y:S01]  /*7cf0*/  LDS R19, [R0] ;  /* 0x0000000000137984 */ /* 0x000f620000000800 */
[----:B----4-:R-:W-:-:S04]  /*7d00*/  LEA R9, P2, R4, R15, 0x2 ;  /* 0x0000000f04097211 */ /* 0x010fc800078410ff */
[----:B------:R-:W-:Y:S02]  /*7d10*/  LEA.HI.X R5, R4, R17, R5, 0x2, P2 ;  /* 0x0000001104057211 */ /* 0x000fe400010f1405 */
[----:B------:R-:W-:-:S05]  /*7d20*/  IADD3 R8, P2, PT, R2, R9, RZ ;  /* 0x0000000902087210 */ /* 0x000fca0007f5e0ff */
[----:B------:R-:W-:Y:S01]  /*7d30*/  IMAD.X R9, R3, 0x1, R5, P2 ;  /* 0x0000000103097824 */ /* 0x000fe200010e0605 */
[----:B------:R-:W-:-:S04]  /*7d40*/  CS2R R4, SRZ ;  /* 0x0000000000047805 */ /* 0x000fc8000001ff00 */
[----:B---3--:R-:W-:Y:S04]  /*7d50*/  STG.E desc[UR8][R8.64+0x600], R21 ;  /* 0x0006001508007986 */ /* 0x008fe8000c101908 */
[----:B-1----:R-:W2:Y:S01]  /*7d60*/  @!P1 LDG.E.64 R4, desc[UR8][R12.64] ;  /* 0x000000080c049981 */ /* 0x002ea2000c1e1b00 */
[----:B------:R-:W1:Y:S03]  /*7d70*/  @!P1 LDC.64 R10, c[0x0][0x3d0] ;  /* 0x0000f400ff0a9b82 */ /* 0x000e660000000a00 */
[----:B------:R3:W4:Y:S01]  /*7d80*/  LDS R21, [R0+0x600] ;  /* 0x0006000000157984 */ /* 0x0007220000000800 */
[----:B--2---:R-:W-:-:S04]  /*7d90*/  LEA R7, P2, R4, R15, 0x2 ;  /* 0x0000000f04077211 */ /* 0x004fc800078410ff */
[----:B------:R-:W-:Y:S02]  /*7da0*/  LEA.HI.X R5, R4, R17, R5, 0x2, P2 ;  /* 0x0000001104057211 */ /* 0x000fe400010f1405 */
[----:B------:R-:W-:-:S05]  /*7db0*/  IADD3 R6, P2, PT, R2, R7, RZ ;  /* 0x0000000702067210 */ /* 0x000fca0007f5e0ff */
[----:B------:R-:W-:Y:S01]  /*7dc0*/  IMAD.X R7, R3, 0x1, R5, P2 ;  /* 0x0000000103077824 */ /* 0x000fe200010e0605 */
[----:B------:R-:W-:-:S04]  /*7dd0*/  CS2R R4, SRZ ;  /* 0x0000000000047805 */ /* 0x000fc8000001ff00 */
[----:B-----5:R2:W-:Y:S04]  /*7de0*/  STG.E desc[UR8][R6.64+0xc00], R19 ;  /* 0x000c001306007986 */ /* 0x0205e8000c101908 */
        /* <DEDUP_REMOVED lines=10> */
[----:B----4-:R2:W-:Y:S09]  /*7e90*/  STG.E desc[UR8][R4.64+0x1200], R21 ;  /* 0x0012001504007986 */ /* 0x0105f2000c101908 */
[----:B------:R-:W-:Y:S05]  /*7ea0*/  @!P2 BRA `(.L_x_4131) ;  /* 0xfffffffc0054a947 */ /* 0x000fea000383ffff */
.L_x_4126:
[----:B------:R-:W-:Y:S05]  /*7eb0*/  BSYNC.RECONVERGENT B1 ;  /* 0x0000000000017941 */ /* 0x000fea0003800200 */
.L_x_4082:
[----:B------:R-:W-:Y:S05]  /*7ec0*/  BRA `(.L_x_4132) ;  /* 0x0000003400ac7947 */ /* 0x000fea0003800000 */
.L_x_4078:
[----:B------:R-:W0:Y:S01]  /*7ed0*/  S2R R28, SR_TID.X ;  /* 0x00000000001c7919 */ /* 0x000e220000002100 */
[----:B------:R-:W1:Y:S01]  /*7ee0*/  LDC.64 R2, c[0x0][0x3c8] ;  /* 0x0000f200ff027b82 */ /* 0x000e620000000a00 */
[----:B------:R-:W2:Y:S01]  /*7ef0*/  LDCU.U8 UR5, c[0x0][0x3b8] ;  /* 0x00007700ff0577ac */ /* 0x000ea20008000000 */
[----:B------:R-:W3:Y:S01]  /*7f00*/  LDCU.64 UR12, c[0x0][0x380] ;  /* 0x00007000ff0c77ac */ /* 0x000ee20008000a00 */
[----:B------:R-:W-:Y:S01]  /*7f10*/  USHF.R.S32.HI UR11, URZ, 0x1f, UR7 ;  /* 0x0000001fff0b7899 */ /* 0x000fe20008011407 */
[----:B--2---:R-:W-:-:S04]  /*7f20*/  ISETP.NE.AND P1, PT, RZ, UR5, PT ;  /* 0x00000005ff007c0c */ /* 0x004fc8000bf25270 */
[----:B-1----:R-:W-:Y:S02]  /*7f30*/  SEL R21, R3, RZ, !P1 ;  /* 0x000000ff03157207 */ /* 0x002fe40004800000 */
[C---:B0-----:R-:W-:Y:S02]  /*7f40*/  LOP3.LUT R17, R28.reuse, 0x1f, RZ, 0xc0, !PT ;  /* 0x0000001f1c117812 */ /* 0x041fe400078ec0ff */
[----:B------:R-:W-:-:S05]  /*7f50*/  LOP3.LUT R20, R28, 0x3e0, RZ, 0xc0, !PT ;  /* 0x000003e01c147812 */ /* 0x000fca00078ec0ff */
[----:B------:R-:W-:-:S04]  /*7f60*/  IMAD R17, R20, 0xf, R17 ;  /* 0x0000000f14117824 */ /* 0x000fc800078e0211 */
[C---:B------:R-:W-:Y:S02]  /*7f70*/  VIADD R20, R17.reuse, 0x40 ;  /* 0x0000004011147836 */ /* 0x040fe40000000000 */
[C---:B------:R-:W-:Y:S02]  /*7f80*/  VIADD R19, R17.reuse, 0x20 ;  /* 0x0000002011137836 */ /* 0x040fe40000000000 */
[C---:B------:R-:W-:Y:S01]  /*7f90*/  VIADD R23, R17.reuse, 0xa0 ;  /* 0x000000a011177836 */ /* 0x040fe20000000000 */
[----:B------:R-:W-:Y:S01]  /*7fa0*/  ISETP.GE.AND P4, PT, R20, UR4, PT ;  /* 0x0000000414007c0c */ /* 0x000fe2000bf86270 */
[C---:B------:R-:W-:Y:S01]  /*7fb0*/  VIADD R25, R17.reuse, 0xc0 ;  /* 0x000000c011197836 */ /* 0x040fe20000000000 */
[----:B------:R-:W-:Y:S01]  /*7fc0*/  SEL R20, R2, RZ, !P1 ;  /* 0x000000ff02147207 */ /* 0x000fe20004800000 */
[C---:B------:R-:W-:Y:S01]  /*7fd0*/  VIADD R2, R17.reuse, 0x60 ;  /* 0x0000006011027836 */ /* 0x040fe20000000000 */
[C---:B------:R-:W-:Y:S02]  /*7fe0*/  ISETP.GE.AND P1, PT, R17.reuse, UR4, PT ;  /* 0x0000000411007c0c */ /* 0x040fe4000bf26270 */
[----:B------:R-:W-:-:S02]  /*7ff0*/  IADD3 R3, P2, P3, R17, UR7, R20 ;  /* 0x0000000711037c10 */ /* 0x000fc4000fb5e014 */
[----:B------:R-:W-:Y:S01]  /*8000*/  ISETP.GE.AND P0, PT, R19, UR4, PT ;  /* 0x0000000413007c0c */ /* 0x000fe2000bf06270 */
[----:B------:R-:W-:Y:S01]  /*8010*/  VIADD R19, R17, 0x80 ;  /* 0x0000008011137836 */ /* 0x000fe20000000000 */
[----:B------:R-:W-:Y:S02]  /*8020*/  ISETP.GE.AND P6, PT, R2, UR4, PT ;  /* 0x0000000402007c0c */ /* 0x000fe4000bfc6270 */
[----:B------:R-:W-:Y:S02]  /*8030*/  IADD3.X R22, PT, PT, RZ, UR11, R21, P2, P3 ;  /* 0x0000000bff167c10 */ /* 0x000fe400097e6415 */
[----:B---3--:R-:W-:Y:S02]  /*8040*/  LEA R2, P2, R3, UR12, 0x2 ;  /* 0x0000000c03027c11 */ /* 0x008fe4000f8410ff */
[----:B------:R-:W-:Y:S01]  /*8050*/  ISETP.GE.AND P5, PT, R19, UR4, PT ;  /* 0x0000000413007c0c */ /* 0x000fe2000bfa6270 */
[----:B------:R-:W-:Y:S01]  /*8060*/  VIADD R19, R17, 0xe0 ;  /* 0x000000e011137836 */ /* 0x000fe20000000000 */
[----:B------:R-:W-:Y:S01]  /*8070*/  LEA.HI.X R3, R3, UR13, R22, 0x2, P2 ;  /* 0x0000000d03037c11 */ /* 0x000fe200090f1416 */
[----:B------:R-:W-:Y:S01]  /*8080*/  VIADD R22, R17, 0x100 ;  /* 0x0000010011167836 */ /* 0x000fe20000000000 */
[----:B------:R-:W-:-:S02]  /*8090*/  ISETP.GE.AND P3, PT, R23, UR4, PT ;  /* 0x0000000417007c0c */ /* 0x000fc4000bf66270 */
[----:B------:R-:W-:Y:S01]  /*80a0*/  ISETP.GE.AND P2, PT, R25, UR4, PT ;  /* 0x0000000419007c0c */ /* 0x000fe2000bf46270 */
[----:B------:R-:W2:Y:S01]  /*80b0*/  @!P1 LDG.E R0, desc[UR8][R2.64] ;  /* 0x0000000802009981 */ /* 0x000ea2000c1e1900 */
[----:B------:R-:W-:Y:S01]  /*80c0*/  ISETP.GE.AND P1, PT, R19, UR4, PT ;  /* 0x0000000413007c0c */ /* 0x000fe2000bf26270 */
[C---:B------:R-:W-:Y:S02]  /*80d0*/  VIADD R19, R17.reuse, 0x120 ;  /* 0x0000012011137836 */ /* 0x040fe40000000000 */
[----:B------:R-:W3:Y:S01]  /*80e0*/  @!P0 LDG.E R4, desc[UR8][R2.64+0x80] ;  /* 0x0000800802048981 */ /* 0x000ee2000c1e1900 */
[----:B------:R-:W-:Y:S01]  /*80f0*/  ISETP.GE.AND P0, PT, R22, UR4, PT ;  /* 0x0000000416007c0c */ /* 0x000fe2000bf06270 */
[----:B------:R-:W-:Y:S02]  /*8100*/  VIADD R22, R17, 0x140 ;  /* 0x0000014011167836 */ /* 0x000fe40000000000 */
[----:B------:R-:W4:Y:S01]  /*8110*/  @!P4 LDG.E R5, desc[UR8][R2.64+0x100] ;  /* 0x000100080205c981 */ /* 0x000f22000c1e1900 */
[----:B------:R-:W-:Y:S01]  /*8120*/  ISETP.GE.AND P4, PT, R19, UR4, PT ;  /* 0x0000000413007c0c */ /* 0x000fe2000bf86270 */
[----:B------:R-:W-:-:S02]  /*8130*/  VIADD R19, R17, 0x160 ;  /* 0x0000016011137836 */ /* 0x000fc40000000000 */
[----:B------:R-:W5:Y:S01]  /*8140*/  @!P6 LDG.E R6, desc[UR8][R2.64+0x180] ;  /* 0x000180080206e981 */ /* 0x000f62000c1e1900 */
[----:B------:R-:W-:Y:S01]  /*8150*/  ISETP.GE.AND P6, PT, R22, UR4, PT ;  /* 0x0000000416007c0c */ /* 0x000fe2000bfc6270 */
[----:B------:R-:W-:Y:S02]  /*8160*/  VIADD R22, R17, 0x180 ;  /* 0x0000018011167836 */ /* 0x000fe40000000000 */
[----:B------:R-:W5:Y:S01]  /*8170*/  @!P5 LDG.E R7, desc[UR8][R2.64+0x200] ;  /* 0x000200080207d981 */ /* 0x000f62000c1e1900 */
[----:B------:R-:W-:Y:S01]  /*8180*/  ISETP.GE.AND P5, PT, R19, UR4, PT ;  /* 0x0000000413007c0c */ /* 0x000fe2000bfa6270 */
[C---:B------:R-:W-:Y:S02]  /*8190*/  VIADD R19, R17.reuse, 0x1a0 ;  /* 0x000001a011137836 */ /* 0x040fe40000000000 */
[----:B------:R-:W-:Y:S01]  /*81a0*/  VIADD R17, R17, 0x1c0 ;  /* 0x000001c011117836 */ /* 0x000fe20000000000 */
[----:B------:R-:W5:Y:S01]  /*81b0*/  @!P3 LDG.E R8, desc[UR8][R2.64+0x280] ;  /* 0x000280080208b981 */ /* 0x000f62000c1e1900 */
[----:B------:R-:W-:-:S03]  /*81c0*/  ISETP.GE.AND P3, PT, R22, UR4, PT ;  /* 0x0000000416007c0c */ /* 0x000fc6000bf66270 */
        /* <DEDUP_REMOVED lines=9> */
[----:B------:R-:W5:Y:S04]  /*8260*/  @!P2 LDG.E R18, desc[UR8][R2.64+0x680] ;  /* 0x000680080212a981 */ /* 0x000f68000c1e1900 */
[----:B------:R0:W5:Y:S01]  /*8270*/  @!P1 LDG.E R24, desc[UR8][R2.64+0x700] ;  /* 0x0007000802189981 */ /* 0x000162000c1e1900 */
[----:B------:R-:W1:Y:S01]  /*8280*/  S2UR UR6, SR_CgaCtaId ;  /* 0x00000000000679c3 */ /* 0x000e620000008800 */
[----:B------:R-:W-:Y:S01]  /*8290*/  ISETP.NE.AND P4, PT, R28, RZ, PT ;  /* 0x000000ff1c00720c */ /* 0x000fe20003f85270 */
[----:B------:R-:W-:Y:S01]  /*82a0*/  UMOV UR5, 0x400 ;  /* 0x0000040000057882 */ /* 0x000fe20000000000 */
[----:B------:R-:W1:Y:S01]  /*82b0*/  S2R R34, SR_LANEID ;  /* 0x0000000000227919 */ /* 0x000e620000000000 */
[----:B------:R-:W-:-:S02]  /*82c0*/  SHF.R.U32.HI R17, RZ, 0x5, R28 ;  /* 0x00000005ff117819 */ /* 0x000fc4000001161c */
[----:B------:R-:W-:-:S08]  /*82d0*/  LOP3.LUT R29, R29, 0xfffffffe, RZ, 0xc0, !PT ;  /* 0xfffffffe1d1d7812 */ /* 0x000fd000078ec0ff */
[----:B------:R-:W-:Y:S02]  /*82e0*/  @!P4 IADD3 R20, P0, PT, R20, UR7, RZ ;  /* 0x000000071414cc10 */ /* 0x000fe4000ff1e0ff */
[----:B------:R-:W-:Y:S02]  /*82f0*/  @P4 LOP3.LUT R29, R29, 0x1, RZ, 0xfc, !PT ;  /* 0x000000011d1d4812 */ /* 0x000fe400078efcff */
[----:B------:R-:W-:Y:S02]  /*8300*/  @!P4 IADD3.X R21, PT, PT, R21, UR11, RZ, P0, !PT ;  /* 0x0000000b1515cc10 */ /* 0x000fe400087fe4ff */
[----:B0-----:R-:W-:Y:S01]  /*8310*/  @!P4 LEA R2, P0, R20, UR12, 0x2 ;  /* 0x0000000c1402cc11 */ /* 0x001fe2000f8010ff */
[----:B-1----:R-:W-:-:S03]  /*8320*/  ULEA UR5, UR6, UR5, 0x18 ;  /* 0x0000000506057291 */ /* 0x002fc6000f8ec0ff */
[----:B------:R-:W-:Y:S01]  /*8330*/  @!P4 LEA.HI.X R3, R20, UR13, R21, 0x2, P0 ;  /* 0x0000000d1403cc11 */ /* 0x000fe200080f1415 */
[----:B------:R-:W-:-:S05]  /*8340*/  IMAD R19, R17, 0x1e0, R34 ;  /* 0x000001e011137824 */ /* 0x000fca00078e0222 */
[----:B------:R-:W-:-:S05]  /*8350*/  LEA R25, R19, UR5, 0x2 ;  /* 0x0000000513197c11 */ /* 0x000fca000f8e10ff */
[----:B--2---:R0:W-:Y:S04]  /*8360*/  STS [R25], R0 ;  /* 0x0000000019007388 */ /* 0x0041e80000000800 */
[----:B---3--:R-:W-:Y:S04]  /*8370*/  STS [R25+0x80], R4 ;  /* 0x0000800419007388 */ /* 0x008fe80000000800 */
[----:B----4-:R-:W-:Y:S04]  /*8380*/  STS [R25+0x100], R5 ;  /* 0x0001000519007388 */ /* 0x010fe80000000800 */
[----:B-----5:R-:W-:Y:S04]  /*8390*/  STS [R25+0x180], R6 ;  /* 0x0001800619007388 */ /* 0x020fe80000000800 */
[----:B------:R-:W-:Y:S04]  /*83a0*/  STS [R25+0x200], R7 ;  /* 0x0002000719007388 */ /* 0x000fe80000000800 */
[----:B------:R-:W-:Y:S04]  /*83b0*/  STS [R25+0x280], R8 ;  /* 0x0002800819007388 */ /* 0x000fe80000000800 */
[----:B------:R-:W-:Y:S04]  /*83c0*/  STS [R25+0x300], R9 ;  /* 0x0003000919007388 */ /* 0x000fe80000000800 */
[----:B------:R-:W-:Y:S04]  /*83d0*/  STS [R25+0x380], R10 ;  /* 0x0003800a19007388 */ /* 0x000fe80000000800 */
[----:B------:R-:W-:Y:S04]  /*83e0*/  STS [R25+0x400], R11 ;  /* 0x0004000b19007388 */ /* 0x000fe80000000800 */
[----:B------:R1:W-:Y:S04]  /*83f0*/  STS [R25+0x480], R12 ;  /* 0x0004800c19007388 */ /* 0x0003e80000000800 */
[----:B------:R-:W-:Y:S04]  /*8400*/  STS [R25+0x500], R14 ;  /* 0x0005000e19007388 */ /* 0x000fe80000000800 */
[----:B------:R-:W-:Y:S04]  /*8410*/  STS [R25+0x580], R15 ;  /* 0x0005800f19007388 */ /* 0x000fe80000000800 */
[----:B------:R-:W-:Y:S04]  /*8420*/  STS [R25+0x600], R16 ;  /* 0x0006001019007388 */ /* 0x000fe80000000800 */
[----:B------:R-:W-:Y:S04]  /*8430*/  STS [R25+0x680], R18 ;  /* 0x0006801219007388 */ /* 0x000fe80000000800 */
[----:B------:R-:W-:Y:S01]  /*8440*/  STS [R25+0x700], R24 ;  /* 0x0007001819007388 */ /* 0x000fe20000000800 */
[----:B------:R-:W-:-:S03]  /*8450*/  NOP ;  /* 0x0000000000007918 */ /* 0x000fc60000000000 */
[----:B------:R2:W3:Y:S01]  /*8460*/  @!P4 LDG.E R13, desc[UR8][R2.64+-0x4] ;  /* 0xfffffc08020dc981 */ /* 0x0004e2000c1e1900 */
[----:B0-----:R-:W-:Y:S01]  /*8470*/  IMAD R0, R34, 0x38, R25 ;  /* 0x0000003822007824 */ /* 0x001fe200078e0219 */
[C---:B------:R-:W-:Y:S01]  /*8480*/  LEA R26, R28.reuse, UR5, 0x2 ;  /* 0x000000051c1a7c11 */ /* 0x040fe2000f8e10ff */
[C---:B-1----:R-:W-:Y:S01]  /*8490*/  IMAD R12, R28.reuse, 0xf, RZ ;  /* 0x0000000f1c0c7824 */ /* 0x042fe200078e02ff */
[----:B------:R-:W-:Y:S02]  /*84a0*/  ISETP.NE.AND P0, PT, R28, RZ, PT ;  /* 0x000000ff1c00720c */ /* 0x000fe40003f05270 */
[----:B------:R-:W-:Y:S01]  /*84b0*/  LDS R23, [R0+0x38] ;  /* 0x0000380000177984 */ /* 0x000fe20000000800 */
[----:B------:R-:W-:-:S03]  /*84c0*/  LOP3.LUT R29, R29, 0xfffffff7, RZ, 0xc0, !PT ;  /* 0xfffffff71d1d7812 */ /* 0x000fc600078ec0ff */
[----:B------:R-:W-:Y:S01]  /*84d0*/  LDS R22, [R0] ;  /* 0x0000000000167984 */ /* 0x000fe20000000800 */
[----:B--2---:R-:W-:-:S03]  /*84e0*/  VIADD R2, R12, 0x1 ;  /* 0x000000010c027836 */ /* 0x004fc60000000000 */
[----:B------:R-:W0:Y:S04]  /*84f0*/  LDS R21, [R0+0x4] ;  /* 0x0000040000157984 */ /* 0x000e280000000800 */
[----:B------:R-:W1:Y:S04]  /*8500*/  LDS R20, [R0+0x8] ;  /* 0x0000080000147984 */ /* 0x000e680000000800 */
[----:B------:R-:W2:Y:S04]  /*8510*/  LDS R19, [R0+0xc] ;  /* 0x00000c0000137984 */ /* 0x000ea80000000800 */
        /* <DEDUP_REMOVED lines=9> */
[----:B------:R-:W0:Y:S01]  /*85b0*/  LDS R4, [R0+0x30] ;  /* 0x0000300000047984 */ /* 0x000e220000000800 */
[----:B------:R-:W-:Y:S01]  /*85c0*/  ISETP.GE.OR P3, PT, R2, UR4, P1 ;  /* 0x0000000402007c0c */ /* 0x000fe20008f66670 */
[----:B------:R-:W-:Y:S01]  /*85d0*/  IMAD.MOV.U32 R2, RZ, RZ, 0x2 ;  /* 0x00000002ff027424 */ /* 0x000fe200078e00ff */
[----:B-1----:R-:W-:Y:S01]  /*85e0*/  ISETP.NE.AND P1, PT, R21, R20, PT ;  /* 0x000000141500720c */ /* 0x002fe20003f25270 */
[----:B------:R1:W4:Y:S01]  /*85f0*/  LDS R3, [R0+0x34] ;  /* 0x0000340000037984 */ /* 0x0003220000000800 */
[----:B------:R-:W-:Y:S01]  /*8600*/  BAR.SYNC.DEFER_BLOCKING 0x0 ;  /* 0x0000000000007b1d */ /* 0x000fe20000010000 */
[----:B-1----:R-:W-:-:S08]  /*8610*/  VIADD R0, R12, 0x2 ;  /* 0x000000020c007836 */ /* 0x002fd00000000000 */
[----:B------:R-:W-:Y:S02]  /*8620*/  @P3 LOP3.LUT R29, R29, 0x8, RZ, 0xfc, !PT ;  /* 0x000000081d1d3812 */ /* 0x000fe400078efcff */
[----:B------:R-:W-:Y:S02]  /*8630*/  ISETP.GE.OR P2, PT, R0, UR4, P1 ;  /* 0x0000000400007c0c */ /* 0x000fe40008f46670 */
[----:B--2---:R-:W-:Y:S02]  /*8640*/  ISETP.NE.AND P1, PT, R20, R19, PT ;  /* 0x000000131400720c */ /* 0x004fe40003f25270 */
[----:B------:R-:W-:-:S09]  /*8650*/  LOP3.LUT R29, R29, 0xffffffef, RZ, 0xc0, !PT ;  /* 0xffffffef1d1d7812 */ /* 0x000fd200078ec0ff */
[----:B------:R-:W-:Y:S01]  /*8660*/  @P2 LOP3.LUT R29, R29, 0x10, RZ, 0xfc, !PT ;  /* 0x000000101d1d2812 */ /* 0x000fe200078efcff */
[----:B------:R-:W-:Y:S03]  /*8670*/  STS [R26+0x650], R23 ;  /* 0x000650171a007388 */ /* 0x000fe60000000800 */
[----:B------:R-:W-:Y:S01]  /*8680*/  LOP3.LUT R29, R29, 0xffffffbf, RZ, 0xc0, !PT ;  /* 0xffffffbf1d1d7812 */ /* 0x000fe200078ec0ff */
[----:B------:R-:W-:Y:S01]  /*8690*/  BAR.SYNC.DEFER_BLOCKING 0x0 ;  /* 0x0000000000007b1d */ /* 0x000fe20000010000 */
[----:B0-----:R-:W-:Y:S02]  /*86a0*/  ISETP.NE.AND P4, PT, R5, R4, PT ;  /* 0x000000040500720c */ /* 0x001fe40003f85270 */
[----:B----4-:R-:W-:Y:S02]  /*86b0*/  ISETP.NE.AND P5, PT, R4, R3, PT ;  /* 0x000000030400720c */ /* 0x010fe40003fa5270 */
[----:B------:R-:W-:Y:S01]  /*86c0*/  ISETP.NE.AND P6, PT, R3, R23, PT ;  /* 0x000000170300720c */ /* 0x000fe20003fc5270 */
[----:B---3--:R-:W0:Y:S02]  /*86d0*/  @P0 LDS R13, [R26+0x64c] ;  /* 0x00064c001a0d0984 */ /* 0x008e240000000800 */
[----:B------:R-:W-:Y:S01]  /*86e0*/  BAR.SYNC.DEFER_BLOCKING 0x0 ;  /* 0x0000000000007b1d */ /* 0x000fe20000010000 */
[----:B0-----:R-:W-:Y:S01]  /*86f0*/  ISETP.NE.AND P0, PT, R13, R22, PT ;  /* 0x000000160d00720c */ /* 0x001fe20003f05270 */
[----:B------:R-:W-:-:S03]  /*8700*/  VIADD R13, R12, 0x3 ;  /* 0x000000030c0d7836 */ /* 0x000fc60000000000 */
[----:B------:R-:W-:-:S04]  /*8710*/  ISETP.GE.OR P0, PT, R12, UR4, P0 ;  /* 0x000000040c007c0c */ /* 0x000fc80008706670 */
[----:B------:R-:W-:-:S09]  /*8720*/  SEL R0, RZ, 0x1, !P0 ;  /* 0x00000001ff007807 */ /* 0x000fd20004000000 */
[----:B------:R-:W-:Y:S02]  /*8730*/  @!P0 IMAD.MOV R2, RZ, RZ, 0x1 ;  /* 0x00000001ff028424 */ /* 0x000fe400078e02ff */
[----:B------:R-:W-:Y:S01]  /*8740*/  @!P3 IMAD.MOV R2, RZ, RZ, R0 ;  /* 0x000000ffff02b224 */ /* 0x000fe200078e0200 */
[----:B------:R-:W-:Y:S01]  /*8750*/  ISETP.GE.OR P3, PT, R13, UR4, P1 ;  /* 0x000000040d007c0c */ /* 0x000fe20008f66670 */
[----:B------:R-:W-:Y:S01]  /*8760*/  VIADD R0, R12, 0x4 ;  /* 0x000000040c007836 */ /* 0x000fe20000000000 */
[----:B------:R-:W-:Y:S01]  /*8770*/  ISETP.NE.AND P1, PT, R19, R18, PT ;  /* 0x000000121300720c */ /* 0x000fe20003f25270 */
[----:B------:R-:W-:Y:S02]  /*8780*/  VIADD R32, R2, 0x1 ;  /* 0x0000000102207836 */ /* 0x000fe40000000000 */
[----:B------:R-:W-:Y:S01]  /*8790*/  @!P2 IMAD.MOV R32, RZ, RZ, R2 ;  /* 0x000000ffff20a224 */ /* 0x000fe200078e0202 */
[----:B------:R-:W-:Y:S01]  /*87a0*/  ISETP.GE.OR P2, PT, R0, UR4, P1 ;  /* 0x0000000400007c0c */ /* 0x000fe20008f46670 */
[----:B------:R-:W-:Y:S01]  /*87b0*/  VIADD R13, R12, 0x5 ;  /* 0x000000050c0d7836 */ /* 0x000fe20000000000 */
[----:B------:R-:W-:Y:S01]  /*87c0*/  ISETP.NE.AND P1, PT, R18, R11, PT ;  /* 0x0000000b1200720c */ /* 0x000fe20003f25270 */
[----:B------:R-:W-:-:S04]  /*87d0*/  VIADD R31, R32, 0x1 ;  /* 0x00000001201f7836 */ /* 0x000fc80000000000 */
[----:B------:R-:W-:Y:S01]  /*87e0*/  @P3 LOP3.LUT R29, R29, 0x40, RZ, 0xfc, !PT ;  /* 0x000000401d1d3812 */ /* 0x000fe200078efcff */
[----:B------:R-:W-:Y:S01]  /*87f0*/  @!P3 IMAD.MOV R31, RZ, RZ, R32 ;  /* 0x000000ffff1fb224 */ /* 0x000fe200078e0220 */
        /* <DEDUP_REMOVED lines=35> */
[----:B------:R-:W-:Y:S01]  /*8a30*/  ISETP.NE.AND P2, PT, R7, R6, PT ;  /* 0x000000060700720c */ /* 0x000fe20003f45270 */
[----:B------:R-:W-:Y:S01]  /*8a40*/  VIADD R14, R15, 0x1 ;  /* 0x000000010f0e7836 */ /* 0x000fe20000000000 */
[----:B------:R-:W-:-:S02]  /*8a50*/  LOP3.LUT R29, R29, 0xfffffeff, RZ, 0xc0, !PT ;  /* 0xfffffeff1d1d7812 */ /* 0x000fc400078ec0ff */
[----:B------:R-:W-:Y:S01]  /*8a60*/  ISETP.GE.OR P2, PT, R13, UR4, P2 ;  /* 0x000000040d007c0c */ /* 0x000fe20009746670 */
[----:B------:R-:W-:Y:S02]  /*8a70*/  VIADD R13, R12, 0xb ;  /* 0x0000000b0c0d7836 */ /* 0x000fe40000000000 */
[----:B------:R-:W-:-:S03]  /*8a80*/  @!P1 IMAD.MOV R14, RZ, RZ, R15 ;  /* 0x000000ffff0e9224 */ /* 0x000fc600078e020f */
[----:B------:R-:W-:Y:S01]  /*8a90*/  ISETP.GE.OR P3, PT, R13, UR4, P3 ;  /* 0x000000040d007c0c */ /* 0x000fe20009f66670 */
[----:B------:R-:W-:Y:S02]  /*8aa0*/  VIADD R13, R12, 0xc ;  /* 0x0000000c0c0d7836 */ /* 0x000fe40000000000 */
[----:B------:R-:W-:-:S03]  /*8ab0*/  VIADD R15, R14, 0x1 ;  /* 0x000000010e0f7836 */ /* 0x000fc60000000000 */
[----:B------:R-:W-:Y:S01]  /*8ac0*/  ISETP.GE.OR P4, PT, R13, UR4, P4 ;  /* 0x000000040d007c0c */ /* 0x000fe2000a786670 */
[C---:B------:R-:W-:Y:S02]  /*8ad0*/  VIADD R13, R12.reuse, 0xd ;  /* 0x0000000d0c0d7836 */ /* 0x040fe40000000000 */
[----:B------:R-:W-:Y:S02]  /*8ae0*/  @!P2 IMAD.MOV R15, RZ, RZ, R14 ;  /* 0x000000ffff0fa224 */ /* 0x000fe400078e020e */
[----:B------:R-:W-:Y:S01]  /*8af0*/  VIADD R12, R12, 0xe ;  /* 0x0000000e0c0c7836 */ /* 0x000fe20000000000 */
[----:B------:R-:W-:Y:S01]  /*8b00*/  ISETP.GE.OR P5, PT, R13, UR4, P5 ;  /* 0x000000040d007c0c */ /* 0x000fe2000afa6670 */
[----:B------:R-:W-:Y:S02]  /*8b10*/  VIADD R14, R15, 0x1 ;  /* 0x000000010f0e7836 */ /* 0x000fe40000000000 */
[----:B------:R-:W-:Y:S01]  /*8b20*/  @!P3 IMAD.MOV R14, RZ, RZ, R15 ;  /* 0x000000ffff0eb224 */ /* 0x000fe200078e020f */
[----:B------:R-:W-:-:S03]  /*8b30*/  ISETP.GE.OR P6, PT, R12, UR4, P6 ;  /* 0x000000040c007c0c */ /* 0x000fc6000b7c6670 */
        /* <DEDUP_REMOVED lines=58> */
[----:B------:R-:W-:-:S03]  /*8ee0*/  ISETP.GE.U32.AND P6, PT, R28, 0x20, PT ;  /* 0x000000201c00780c */ /* 0x000fc60003fc6070 */
[----:B------:R-:W-:-:S05]  /*8ef0*/  IMAD.IADD R16, R13, 0x1, R16 ;  /* 0x000000010d107824 */ /* 0x000fca00078e0210 */
[----:B------:R-:W-:Y:S02]  /*8f00*/  SEL R33, R33, R16, !P6 ;  /* 0x0000001021217207 */ /* 0x000fe40007000000 */
[----:B------:R-:W-:-:S13]  /*8f10*/  ISETP.GT.U32.AND P6, PT, R28, 0x1f, PT ;  /* 0x0000001f1c00780c */ /* 0x000fda0003fc4070 */
[----:B------:R-:W-:Y:S05]  /*8f20*/  @P6 BRA `(.L_x_4133) ;  /* 0x0000000800c46947 */ /* 0x000fea0003800000 */
[----:B------:R-:W0:Y:S01]  /*8f30*/  LDC.64 R12, c[0x0][0x3a0] ;  /* 0x0000e800ff0c7b82 */ /* 0x000e220000000a00 */
[----:B------:R-:W-:Y:S02]  /*8f40*/  ISETP.NE.AND P6, PT, R28, RZ, PT ;  /* 0x000000ff1c00720c */ /* 0x000fe40003fc5270 */
[----:B------:R-:W-:-:S11]  /*8f50*/  LOP3.LUT R14, RZ, R28, RZ, 0x33, !PT ;  /* 0x0000001cff0e7212 */ /* 0x000fd600078e33ff */
[----:B------:R-:W-:Y:S01]  /*8f60*/  @!P6 IMAD.MOV.U32 R24, RZ, RZ, 0x64 ;  /* 0x00000064ff18e424 */ /* 0x000fe200078e00ff */
[----:B------:R-:W-:Y:S01]  /*8f70*/  @!P6 STS [UR5+0x4c], R25 ;  /* 0x00004c19ff00e988 */ /* 0x000fe20008000805 */
[----:B0-----:R-:W-:-:S05]  /*8f80*/  IMAD.WIDE R26, R35, 0x8, R12 ;  /* 0x00000008231a7825 */ /* 0x001fca00078e020c */
[----:B------:R0:W-:Y:S01]  /*8f90*/  @!P6 ST.E.64.STRONG.GPU desc[UR8][R26.64+0x100], R24 ;  /* 0x000100181a00e985 */ /* 0x0001e2000c10fb08 */
[----:B------:R-:W-:Y:S05]  /*8fa0*/  NANOSLEEP 0x249 ;  /* 0x000002490000795d */ /* 0x000fea0003800000 */
[----:B0-----:R-:W-:-:S04]  /*8fb0*/  IMAD.IADD R24, R35, 0x1, R14 ;  /* 0x0000000123187824 */ /* 0x001fc800078e020e */
[----:B------:R-:W-:-:S05]  /*8fc0*/  IMAD.WIDE R12, R24, 0x8, R12 ;  /* 0x00000008180c7825 */ /* 0x000fca00078e020c */
[----:B------:R-:W2:Y:S01]  /*8fd0*/  LD.E.64.STRONG.GPU R14, desc[UR8][R12.64+0x100] ;  /* 0x000100080c0e7980 */ /* 0x000ea2000c10fb00 */
[----:B------:R-:W-:Y:S01]  /*8fe0*/  UMOV UR6, 0xffffffff ;  /* 0xffffffff00067882 */ /* 0x000fe20000000000 */
[----:B--2---:R-:W-:Y:S02]  /*8ff0*/  ISETP.NE.AND P6, PT, R14, 0x63, PT ;  /* 0x000000630e00780c */ /* 0x004fe40003fc5270 */
[----:B------:R-:W-:Y:S11]  /*9000*/  BRA.DIV UR6, `(.L_x_4134) ;  /* 0x0000003206307947 */ /* 0x000ff6000b800000 */
[----:B------:R-:W-:-:S13]  /*9010*/  VOTE.ANY P6, !P6 ;  /* 0x0000000000ff7806 */ /* 0x000fda00070c0100 */
.L_x_4229:
[----:B------:R-:W-:Y:S05]  /*9020*/  @!P6 BRA `(.L_x_4135) ;  /* 0x00000000007ce947 */ /* 0x000fea0003800000 */
[----:B------:R-:W-:-:S07]  /*9030*/  IMAD.MOV.U32 R17, RZ, RZ, 0x2f2 ;  /* 0x000002f2ff117424 */ /* 0x000fce00078e00ff */
.L_x_4137:
[----:B------:R-:W-:Y:S01]  /*9040*/  SHF.R.U32.HI R16, RZ, 0x1, R17 ;  /* 0x00000001ff107819 */ /* 0x000fe20000011611 */
[----:B------:R-:W-:-:S03]  /*9050*/  IMAD R37, R35, 0x41a7, RZ ;  /* 0x000041a723257824 */ /* 0x000fc600078e02ff */
[----:B------:R-:W-:-:S04]  /*9060*/  IADD3 R36, PT, PT, R17, 0x1, -R16 ;  /* 0x0000000111247810 */ /* 0x000fc80007ffe810 */
[----:B------:R-:W0:Y:S01]  /*9070*/  I2F.U32.RP R17, R36 ;  /* 0x0000002400117306 */ /* 0x000e220000209000 */
[----:B------:R-:W-:-:S07]  /*9080*/  IMAD.MOV R39, RZ, RZ, -R36 ;  /* 0x000000ffff277224 */ /* 0x000fce00078e0a24 */
[----:B0-----:R-:W0:Y:S02]  /*9090*/  MUFU.RCP R17, R17 ;  /* 0x0000001100117308 */ /* 0x001e240000001000 */
[----:B0-----:R-:W-:-:S06]  /*90a0*/  VIADD R14, R17, 0xffffffe ;  /* 0x0ffffffe110e7836 */ /* 0x001fcc0000000000 */
[----:B------:R0:W1:Y:S02]  /*90b0*/  F2I.FTZ.U32.TRUNC.NTZ R15, R14 ;  /* 0x0000000e000f7305 */ /* 0x000064000021f000 */
[----:B0-----:R-:W-:Y:S02]  /*90c0*/  IMAD.MOV.U32 R14, RZ, RZ, RZ ;  /* 0x000000ffff0e7224 */ /* 0x001fe400078e00ff */
[----:B-1----:R-:W-:-:S04]  /*90d0*/  IMAD R35, R39, R15, RZ ;  /* 0x0000000f27237224 */ /* 0x002fc800078e02ff */
[----:B------:R-:W-:Y:S01]  /*90e0*/  IMAD.HI.U32 R38, R15, R35, R14 ;  /* 0x000000230f267227 */ /* 0x000fe200078e000e */
[----:B------:R-:W-:-:S05]  /*90f0*/  LOP3.LUT R35, R37, 0x7fffffff, RZ, 0xc0, !PT ;  /* 0x7fffffff25237812 */ /* 0x000fca00078ec0ff */
[----:B------:R-:W-:-:S04]  /*9100*/  IMAD.HI.U32 R38, R38, R35, RZ ;  /* 0x0000002326267227 */ /* 0x000fc800078e00ff */
[----:B------:R-:W-:-:S04]  /*9110*/  IMAD.MOV R38, RZ, RZ, -R38 ;  /* 0x000000ffff267224 */ /* 0x000fc800078e0a26 */
[----:B------:R-:W-:-:S05]  /*9120*/  IMAD R15, R36, R38, R35 ;  /* 0x00000026240f7224 */ /* 0x000fca00078e0223 */
[----:B------:R-:W-:-:S13]  /*9130*/  ISETP.GE.U32.AND P6, PT, R15, R36, PT ;  /* 0x000000240f00720c */ /* 0x000fda0003fc6070 */
[----:B------:R-:W-:-:S05]  /*9140*/  @P6 IMAD.IADD R15, R15, 0x1, -R36 ;  /* 0x000000010f0f6824 */ /* 0x000fca00078e0a24 */
[----:B------:R-:W-:-:S13]  /*9150*/  ISETP.GE.U32.AND P6, PT, R15, R36, PT ;  /* 0x000000240f00720c */ /* 0x000fda0003fc6070 */
[----:B------:R-:W-:Y:S01]  /*9160*/  @P6 IMAD.IADD R15, R15, 0x1, -R36 ;  /* 0x000000010f0f6824 */ /* 0x000fe200078e0a24 */
[----:B------:R-:W-:-:S13]  /*9170*/  ISETP.NE.U32.AND P6, PT, R36, RZ, PT ;  /* 0x000000ff2400720c */ /* 0x000fda0003fc5070 */
        /* <DEDUP_REMOVED lines=9> */
.L_x_4232:
[----:B------:R-:W-:Y:S05]  /*9210*/  @P6 BRA `(.L_x_4137) ;  /* 0xfffffffc00886947 */ /* 0x000fea000383ffff */
.L_x_4135:
        /* <DEDUP_REMOVED lines=24> */
[----:B-1----:R-:W-:Y:S02]  /*93a0*/  SEL R17, R17, RZ, !P6 ;  /* 0x000000ff11117207 */ /* 0x002fe40007000000 */
[----:B------:R-:W-:-:S03]  /*93b0*/  ISETP.GT.AND P6, PT, R36, R43, PT ;  /* 0x0000002b2400720c */ /* 0x000fc60003fc4270 */
[----:B------:R-:W-:-:S05]  /*93c0*/  IMAD.IADD R46, R40, 0x1, R17 ;  /* 0x00000001282e7824 */ /* 0x000fca00078e0211 */
        /* <DEDUP_REMOVED lines=11> */
.L_x_4241:
[----:B------:R-:W-:Y:S05]  /*9480*/  @!P6 BRA `(.L_x_4139) ;  /* 0x00000004002ce947 */ /* 0x000fea0003800000 */
[----:B------:R-:W-:-:S07]  /*9490*/  IMAD.MOV.U32 R43, RZ, RZ, 0x2f2 ;  /* 0x000002f2ff2b7424 */ /* 0x000fce00078e00ff */
.L_x_4145:
        /* <DEDUP_REMOVED lines=10> */
.L_x_4244:
[----:B------:R-:W-:Y:S05]  /*9540*/  @!P6 BRA `(.L_x_4141) ;  /* 0x00000000007ce947 */ /* 0x000fea0003800000 */
[----:B------:R-:W-:-:S07]  /*9550*/  IMAD.MOV.U32 R17, RZ, RZ, R43 ;  /* 0x000000ffff117224 */ /* 0x000fce00078e002b */
.L_x_4143:
        /* <DEDUP_REMOVED lines=29> */
.L_x_4247:
[----:B------:R-:W-:Y:S05]  /*9730*/  @P6 BRA `(.L_x_4143) ;  /* 0xfffffffc00886947 */ /* 0x000fea000383ffff */
.L_x_4141:
[----:B------:R-:W-:Y:S01]  /*9740*/  UMOV UR6, 0xffffffff ;  /* 0xffffffff00067882 */ /* 0x000fe20000000000 */
[----:B------:R-:W-:Y:S02]  /*9750*/  ISETP.NE.AND P6, PT, R14, 0x65, PT ;  /* 0x000000650e00780c */ /* 0x000fe40003fc5270 */
[----:B------:R-:W-:Y:S11]  /*9760*/  BRA.DIV UR6, `(.L_x_4144) ;  /* 0x0000002e06e07947 */ /* 0x000ff6000b800000 */
[----:B------:R-:W-:Y:S01]  /*9770*/  VOTE.ANY R16, PT, !P6 ;  /* 0x0000000000107806 */ /* 0x000fe200070e0100 */
[----:B------:R-:W-:-:S03]  /*9780*/  VIADD R24, R24, 0xffffffe0 ;  /* 0xffffffe018187836 */ /* 0x000fc60000000000 */
[----:B------:R-:W-:-:S05]  /*9790*/  LOP3.LUT R16, R16, 0x80000000, R44, 0xec, !PT ;  /* 0x8000000010107812 */ /* 0x000fca00078eec2c */
        /* <DEDUP_REMOVED lines=25> */
.L_x_4256:
[----:B------:R-:W-:Y:S05]  /*9930*/  @P6 BRA `(.L_x_4145) ;  /* 0xfffffff800d86947 */ /* 0x000fea000383ffff */
.L_x_4139:
[----:B------:R-:W-:Y:S01]  /*9940*/  ISETP.NE.AND P6, PT, R28, RZ, PT ;  /* 0x000000ff1c00720c */ /* 0x000fe20003fc5270 */
[----:B------:R-:W-:-:S12]  /*9950*/  IMAD.MOV.U32 R16, RZ, RZ, R33 ;  /* 0x000000ffff107224 */ /* 0x000fd800078e0021 */
        /* <DEDUP_REMOVED lines=10> */
[----:B------:R-:W-:Y:S01]  /*9a00*/  @!P6 MOV R13, 0x400 ;  /* 0x00000400000de802 */ /* 0x000fe20000000f00 */
[----:B------:R-:W-:-:S03]  /*9a10*/  @!P6 IMAD.MOV.U32 R16, RZ, RZ, R40 ;  /* 0x000000ffff10e224 */ /* 0x000fc600078e0028 */
[----:B0-----:R-:W-:-:S05]  /*9a20*/  @!P6 LEA R13, R14, R13, 0x18 ;  /* 0x0000000d0e0de211 */ /* 0x001fca00078ec0ff */
[----:B------:R1:W-:Y:S02]  /*9a30*/  @!P6 STS [R13+0x3c], R40 ;  /* 0x00003c280d00e388 */ /* 0x0003e40000000800 */
.L_x_4133:
[----:B------:R-:W-:Y:S05]  /*9a40*/  WARPSYNC.ALL ;  /* 0x0000000000007948 */ /* 0x000fea0003800000 */
[----:B------:R-:W-:Y:S01]  /*9a50*/  ISETP.NE.AND P6, PT, R28, RZ, PT ;  /* 0x000000ff1c00720c */ /* 0x000fe20003fc5270 */
[----:B------:R-:W0:Y:S08]  /*9a60*/  S2UR UR6, SR_CgaCtaId ;  /* 0x00000000000679c3 */ /* 0x000e300000008800 */
[----:B------:R-:W-:Y:S01]  /*9a70*/  BAR.SYNC.DEFER_BLOCKING 0x0 ;  /* 0x0000000000007b1d */ /* 0x000fe20000010000 */
[----:B------:R-:W-:Y:S01]  /*9a80*/  P2R R17, PR, RZ, 0x20 ;  /* 0x00000020ff117803 */ /* 0x000fe20000000000 */
[----:B------:R-:W-:Y:S01]  /*9a90*/  UIADD3 UR4, UPT, UPT, -UR4, 0x1680, URZ ;  /* 0x0000168004047890 */ /* 0x000fe2000fffe1ff */
[----:B------:R-:W-:-:S03]  /*9aa0*/  LOP3.LUT P5, RZ, R29, 0x20, RZ, 0xc0, !PT ;  /* 0x000000201dff7812 */ /* 0x000fc600078ac0ff */
[----:B------:R-:W-:Y:S02]  /*9ab0*/  UMOV UR5, 0x400 ;  /* 0x0000040000057882 */ /* 0x000fe40000000000 */
[----:B0-----:R-:W-:-:S09]  /*9ac0*/  ULEA UR5, UR6, UR5, 0x18 ;  /* 0x0000000506057291 */ /* 0x001fd2000f8ec0ff */
[----:B-1----:R-:W0:Y:S02]  /*9ad0*/  LDS R12, [UR5+0x3c] ;  /* 0x00003c05ff0c7984 */ /* 0x002e240008000800 */
[----:B0-----:R-:W-:Y:S02]  /*9ae0*/  SEL R41, R12, RZ, P6 ;  /* 0x000000ff0c297207 */ /* 0x001fe40003000000 */
[----:B------:R-:W0:Y:S01]  /*9af0*/  LDS.128 R12, [UR5+0x40] ;  /* 0x00004005ff0c7984 */ /* 0x000e220008000c00 */
[----:B------:R-:W-:Y:S02]  /*9b00*/  LOP3.LUT P6, RZ, R29, 0x2, RZ, 0xc0, !PT ;  /* 0x000000021dff7812 */ /* 0x000fe400078cc0ff */
[----:B------:R-:W-:-:S04]  /*9b10*/  IMAD.IADD R41, R41, 0x1, R16 ;  /* 0x0000000129297824 */ /* 0x000fc800078e0210 */
[--C-:B------:R-:W-:Y:S02]  /*9b20*/  IMAD.IADD R30, R30, 0x1, R41.reuse ;  /* 0x000000011e1e7824 */ /* 0x100fe400078e0229 */
[----:B------:R-:W-:Y:S02]  /*9b30*/  IMAD.IADD R33, R0, 0x1, R41 ;  /* 0x0000000100217824 */ /* 0x000fe400078e0229 */
[----:B------:R-:W-:Y:S02]  /*9b40*/  VIADD R26, R30, 0x1 ;  /* 0x000000011e1a7836 */ /* 0x000fe40000000000 */
[----:B------:R-:W-:Y:S01]  /*9b50*/  @!P5 IMAD.MOV R26, RZ, RZ, R30 ;  /* 0x000000ffff1ad224 */ /* 0x000fe200078e021e */
[----:B------:R-:W-:Y:S01]  /*9b60*/  ISETP.NE.AND P5, PT, R17, RZ, PT ;  /* 0x000000ff1100720c */ /* 0x000fe20003fa5270 */
[----:B------:R-:W-:Y:S02]  /*9b70*/  VIADD R0, R33, 0x1 ;  /* 0x0000000121007836 */ /* 0x000fe40000000000 */
[----:B------:R-:W-:-:S02]  /*9b80*/  VIADD R25, R26, 0x1 ;  /* 0x000000011a197836 */ /* 0x000fc40000000000 */
[----:B------:R-:W-:Y:S01]  /*9b90*/  @!P6 IMAD.MOV R25, RZ, RZ, R26 ;  /* 0x000000ffff19e224 */ /* 0x000fe200078e021a */
[----:B------:R-:W-:Y:S01]  /*9ba0*/  LOP3.LUT P6, RZ, R29, 0x4, RZ, 0xc0, !PT ;  /* 0x000000041dff7812 */ /* 0x000fe200078cc0ff */
[----:B------:R-:W-:Y:S02]  /*9bb0*/  IMAD.IADD R35, R2, 0x1, R41 ;  /* 0x0000000102237824 */ /* 0x000fe400078e0229 */
[----:B------:R-:W-:Y:S02]  /*9bc0*/  VIADD R24, R25, 0x1 ;  /* 0x0000000119187836 */ /* 0x000fe40000000000 */
[----:B------:R-:W-:Y:S02]  /*9bd0*/  @!P1 IMAD.MOV R24, RZ, RZ, R25 ;  /* 0x000000ffff189224 */ /* 0x000fe400078e0219 */
[----:B------:R-:W-:Y:S02]  /*9be0*/  VIADD R39, R41, 0x1 ;  /* 0x0000000129277836 */ /* 0x000fe40000000000 */
[----:B------:R-:W-:-:S02]  /*9bf0*/  VIADD R17, R24, 0x1 ;  /* 0x0000000118117836 */ /* 0x000fc40000000000 */
[----:B------:R-:W-:Y:S02]  /*9c00*/  @!P2 IMAD.MOV R17, RZ, RZ, R24 ;  /* 0x000000ffff11a224 */ /* 0x000fe400078e0218 */
[----:B------:R-:W-:Y:S02]  /*9c10*/  @!P6 IMAD.MOV R0, RZ, RZ, R33 ;  /* 0x000000ffff00e224 */ /* 0x000fe400078e0221 */
[----:B------:R-:W-:Y:S02]  /*9c20*/  VIADD R16, R17, 0x1 ;  /* 0x0000000111107836 */ /* 0x000fe40000000000 */
[----:B------:R-:W-:Y:S02]  /*9c30*/  @!P3 IMAD.MOV R16, RZ, RZ, R17 ;  /* 0x000000ffff10b224 */ /* 0x000fe400078e0211 */
[----:B------:R-:W-:Y:S02]  /*9c40*/  IMAD.IADD R32, R32, 0x1, R41 ;  /* 0x0000000120207824 */ /* 0x000fe400078e0229 */
[----:B0-----:R-:W-:-:S02]  /*9c50*/  VIADD R37, R15, -UR4 ;  /* 0x800000040f257c36 */ /* 0x001fc40008000000 */
[----:B------:R-:W-:Y:S02]  /*9c60*/  VIADD R27, R16, 0x1 ;  /* 0x00000001101b7836 */ /* 0x000fe40000000000 */
[----:B------:R-:W-:Y:S01]  /*9c70*/  @!P4 IMAD.MOV R27, RZ, RZ, R16 ;  /* 0x000000ffff1bc224 */ /* 0x000fe200078e0210 */
[----:B------:R-:W-:Y:S01]  /*9c80*/  ISETP.GT.AND P6, PT, R37, 0x180, PT ;  /* 0x000001802500780c */ /* 0x000fe20003fc4270 */
[----:B------:R-:W-:Y:S02]  /*9c90*/  VIADD R14, R14, -UR4 ;  /* 0x800000040e0e7c36 */ /* 0x000fe40008000000 */
[----:B------:R-:W-:Y:S02]  /*9ca0*/  VIADD R2, R27, 0x1 ;  /* 0x000000011b027836 */ /* 0x000fe40000000000 */
[--C-:B------:R-:W-:Y:S02]  /*9cb0*/  IMAD.IADD R31, R31, 0x1, R41.reuse ;  /* 0x000000011f1f7824 */ /* 0x100fe400078e0229 */
[----:B------:R-:W-:-:S02]  /*9cc0*/  @!P0 IMAD.MOV R39, RZ, RZ, R41 ;  /* 0x000000ffff278224 */ /* 0x000fc400078e0229 */
[----:B------:R-:W-:-:S04]  /*9cd0*/  @!P5 IMAD.MOV R2, RZ, RZ, R27 ;  /* 0x000000ffff02d224 */ /* 0x000fc800078e021b */
        /* <DEDUP_REMOVED lines=10> */
.L_x_4149:
[----:B------:R-:W0:Y:S01]  /*9d80*/  LDCU.64 UR12, c[0x0][0x390] ;  /* 0x00007200ff0c77ac */ /* 0x000e220008000a00 */
[----:B-----5:R-:W-:-:S04]  /*9d90*/  IADD3 R15, P0, PT, R41, R12, RZ ;  /* 0x0000000c290f7210 */ /* 0x020fc80007f1e0ff */
[----:B------:R-:W-:Y:S02]  /*9da0*/  LEA.HI.X.SX32 R28, R41, R13, 0x1, P0 ;  /* 0x0000000d291c7211 */ /* 0x000fe400000f0eff */
[----:B0-----:R-:W-:-:S04]  /*9db0*/  LEA R12, P0, R15, UR12, 0x2 ;  /* 0x0000000c0f0c7c11 */ /* 0x001fc8000f8010ff */
[----:B------:R-:W-:-:S05]  /*9dc0*/  LEA.HI.X R13, R15, UR13, R28, 0x2, P0 ;  /* 0x0000000d0f0d7c11 */ /* 0x000fca00080f141c */
[----:B------:R1:W-:Y:S04]  /*9dd0*/  STG.E desc[UR8][R12.64], R22 ;  /* 0x000000160c007986 */ /* 0x0003e8000c101908 */
.L_x_4148:
[----:B0-----:R-:W-:Y:S05]  /*9de0*/  BSYNC.RECONVERGENT B1 ;  /* 0x0000000000017941 */ /* 0x001fea0003800200 */
.L_x_4147:
        /* <DEDUP_REMOVED lines=9> */
.L_x_4152:
[----:B------:R-:W0:Y:S01]  /*9e80*/  LDCU.64 UR12, c[0x0][0x390] ;  /* 0x00007200ff0c77ac */ /* 0x000e220008000a00 */
[----:B-----5:R-:W-:-:S04]  /*9e90*/  IADD3 R15, P0, PT, R39, R12, RZ ;  /* 0x0000000c270f7210 */ /* 0x020fc80007f1e0ff */
[----:B------:R-:W-:Y:S02]  /*9ea0*/  LEA.HI.X.SX32 R22, R39, R13, 0x1, P0 ;  /* 0x0000000d27167211 */ /* 0x000fe400000f0eff */
[----:B0-----:R-:W-:-:S04]  /*9eb0*/  LEA R12, P0, R15, UR12, 0x2 ;  /* 0x0000000c0f0c7c11 */ /* 0x001fc8000f8010ff */
[----:B------:R-:W-:-:S05]  /*9ec0*/  LEA.HI.X R13, R15, UR13, R22, 0x2, P0 ;  /* 0x0000000d0f0d7c11 */ /* 0x000fca00080f1416 */
[----:B------:R0:W-:Y:S04]  /*9ed0*/  STG.E desc[UR8][R12.64], R21 ;  /* 0x000000150c007986 */ /* 0x0001e8000c101908 */
.L_x_4151:
[----:B------:R-:W-:Y:S05]  /*9ee0*/  BSYNC.RECONVERGENT B1 ;  /* 0x0000000000017941 */ /* 0x000fea0003800200 */
.L_x_4150:
        /* <DEDUP_REMOVED lines=9> */
.L_x_4155:
[----:B------:R-:W0:Y:S01]  /*9f80*/  LDCU.64 UR12, c[0x0][0x390] ;  /* 0x00007200ff0c77ac */ /* 0x000e220008000a00 */
[----:B-----5:R-:W-:-:S04]  /*9f90*/  IADD3 R15, P0, PT, R35, R12, RZ ;  /* 0x0000000c230f7210 */ /* 0x020fc80007f1e0ff */
[----:B------:R-:W-:Y:S02]  /*9fa0*/  LEA.HI.X.SX32 R22, R35, R13, 0x1, P0 ;  /* 0x0000000d23167211 */ /* 0x000fe400000f0eff */
[----:B0-----:R-:W-:-:S04]  /*9fb0*/  LEA R12, P0, R15, UR12, 0x2 ;  /* 0x0000000c0f0c7c11 */ /* 0x001fc8000f8010ff */
[----:B------:R-:W-:-:S05]  /*9fc0*/  LEA.HI.X R13, R15, UR13, R22, 0x2, P0 ;  /* 0x0000000d0f0d7c11 */ /* 0x000fca00080f1416 */
[----:B------:R2:W-:Y:S04]  /*9fd0*/  STG.E desc[UR8][R12.64], R20 ;  /* 0x000000140c007986 */ /* 0x0005e8000c101908 */
.L_x_4154:
[----:B------:R-:W-:Y:S05]  /*9fe0*/  BSYNC.RECONVERGENT B1 ;  /* 0x0000000000017941 */ /* 0x000fea0003800200 */
.L_x_4153:
        /* <DEDUP_REMOVED lines=9> */
.L_x_4158:
[----:B------:R-:W0:Y:S01]  /*a080*/  LDCU.64 UR12, c[0x0][0x390] ;  /* 0x00007200ff0c77ac */ /* 0x000e220008000a00 */
[----:B-----5:R-:W-:-:S04]  /*a090*/  IADD3 R15, P0, PT, R32, R12, RZ ;  /* 0x0000000c200f7210 */ /* 0x020fc80007f1e0ff */
[----:B------:R-:W-:Y:S02]  /*a0a0*/  LEA.HI.X.SX32 R32, R32, R13, 0x1, P0 ;  /* 0x0000000d20207211 */ /* 0x000fe400000f0eff */
[----:B0-----:R-:W-:-:S04]  /*a0b0*/  LEA R12, P0, R15, UR12, 0x2 ;  /* 0x0000000c0f0c7c11 */ /* 0x001fc8000f8010ff */
[----:B------:R-:W-:-:S05]  /*a0c0*/  LEA.HI.X R13, R15, UR13, R32, 0x2, P0 ;  /* 0x0000000d0f0d7c11 */ /* 0x000fca00080f1420 */
[----:B------:R3:W-:Y:S04]  /*a0d0*/  STG.E desc[UR8][R12.64], R19 ;  /* 0x000000130c007986 */ /* 0x0007e8000c101908 */
.L_x_4157:
[----:B------:R-:W-:Y:S05]  /*a0e0*/  BSYNC.RECONVERGENT B1 ;  /* 0x0000000000017941 */ /* 0x000fea0003800200 */
.L_x_4156:
[----:B------:R-:W-:Y:S01]  /*a0f0*/  LOP3.LUT P0, RZ, R29, 0x80, RZ, 0xc0, !PT ;  /* 0x000000801dff7812 */ /* 0x000fe2000780c0ff */
[----:B------:R-:W-:Y:S03]  /*a100*/  BSSY.RECONVERGENT B1, `(.L_x_4159) ;  /* 0x000000e000017945 */ /* 0x000fe60003800200 */
[----:B------:R-:W-:-:S13]  /*a110*/  ISETP.GE.OR P0, PT, R31, R14, !P0 ;  /* 0x0000000e1f00720c */ /* 0x000fda0004706670 */
[----:B------:R-:W-:Y:S05]  /*a120*/  @P0 BRA `(.L_x_4160) ;  /* 0x00000000002c0947 */ /* 0x000fea0003800000 */
[----:B------:R-:W-:Y:S01]  /*a130*/  UISETP.NE.AND UP0, UPT, UR4, URZ, UPT ;  /* 0x000000ff0400728c */ /* 0x000fe2000bf05270 */
[----:B0123--:R-:W-:-:S08]  /*a140*/  CS2R R12, SRZ ;  /* 0x00000000000c7805 */ /* 0x00ffd0000001ff00 */
[----:B------:R-:W-:Y:S05]  /*a150*/  BRA.U UP0, `(.L_x_4161) ;  /* 0x0000000100087547 */ /* 0x000fea000b800000 */
[----:B------:R-:W0:Y:S02]  /*a160*/  LDC.64 R12, c[0x0][0x3d0] ;  /* 0x0000f400ff0c7b82 */ /* 0x000e240000000a00 */
[----:B0-----:R-:W5:Y:S02]  /*a170*/  LDG.E.64 R12, desc[UR8][R12.64] ;  /* 0x000000080c0c7981 */ /* 0x001f64000c1e1b00 */
.L_x_4161:
[----:B------:R-:W0:Y:S01]  /*a180*/  LDCU.64 UR12, c[0x0][0x390] ;  /* 0x00007200ff0c77ac */ /* 0x000e220008000a00 */
[----:B-----5:R-:W-:-:S04]  /*a190*/  IADD3 R15, P0, PT, R31, R12, RZ ;  /* 0x0000000c1f0f7210 */ /* 0x020fc80007f1e0ff */
[----:B------:R-:W-:Y:S02]  /*a1a0*/  LEA.HI.X.SX32 R20, R31, R13, 0x1, P0 ;  /* 0x0000000d1f147211 */ /* 0x000fe400000f0eff */
[----:B0-----:R-:W-:-:S04]  /*a1b0*/  LEA R12, P0, R15, UR12, 0x2 ;  /* 0x0000000c0f0c7c11 */ /* 0x001fc8000f8010ff */
[----:B------:R-:W-:-:S05]  /*a1c0*/  LEA.HI.X R13, R15, UR13, R20, 0x2, P0 ;  /* 0x0000000d0f0d7c11 */ /* 0x000fca00080f1414 */
[----:B------:R4:W-:Y:S04]  /*a1d0*/  STG.E desc[UR8][R12.64], R18 ;  /* 0x000000120c007986 */ /* 0x0009e8000c101908 */
.L_x_4160:
[----:B------:R-:W-:Y:S05]  /*a1e0*/  BSYNC.RECONVERGENT B1 ;  /* 0x0000000000017941 */ /* 0x000fea0003800200 */
.L_x_4159:
[----:B------:R-:W-:Y:S01]  /*a1f0*/  LOP3.LUT P0, RZ, R29, 0x4, RZ, 0xc0, !PT ;  /* 0x000000041dff7812 */ /* 0x000fe2000780c0ff */
[----:B------:R-:W-:Y:S03]  /*a200*/  BSSY.RECONVERGENT B1, `(.L_x_4162) ;  /* 0x000000e000017945 */ /* 0x000fe60003800200 */
[----:B------:R-:W-:-:S13]  /*a210*/  ISETP.GE.OR P0, PT, R33, R14, !P0 ;  /* 0x0000000e2100720c */ /* 0x000fda0004706670 */
[----:B------:R-:W-:Y:S05]  /*a220*/  @P0 BRA `(.L_x_4163) ;  /* 0x00000000002c0947 */ /* 0x000fea0003800000 */
[----:B------:R-:W-:Y:S01]  /*a230*/  UISETP.NE.AND UP0, UPT, UR4, URZ, UPT ;  /* 0x000000ff0400728c */ /* 0x000fe2000bf05270 */
[----:B01234-:R-:W-:-:S08]  /*a240*/  CS2R R12, SRZ ;  /* 0x00000000000c7805 */ /* 0x01ffd0000001ff00 */
[----:B------:R-:W-:Y:S05]  /*a250*/  BRA.U UP0, `(.L_x_4164) ;  /* 0x0000000100087547 */ /* 0x000fea000b800000 */
[----:B------:R-:W0:Y:S02]  /*a260*/  LDC.64 R12, c[0x0][0x3d0] ;  /* 0x0000f400ff0c7b82 */ /* 0x000e240000000a00 */
[----:B0-----:R-:W5:Y:S02]  /*a270*/  LDG.E.64 R12, desc[UR8][R12.64] ;  /* 0x000000080c0c7981 */ /* 0x001f64000c1e1b00 */
.L_x_4164:
[----:B------:R-:W0:Y:S01]  /*a280*/  LDCU.64 UR12, c[0x0][0x390] ;  /* 0x00007200ff0c77ac */ /* 0x000e220008000a00 */
[----:B-----5:R-:W-:-:S04]  /*a290*/  IADD3 R15, P0, PT, R33, R12, RZ ;  /* 0x0000000c210f7210 */ /* 0x020fc80007f1e0ff */
[----:B------:R-:W-:Y:S02]  /*a2a0*/  LEA.HI.X.SX32 R18, R33, R13, 0x1, P0 ;  /* 0x0000000d21127211 */ /* 0x000fe400000f0eff */
[----:B0-----:R-:W-:-:S04]  /*a2b0*/  LEA R12, P0, R15, UR12, 0x2 ;  /* 0x0000000c0f0c7c11 */ /* 0x001fc8000f8010ff */
[----:B------:R-:W-:-:S05]  /*a2c0*/  LEA.HI.X R13, R15, UR13, R18, 0x2, P0 ;  /* 0x0000000d0f0d7c11 */ /* 0x000fca00080f1412 */
[----:B------:R0:W-:Y:S04]  /*a2d0*/  STG.E desc[UR8][R12.64], R11 ;  /* 0x0000000b0c007986 */ /* 0x0001e8000c101908 */
.L_x_4163:
[----:B------:R-:W-:Y:S05]  /*a2e0*/  BSYNC.RECONVERGENT B1 ;  /* 0x0000000000017941 */ /* 0x000fea0003800200 */
.L_x_4162:
        /* <DEDUP_REMOVED lines=9> */
.L_x_4167:
[----:B------:R-:W0:Y:S01]  /*a380*/  LDCU.64 UR12, c[0x0][0x390] ;  /* 0x00007200ff0c77ac */ /* 0x000e220008000a00 */
[----:B-----5:R-:W-:-:S04]  /*a390*/  IADD3 R11, P0, PT, R0, R12, RZ ;  /* 0x0000000c000b7210 */ /* 0x020fc80007f1e0ff */
[----:B------:R-:W-:Y:S02]  /*a3a0*/  LEA.HI.X.SX32 R0, R0, R13, 0x1, P0 ;  /* 0x0000000d00007211 */ /* 0x000fe400000f0eff */
[----:B0-----:R-:W-:-:S04]  /*a3b0*/  LEA R12, P0, R11, UR12, 0x2 ;  /* 0x0000000c0b0c7c11 */ /* 0x001fc8000f8010ff */
[----:B------:R-:W-:-:S05]  /*a3c0*/  LEA.HI.X R13, R11, UR13, R0, 0x2, P0 ;  /* 0x0000000d0b0d7c11 */ /* 0x000fca00080f1400 */
[----:B------:R0:W-:Y:S04]  /*a3d0*/  STG.E desc[UR8][R12.64], R10 ;  /* 0x0000000a0c007986 */ /* 0x0001e8000c101908 */
.L_x_4166:
[----:B------:R-:W-:Y:S05]  /*a3e0*/  BSYNC.RECONVERGENT B1 ;  /* 0x0000000000017941 */ /* 0x000fea0003800200 */
.L_x_4165:
[----:B------:R-:W-:Y:S01]  /*a3f0*/  LOP3.LUT P0, RZ, R29, 0x20, RZ, 0xc0, !PT ;  /* 0x000000201dff7812 */ /* 0x000fe2000780c0ff */
[----:B------:R-:W-:Y:S03]  /*a400*/  BSSY.RECONVERGENT B1, `(.L_x_4168) ;  /* 0x000000e000017945 */ /* 0x000fe60003800200 */
[----:B------:R-:W-:-:S13]  /*a410*/  ISETP.GE.OR P0, PT, R30, R14, !P0 ;  /* 0x0000000e1e00720c */ /* 0x000fda0004706670 */
[----:B------:R-:W-:Y:S05]  /*a420*/  @P0 BRA `(.L_x_4169) ;  /* 0x00000000002c0947 */ /* 0x000fea0003800000 */
[----:B------:R-:W-:Y:S01]  /*a430*/  UISETP.NE.AND UP0, UPT, UR4, URZ, UPT ;  /* 0x000000ff0400728c */ /* 0x000fe2000bf05270 */
[----:B0-----:R-:W-:-:S08]  /*a440*/  CS2R R10, SRZ ;  /* 0x00000000000a7805 */ /* 0x001fd0000001ff00 */
[----:B------:R-:W-:Y:S05]  /*a450*/  BRA.U UP0, `(.L_x_4170) ;  /* 0x0000000100087547 */ /* 0x000fea000b800000 */
[----:B------:R-:W0:Y:S02]  /*a460*/  LDC.64 R10, c[0x0][0x3d0] ;  /* 0x0000f400ff0a7b82 */ /* 0x000e240000000a00 */
[----:B0-----:R-:W5:Y:S02]  /*a470*/  LDG.E.64 R10, desc[UR8][R10.64] ;  /* 0x000000080a0a7981 */ /* 0x001f64000c1e1b00 */
.L_x_4170:
[----:B------:R-:W0:Y:S01]  /*a480*/  LDCU.64 UR12, c[0x0][0x390] ;  /* 0x00007200ff0c77ac */ /* 0x000e220008000a00 */
[----:B-----5:R-:W-:-:S04]  /*a490*/  IADD3 R0, P0, PT, R30, R10, RZ ;  /* 0x0000000a1e007210 */ /* 0x020fc80007f1e0ff */
[----:B------:R-:W-:Y:S02]  /*a4a0*/  LEA.HI.X.SX32 R11, R30, R11, 0x1, P0 ;  /* 0x0000000b1e0b7211 */ /* 0x000fe400000f0eff */
[----:B0-----:R-:W-:-:S04]  /*a4b0*/  LEA R10, P0, R0, UR12, 0x2 ;  /* 0x0000000c000a7c11 */ /* 0x001fc8000f8010ff */
[----:B------:R-:W-:-:S05]  /*a4c0*/  LEA.HI.X R11, R0, UR13, R11, 0x2, P0 ;  /* 0x0000000d000b7c11 */ /* 0x000fca00080f140b */
[----:B------:R0:W-:Y:S04]  /*a4d0*/  STG.E desc[UR8][R10.64], R9 ;  /* 0x000000090a007986 */ /* 0x0001e8000c101908 */
.L_x_4169:
[----:B------:R-:W-:Y:S05]  /*a4e0*/  BSYNC.RECONVERGENT B1 ;  /* 0x0000000000017941 */ /* 0x000fea0003800200 */
.L_x_4168:
[----:B------:R-:W-:Y:S01]  /*a4f0*/  LOP3.LUT P0, RZ, R29, 0x2, RZ, 0xc0, !PT ;  /* 0x000000021dff7812 */ /* 0x000fe2000780c0ff */
[----:B------:R-:W-:Y:S03]  /*a500*/  BSSY.RECONVERGENT B1, `(.L_x_4171) ;  /* 0x000000e000017945 */ /* 0x000fe60003800200 */
[----:B------:R-:W-:-:S13]  /*a510*/  ISETP.GE.OR P0, PT, R26, R14, !P0 ;  /* 0x0000000e1a00720c */ /* 0x000fda0004706670 */
[----:B------:R-:W-:Y:S05]  /*a520*/  @P0 BRA `(.L_x_4172) ;  /* 0x00000000002c0947 */ /* 0x000fea0003800000 */
[----:B------:R-:W-:Y:S01]  /*a530*/  UISETP.NE.AND UP0, UPT, UR4, URZ, UPT ;  /* 0x000000ff0400728c */ /* 0x000fe2000bf05270 */
[----:B0-----:R-:W-:Y:S01]  /*a540*/  CS2R R10, SRZ ;  /* 0x00000000000a7805 */ /* 0x001fe2000001ff00 */
[----:B------:R-:W0:Y:S07]  /*a550*/  LDCU.64 UR12, c[0x0][0x390] ;  /* 0x00007200ff0c77ac */ /* 0x000e2e0008000a00 */
[----:B------:R-:W-:Y:S05]  /*a560*/  BRA.U UP0, `(.L_x_4173) ;  /* 0x0000000100087547 */ /* 0x000fea000b800000 */
[----:B------:R-:W1:Y:S02]  /*a570*/  LDC.64 R10, c[0x0][0x3d0] ;  /* 0x0000f400ff0a7b82 */ /* 0x000e640000000a00 */
[----:B-1----:R-:W5:Y:S02]  /*a580*/  LDG.E.64 R10, desc[UR8][R10.64] ;  /* 0x000000080a0a7981 */ /* 0x002f64000c1e1b00 */
.L_x_4173:
[----:B-----5:R-:W-:-:S04]  /*a590*/  IADD3 R0, P0, PT, R26, R10, RZ ;  /* 0x0000000a1a007210 */ /* 0x020fc80007f1e0ff */
[----:B------:R-:W-:Y:S02]  /*a5a0*/  LEA.HI.X.SX32 R11, R26, R11, 0x1, P0 ;  /* 0x0000000b1a0b7211 */ /* 0x000fe400000f0eff */
[----:B0-----:R-:W-:-:S04]  /*a5b0*/  LEA R10, P0, R0, UR12, 0x2 ;  /* 0x0000000c000a7c11 */ /* 0x001fc8000f8010ff */
[----:B------:R-:W-:-:S05]  /*a5c0*/  LEA.HI.X R11, R0, UR13, R11, 0x2, P0 ;  /* 0x0000000d000b7c11 */ /* 0x000fca00080f140b */
[----:B------:R0:W-:Y:S04]  /*a5d0*/  STG.E desc[UR8][R10.64], R8 ;  /* 0x000000080a007986 */ /* 0x0001e8000c101908 */
.L_x_4172:
[----:B------:R-:W-:Y:S05]  /*a5e0*/  BSYNC.RECONVERGENT B1 ;  /* 0x0000000000017941 */ /* 0x000fea0003800200 */
.L_x_4171:
[----:B------:R-:W-:Y:S01]  /*a5f0*/  ISETP.GE.OR P1, PT, R25, R14, !P1 ;  /* 0x0000000e1900720c */ /* 0x000fe20004f26670 */
[----:B------:R-:W-:-:S12]  /*a600*/  BSSY.RECONVERGENT B1, `(.L_x_4174) ;  /* 0x000000d000017945 */ /* 0x000fd80003800200 */
[----:B------:R-:W-:Y:S05]  /*a610*/  @P1 BRA `(.L_x_4175) ;  /* 0x00000000002c1947 */ /* 0x000fea0003800000 */
[----:B------:R-:W-:Y:S01]  /*a620*/  UISETP.NE.AND UP0, UPT, UR4, URZ, UPT ;  /* 0x000000ff0400728c */ /* 0x000fe2000bf05270 */
[----:B0-----:R-:W-:Y:S01]  /*a630*/  CS2R R8, SRZ ;  /* 0x0000000000087805 */ /* 0x001fe2000001ff00 */
[----:B------:R-:W0:Y:S07]  /*a640*/  LDCU.64 UR12, c[0x0][0x390] ;  /* 0x00007200ff0c77ac */ /* 0x000e2e0008000a00 */
[----:B------:R-:W-:Y:S05]  /*a650*/  BRA.U UP0, `(.L_x_4176) ;  /* 0x0000000100087547 */ /* 0x000fea000b800000 */
[----:B------:R-:W1:Y:S02]  /*a660*/  LDC.64 R8, c[0x0][0x3d0] ;  /* 0x0000f400ff087b82 */ /* 0x000e640000000a00 */
[----:B-1----:R-:W5:Y:S02]  /*a670*/  LDG.E.64 R8, desc[UR8][R8.64] ;  /* 0x0000000808087981 */ /* 0x002f64000c1e1b00 */
.L_x_4176:
[----:B-----5:R-:W-:-:S04]  /*a680*/  IADD3 R0, P0, PT, R25, R8, RZ ;  /* 0x0000000819007210 */ /* 0x020fc80007f1e0ff */
[----:B------:R-:W-:Y:S02]  /*a690*/  LEA.HI.X.SX32 R9, R25, R9, 0x1, P0 ;  /* 0x0000000919097211 */ /* 0x000fe400000f0eff */
[----:B0-----:R-:W-:-:S04]  /*a6a0*/  LEA R8, P0, R0, UR12, 0x2 ;  /* 0x0000000c00087c11 */ /* 0x001fc8000f8010ff */
[----:B------:R-:W-:-:S05]  /*a6b0*/  LEA.HI.X R9, R0, UR13, R9, 0x2, P0 ;  /* 0x0000000d00097c11 */ /* 0x000fca00080f1409 */
[----:B------:R0:W-:Y:S04]  /*a6c0*/  STG.E desc[UR8][R8.64], R7 ;  /* 0x0000000708007986 */ /* 0x0001e8000c101908 */
.L_x_4175:
[----:B------:R-:W-:Y:S05]  /*a6d0*/  BSYNC.RECONVERGENT B1 ;  /* 0x0000000000017941 */ /* 0x000fea0003800200 */
.L_x_4174:
        /* <DEDUP_REMOVED lines=9> */
.L_x_4179:
[----:B-----5:R-:W-:-:S04]  /*a770*/  IADD3 R0, P0, PT, R24, R8, RZ ;  /* 0x0000000818007210 */ /* 0x020fc80007f1e0ff */
[----:B------:R-:W-:Y:S02]  /*a780*/  LEA.HI.X.SX32 R9, R24, R9, 0x1, P0 ;  /* 0x0000000918097211 */ /* 0x000fe400000f0eff */
[----:B0-----:R-:W-:-:S04]  /*a790*/  LEA R8, P0, R0, UR12, 0x2 ;  /* 0x0000000c00087c11 */ /* 0x001fc8000f8010ff */
[----:B------:R-:W-:-:S05]  /*a7a0*/  LEA.HI.X R9, R0, UR13, R9, 0x2, P0 ;  /* 0x0000000d00097c11 */ /* 0x000fca00080f1409 */
[----:B------:R0:W-:Y:S04]  /*a7b0*/  STG.E desc[UR8][R8.64], R6 ;  /* 0x0000000608007986 */ /* 0x0001e8000c101908 */
.L_x_4178:
[----:B------:R-:W-:Y:S05]  /*a7c0*/  BSYNC.RECONVERGENT B1 ;  /* 0x0000000000017941 */ /* 0x000fea0003800200 */
.L_x_4177:
        /* <DEDUP_REMOVED lines=9> */
.L_x_4182:
[----:B-----5:R-:W-:-:S04]  /*a860*/  IADD3 R0, P0, PT, R17, R6, RZ ;  /* 0x0000000611007210 */ /* 0x020fc80007f1e0ff */
[----:B------:R-:W-:Y:S02]  /*a870*/  LEA.HI.X.SX32 R7, R17, R7, 0x1, P0 ;  /* 0x0000000711077211 */ /* 0x000fe400000f0eff */
[----:B0-----:R-:W-:-:S04]  /*a880*/  LEA R6, P0, R0, UR12, 0x2 ;  /* 0x0000000c00067c11 */ /* 0x001fc8000f8010ff */
[----:B------:R-:W-:-:S05]  /*a890*/  LEA.HI.X R7, R0, UR13, R7, 0x2, P0 ;  /* 0x0000000d00077c11 */ /* 0x000fca00080f1407 */
[----:B------:R0:W-:Y:S04]  /*a8a0*/  STG.E desc[UR8][R6.64], R5 ;  /* 0x0000000506007986 */ /* 0x0001e8000c101908 */
.L_x_4181:
[----:B------:R-:W-:Y:S05]  /*a8b0*/  BSYNC.RECONVERGENT B1 ;  /* 0x0000000000017941 */ /* 0x000fea0003800200 */
.L_x_4180:
        /* <DEDUP_REMOVED lines=9> */
.L_x_4185:
[----:B-----5:R-:W-:-:S04]  /*a950*/  IADD3 R0, P0, PT, R16, R6, RZ ;  /* 0x0000000610007210 */ /* 0x020fc80007f1e0ff */
[----:B------:R-:W-:Y:S02]  /*a960*/  LEA.HI.X.SX32 R7, R16, R7, 0x1, P0 ;  /* 0x0000000710077211 */ /* 0x000fe400000f0eff */
[----:B0-----:R-:W-:-:S04]  /*a970*/  LEA R6, P0, R0, UR12, 0x2 ;  /* 0x0000000c00067c11 */ /* 0x001fc8000f8010ff */
[----:B------:R-:W-:-:S05]  /*a980*/  LEA.HI.X R7, R0, UR13, R7, 0x2, P0 ;  /* 0x0000000d00077c11 */ /* 0x000fca00080f1407 */
[----:B------:R0:W-:Y:S04]  /*a990*/  STG.E desc[UR8][R6.64], R4 ;  /* 0x0000000406007986 */ /* 0x0001e8000c101908 */
.L_x_4184:
[----:B------:R-:W-:Y:S05]  /*a9a0*/  BSYNC.RECONVERGENT B1 ;  /* 0x0000000000017941 */ /* 0x000fea0003800200 */
.L_x_4183:
        /* <DEDUP_REMOVED lines=9> */
.L_x_4188:
[----:B-----5:R-:W-:-:S04]  /*aa40*/  IADD3 R0, P0, PT, R27, R4, RZ ;  /* 0x000000041b007210 */ /* 0x020fc80007f1e0ff */
[----:B------:R-:W-:Y:S02]  /*aa50*/  LEA.HI.X.SX32 R5, R27, R5, 0x1, P0 ;  /* 0x000000051b057211 */ /* 0x000fe400000f0eff */
[----:B0-----:R-:W-:-:S04]  /*aa60*/  LEA R4, P0, R0, UR12, 0x2 ;  /* 0x0000000c00047c11 */ /* 0x001fc8000f8010ff */
[----:B------:R-:W-:-:S05]  /*aa70*/  LEA.HI.X R5, R0, UR13, R5, 0x2, P0 ;  /* 0x0000000d00057c11 */ /* 0x000fca00080f1405 */
[----:B------:R0:W-:Y:S04]  /*aa80*/  STG.E desc[UR8][R4.64], R3 ;  /* 0x0000000304007986 */ /* 0x0001e8000c101908 */
.L_x_4187:
[----:B------:R-:W-:Y:S05]  /*aa90*/  BSYNC.RECONVERGENT B1 ;  /* 0x0000000000017941 */ /* 0x000fea0003800200 */
.L_x_4186:
[----:B------:R-:W-:-:S04]  /*aaa0*/  LOP3.LUT P0, RZ, R29, 0x100, RZ, 0xc0, !PT ;  /* 0x000001001dff7812 */ /* 0x000fc8000780c0ff */
        /* <DEDUP_REMOVED lines=8> */
.L_x_4189:
[----:B-----5:R-:W-:-:S04]  /*ab30*/  IADD3 R0, P0, PT, R2, R4, RZ ;  /* 0x0000000402007210 */ /* 0x020fc80007f1e0ff */
[----:B------:R-:W-:Y:S02]  /*ab40*/  LEA.HI.X.SX32 R5, R2, R5, 0x1, P0 ;  /* 0x0000000502057211 */ /* 0x000fe400000f0eff */
[----:B0-----:R-:W-:-:S04]  /*ab50*/  LEA R2, P0, R0, UR12, 0x2 ;  /* 0x0000000c00027c11 */ /* 0x001fc8000f8010ff */
[----:B------:R-:W-:-:S05]  /*ab60*/  LEA.HI.X R3, R0, UR13, R5, 0x2, P0 ;  /* 0x0000000d00037c11 */ /* 0x000fca00080f1405 */
[----:B------:R0:W-:Y:S01]  /*ab70*/  STG.E desc[UR8][R2.64], R23 ;  /* 0x0000001702007986 */ /* 0x0001e2000c101908 */
[----:B------:R-:W-:Y:S05]  /*ab80*/  BRA `(.L_x_4132) ;  /* 0x00000008007c7947 */ /* 0x000fea0003800000 */
.L_x_4146:
[----:B------:R-:W-:Y:S01]  /*ab90*/  P2R R43, PR, RZ, 0x2 ;  /* 0x00000002ff2b7803 */ /* 0x000fe20000000000 */
[----:B------:R-:W-:Y:S01]  /*aba0*/  BAR.SYNC.DEFER_BLOCKING 0x0 ;  /* 0x0000000000007b1d */ /* 0x000fe20000010000 */
[----:B------:R-:W-:Y:S01]  /*abb0*/  LOP3.LUT P1, RZ, R29, 0x40, RZ, 0xc0, !PT ;  /* 0x000000401dff7812 */ /* 0x000fe2000782c0ff */
[----:B------:R-:W-:Y:S01]  /*abc0*/  @P0 IMAD.IADD R41, R41, 0x1, -R13 ;  /* 0x0000000129290824 */ /* 0x000fe200078e0a0d */
[----:B------:R-:W-:Y:S02]  /*abd0*/  P2R R44, PR, RZ, 0x4 ;  /* 0x00000004ff2c7803 */ /* 0x000fe40000000000 */
[----:B------:R-:W-:Y:S01]  /*abe0*/  P2R R42, PR, RZ, 0x2 ;  /* 0x00000002ff2a7803 */ /* 0x000fe20000000000 */
[----:B------:R-:W0:Y:S01]  /*abf0*/  LDCU.64 UR14, c[0x0][0x390] ;  /* 0x00007200ff0e77ac */ /* 0x000e220008000a00 */
[----:B------:R-:W-:Y:S02]  /*ac00*/  LOP3.LUT P1, RZ, R29, 0x10, RZ, 0xc0, !PT ;  /* 0x000000101dff7812 */ /* 0x000fe4000782c0ff */
[----:B------:R-:W-:Y:S01]  /*ac10*/  @P0 LEA R41, R41, UR5, 0x2 ;  /* 0x0000000529290c11 */ /* 0x000fe2000f8e10ff */
[----:B------:R-:W1:Y:S01]  /*ac20*/  LDCU.64 UR12, c[0x0][0x390] ;  /* 0x00007200ff0c77ac */ /* 0x000e620008000a00 */
[----:B------:R-:W-:-:S02]  /*ac30*/  P2R R40, PR, RZ, 0x2 ;  /* 0x00000002ff287803 */ /* 0x000fc40000000000 */
[C---:B------:R-:W-:Y:S02]  /*ac40*/  LOP3.LUT P1, RZ, R29.reuse, 0x8, RZ, 0xc0, !PT ;  /* 0x000000081dff7812 */ /* 0x040fe4000782c0ff */
[C---:B------:R-:W-:Y:S02]  /*ac50*/  LOP3.LUT P2, RZ, R29.reuse, 0x80, RZ, 0xc0, !PT ;  /* 0x000000801dff7812 */ /* 0x040fe4000784c0ff */
[----:B------:R-:W-:Y:S02]  /*ac60*/  P2R R38, PR, RZ, 0x8 ;  /* 0x00000008ff267803 */ /* 0x000fe40000000000 */
[C---:B------:R-:W-:Y:S02]  /*ac70*/  LOP3.LUT P3, RZ, R29.reuse, 0x4, RZ, 0xc0, !PT ;  /* 0x000000041dff7812 */ /* 0x040fe4000786c0ff */
[----:B------:R-:W-:Y:S02]  /*ac80*/  P2R R36, PR, RZ, 0x10 ;  /* 0x00000010ff247803 */ /* 0x000fe40000000000 */
[----:B------:R-:W-:Y:S01]  /*ac90*/  LOP3.LUT P4, RZ, R29, 0x200, RZ, 0xc0, !PT ;  /* 0x000002001dff7812 */ /* 0x000fe2000788c0ff */
[----:B------:R-:W-:Y:S01]  /*aca0*/  @P0 STS [R41], R22 ;  /* 0x0000001629000388 */ /* 0x000fe20000000800 */
[----:B------:R-:W-:Y:S01]  /*acb0*/  P2R R34, PR, RZ, 0x20 ;  /* 0x00000020ff227803 */ /* 0x000fe20000000000 */
[--C-:B------:R-:W-:Y:S01]  /*acc0*/  @P1 IMAD.IADD R39, R39, 0x1, -R13.reuse ;  /* 0x0000000127271824 */ /* 0x100fe200078e0a0d */
[----:B------:R-:W-:Y:S01]  /*acd0*/  LOP3.LUT P5, RZ, R29, 0x20, RZ, 0xc0, !PT ;  /* 0x000000201dff7812 */ /* 0x000fe200078ac0ff */
[----:B------:R-:W-:Y:S01]  /*ace0*/  @P2 IMAD.IADD R31, R31, 0x1, -R13 ;  /* 0x000000011f1f2824 */ /* 0x000fe200078e0a0d */
[----:B------:R-:W-:-:S02]  /*acf0*/  LOP3.LUT P0, RZ, R29, 0x2, RZ, 0xc0, !PT ;  /* 0x000000021dff7812 */ /* 0x000fc4000780c0ff */
[----:B------:R-:W-:Y:S01]  /*ad00*/  @P1 LEA R12, R39, UR5, 0x2 ;  /* 0x00000005270c1c11 */ /* 0x000fe2000f8e10ff */
[--C-:B------:R-:W-:Y:S01]  /*ad10*/  @P3 IMAD.IADD R33, R33, 0x1, -R13.reuse ;  /* 0x0000000121213824 */ /* 0x100fe200078e0a0d */
[----:B------:R-:W-:Y:S02]  /*ad20*/  @P2 LEA R31, R31, UR5, 0x2 ;  /* 0x000000051f1f2c11 */ /* 0x000fe4000f8e10ff */
[----:B------:R-:W-:Y:S01]  /*ad30*/  LOP3.LUT P6, RZ, R29, 0x100, RZ, 0xc0, !PT ;  /* 0x000001001dff7812 */ /* 0x000fe200078cc0ff */
[----:B------:R2:W-:Y:S01]  /*ad40*/  @P1 STS [R12], R21 ;  /* 0x000000150c001388 */ /* 0x0005e20000000800 */
[----:B------:R-:W-:Y:S01]  /*ad50*/  ISETP.NE.AND P1, PT, R40, RZ, PT ;  /* 0x000000ff2800720c */ /* 0x000fe20003f25270 */
[--C-:B------:R-:W-:Y:S02]  /*ad60*/  @P4 IMAD.IADD R0, R0, 0x1, -R13.reuse ;  /* 0x0000000100004824 */ /* 0x100fe400078e0a0d */
[--C-:B------:R-:W-:Y:S02]  /*ad70*/  @P5 IMAD.IADD R30, R30, 0x1, -R13.reuse ;  /* 0x000000011e1e5824 */ /* 0x100fe400078e0a0d */
[----:B------:R-:W-:-:S03]  /*ad80*/  @P0 IMAD.IADD R26, R26, 0x1, -R13 ;  /* 0x000000011a1a0824 */ /* 0x000fc600078e0a0d */
[----:B------:R-:W-:Y:S02]  /*ad90*/  @P5 LEA R30, R30, UR5, 0x2 ;  /* 0x000000051e1e5c11 */ /* 0x000fe4000f8e10ff */
[----:B--2---:R-:W-:Y:S02]  /*ada0*/  @P3 LEA R12, R33, UR5, 0x2 ;  /* 0x00000005210c3c11 */ /* 0x004fe4000f8e10ff */
[----:B------:R-:W-:Y:S01]  /*adb0*/  @P4 LEA R21, R0, UR5, 0x2 ;  /* 0x0000000500154c11 */ /* 0x000fe2000f8e10ff */
[----:B------:R-:W-:-:S05]  /*adc0*/  @P1 IMAD.IADD R35, R35, 0x1, -R13 ;  /* 0x0000000123231824 */ /* 0x000fca00078e0a0d */
[----:B------:R-:W-:-:S05]  /*add0*/  @P1 LEA R35, R35, UR5, 0x2 ;  /* 0x0000000523231c11 */ /* 0x000fca000f8e10ff */
[----:B------:R-:W-:Y:S01]  /*ade0*/  @P1 STS [R35], R20 ;  /* 0x0000001423001388 */ /* 0x000fe20000000800 */
[----:B------:R-:W-:-:S13]  /*adf0*/  ISETP.NE.AND P1, PT, R42, RZ, PT ;  /* 0x000000ff2a00720c */ /* 0x000fda0003f25270 */
[----:B------:R-:W-:-:S05]  /*ae00*/  @P1 IMAD.IADD R32, R32, 0x1, -R13 ;  /* 0x0000000120201824 */ /* 0x000fca00078e0a0d */
[----:B------:R-:W-:-:S05]  /*ae10*/  @P1 LEA R32, R32, UR5, 0x2 ;  /* 0x0000000520201c11 */ /* 0x000fca000f8e10ff */
[----:B------:R2:W-:Y:S01]  /*ae20*/  @P1 STS [R32], R19 ;  /* 0x0000001320001388 */ /* 0x0005e20000000800 */
[----:B------:R-:W-:-:S03]  /*ae30*/  ISETP.NE.AND P1, PT, R43, RZ, PT ;  /* 0x000000ff2b00720c */ /* 0x000fc60003f25270 */
[----:B------:R-:W-:Y:S01]  /*ae40*/  @P2 STS [R31], R18 ;  /* 0x000000121f002388 */ /* 0x000fe20000000800 */
[----:B------:R-:W-:-:S03]  /*ae50*/  ISETP.NE.AND P2, PT, R44, RZ, PT ;  /* 0x000000ff2c00720c */ /* 0x000fc60003f45270 */
[----:B------:R3:W-:Y:S01]  /*ae60*/  @P3 STS [R12], R11 ;  /* 0x0000000b0c003388 */ /* 0x0007e20000000800 */
[----:B------:R-:W-:Y:S02]  /*ae70*/  ISETP.NE.AND P3, PT, R38, RZ, PT ;  /* 0x000000ff2600720c */ /* 0x000fe40003f65270 */
[----:B--2---:R-:W-:Y:S01]  /*ae80*/  @P0 LEA R19, R26, UR5, 0x2 ;  /* 0x000000051a130c11 */ /* 0x004fe2000f8e10ff */
[----:B------:R-:W-:Y:S01]  /*ae90*/  @P4 STS [R21], R10 ;  /* 0x0000000a15004388 */ /* 0x000fe20000000800 */
[----:B------:R-:W-:Y:S01]  /*aea0*/  ISETP.NE.AND P4, PT, R36, RZ, PT ;  /* 0x000000ff2400720c */ /* 0x000fe20003f85270 */
[--C-:B------:R-:W-:Y:S02]  /*aeb0*/  @P1 IMAD.IADD R25, R25, 0x1, -R13.reuse ;  /* 0x0000000119191824 */ /* 0x100fe400078e0a0d */
[----:B------:R2:W-:Y:S01]  /*aec0*/  @P5 STS [R30], R9 ;  /* 0x000000091e005388 */ /* 0x0005e20000000800 */
[----:B------:R-:W-:Y:S01]  /*aed0*/  ISETP.NE.AND P5, PT, R34, RZ, PT ;  /* 0x000000ff2200720c */ /* 0x000fe20003fa5270 */
[--C-:B------:R-:W-:Y:S01]  /*aee0*/  @P2 IMAD.IADD R24, R24, 0x1, -R13.reuse ;  /* 0x0000000118182824 */ /* 0x100fe200078e0a0d */
[----:B------:R-:W-:Y:S01]  /*aef0*/  @P1 LEA R0, R25, UR5, 0x2 ;  /* 0x0000000519001c11 */ /* 0x000fe2000f8e10ff */
[----:B------:R4:W-:Y:S01]  /*af00*/  @P0 STS [R19], R8 ;  /* 0x0000000813000388 */ /* 0x0009e20000000800 */
[----:B------:R-:W-:Y:S01]  /*af10*/  ISETP.GE.AND P0, PT, R28, R37, PT ;  /* 0x000000251c00720c */ /* 0x000fe20003f06270 */
[----:B------:R-:W-:-:S02]  /*af20*/  @P3 IMAD.IADD R17, R17, 0x1, -R13 ;  /* 0x0000000111113824 */ /* 0x000fc400078e0a0d */
[--C-:B---3--:R-:W-:Y:S01]  /*af30*/  @P6 IMAD.IADD R12, R2, 0x1, -R13.reuse ;  /* 0x00000001020c6824 */ /* 0x108fe200078e0a0d */
[----:B------:R4:W-:Y:S01]  /*af40*/  @P1 STS [R0], R7 ;  /* 0x0000000700001388 */ /* 0x0009e20000000800 */
[--C-:B------:R-:W-:Y:S01]  /*af50*/  @P4 IMAD.IADD R16, R16, 0x1, -R13.reuse ;  /* 0x0000000110104824 */ /* 0x100fe200078e0a0d */
[----:B--2---:R-:W-:Y:S02]  /*af60*/  @P2 LEA R9, R24, UR5, 0x2 ;  /* 0x0000000518092c11 */ /* 0x004fe4000f8e10ff */
[----:B------:R-:W-:Y:S01]  /*af70*/  @P3 LEA R2, R17, UR5, 0x2 ;  /* 0x0000000511023c11 */ /* 0x000fe2000f8e10ff */
[----:B------:R-:W-:Y:S01]  /*af80*/  @P5 IMAD.IADD R27, R27, 0x1, -R13 ;  /* 0x000000011b1b5824 */ /* 0x000fe200078e0a0d */
[----:B------:R-:W-:Y:S01]  /*af90*/  @P4 LEA R11, R16, UR5, 0x2 ;  /* 0x00000005100b4c11 */ /* 0x000fe2000f8e10ff */
[----:B------:R4:W-:Y:S01]  /*afa0*/  @P2 STS [R9], R6 ;  /* 0x0000000609002388 */ /* 0x0009e20000000800 */
[----:B------:R-:W-:Y:S02]  /*afb0*/  @P6 LEA R12, R12, UR5, 0x2 ;  /* 0x000000050c0c6c11 */ /* 0x000fe4000f8e10ff */
[----:B------:R-:W-:Y:S01]  /*afc0*/  @P5 LEA R10, R27, UR5, 0x2 ;  /* 0x000000051b0a5c11 */ /* 0x000fe2000f8e10ff */
[----:B------:R4:W-:Y:S04]  /*afd0*/  @P3 STS [R2], R5 ;  /* 0x0000000502003388 */ /* 0x0009e80000000800 */
[----:B------:R4:W-:Y:S04]  /*afe0*/  @P4 STS [R11], R4 ;  /* 0x000000040b004388 */ /* 0x0009e80000000800 */
[----:B------:R4:W-:Y:S04]  /*aff0*/  @P5 STS [R10], R3 ;  /* 0x000000030a005388 */ /* 0x0009e80000000800 */
[----:B------:R4:W-:Y:S01]  /*b000*/  @P6 STS [R12], R23 ;  /* 0x000000170c006388 */ /* 0x0009e20000000800 */
[----:B------:R-:W-:Y:S06]  /*b010*/  BAR.SYNC.DEFER_BLOCKING 0x0 ;  /* 0x0000000000007b1d */ /* 0x000fec0000010000 */
[----:B01----:R-:W-:Y:S05]  /*b020*/  @P0 BRA `(.L_x_4132) ;  /* 0x0000000400540947 */ /* 0x003fea0003800000 */
[----:B------:R-:W0:Y:S01]  /*b030*/  LDCU UR4, c[0x0][0x3ac] ;  /* 0x00007580ff0477ac */ /* 0x000e220008000800 */
[----:B----4-:R-:W-:Y:S01]  /*b040*/  VIADD R0, R28, UR7 ;  /* 0x000000071c007c36 */ /* 0x010fe20008000000 */
[----:B------:R-:W1:Y:S01]  /*b050*/  LDC.U8 R12, c[0x0][0x3b8] ;  /* 0x0000ee00ff0c7b82 */ /* 0x000e620000000000 */
[----:B------:R-:W-:Y:S03]  /*b060*/  BSSY.RECONVERGENT B1, `(.L_x_4190) ;  /* 0x000001e000017945 */ /* 0x000fe60003800200 */
[----:B0-----:R-:W-:-:S05]  /*b070*/  IADD3 R0, PT, PT, -R0, UR4, R15 ;  /* 0x0000000400007c10 */ /* 0x001fca000fffe10f */
[----:B------:R-:W-:-:S04]  /*b080*/  VIADD R2, R0, 0xffffe97f ;  /* 0xffffe97f00027836 */ /* 0x000fc80000000000 */
[C---:B------:R-:W-:Y:S01]  /*b090*/  IMAD.HI.U32 R0, R2.reuse, -0x55555555, RZ ;  /* 0xaaaaaaab02007827 */ /* 0x040fe200078e00ff */
[----:B------:R-:W-:-:S04]  /*b0a0*/  ISETP.GE.U32.AND P1, PT, R2, 0x480, PT ;  /* 0x000004800200780c */ /* 0x000fc80003f26070 */
[----:B------:R-:W-:-:S04]  /*b0b0*/  SHF.R.U32.HI R0, RZ, 0x8, R0 ;  /* 0x00000008ff007819 */ /* 0x000fc80000011600 */
[----:B------:R-:W-:-:S04]  /*b0c0*/  LOP3.LUT R3, R0, 0x3, RZ, 0xc0, !PT ;  /* 0x0000000300037812 */ /* 0x000fc800078ec0ff */
[----:B------:R-:W-:-:S13]  /*b0d0*/  ISETP.NE.AND P0, PT, R3, 0x3, PT ;  /* 0x000000030300780c */ /* 0x000fda0003f05270 */
[----:B-1----:R-:W-:Y:S05]  /*b0e0*/  @!P0 BRA `(.L_x_4191) ;  /* 0x0000000000548947 */ /* 0x002fea0003800000 */
[----:B------:R-:W-:Y:S01]  /*b0f0*/  VIADD R3, R0, 0x1 ;  /* 0x0000000100037836 */ /* 0x000fe20000000000 */
[C---:B------:R-:W-:Y:S01]  /*b100*/  LEA R0, R28.reuse, UR5, 0x2 ;  /* 0x000000051c007c11 */ /* 0x040fe2000f8e10ff */
[----:B------:R-:W-:Y:S01]  /*b110*/  IMAD.IADD R7, R28, 0x1, R13 ;  /* 0x000000011c077824 */ /* 0x000fe200078e020d */
[----:B------:R-:W-:Y:S02]  /*b120*/  ISETP.NE.AND P2, PT, R12, RZ, PT ;  /* 0x000000ff0c00720c */ /* 0x000fe40003f45270 */
[----:B------:R-:W-:-:S05]  /*b130*/  LOP3.LUT R3, R3, 0x3, RZ, 0xc0, !PT ;  /* 0x0000000303037812 */ /* 0x000fca00078ec0ff */
[----:B------:R-:W-:Y:S02]  /*b140*/  IMAD R28, R3, 0x180, R28 ;  /* 0x00000180031c7824 */ /* 0x000fe400078e021c */
[----:B------:R-:W-:-:S07]  /*b150*/  IMAD.MOV R6, RZ, RZ, -R3 ;  /* 0x000000ffff067224 */ /* 0x000fce00078e0a03 */
.L_x_4192:
        /* <DEDUP_REMOVED lines=14> */
.L_x_4191:
[----:B------:R-:W-:Y:S05]  /*b240*/  BSYNC.RECONVERGENT B1 ;  /* 0x0000000000017941 */ /* 0x000fea0003800200 */
.L_x_4190:
[----:B------:R-:W-:Y:S05]  /*b250*/  @!P1 BRA `(.L_x_4132) ;  /* 0x0000000000c89947 */ /* 0x000fea0003800000 */
[----:B------:R-:W1:Y:S01]  /*b260*/  S2UR UR6, SR_CgaCtaId ;  /* 0x00000000000679c3 */ /* 0x000e620000008800 */
[----:B------:R-:W-:Y:S01]  /*b270*/  UMOV UR4, 0x400 ;  /* 0x0000040000047882 */ /* 0x000fe20000000000 */
[----:B------:R-:W-:Y:S01]  /*b280*/  ISETP.NE.AND P0, PT, R12, RZ, PT ;  /* 0x000000ff0c00720c */ /* 0x000fe20003f05270 */
[----:B------:R-:W-:Y:S01]  /*b290*/  IMAD.IADD R13, R28, 0x1, R13 ;  /* 0x000000011c0d7824 */ /* 0x000fe200078e020d */
[----:B-1----:R-:W-:-:S06]  /*b2a0*/  ULEA UR4, UR6, UR4, 0x18 ;  /* 0x0000000406047291 */ /* 0x002fcc000f8ec0ff */
[----:B------:R-:W-:-:S05]  /*b2b0*/  LEA R0, R28, UR4, 0x2 ;  /* 0x000000041c007c11 */ /* 0x000fca000f8e10ff */
[----:B------:R-:W-:-:S07]  /*b2c0*/  VIADD R0, R0, 0xc00 ;  /* 0x00000c0000007836 */ /* 0x000fce0000000000 */
.L_x_4193:
[----:B0-----:R-:W1:Y:S01]  /*b2d0*/  @!P0 LDC.64 R6, c[0x0][0x3d0] ;  /* 0x0000f400ff068b82 */ /* 0x001e620000000a00 */
[----:B0-----:R-:W-:Y:S01]  /*b2e0*/  CS2R R2, SRZ ;  /* 0x0000000000027805 */ /* 0x001fe2000001ff00 */
[----:B------:R-:W0:Y:S01]  /*b2f0*/  LDS R17, [R0+-0xc00] ;  /* 0xfff4000000117984 */ /* 0x000e220000000800 */
[----:B------:R-:W-:-:S03]  /*b300*/  SHF.R.S32.HI R15, RZ, 0x1f, R13 ;  /* 0x0000001fff0f7819 */ /* 0x000fc6000001140d */
[----:B------:R-:W2:Y:S04]  /*b310*/  LDS R19, [R0+-0x600] ;  /* 0xfffa000000137984 */ /* 0x000ea80000000800 */
[----:B-1----:R-:W3:Y:S01]  /*b320*/  @!P0 LDG.E.64 R2, desc[UR8][R6.64] ;  /* 0x0000000806028981 */ /* 0x002ee2000c1e1b00 */
[----:B------:R-:W-:-:S13]  /*b330*/  ISETP.NE.AND P0, PT, R12, RZ, PT ;  /* 0x000000ff0c00720c */ /* 0x000fda0003f05270 */
        /* <DEDUP_REMOVED lines=25> */
[----:B-1----:R-:W2:Y:S01]  /*b4d0*/  @!P0 LDG.E.64 R2, desc[UR8][R8.64] ;  /* 0x0000000808028981 */ /* 0x002ea2000c1e1b00 */
        /* <DEDUP_REMOVED lines=8> */
[----:B-----5:R0:W-:Y:S10]  /*b560*/  STG.E desc[UR8][R2.64+0x1200], R7 ;  /* 0x0012000702007986 */ /* 0x0201f4000c101908 */
[----:B------:R-:W-:Y:S05]  /*b570*/  @!P1 BRA `(.L_x_4193) ;  /* 0xfffffffc00549947 */ /* 0x000fea000383ffff */
.L_x_4132:
[----:B------:R-:W-:Y:S05]  /*b580*/  BSYNC.RECONVERGENT B0 ;  /* 0x0000000000007941 */ /* 0x000fea0003800200 */
.L_x_4077:
[----:B---34-:R-:W3:Y:S02]  /*b590*/  S2R R0, SR_TID.X ;  /* 0x0000000000007919 */ /* 0x018ee40000002100 */
[----:B---3--:R-:W-:-:S13]  /*b5a0*/  ISETP.NE.AND P0, PT, R0, RZ, PT ;  /* 0x000000ff0000720c */ /* 0x008fda0003f05270 */
[----:B------:R-:W-:Y:S05]  /*b5b0*/  @P0 EXIT ;  /* 0x000000000000094d */ /* 0x000fea0003800000 */
[----:B------:R-:W3:Y:S02]  /*b5c0*/  LDCU.U8 UR4, c[0x0][0x3b9] ;  /* 0x00007720ff0477ac */ /* 0x000ee40008000000 */
[----:B---3--:R-:W-:-:S09]  /*b5d0*/  UISETP.NE.AND UP0, UPT, UR4, URZ, UPT ;  /* 0x000000ff0400728c */ /* 0x008fd2000bf05270 */
[----:B------:R-:W-:Y:S05]  /*b5e0*/  BRA.U !UP0, `(.L_x_4194) ;  /* 0x00000001082c7547 */ /* 0x000fea000b800000 */
[----:B------:R-:W3:Y:S01]  /*b5f0*/  LDCU.U8 UR4, c[0x0][0x3b8] ;  /* 0x00007700ff0477ac */ /* 0x000ee20008000000 */
[----:B012---:R-:W0:Y:S01]  /*b600*/  LDC.64 R4, c[0x0][0x398] ;  /* 0x0000e600ff047b82 */ /* 0x007e220000000a00 */
[----:B------:R-:W-:Y:S01]  /*b610*/  CS2R R2, SRZ ;  /* 0x0000000000027805 */ /* 0x000fe2000001ff00 */
[----:B---3--:R-:W-:-:S09]  /*b620*/  UISETP.NE.AND UP0, UPT, UR4, URZ, UPT ;  /* 0x000000ff0400728c */ /* 0x008fd2000bf05270 */
[----:B------:R-:W-:Y:S05]  /*b630*/  BRA.U UP0, `(.L_x_4195) ;  /* 0x0000000100087547 */ /* 0x000fea000b800000 */
[----:B------:R-:W1:Y:S02]  /*b640*/  LDC.64 R2, c[0x0][0x3d0] ;  /* 0x0000f400ff027b82 */ /* 0x000e640000000a00 */
[----:B-1----:R-:W5:Y:S02]  /*b650*/  LDG.E.64 R2, desc[UR8][R2.64] ;  /* 0x0000000802027981 */ /* 0x002f64000c1e1b00 */
.L_x_4195:
[----:B-----5:R-:W-:-:S04]  /*b660*/  IADD3 R2, P0, PT, R14, R2, RZ ;  /* 0x000000020e027210 */ /* 0x020fc80007f1e0ff */
[----:B------:R-:W-:-:S05]  /*b670*/  LEA.HI.X.SX32 R3, R14, R3, 0x1, P0 ;  /* 0x000000030e037211 */ /* 0x000fca00000f0eff */
[----:B0-----:R-:W-:Y:S01]  /*b680*/  STG.E.64 desc[UR8][R4.64], R2 ;  /* 0x0000000204007986 */ /* 0x001fe2000c101b08 */
[----:B------:R-:W-:Y:S05]  /*b690*/  EXIT ;  /* 0x000000000000794d */ /* 0x000fea0003800000 */
.L_x_4194:
[----:B------:R-:W3:Y:S01]  /*b6a0*/  LDCU.U8 UR4, c[0x0][0x3b8] ;  /* 0x00007700ff0477ac */ /* 0x000ee20008000000 */
[----:B012---:R-:W0:Y:S01]  /*b6b0*/  LDC.64 R4, c[0x0][0x3d8] ;  /* 0x0000f600ff047b82 */ /* 0x007e220000000a00 */
[----:B------:R-:W-:Y:S01]  /*b6c0*/  CS2R R2, SRZ ;  /* 0x0000000000027805 */ /* 0x000fe2000001ff00 */
[----:B---3--:R-:W-:-:S09]  /*b6d0*/  UISETP.NE.AND UP0, UPT, UR4, URZ, UPT ;  /* 0x000000ff0400728c */ /* 0x008fd2000bf05270 */
[----:B------:R-:W-:Y:S05]  /*b6e0*/  BRA.U UP0, `(.L_x_4196) ;  /* 0x0000000100087547 */ /* 0x000fea000b800000 */
[----:B------:R-:W1:Y:S02]  /*b6f0*/  LDC.64 R2, c[0x0][0x3d0] ;  /* 0x0000f400ff027b82 */ /* 0x000e640000000a00 */
[----:B-1----:R-:W5:Y:S02]  /*b700*/  LDG.E.64 R2, desc[UR8][R2.64] ;  /* 0x0000000802027981 */ /* 0x002f64000c1e1b00 */
.L_x_4196:
[----:B-----5:R-:W-:-:S04]  /*b710*/  IADD3 R2, P0, PT, R14, R2, RZ ;  /* 0x000000020e027210 */ /* 0x020fc80007f1e0ff */
[----:B------:R-:W-:-:S05]  /*b720*/  LEA.HI.X.SX32 R3, R14, R3, 0x1, P0 ;  /* 0x000000030e037211 */ /* 0x000fca00000f0eff */
[----:B0-----:R-:W-:Y:S01]  /*b730*/  STG.E.64 desc[UR8][R4.64], R2 ;  /* 0x0000000204007986 */ /* 0x001fe2000c101b08 */
[----:B------:R-:W-:Y:S05]  /*b740*/  EXIT ;  /* 0x000000000000794d */ /* 0x000fea0003800000 */
.L_x_4017:
[----:B------:R-:W-:Y:S01]  /*b750*/  BSSY B0, `(.L_x_4197) ;  /* 0x0000006000007945 */ /* 0x000fe20003800000 */
[----:B------:R-:W-:Y:S01]  /*b760*/  PLOP3.LUT P6, PT, P6, PT, PT, 0x8, 0x80 ;  /* 0x000000000080781c */ /* 0x000fe200037ce170 */
[----:B------:R-:W-:-:S12]  /*b770*/  IMAD.MOV.U32 R16, RZ, RZ, -0x1 ;  /* 0xffffffffff107424 */ /* 0x000fd800078e00ff */
[----:B------:R-:W-:Y:S05]  /*b780*/  WARPSYNC.COLLECTIVE R16, `(.L_x_4198) ;  /* 0x0000000010087348 */ /* 0x000fea0003c00000 */
[----:B------:R-:W-:Y:S01]  /*b790*/  VOTE.ANY P6, P6 ;  /* 0x0000000000ff7806 */ /* 0x000fe200030c0100 */
[----:B------:R-:W-:-:S12]  /*b7a0*/  ENDCOLLECTIVE ;  /* 0x000000000000791b */ /* 0x000fd80003800000 */
.L_x_4198:
[----:B------:R-:W-:Y:S05]  /*b7b0*/  BSYNC B0 ;  /* 0x0000000000007941 */ /* 0x000fea0003800000 */
.L_x_4197:
[----:B------:R-:W-:Y:S05]  /*b7c0*/  BRA `(.L_x_4199) ;  /* 0xffffff78004c7947 */ /* 0x000fea000383ffff */
.L_x_4019:
[----:B------:R-:W-:Y:S01]  /*b7d0*/  BSSY B0, `(.L_x_4200) ;  /* 0x0000006000007945 */ /* 0x000fe20003800000 */
[----:B------:R-:W-:Y:S01]  /*b7e0*/  PLOP3.LUT P6, PT, P6, PT, PT, 0x8, 0x80 ;  /* 0x000000000080781c */ /* 0x000fe200037ce170 */
[----:B------:R-:W-:-:S12]  /*b7f0*/  IMAD.MOV.U32 R16, RZ, RZ, -0x1 ;  /* 0xffffffffff107424 */ /* 0x000fd800078e00ff */
[----:B------:R-:W-:Y:S05]  /*b800*/  WARPSYNC.COLLECTIVE R16, `(.L_x_4201) ;  /* 0x0000000010087348 */ /* 0x000fea0003c00000 */
[----:B------:R-:W-:Y:S01]  /*b810*/  VOTE.ANY P6, P6 ;  /* 0x0000000000ff7806 */ /* 0x000fe200030c0100 */
[----:B------:R-:W-:-:S12]  /*b820*/  ENDCOLLECTIVE ;  /* 0x000000000000791b */ /* 0x000fd80003800000 */
.L_x_4201:
[----:B------:R-:W-:Y:S05]  /*b830*/  BSYNC B0 ;  /* 0x0000000000007941 */ /* 0x000fea0003800000 */
.L_x_4200:
[----:B------:R-:W-:Y:S05]  /*b840*/  BRA `(.L_x_4202) ;  /* 0xffffff7800a87947 */ /* 0x000fea000383ffff */
.L_x_4021:
[----:B------:R-:W0:Y:S01]  /*b850*/  S2R R12, SR_GEMASK ;  /* 0x00000000000c7919 */ /* 0x000e220000003c00 */
[----:B------:R-:W-:Y:S01]  /*b860*/  BSSY B0, `(.L_x_4203) ;  /* 0x0000006000007945 */ /* 0x000fe20003800000 */
[----:B------:R-:W-:Y:S01]  /*b870*/  PLOP3.LUT P6, PT, P6, PT, PT, 0x8, 0x80 ;  /* 0x000000000080781c */ /* 0x000fe200037ce170 */
[----:B------:R-:W-:-:S12]  /*b880*/  IMAD.MOV.U32 R16, RZ, RZ, -0x1 ;  /* 0xffffffffff107424 */ /* 0x000fd800078e00ff */
[----:B0-----:R-:W-:Y:S05]  /*b890*/  WARPSYNC.COLLECTIVE R16, `(.L_x_4204) ;  /* 0x0000000010087348 */ /* 0x001fea0003c00000 */
[----:B------:R-:W-:Y:S01]  /*b8a0*/  VOTE.ANY R16, PT, P6 ;  /* 0x0000000000107806 */ /* 0x000fe200030e0100 */
[----:B0-----:R-:W-:Y:S06]  /*b8b0*/  ENDCOLLECTIVE ;  /* 0x000000000000791b */ /* 0x001fec0003800000 */
.L_x_4204:
[----:B------:R-:W-:Y:S05]  /*b8c0*/  BSYNC B0 ;  /* 0x0000000000007941 */ /* 0x000fea0003800000 */
.L_x_4203:
[----:B------:R-:W-:Y:S01]  /*b8d0*/  LOP3.LUT R16, R16, 0x80000000, R12, 0xec, !PT ;  /* 0x8000000010107812 */ /* 0x000fe200078eec0c */
[C---:B------:R-:W-:Y:S02]  /*b8e0*/  VIADD R21, R52.reuse, 0x2 ;  /* 0x0000000234157836 */ /* 0x040fe40000000000 */
[----:B------:R-:W-:Y:S02]  /*b8f0*/  VIADD R20, R52, 0x4 ;  /* 0x0000000434147836 */ /* 0x000fe40000000000 */
[----:B------:R-:W-:Y:S02]  /*b900*/  VIADD R13, R16, 0xffffffff ;  /* 0xffffffff100d7836 */ /* 0x000fe40000000000 */
[----:B------:R-:W-:-:S03]  /*b910*/  VIADD R19, R52, 0x8 ;  /* 0x0000000834137836 */ /* 0x000fc60000000000 */
[----:B------:R-:W-:Y:S01]  /*b920*/  LOP3.LUT R43, R16, R13, RZ, 0xc, !PT ;  /* 0x0000000d102b7212 */ /* 0x000fe200078e0cff */
[----:B------:R-:W-:Y:S02]  /*b930*/  IMAD.MOV.U32 R13, RZ, RZ, 0x1 ;  /* 0x00000001ff0d7424 */ /* 0x000fe400078e00ff */
[----:B------:R-:W-:-:S03]  /*b940*/  IMAD.MOV.U32 R16, RZ, RZ, -0x1 ;  /* 0xffffffffff107424 */ /* 0x000fc600078e00ff */
[----:B------:R-:W0:Y:S02]  /*b950*/  POPC R43, R43 ;  /* 0x0000002b002b7309 */ /* 0x000e240000000000 */
[----:B0-----:R-:W-:Y:S01]  /*b960*/  IMAD.MOV.U32 R12, RZ, RZ, R43 ;  /* 0x000000ffff0c7224 */ /* 0x001fe200078e002b */
[----:B------:R-:W-:-:S13]  /*b970*/  ISETP.GE.AND P0, PT, R52, R43, PT ;  /* 0x0000002b3400720c */ /* 0x000fda0003f06270 */
[----:B------:R-:W-:Y:S05]  /*b980*/  WARPSYNC.COLLECTIVE R16, `(.L_x_4205) ;  /* 0x0000000010087348 */ /* 0x000fea0003c00000 */
[----:B------:R0:W1:Y:S02]  /*b990*/  SHFL.DOWN P6, R17, R15, R13, R12 ;  /* 0x0800000d0f117389 */ /* 0x00006400000c000c */
[----:B01----:R-:W-:Y:S05]  /*b9a0*/  ENDCOLLECTIVE ;  /* 0x000000000000791b */ /* 0x003fea0003800000 */
.L_x_4205:
        /* <DEDUP_REMOVED lines=8> */
.L_x_4206:
[----:B------:R-:W-:Y:S01]  /*ba30*/  IMAD.MOV.U32 R13, RZ, RZ, 0x4 ;  /* 0x00000004ff0d7424 */ /* 0x000fe200078e00ff */
[----:B------:R-:W-:Y:S02]  /*ba40*/  SEL R17, R17, RZ, !P0 ;  /* 0x000000ff11117207 */ /* 0x000fe40004000000 */
[----:B------:R-:W-:-:S03]  /*ba50*/  ISETP.GT.AND P0, PT, R20, R43, PT ;  /* 0x0000002b1400720c */ /* 0x000fc60003f04270 */
[----:B------:R-:W-:Y:S02]  /*ba60*/  IMAD.IADD R42, R22, 0x1, R17 ;  /* 0x00000001162a7824 */ /* 0x000fe400078e0211 */
[----:B------:R-:W-:Y:S02]  /*ba70*/  VIADD R22, R52, 0x10 ;  /* 0x0000001034167836 */ /* 0x000fe40000000000 */
[----:B------:R-:W-:-:S03]  /*ba80*/  IMAD.MOV.U32 R15, RZ, RZ, R42 ;  /* 0x000000ffff0f7224 */ /* 0x000fc600078e002a */
[----:B------:R-:W-:-:S13]  /*ba90*/  ISETP.GT.AND P1, PT, R22, R43, PT ;  /* 0x0000002b1600720c */ /* 0x000fda0003f24270 */
[----:B------:R-:W-:Y:S05]  /*baa0*/  WARPSYNC.COLLECTIVE R16, `(.L_x_4207) ;  /* 0x0000000010087348 */ /* 0x000fea0003c00000 */
[----:B------:R0:W1:Y:S02]  /*bab0*/  SHFL.DOWN P6, R17, R15, R13, R12 ;  /* 0x0800000d0f117389 */ /* 0x00006400000c000c */
[----:B01----:R-:W-:Y:S05]  /*bac0*/  ENDCOLLECTIVE ;  /* 0x000000000000791b */ /* 0x003fea0003800000 */
.L_x_4207:
        /* <DEDUP_REMOVED lines=8> */
.L_x_4208:
[----:B------:R-:W-:Y:S01]  /*bb50*/  IMAD.MOV.U32 R13, RZ, RZ, 0x10 ;  /* 0x00000010ff0d7424 */ /* 0x000fe200078e00ff */
[----:B------:R-:W-:Y:S02]  /*bb60*/  SEL R40, R17, RZ, !P0 ;  /* 0x000000ff11287207 */ /* 0x000fe40004000000 */
[----:B------:R-:W-:-:S03]  /*bb70*/  ISETP.NE.AND P0, PT, R14, 0x65, PT ;  /* 0x000000650e00780c */ /* 0x000fc60003f05270 */
[----:B------:R-:W-:-:S04]  /*bb80*/  IMAD.IADD R40, R41, 0x1, R40 ;  /* 0x0000000129287824 */ /* 0x000fc800078e0228 */
[----:B------:R-:W-:-:S07]  /*bb90*/  IMAD.MOV.U32 R15, RZ, RZ, R40 ;  /* 0x000000ffff0f7224 */ /* 0x000fce00078e0028 */
[----:B------:R-:W-:Y:S05]  /*bba0*/  WARPSYNC.COLLECTIVE R16, `(.L_x_4209) ;  /* 0x0000000010087348 */ /* 0x000fea0003c00000 */
[----:B------:R0:W1:Y:S02]  /*bbb0*/  SHFL.DOWN P6, R17, R15, R13, R12 ;  /* 0x0800000d0f117389 */ /* 0x00006400000c000c */
[----:B01----:R-:W-:Y:S05]  /*bbc0*/  ENDCOLLECTIVE ;  /* 0x000000000000791b */ /* 0x003fea0003800000 */
.L_x_4209:
[----:B------:R-:W0:Y:S01]  /*bbd0*/  LDC.64 R12, c[0x0][0x3a0] ;  /* 0x0000e800ff0c7b82 */ /* 0x000e220000000a00 */
[----:B------:R-:W-:Y:S02]  /*bbe0*/  PLOP3.LUT P6, PT, P0, PT, PT, 0x80, 0x8 ;  /* 0x000000000008781c */ /* 0x000fe400007cf070 */
[----:B------:R-:W-:-:S05]  /*bbf0*/  SEL R17, R17, RZ, !P1 ;  /* 0x000000ff11117207 */ /* 0x000fca0004800000 */
[----:B------:R-:W-:-:S07]  /*bc00*/  IMAD.IADD R40, R40, 0x1, R17 ;  /* 0x0000000128287824 */ /* 0x000fce00078e0211 */
[----:B0-----:R-:W-:Y:S05]  /*bc10*/  WARPSYNC.COLLECTIVE R16, `(.L_x_4210) ;  /* 0x0000000010087348 */ /* 0x001fea0003c00000 */
[----:B------:R-:W-:Y:S01]  /*bc20*/  VOTE.ALL P6, P6 ;  /* 0x0000000000ff7806 */ /* 0x000fe200030c0000 */
[----:B0-----:R-:W-:-:S12]  /*bc30*/  ENDCOLLECTIVE ;  /* 0x000000000000791b */ /* 0x001fd80003800000 */
.L_x_4210:
[----:B------:R-:W-:-:S05]  /*bc40*/  IADD3 R41, P2, PT, R12, 0x100, RZ ;  /* 0x000001000c297810 */ /* 0x000fca0007f5e0ff */
[----:B------:R-:W-:Y:S01]  /*bc50*/  IMAD.X R42, RZ, RZ, R13, P2 ;  /* 0x000000ffff2a7224 */ /* 0x000fe200010e060d */
[----:B------:R-:W-:Y:S07]  /*bc60*/  BRA `(.L_x_4211) ;  /* 0xffffff78003c7947 */ /* 0x000fee000383ffff */
.L_x_4023:
[----:B------:R-:W-:Y:S01]  /*bc70*/  BSSY B0, `(.L_x_4212) ;  /* 0x0000006000007945 */ /* 0x000fe20003800000 */
[----:B------:R-:W-:Y:S01]  /*bc80*/  PLOP3.LUT P6, PT, P6, PT, PT, 0x8, 0x80 ;  /* 0x000000000080781c */ /* 0x000fe200037ce170 */
[----:B------:R-:W-:-:S12]  /*bc90*/  IMAD.MOV.U32 R16, RZ, RZ, -0x1 ;  /* 0xffffffffff107424 */ /* 0x000fd800078e00ff */
[----:B------:R-:W-:Y:S05]  /*bca0*/  WARPSYNC.COLLECTIVE R16, `(.L_x_4213) ;  /* 0x0000000010087348 */ /* 0x000fea0003c00000 */
[----:B------:R-:W-:Y:S01]  /*bcb0*/  VOTE.ANY P6, P6 ;  /* 0x0000000000ff7806 */ /* 0x000fe200030c0100 */
[----:B------:R-:W-:-:S12]  /*bcc0*/  ENDCOLLECTIVE ;  /* 0x000000000000791b */ /* 0x000fd80003800000 */
.L_x_4213:
[----:B------:R-:W-:Y:S05]  /*bcd0*/  BSYNC B0 ;  /* 0x0000000000007941 */ /* 0x000fea0003800000 */
.L_x_4212:
[----:B------:R-:W-:Y:S05]  /*bce0*/  BRA `(.L_x_4214) ;  /* 0xffffff78004c7947 */ /* 0x000fea000383ffff */
.L_x_4025:
[----:B------:R-:W-:Y:S01]  /*bcf0*/  BSSY B0, `(.L_x_4215) ;  /* 0x0000006000007945 */ /* 0x000fe20003800000 */
[----:B------:R-:W-:Y:S01]  /*bd00*/  PLOP3.LUT P6, PT, P6, PT, PT, 0x8, 0x80 ;  /* 0x000000000080781c */ /* 0x000fe200037ce170 */
[----:B------:R-:W-:-:S12]  /*bd10*/  IMAD.MOV.U32 R16, RZ, RZ, -0x1 ;  /* 0xffffffffff107424 */ /* 0x000fd800078e00ff */
[----:B------:R-:W-:Y:S05]  /*bd20*/  WARPSYNC.COLLECTIVE R16, `(.L_x_4216) ;  /* 0x0000000010087348 */ /* 0x000fea0003c00000 */
[----:B------:R-:W-:Y:S01]  /*bd30*/  VOTE.ANY P6, P6 ;  /* 0x0000000000ff7806 */ /* 0x000fe200030c0100 */
[----:B------:R-:W-:-:S12]  /*bd40*/  ENDCOLLECTIVE ;  /* 0x000000000000791b */ /* 0x000fd80003800000 */
.L_x_4216:
[----:B------:R-:W-:Y:S05]  /*bd50*/  BSYNC B0 ;  /* 0x0000000000007941 */ /* 0x000fea0003800000 */
.L_x_4215:
[----:B------:R-:W-:Y:S05]  /*bd60*/  BRA `(.L_x_4217) ;  /* 0xffffff7800a87947 */ /* 0x000fea000383ffff */
.L_x_4027:
[----:B------:R-:W-:Y:S01]  /*bd70*/  BSSY B0, `(.L_x_4218) ;  /* 0x0000006000007945 */ /* 0x000fe20003800000 */
[----:B------:R-:W-:Y:S01]  /*bd80*/  PLOP3.LUT P6, PT, P6, PT, PT, 0x8, 0x80 ;  /* 0x000000000080781c */ /* 0x000fe200037ce170 */
[----:B------:R-:W-:-:S12]  /*bd90*/  IMAD.MOV.U32 R16, RZ, RZ, -0x1 ;  /* 0xffffffffff107424 */ /* 0x000fd800078e00ff */
[----:B------:R-:W-:Y:S05]  /*bda0*/  WARPSYNC.COLLECTIVE R16, `(.L_x_4219) ;  /* 0x0000000010087348 */ /* 0x000fea0003c00000 */
[----:B------:R-:W-:Y:S01]  /*bdb0*/  VOTE.ANY R16, PT, P6 ;  /* 0x0000000000107806 */ /* 0x000fe200030e0100 */
[----:B------:R-:W-:Y:S06]  /*bdc0*/  ENDCOLLECTIVE ;  /* 0x000000000000791b */ /* 0x000fec0003800000 */
.L_x_4219:
[----:B------:R-:W-:Y:S05]  /*bdd0*/  BSYNC B0 ;  /* 0x0000000000007941 */ /* 0x000fea0003800000 */
.L_x_4218:
[----:B------:R-:W0:Y:S01]  /*bde0*/  S2R R12, SR_GEMASK ;  /* 0x00000000000c7919 */ /* 0x000e220000003c00 */
[----:B------:R-:W-:Y:S01]  /*bdf0*/  VIADD R18, R18, 0xffffffe0 ;  /* 0xffffffe012127836 */ /* 0x000fe20000000000 */
[----:B0-----:R-:W-:-:S05]  /*be00*/  LOP3.LUT R16, R16, 0x80000000, R12, 0xec, !PT ;  /* 0x8000000010107812 */ /* 0x001fca00078eec0c */
[----:B------:R-:W-:-:S05]  /*be10*/  VIADD R13, R16, 0xffffffff ;  /* 0xffffffff100d7836 */ /* 0x000fca0000000000 */
[----:B------:R-:W-:Y:S01]  /*be20*/  LOP3.LUT R53, R16, R13, RZ, 0xc, !PT ;  /* 0x0000000d10357212 */ /* 0x000fe200078e0cff */
[----:B------:R-:W-:Y:S02]  /*be30*/  IMAD.MOV.U32 R13, RZ, RZ, 0x1 ;  /* 0x00000001ff0d7424 */ /* 0x000fe400078e00ff */
[----:B------:R-:W-:Y:S01]  /*be40*/  IMAD.MOV.U32 R16, RZ, RZ, -0x1 ;  /* 0xffffffffff107424 */ /* 0x000fe200078e00ff */
[----:B------:R0:W1:Y:S06]  /*be50*/  POPC R12, R53 ;  /* 0x00000035000c7309 */ /* 0x00006c0000000000 */
[----:B01----:R-:W-:Y:S05]  /*be60*/  WARPSYNC.COLLECTIVE R16, `(.L_x_4220) ;  /* 0x0000000010087348 */ /* 0x003fea0003c00000 */
[----:B-1----:R1:W2:Y:S02]  /*be70*/  SHFL.DOWN P6, R17, R15, R13, R12 ;  /* 0x0800000d0f117389 */ /* 0x0022a400000c000c */
[----:B012---:R-:W-:Y:S05]  /*be80*/  ENDCOLLECTIVE ;  /* 0x000000000000791b */ /* 0x007fea0003800000 */
.L_x_4220:
[----:B------:R-:W-:Y:S01]  /*be90*/  ISETP.GE.AND P0, PT, R52, R12, PT ;  /* 0x0000000c3400720c */ /* 0x000fe20003f06270 */
[----:B------:R-:W-:-:S03]  /*bea0*/  IMAD.MOV.U32 R13, RZ, RZ, 0x2 ;  /* 0x00000002ff0d7424 */ /* 0x000fc600078e00ff */
[----:B------:R-:W-:Y:S02]  /*beb0*/  SEL R17, R17, RZ, !P0 ;  /* 0x000000ff11117207 */ /* 0x000fe40004000000 */
[----:B------:R-:W-:-:S03]  /*bec0*/  ISETP.GT.AND P0, PT, R21, R12, PT ;  /* 0x0000000c1500720c */ /* 0x000fc60003f04270 */
[----:B------:R-:W-:-:S10]  /*bed0*/  IMAD.IADD R15, R17, 0x1, R15 ;  /* 0x00000001110f7824 */ /* 0x000fd400078e020f */
[----:B------:R-:W-:Y:S05]  /*bee0*/  WARPSYNC.COLLECTIVE R16, `(.L_x_4221) ;  /* 0x0000000010087348 */ /* 0x000fea0003c00000 */
[----:B------:R0:W1:Y:S02]  /*bef0*/  SHFL.DOWN P6, R17, R15, R13, R12 ;  /* 0x0800000d0f117389 */ /* 0x00006400000c000c */
[----:B01----:R-:W-:Y:S05]  /*bf00*/  ENDCOLLECTIVE ;  /* 0x000000000000791b */ /* 0x003fea0003800000 */
.L_x_4221:
[----:B------:R-:W-:Y:S01]  /*bf10*/  IMAD.MOV.U32 R13, RZ, RZ, 0x4 ;  /* 0x00000004ff0d7424 */ /* 0x000fe200078e00ff */
[----:B------:R-:W-:Y:S02]  /*bf20*/  SEL R17, R17, RZ, !P0 ;  /* 0x000000ff11117207 */ /* 0x000fe40004000000 */
[----:B------:R-:W-:-:S03]  /*bf30*/  ISETP.GT.AND P0, PT, R20, R12, PT ;  /* 0x0000000c1400720c */ /* 0x000fc60003f04270 */
[----:B------:R-:W-:-:S10]  /*bf40*/  IMAD.IADD R15, R15, 0x1, R17 ;  /* 0x000000010f0f7824 */ /* 0x000fd400078e0211 */
[----:B------:R-:W-:Y:S05]  /*bf50*/  WARPSYNC.COLLECTIVE R16, `(.L_x_4222) ;  /* 0x0000000010087348 */ /* 0x000fea0003c00000 */
[----:B------:R0:W1:Y:S02]  /*bf60*/  SHFL.DOWN P6, R17, R15, R13, R12 ;  /* 0x0800000d0f117389 */ /* 0x00006400000c000c */
[----:B01----:R-:W-:Y:S05]  /*bf70*/  ENDCOLLECTIVE ;  /* 0x000000000000791b */ /* 0x003fea0003800000 */
.L_x_4222:
[----:B------:R-:W-:Y:S01]  /*bf80*/  IMAD.MOV.U32 R13, RZ, RZ, 0x8 ;  /* 0x00000008ff0d7424 */ /* 0x000fe200078e00ff */
[----:B------:R-:W-:Y:S02]  /*bf90*/  SEL R17, R17, RZ, !P0 ;  /* 0x000000ff11117207 */ /* 0x000fe40004000000 */
[----:B------:R-:W-:-:S03]  /*bfa0*/  ISETP.GT.AND P0, PT, R19, R12, PT ;  /* 0x0000000c1300720c */ /* 0x000fc60003f04270 */
[----:B------:R-:W-:-:S10]  /*bfb0*/  IMAD.IADD R15, R15, 0x1, R17 ;  /* 0x000000010f0f7824 */ /* 0x000fd400078e0211 */
[----:B------:R-:W-:Y:S05]  /*bfc0*/  WARPSYNC.COLLECTIVE R16, `(.L_x_4223) ;  /* 0x0000000010087348 */ /* 0x000fea0003c00000 */
[----:B------:R0:W1:Y:S02]  /*bfd0*/  SHFL.DOWN P6, R17, R15, R13, R12 ;  /* 0x0800000d0f117389 */ /* 0x00006400000c000c */
[----:B01----:R-:W-:Y:S05]  /*bfe0*/  ENDCOLLECTIVE ;  /* 0x000000000000791b */ /* 0x003fea0003800000 */
.L_x_4223:
[----:B------:R-:W-:Y:S01]  /*bff0*/  IMAD.MOV.U32 R13, RZ, RZ, 0x10 ;  /* 0x00000010ff0d7424 */ /* 0x000fe200078e00ff */
[----:B------:R-:W-:Y:S02]  /*c000*/  SEL R17, R17, RZ, !P0 ;  /* 0x000000ff11117207 */ /* 0x000fe40004000000 */
[----:B------:R-:W-:-:S03]  /*c010*/  ISETP.GT.AND P0, PT, R22, R12, PT ;  /* 0x0000000c1600720c */ /* 0x000fc60003f04270 */
[----:B------:R-:W-:-:S10]  /*c020*/  IMAD.IADD R15, R15, 0x1, R17 ;  /* 0x000000010f0f7824 */ /* 0x000fd400078e0211 */
[----:B------:R-:W-:Y:S05]  /*c030*/  WARPSYNC.COLLECTIVE R16, `(.L_x_4224) ;  /* 0x0000000010087348 */ /* 0x000fea0003c00000 */
[----:B------:R0:W1:Y:S02]  /*c040*/  SHFL.DOWN P6, R17, R15, R13, R12 ;  /* 0x0800000d0f117389 */ /* 0x00006400000c000c */
[----:B01----:R-:W-:Y:S05]  /*c050*/  ENDCOLLECTIVE ;  /* 0x000000000000791b */ /* 0x003fea0003800000 */
.L_x_4224:
[----:B------:R-:W-:Y:S02]  /*c060*/  ISETP.NE.AND P6, PT, R14, 0x65, PT ;  /* 0x000000650e00780c */ /* 0x000fe40003fc5270 */
[----:B------:R-:W-:-:S04]  /*c070*/  SEL R17, R17, RZ, !P0 ;  /* 0x000000ff11117207 */ /* 0x000fc80004000000 */
[----:B------:R-:W-:-:S07]  /*c080*/  IADD3 R40, PT, PT, R15, R17, R40 ;  /* 0x000000110f287210 */ /* 0x000fce0007ffe028 */
[----:B------:R-:W-:Y:S05]  /*c090*/  WARPSYNC.COLLECTIVE R16, `(.L_x_4225) ;  /* 0x0000000010087348 */ /* 0x000fea0003c00000 */
[----:B------:R-:W-:Y:S01]  /*c0a0*/  VOTE.ALL P6, P6 ;  /* 0x0000000000ff7806 */ /* 0x000fe200030c0000 */
[----:B------:R-:W-:-:S12]  /*c0b0*/  ENDCOLLECTIVE ;  /* 0x000000000000791b */ /* 0x000fd80003800000 */
.L_x_4225:
[----:B------:R-:W-:Y:S05]  /*c0c0*/  BRA `(.L_x_4226) ;  /* 0xffffff7800547947 */ /* 0x000fea000383ffff */
.L_x_4134:
[----:B------:R-:W-:Y:S01]  /*c0d0*/  BSSY B1, `(.L_x_4227) ;  /* 0x0000006000017945 */ /* 0x000fe20003800000 */
[----:B------:R-:W-:Y:S01]  /*c0e0*/  PLOP3.LUT P6, PT, P6, PT, PT, 0x8, 0x80 ;  /* 0x000000000080781c */ /* 0x000fe200037ce170 */
[----:B------:R-:W-:-:S12]  /*c0f0*/  IMAD.MOV.U32 R16, RZ, RZ, -0x1 ;  /* 0xffffffffff107424 */ /* 0x000fd800078e00ff */
[----:B------:R-:W-:Y:S05]  /*c100*/  WARPSYNC.COLLECTIVE R16, `(.L_x_4228) ;  /* 0x0000000010087348 */ /* 0x000fea0003c00000 */
[----:B------:R-:W-:Y:S01]  /*c110*/  VOTE.ANY P6, P6 ;  /* 0x0000000000ff7806 */ /* 0x000fe200030c0100 */
[----:B------:R-:W-:-:S12]  /*c120*/  ENDCOLLECTIVE ;  /* 0x000000000000791b */ /* 0x000fd80003800000 */
.L_x_4228:
[----:B------:R-:W-:Y:S05]  /*c130*/  BSYNC B1 ;  /* 0x0000000000017941 */ /* 0x000fea0003800000 */
.L_x_4227:
[----:B------:R-:W-:Y:S05]  /*c140*/  BRA `(.L_x_4229) ;  /* 0xffffffcc00b47947 */ /* 0x000fea000383ffff */
.L_x_4136:
[----:B------:R-:W-:Y:S01]  /*c150*/  BSSY B1, `(.L_x_4230) ;  /* 0x0000006000017945 */ /* 0x000fe20003800000 */
[----:B------:R-:W-:Y:S01]  /*c160*/  PLOP3.LUT P6, PT, P6, PT, PT, 0x8, 0x80 ;  /* 0x000000000080781c */ /* 0x000fe200037ce170 */
[----:B------:R-:W-:-:S12]  /*c170*/  IMAD.MOV.U32 R16, RZ, RZ, -0x1 ;  /* 0xffffffffff107424 */ /* 0x000fd800078e00ff */
[----:B------:R-:W-:Y:S05]  /*c180*/  WARPSYNC.COLLECTIVE R16, `(.L_x_4231) ;  /* 0x0000000010087348 */ /* 0x000fea0003c00000 */
[----:B------:R-:W-:Y:S01]  /*c190*/  VOTE.ANY P6, P6 ;  /* 0x0000000000ff7806 */ /* 0x000fe200030c0100 */
[----:B------:R-:W-:-:S12]  /*c1a0*/  ENDCOLLECTIVE ;  /* 0x000000000000791b */ /* 0x000fd80003800000 */
.L_x_4231:
[----:B------:R-:W-:Y:S05]  /*c1b0*/  BSYNC B1 ;  /* 0x0000000000017941 */ /* 0x000fea0003800000 */
.L_x_4230:
[----:B------:R-:W-:Y:S05]  /*c1c0*/  BRA `(.L_x_4232) ;  /* 0xffffffd000107947 */ /* 0x000fea000383ffff */
.L_x_4138:
[----:B------:R-:W-:Y:S01]  /*c1d0*/  BSSY B1, `(.L_x_4233) ;  /* 0x0000006000017945 */ /* 0x000fe20003800000 */
[----:B------:R-:W-:Y:S01]  /*c1e0*/  PLOP3.LUT P6, PT, P6, PT, PT, 0x8, 0x80 ;  /* 0x000000000080781c */ /* 0x000fe200037ce170 */
[----:B------:R-:W-:-:S12]  /*c1f0*/  IMAD.MOV.U32 R16, RZ, RZ, -0x1 ;  /* 0xffffffffff107424 */ /* 0x000fd800078e00ff */
[----:B------:R-:W-:Y:S05]  /*c200*/  WARPSYNC.COLLECTIVE R16, `(.L_x_4234) ;  /* 0x0000000010087348 */ /* 0x000fea0003c00000 */
[----:B------:R-:W-:Y:S01]  /*c210*/  VOTE.ANY R16, PT, P6 ;  /* 0x0000000000107806 */ /* 0x000fe200030e0100 */
[----:B------:R-:W-:Y:S06]  /*c220*/  ENDCOLLECTIVE ;  /* 0x000000000000791b */ /* 0x000fec0003800000 */
.L_x_4234:
[----:B------:R-:W-:Y:S05]  /*c230*/  BSYNC B1 ;  /* 0x0000000000017941 */ /* 0x000fea0003800000 */
.L_x_4233:
[----:B------:R-:W0:Y:S01]  /*c240*/  S2R R44, SR_GEMASK ;  /* 0x00000000002c7919 */ /* 0x000e220000003c00 */
[C---:B------:R-:W-:Y:S02]  /*c250*/  VIADD R38, R34.reuse, 0x2 ;  /* 0x0000000222267836 */ /* 0x040fe40000000000 */
[C---:B------:R-:W-:Y:S02]  /*c260*/  VIADD R37, R34.reuse, 0x4 ;  /* 0x0000000422257836 */ /* 0x040fe40000000000 */
[----:B------:R-:W-:Y:S01]  /*c270*/  VIADD R41, R34, 0x10 ;  /* 0x0000001022297836 */ /* 0x000fe20000000000 */
[----:B0-----:R-:W-:-:S05]  /*c280*/  LOP3.LUT R16, R16, 0x80000000, R44, 0xec, !PT ;  /* 0x8000000010107812 */ /* 0x001fca00078eec2c */
[----:B------:R-:W-:-:S05]  /*c290*/  VIADD R13, R16, 0xffffffff ;  /* 0xffffffff100d7836 */ /* 0x000fca0000000000 */
[----:B------:R-:W-:Y:S01]  /*c2a0*/  LOP3.LUT R43, R16, R13, RZ, 0xc, !PT ;  /* 0x0000000d102b7212 */ /* 0x000fe200078e0cff */
[----:B------:R-:W-:Y:S02]  /*c2b0*/  IMAD.MOV.U32 R13, RZ, RZ, 0x1 ;  /* 0x00000001ff0d7424 */ /* 0x000fe400078e00ff */
[----:B------:R-:W-:-:S03]  /*c2c0*/  IMAD.MOV.U32 R16, RZ, RZ, -0x1 ;  /* 0xffffffffff107424 */ /* 0x000fc600078e00ff */
[----:B------:R-:W0:Y:S02]  /*c2d0*/  POPC R43, R43 ;  /* 0x0000002b002b7309 */ /* 0x000e240000000000 */
[----:B0-----:R-:W-:-:S07]  /*c2e0*/  IMAD.MOV.U32 R12, RZ, RZ, R43 ;  /* 0x000000ffff0c7224 */ /* 0x001fce00078e002b */
[----:B------:R-:W-:Y:S05]  /*c2f0*/  WARPSYNC.COLLECTIVE R16, `(.L_x_4235) ;  /* 0x0000000010087348 */ /* 0x000fea0003c00000 */
[----:B------:R0:W1:Y:S02]  /*c300*/  SHFL.DOWN P6, R17, R15, R13, R12 ;  /* 0x0800000d0f117389 */ /* 0x00006400000c000c */
[----:B01----:R-:W-:Y:S05]  /*c310*/  ENDCOLLECTIVE ;  /* 0x000000000000791b */ /* 0x003fea0003800000 */
.L_x_4235:
        /* <DEDUP_REMOVED lines=8> */
.L_x_4236:
        /* <DEDUP_REMOVED lines=9> */
.L_x_4237:
        /* <DEDUP_REMOVED lines=8> */
.L_x_4238:
[----:B------:R-:W0:Y:S01]  /*c4b0*/  LDC.64 R12, c[0x0][0x3a0] ;  /* 0x0000e800ff0c7b82 */ /* 0x000e220000000a00 */
[----:B------:R-:W-:-:S04]  /*c4c0*/  ISETP.GT.AND P6, PT, R36, R43, PT ;  /* 0x0000002b2400720c */ /* 0x000fc80003fc4270 */
[----:B------:R-:W-:-:S05]  /*c4d0*/  SEL R17, R17, RZ, !P6 ;  /* 0x000000ff11117207 */ /* 0x000fca0007000000 */
[----:B------:R-:W-:-:S04]  /*c4e0*/  IMAD.IADD R48, R46, 0x1, R17 ;  /* 0x000000012e307824 */ /* 0x000fc800078e0211 */
[----:B------:R-:W-:Y:S01]  /*c4f0*/  IMAD.MOV.U32 R15, RZ, RZ, R48 ;  /* 0x000000ffff0f7224 */ /* 0x000fe200078e0030 */
[----:B0-----:R-:W-:Y:S01]  /*c500*/  IADD3 R39, P6, PT, R12, 0x100, RZ ;  /* 0x000001000c277810 */ /* 0x001fe20007fde0ff */
[----:B------:R-:W-:-:S04]  /*c510*/  IMAD.MOV.U32 R12, RZ, RZ, R43 ;  /* 0x000000ffff0c7224 */ /* 0x000fc800078e002b */
[----:B------:R-:W-:Y:S02]  /*c520*/  IMAD.X R42, RZ, RZ, R13, P6 ;  /* 0x000000ffff2a7224 */ /* 0x000fe400030e060d */
[----:B------:R-:W-:-:S07]  /*c530*/  IMAD.MOV.U32 R13, RZ, RZ, 0x10 ;  /* 0x00000010ff0d7424 */ /* 0x000fce00078e00ff */
[----:B------:R-:W-:Y:S05]  /*c540*/  WARPSYNC.COLLECTIVE R16, `(.L_x_4239) ;  /* 0x0000000010087348 */ /* 0x000fea0003c00000 */
[----:B------:R0:W1:Y:S02]  /*c550*/  SHFL.DOWN P6, R17, R15, R13, R12 ;  /* 0x0800000d0f117389 */ /* 0x00006400000c000c */
[----:B01----:R-:W-:Y:S05]  /*c560*/  ENDCOLLECTIVE ;  /* 0x000000000000791b */ /* 0x003fea0003800000 */
.L_x_4239:
[----:B------:R-:W-:-:S04]  /*c570*/  ISETP.GT.AND P6, PT, R41, R43, PT ;  /* 0x0000002b2900720c */ /* 0x000fc80003fc4270 */
[----:B------:R-:W-:Y:S02]  /*c580*/  SEL R17, R17, RZ, !P6 ;  /* 0x000000ff11117207 */ /* 0x000fe40007000000 */
[----:B------:R-:W-:-:S03]  /*c590*/  ISETP.NE.AND P6, PT, R14, 0x65, PT ;  /* 0x000000650e00780c */ /* 0x000fc60003fc5270 */
[----:B------:R-:W-:-:S10]  /*c5a0*/  IMAD.IADD R40, R48, 0x1, R17 ;  /* 0x0000000130287824 */ /* 0x000fd400078e0211 */
[----:B------:R-:W-:Y:S05]  /*c5b0*/  WARPSYNC.COLLECTIVE R16, `(.L_x_4240) ;  /* 0x0000000010087348 */ /* 0x000fea0003c00000 */
[----:B------:R-:W-:Y:S01]  /*c5c0*/  VOTE.ALL P6, P6 ;  /* 0x0000000000ff7806 */ /* 0x000fe200030c0000 */
[----:B------:R-:W-:-:S12]  /*c5d0*/  ENDCOLLECTIVE ;  /* 0x000000000000791b */ /* 0x000fd80003800000 */
.L_x_4240:
[----:B------:R-:W-:Y:S05]  /*c5e0*/  BRA `(.L_x_4241) ;  /* 0xffffffcc00a47947 */ /* 0x000fea000383ffff */
.L_x_4140:
[----:B------:R-:W-:Y:S01]  /*c5f0*/  BSSY B1, `(.L_x_4242) ;  /* 0x0000006000017945 */ /* 0x000fe20003800000 */
[----:B------:R-:W-:Y:S01]  /*c600*/  PLOP3.LUT P6, PT, P6, PT, PT, 0x8, 0x80 ;  /* 0x000000000080781c */ /* 0x000fe200037ce170 */
[----:B------:R-:W-:-:S12]  /*c610*/  IMAD.MOV.U32 R16, RZ, RZ, -0x1 ;  /* 0xffffffffff107424 */ /* 0x000fd800078e00ff */
[----:B------:R-:W-:Y:S05]  /*c620*/  WARPSYNC.COLLECTIVE R16, `(.L_x_4243) ;  /* 0x0000000010087348 */ /* 0x000fea0003c00000 */
[----:B------:R-:W-:Y:S01]  /*c630*/  VOTE.ANY P6, P6 ;  /* 0x0000000000ff7806 */ /* 0x000fe200030c0100 */
[----:B------:R-:W-:-:S12]  /*c640*/  ENDCOLLECTIVE ;  /* 0x000000000000791b */ /* 0x000fd80003800000 */
.L_x_4243:
[----:B------:R-:W-:Y:S05]  /*c650*/  BSYNC B1 ;  /* 0x0000000000017941 */ /* 0x000fea0003800000 */
.L_x_4242:
[----:B------:R-:W-:Y:S05]  /*c660*/  BRA `(.L_x_4244) ;  /* 0xffffffcc00b47947 */ /* 0x000fea000383ffff */
.L_x_4142:
[----:B------:R-:W-:Y:S01]  /*c670*/  BSSY B1, `(.L_x_4245) ;  /* 0x0000006000017945 */ /* 0x000fe20003800000 */
[----:B------:R-:W-:Y:S01]  /*c680*/  PLOP3.LUT P6, PT, P6, PT, PT, 0x8, 0x80 ;  /* 0x000000000080781c */ /* 0x000fe200037ce170 */
[----:B------:R-:W-:-:S12]  /*c690*/  IMAD.MOV.U32 R16, RZ, RZ, -0x1 ;  /* 0xffffffffff107424 */ /* 0x000fd800078e00ff */
[----:B------:R-:W-:Y:S05]  /*c6a0*/  WARPSYNC.COLLECTIVE R16, `(.L_x_4246) ;  /* 0x0000000010087348 */ /* 0x000fea0003c00000 */
[----:B------:R-:W-:Y:S01]  /*c6b0*/  VOTE.ANY P6, P6 ;  /* 0x0000000000ff7806 */ /* 0x000fe200030c0100 */
[----:B------:R-:W-:-:S12]  /*c6c0*/  ENDCOLLECTIVE ;  /* 0x000000000000791b */ /* 0x000fd80003800000 */
.L_x_4246:
[----:B------:R-:W-:Y:S05]  /*c6d0*/  BSYNC B1 ;  /* 0x0000000000017941 */ /* 0x000fea0003800000 */
.L_x_4245:
[----:B------:R-:W-:Y:S05]  /*c6e0*/  BRA `(.L_x_4247) ;  /* 0xffffffd000107947 */ /* 0x000fea000383ffff */
.L_x_4144:
[----:B------:R-:W-:Y:S01]  /*c6f0*/  BSSY B1, `(.L_x_4248) ;  /* 0x0000006000017945 */ /* 0x000fe20003800000 */
[----:B------:R-:W-:Y:S01]  /*c700*/  PLOP3.LUT P6, PT, P6, PT, PT, 0x8, 0x80 ;  /* 0x000000000080781c */ /* 0x000fe200037ce170 */
[----:B------:R-:W-:-:S12]  /*c710*/  IMAD.MOV.U32 R16, RZ, RZ, -0x1 ;  /* 0xffffffffff107424 */ /* 0x000fd800078e00ff */
[----:B------:R-:W-:Y:S05]  /*c720*/  WARPSYNC.COLLECTIVE R16, `(.L_x_4249) ;  /* 0x0000000010087348 */ /* 0x000fea0003c00000 */
[----:B------:R-:W-:Y:S01]  /*c730*/  VOTE.ANY R16, PT, P6 ;  /* 0x0000000000107806 */ /* 0x000fe200030e0100 */
[----:B------:R-:W-:Y:S06]  /*c740*/  ENDCOLLECTIVE ;  /* 0x000000000000791b */ /* 0x000fec0003800000 */
.L_x_4249:
[----:B------:R-:W-:Y:S05]  /*c750*/  BSYNC B1 ;  /* 0x0000000000017941 */ /* 0x000fea0003800000 */
.L_x_4248:
[----:B------:R-:W-:Y:S01]  /*c760*/  LOP3.LUT R16, R16, 0x80000000, R44, 0xec, !PT ;  /* 0x8000000010107812 */ /* 0x000fe200078eec2c */
[----:B------:R-:W-:-:S04]  /*c770*/  VIADD R24, R24, 0xffffffe0 ;  /* 0xffffffe018187836 */ /* 0x000fc80000000000 */
        /* <DEDUP_REMOVED lines=8> */
.L_x_4250:
        /* <DEDUP_REMOVED lines=8> */
.L_x_4251:
        /* <DEDUP_REMOVED lines=8> */
.L_x_4252:
        /* <DEDUP_REMOVED lines=8> */
.L_x_4253:
        /* <DEDUP_REMOVED lines=8> */
.L_x_4254:
[----:B------:R-:W-:-:S04]  /*ca00*/  ISETP.GT.AND P6, PT, R41, R12, PT ;  /* 0x0000000c2900720c */ /* 0x000fc80003fc4270 */
[----:B------:R-:W-:Y:S02]  /*ca10*/  SEL R17, R17, RZ, !P6 ;  /* 0x000000ff11117207 */ /* 0x000fe40007000000 */
[----:B------:R-:W-:Y:S02]  /*ca20*/  ISETP.NE.AND P6, PT, R14, 0x65, PT ;  /* 0x000000650e00780c */ /* 0x000fe40003fc5270 */
[----:B------:R-:W-:-:S11]  /*ca30*/  IADD3 R40, PT, PT, R45, R17, R40 ;  /* 0x000000112d287210 */ /* 0x000fd60007ffe028 */
[----:B------:R-:W-:Y:S05]  /*ca40*/  WARPSYNC.COLLECTIVE R16, `(.L_x_4255) ;  /* 0x0000000010087348 */ /* 0x000fea0003c00000 */
[----:B------:R-:W-:Y:S01]  /*ca50*/  VOTE.ALL P6, P6 ;  /* 0x0000000000ff7806 */ /* 0x000fe200030c0000 */
[----:B------:R-:W-:-:S12]  /*ca60*/  ENDCOLLECTIVE ;  /* 0x000000000000791b */ /* 0x000fd80003800000 */
.L_x_4255:
[----:B------:R-:W-:Y:S05]  /*ca70*/  BRA `(.L_x_4256) ;  /* 0xffffffcc00ac7947 */ /* 0x000fea000383ffff */
.L_x_4257:
        /* <DEDUP_REMOVED lines=16> */
.L_x_4316:


//--------------------- .text._ZN3cub18CUB_300001_SM_10006detail11EmptyKernelIvEEvv --------------------------
	.section	.text._ZN3cub18CUB_300001_SM_10006detail11EmptyKernelIvEEvv,"ax",@progbits
	.align	128
        .global         _ZN3cub18CUB_300001_SM_10006detail11EmptyKernelIvEEvv
        .type           _ZN3cub18CUB_300001_SM_10006detail11EmptyKernelIvEEvv,@function
        .size           _ZN3cub18CUB_300001_SM_10006detail11EmptyKernelIvEEvv,(.L_x_4317 - _ZN3cub18CUB_300001_SM_10006detail11EmptyKernelIvEEvv)
        .other          _ZN3cub18CUB_300001_SM_10006detail11EmptyKernelIvEEvv,@"STO_CUDA_ENTRY STV_DEFAULT"
_ZN3cub18CUB_300001_SM_10006detail11EmptyKernelIvEEvv:
.text._ZN3cub18CUB_300001_SM_10006detail11EmptyKernelIvEEvv:
[----:B------:R-:W-:Y:S01]  /*0000*/  LDC R1, c[0x0][0x37c] ;  /* 0x0000df00ff017b82 */ /* 0x000fe20000000800 */
[----:B------:R-:W-:Y:S05]  /*0010*/  EXIT ;  /* 0x000000000000794d */ /* 0x000fea0003800000 */
.L_x_4258:
        /* <DEDUP_REMOVED lines=14> */
.L_x_4317:


//--------------------- .text.compute_squared_diff_kernel --------------------------
	.section	.text.compute_squared_diff_kernel,"ax",@progbits
	.align	128
        .global         compute_squared_diff_kernel
        .type           compute_squared_diff_kernel,@function
        .size           compute_squared_diff_kernel,(.L_x_4318 - compute_squared_diff_kernel)
        .other          compute_squared_diff_kernel,@"STO_CUDA_ENTRY STV_DEFAULT"
compute_squared_diff_kernel:
.text.compute_squared_diff_kernel:
[----:B------:R-:W-:Y:S01]  /*0000*/  LDC R1, c[0x0][0x37c] ;  /* 0x0000df00ff017b82 */ /* 0x000fe20000000800 */
[----:B------:R-:W0:Y:S07]  /*0010*/  S2R R3, SR_TID.X ;  /* 0x0000000000037919 */ /* 0x000e2e0000002100 */
[----:B------:R-:W0:Y:S01]  /*0020*/  S2UR UR4, SR_CTAID.X ;  /* 0x00000000000479c3 */ /* 0x000e220000002500 */
[----:B------:R-:W1:Y:S07]  /*0030*/  LDCU.64 UR6, c[0x0][0x398] ;  /* 0x00007300ff0677ac */ /* 0x000e6e0008000a00 */
[----:B------:R-:W0:Y:S02]  /*0040*/  LDC R0, c[0x0][0x360] ;  /* 0x0000d800ff007b82 */ /* 0x000e240000000800 */
[----:B0-----:R-:W-:-:S05]  /*0050*/  IMAD R0, R0, UR4, R3 ;  /* 0x0000000400007c24 */ /* 0x001fca000f8e0203 */
[----:B-1----:R-:W-:Y:S02]  /*0060*/  ISETP.GE.U32.AND P0, PT, R0, UR6, PT ;  /* 0x0000000600007c0c */ /* 0x002fe4000bf06070 */
[----:B------:R-:W-:-:S04]  /*0070*/  SHF.R.S32.HI R3, RZ, 0x1f, R0 ;  /* 0x0000001fff037819 */ /* 0x000fc80000011400 */
[----:B------:R-:W-:-:S13]  /*0080*/  ISETP.GE.U32.AND.EX P0, PT, R3, UR7, PT, P0 ;  /* 0x0000000703007c0c */ /* 0x000fda000bf06100 */
[----:B------:R-:W-:Y:S05]  /*0090*/  @P0 EXIT ;  /* 0x000000000000094d */ /* 0x000fea0003800000 */
[----:B------:R-:W0:Y:S01]  /*00a0*/  LDCU.128 UR8, c[0x0][0x380] ;  /* 0x00007000ff0877ac */ /* 0x000e220008000c00 */
[C---:B------:R-:W-:Y:S01]  /*00b0*/  IMAD.SHL.U32 R6, R0.reuse, 0x8, RZ ;  /* 0x0000000800067824 */ /* 0x040fe200078e00ff */
[----:B------:R-:W-:Y:S01]  /*00c0*/  SHF.L.U64.HI R0, R0, 0x3, R3 ;  /* 0x0000000300007819 */ /* 0x000fe20000010203 */
[----:B------:R-:W1:Y:S01]  /*00d0*/  LDCU.64 UR4, c[0x0][0x358] ;  /* 0x00006b00ff0477ac */ /* 0x000e620008000a00 */
[----:B------:R-:W2:Y:S02]  /*00e0*/  LDCU.64 UR6, c[0x0][0x390] ;  /* 0x00007200ff0677ac */ /* 0x000ea40008000a00 */
[----:B0-----:R-:W-:-:S04]  /*00f0*/  IADD3 R4, P0, PT, R6, UR8, RZ ;  /* 0x0000000806047c10 */ /* 0x001fc8000ff1e0ff */
[----:B------:R-:W-:-:S05]  /*0100*/  IADD3.X R5, PT, PT, R0, UR9, RZ, P0, !PT ;  /* 0x0000000900057c10 */ /* 0x000fca00087fe4ff */
[----:B-1----:R-:W2:Y:S01]  /*0110*/  LDG.E.64 R2, desc[UR4][R4.64] ;  /* 0x0000000404027981 */ /* 0x002ea2000c1e1b00 */
[----:B------:R-:W-:-:S04]  /*0120*/  IADD3 R6, P0, PT, R6, UR10, RZ ;  /* 0x0000000a06067c10 */ /* 0x000fc8000ff1e0ff */
[----:B------:R-:W-:Y:S01]  /*0130*/  IADD3.X R7, PT, PT, R0, UR11, RZ, P0, !PT ;  /* 0x0000000b00077c10 */ /* 0x000fe200087fe4ff */
[----:B--2---:R-:W-:-:S08]  /*0140*/  DADD R2, R2, -UR6 ;  /* 0x8000000602027e29 */ /* 0x004fd00008000000 */
[----:B------:R-:W-:-:S07]  /*0150*/  DMUL R2, R2, R2 ;  /* 0x0000000202027228 */ /* 0x000fce0000000000 */
[----:B------:R-:W-:Y:S01]  /*0160*/  STG.E.64 desc[UR4][R6.64], R2 ;  /* 0x0000000206007986 */ /* 0x000fe2000c101b04 */
[----:B------:R-:W-:Y:S05]  /*0170*/  EXIT ;  /* 0x000000000000794d */ /* 0x000fea0003800000 */
.L_x_4259:
        /* <DEDUP_REMOVED lines=16> */
.L_x_4318:


//--------------------- .nv.shared._ZN3cub18CUB_300001_SM_10006detail6reduce28DeviceReduceSingleTileKernelINS2_10policy_hubIdyN4cuda3std3__44plusIvEEE10Policy1000EPdSC_iS9_ddNS7_10__identityEEEvT0_T1_T2_T3_T4_T6_ --------------------------
	.section	.nv.shared._ZN3cub18CUB_300001_SM_10006detail6reduce28DeviceReduceSingleTileKernelINS2_10policy_hubIdyN4cuda3std3__44plusIvEEE10Policy1000EPdSC_iS9_ddNS7_10__identityEEEvT0_T1_T2_T3_T4_T6_,"aw",@nobits
	.sectionflags	@""
	.align	8
.nv.shared._ZN3cub18CUB_300001_SM_10006detail6reduce28DeviceReduceSingleTileKernelINS2_10policy_hubIdyN4cuda3std3__44plusIvEEE10Policy1000EPdSC_iS9_ddNS7_10__identityEEEvT0_T1_T2_T3_T4_T6_:
	.zero		1176


//--------------------- .nv.shared.reserved.0     --------------------------
	.section	.nv.shared.reserved.0,"aw",@nobits
	.weak		__nv_reservedSMEM_offset_0_alias
	.size		__nv_reservedSMEM_offset_0_alias, 0, 64
	.other		__nv_reservedSMEM_offset_0_alias,@"STO_CUDA_RESERVED_SHARED STV_DEFAULT"
__nv_reservedSMEM_offset_0_alias:
	.zero		0
	.zero		64


//--------------------- .nv.global                --------------------------
	.section	.nv.global,"aw",@nobits
.nv.global:
	.type		_ZN34_INTERNAL_352a2514_4_k_cu_83a6163f6thrust24THRUST_300001_SM_1000_NS12placeholders2_5E,@object
	.size		_ZN34_INTERNAL_352a2514_4_k_cu_83a6163f6thrust24THRUST_300001_SM_1000_NS12placeholders2_5E,(_ZN34_INTERNAL_352a2514_4_k_cu_83a6163f4cuda3std3__45__cpo6cbeginE - _ZN34_INTERNAL_352a2514_4_k_cu_83a6163f6thrust24THRUST_300001_SM_1000_NS12placeholders2_5E)
_ZN34_INTERNAL_352a2514_4_k_cu_83a6163f6thrust24THRUST_300001_SM_1000_NS12placeholders2_5E:
	.zero		1
	.type		_ZN34_INTERNAL_352a2514_4_k_cu_83a6163f4cuda3std3__45__cpo6cbeginE,@object
	.size		_ZN34_INTERNAL_352a2514_4_k_cu_83a6163f4cuda3std3__45__cpo6cbeginE,(_ZN34_INTERNAL_352a2514_4_k_cu_83a6163f4cuda3std6ranges3__45__cpo6cbeginE - _ZN34_INTERNAL_352a2514_4_k_cu_83a6163f4cuda3std3__45__cpo6cbeginE)
_ZN34_INTERNAL_352a2514_4_k_cu_83a6163f4cuda3std3__45__cpo6cbeginE:
	.zero		1
	.type		_ZN34_INTERNAL_352a2514_4_k_cu_83a6163f4cuda3std6ranges3__45__cpo6cbeginE,@object
	.size		_ZN34_INTERNAL_352a2514_4_k_cu_83a6163f4cuda3std6ranges3__45__cpo6cbeginE,(_ZN34_INTERNAL_352a2514_4_k_cu_83a6163f4cuda3std3__48in_placeE - _ZN34_INTERNAL_352a2514_4_k_cu_83a6163f4cuda3std6ranges3__45__cpo6cbeginE)
_ZN34_INTERNAL_352a2514_4_k_cu_83a6163f4cuda3std6ranges3__45__cpo6cbeginE:
	.zero		1
	.type		_ZN34_INTERNAL_352a2514_4_k_cu_83a6163f4cuda3std3__48in_placeE,@object
	.size		_ZN34_INTERNAL_352a2514_4_k_cu_83a6163f4cuda3std3__48in_placeE,(_ZN34_INTERNAL_352a2514_4_k_cu_83a6163f4cuda3std6ranges3__45__cpo4sizeE - _ZN34_INTERNAL_352a2514_4_k_cu_83a6163f4cuda3std3__48in_placeE)
_ZN34_INTERNAL_352a2514_4_k_cu_83a6163f4cuda3std3__48in_placeE:
	.zero		1
	.type		_ZN34_INTERNAL_352a2514_4_k_cu_83a6163f4cuda3std6ranges3__45__cpo4sizeE,@object
	.size		_ZN34_INTERNAL_352a2514_4_k_cu_83a6163f4cuda3std6ranges3__45__cpo4sizeE,(_ZN34_INTERNAL_352a2514_4_k_cu_83a6163f6thrust24THRUST_300001_SM_1000_NS12placeholders2_9E - _ZN34_INTERNAL_352a2514_4_k_cu_83a6163f4cuda3std6ranges3__45__cpo4sizeE)
_ZN34_INTERNAL_352a2514_4_k_cu_83a6163f4cuda3std6ranges3__45__cpo4sizeE:
	.zero		1
	.type		_ZN34_INTERNAL_352a2514_4_k_cu_83a6163f6thrust24THRUST_300001_SM_1000_NS12placeholders2_9E,@object
	.size		_ZN34_INTERNAL_352a2514_4_k_cu_83a6163f6thrust24THRUST_300001_SM_1000_NS12placeholders2_9E,(_ZN34_INTERNAL_352a2514_4_k_cu_83a6163f4cuda3std3__45__cpo7crbeginE - _ZN34_INTERNAL_352a2514_4_k_cu_83a6163f6thrust24THRUST_300001_SM_1000_NS12placeholders2_9E)
_ZN34_INTERNAL_352a2514_4_k_cu_83a6163f6thrust24THRUST_300001_SM_1000_NS12placeholders2_9E:
	.zero		1
	.type		_ZN34_INTERNAL_352a2514_4_k_cu_83a6163f4cuda3std3__45__cpo7crbeginE,@object
	.size		_ZN34_INTERNAL_352a2514_4_k_cu_83a6163f4cuda3std3__45__cpo7crbeginE,(_ZN34_INTERNAL_352a2514_4_k_cu_83a6163f4cuda3std6ranges3__45__cpo4nextE - _ZN34_INTERNAL_352a2514_4_k_cu_83a6163f4cuda3std3__45__cpo7crbeginE)
_ZN34_INTERNAL_352a2514_4_k_cu_83a6163f4cuda3std3__45__cpo7crbeginE:
	.zero		1
	.type		_ZN34_INTERNAL_352a2514_4_k_cu_83a6163f4cuda3std6ranges3__45__cpo4nextE,@object
	.size		_ZN34_INTERNAL_352a2514_4_k_cu_83a6163f4cuda3std6ranges3__45__cpo4nextE,(_ZN34_INTERNAL_352a2514_4_k_cu_83a6163f4cuda3std6ranges3__45__cpo4swapE - _ZN34_INTERNAL_352a2514_4_k_cu_83a6163f4cuda3std6ranges3__45__cpo4nextE)
_ZN34_INTERNAL_352a2514_4_k_cu_83a6163f4cuda3std6ranges3__45__cpo4nextE:
	.zero		1
	.type		_ZN34_INTERNAL_352a2514_4_k_cu_83a6163f4cuda3std6ranges3__45__cpo4swapE,@object
	.size		_ZN34_INTERNAL_352a2514_4_k_cu_83a6163f4cuda3std6ranges3__45__cpo4swapE,(_ZN34_INTERNAL_352a2514_4_k_cu_83a6163f6thrust24THRUST_300001_SM_1000_NS12placeholders2_1E - _ZN34_INTERNAL_352a2514_4_k_cu_83a6163f4cuda3std6ranges3__45__cpo4swapE)
_ZN34_INTERNAL_352a2514_4_k_cu_83a6163f4cuda3std6ranges3__45__cpo4swapE:
	.zero		1
	.type		_ZN34_INTERNAL_352a2514_4_k_cu_83a6163f6thrust24THRUST_300001_SM_1000_NS12placeholders2_1E,@object
	.size		_ZN34_INTERNAL_352a2514_4_k_cu_83a6163f6thrust24THRUST_300001_SM_1000_NS12placeholders2_1E,(_ZN34_INTERNAL_352a2514_4_k_cu_83a6163f6thrust24THRUST_300001_SM_1000_NS12placeholders2_3E - _ZN34_INTERNAL_352a2514_4_k_cu_83a6163f6thrust24THRUST_300001_SM_1000_NS12placeholders2_1E)
_ZN34_INTERNAL_352a2514_4_k_cu_83a6163f6thrust24THRUST_300001_SM_1000_NS12placeholders2_1E:
	.zero		1
	.type		_ZN34_INTERNAL_352a2514_4_k_cu_83a6163f6thrust24THRUST_300001_SM_1000_NS12placeholders2_3E,@object
	.size		_ZN34_INTERNAL_352a2514_4_k_cu_83a6163f6thrust24THRUST_300001_SM_1000_NS12placeholders2_3E,(_ZN34_INTERNAL_352a2514_4_k_cu_83a6163f4cuda3std3__45__cpo5beginE - _ZN34_INTERNAL_352a2514_4_k_cu_83a6163f6thrust24THRUST_300001_SM_1000_NS12placeholders2_3E)
_ZN34_INTERNAL_352a2514_4_k_cu_83a6163f6thrust24THRUST_300001_SM_1000_NS12placeholders2_3E:
	.zero		1
	.type		_ZN34_INTERNAL_352a2514_4_k_cu_83a6163f4cuda3std3__45__cpo5beginE,@object
	.size		_ZN34_INTERNAL_352a2514_4_k_cu_83a6163f4cuda3std3__45__cpo5beginE,(_ZN34_INTERNAL_352a2514_4_k_cu_83a6163f4cuda3std6ranges3__45__cpo5beginE - _ZN34_INTERNAL_352a2514_4_k_cu_83a6163f4cuda3std3__45__cpo5beginE)
_ZN34_INTERNAL_352a2514_4_k_cu_83a6163f4cuda3std3__45__cpo5beginE:
	.zero		1
	.type		_ZN34_INTERNAL_352a2514_4_k_cu_83a6163f4cuda3std6ranges3__45__cpo5beginE,@object
	.size		_ZN34_INTERNAL_352a2514_4_k_cu_83a6163f4cuda3std6ranges3__45__cpo5beginE,(_ZN34_INTERNAL_352a2514_4_k_cu_83a6163f4cuda3std3__436_GLOBAL__N__352a2514_4_k_cu_83a6163f6ignoreE - _ZN34_INTERNAL_352a2514_4_k_cu_83a6163f4cuda3std6ranges3__45__cpo5beginE)
_ZN34_INTERNAL_352a2514_4_k_cu_83a6163f4cuda3std6ranges3__45__cpo5beginE:
	.zero		1
	.type		_ZN34_INTERNAL_352a2514_4_k_cu_83a6163f4cuda3std3__436_GLOBAL__N__352a2514_4_k_cu_83a6163f6ignoreE,@object
	.size		_ZN34_INTERNAL_352a2514_4_k_cu_83a6163f4cuda3std3__436_GLOBAL__N__352a2514_4_k_cu_83a6163f6ignoreE,(_ZN34_INTERNAL_352a2514_4_k_cu_83a6163f4cuda3std6ranges3__45__cpo4dataE - _ZN34_INTERNAL_352a2514_4_k_cu_83a6163f4cuda3std3__436_GLOBAL__N__352a2514_4_k_cu_83a6163f6ignoreE)
_ZN34_INTERNAL_352a2514_4_k_cu_83a6163f4cuda3std3__436_GLOBAL__N__352a2514_4_k_cu_83a6163f6ignoreE:
	.zero		1
	.type		_ZN34_INTERNAL_352a2514_4_k_cu_83a6163f4cuda3std6ranges3__45__cpo4dataE,@object
	.size		_ZN34_INTERNAL_352a2514_4_k_cu_83a6163f4cuda3std6ranges3__45__cpo4dataE,(_ZN34_INTERNAL_352a2514_4_k_cu_83a6163f6thrust24THRUST_300001_SM_1000_NS12placeholders2_7E - _ZN34_INTERNAL_352a2514_4_k_cu_83a6163f4cuda3std6ranges3__45__cpo4dataE)
_ZN34_INTERNAL_352a2514_4_k_cu_83a6163f4cuda3std6ranges3__45__cpo4dataE:
	.zero		1
	.type		_ZN34_INTERNAL_352a2514_4_k_cu_83a6163f6thrust24THRUST_300001_SM_1000_NS12placeholders2_7E,@object
	.size		_ZN34_INTERNAL_352a2514_4_k_cu_83a6163f6thrust24THRUST_300001_SM_1000_NS12placeholders2_7E,(_ZN34_INTERNAL_352a2514_4_k_cu_83a6163f4cuda3std3__45__cpo6rbeginE - _ZN34_INTERNAL_352a2514_4_k_cu_83a6163f6thrust24THRUST_300001_SM_1000_NS12placeholders2_7E)
_ZN34_INTERNAL_352a2514_4_k_cu_83a6163f6thrust24THRUST_300001_SM_1000_NS12placeholders2_7E:
	.zero		1
	.type		_ZN34_INTERNAL_352a2514_4_k_cu_83a6163f4cuda3std3__45__cpo6rbeginE,@object
	.size		_ZN34_INTERNAL_352a2514_4_k_cu_83a6163f4cuda3std3__45__cpo6rbeginE,(_ZN34_INTERNAL_352a2514_4_k_cu_83a6163f4cuda3std6ranges3__45__cpo7advanceE - _ZN34_INTERNAL_352a2514_4_k_cu_83a6163f4cuda3std3__45__cpo6rbeginE)
_ZN34_INTERNAL_352a2514_4_k_cu_83a6163f4cuda3std3__45__cpo6rbeginE:
	.zero		1
	.type		_ZN34_INTERNAL_352a2514_4_k_cu_83a6163f4cuda3std6ranges3__45__cpo7advanceE,@object
	.size		_ZN34_INTERNAL_352a2514_4_k_cu_83a6163f4cuda3std6ranges3__45__cpo7advanceE,(_ZN34_INTERNAL_352a2514_4_k_cu_83a6163f4cuda3std3__47nulloptE - _ZN34_INTERNAL_352a2514_4_k_cu_83a6163f4cuda3std6ranges3__45__cpo7advanceE)
_ZN34_INTERNAL_352a2514_4_k_cu_83a6163f4cuda3std6ranges3__45__cpo7advanceE:
	.zero		1
	.type		_ZN34_INTERNAL_352a2514_4_k_cu_83a6163f4cuda3std3__47nulloptE,@object
	.size		_ZN34_INTERNAL_352a2514_4_k_cu_83a6163f4cuda3std3__47nulloptE,(_ZN34_INTERNAL_352a2514_4_k_cu_83a6163f4cuda3std6ranges3__45__cpo8distanceE - _ZN34_INTERNAL_352a2514_4_k_cu_83a6163f4cuda3std3__47nulloptE)
_ZN34_INTERNAL_352a2514_4_k_cu_83a6163f4cuda3std3__47nulloptE:
	.zero		1
	.type		_ZN34_INTERNAL_352a2514_4_k_cu_83a6163f4cuda3std6ranges3__45__cpo8distanceE,@object
	.size		_ZN34_INTERNAL_352a2514_4_k_cu_83a6163f4cuda3std6ranges3__45__cpo8distanceE,(_ZN34_INTERNAL_352a2514_4_k_cu_83a6163f6thrust24THRUST_300001_SM_1000_NS12placeholders2_6E - _ZN34_INTERNAL_352a2514_4_k_cu_83a6163f4cuda3std6ranges3__45__cpo8distanceE)
_ZN34_INTERNAL_352a2514_4_k_cu_83a6163f4cuda3std6ranges3__45__cpo8distanceE:
	.zero		1
	.type		_ZN34_INTERNAL_352a2514_4_k_cu_83a6163f6thrust24THRUST_300001_SM_1000_NS12placeholders2_6E,@object
	.size		_ZN34_INTERNAL_352a2514_4_k_cu_83a6163f6thrust24THRUST_300001_SM_1000_NS12placeholders2_6E,(_ZN34_INTERNAL_352a2514_4_k_cu_83a6163f4cuda3std3__45__cpo4cendE - _ZN34_INTERNAL_352a2514_4_k_cu_83a6163f6thrust24THRUST_300001_SM_1000_NS12placeholders2_6E)
_ZN34_INTERNAL_352a2514_4_k_cu_83a6163f6thrust24THRUST_300001_SM_1000_NS12placeholders2_6E:
	.zero		1
	.type		_ZN34_INTERNAL_352a2514_4_k_cu_83a6163f4cuda3std3__45__cpo4cendE,@object
	.size		_ZN34_INTERNAL_352a2514_4_k_cu_83a6163f4cuda3std3__45__cpo4cendE,(_ZN34_INTERNAL_352a2514_4_k_cu_83a6163f4cuda3std6ranges3__45__cpo4cendE - _ZN34_INTERNAL_352a2514_4_k_cu_83a6163f4cuda3std3__45__cpo4cendE)
_ZN34_INTERNAL_352a2514_4_k_cu_83a6163f4cuda3std3__45__cpo4cendE:
	.zero		1
	.type		_ZN34_INTERNAL_352a2514_4_k_cu_83a6163f4cuda3std6ranges3__45__cpo4cendE,@object
	.size		_ZN34_INTERNAL_352a2514_4_k_cu_83a6163f4cuda3std6ranges3__45__cpo4cendE,(_ZN34_INTERNAL_352a2514_4_k_cu_83a6163f4cuda3std3__420unreachable_sentinelE - _ZN34_INTERNAL_352a2514_4_k_cu_83a6163f4cuda3std6ranges3__45__cpo4cendE)
_ZN34_INTERNAL_352a2514_4_k_cu_83a6163f4cuda3std6ranges3__45__cpo4cendE:
	.zero		1
	.type		_ZN34_INTERNAL_352a2514_4_k_cu_83a6163f4cuda3std3__420unreachable_sentinelE,@object
	.size		_ZN34_INTERNAL_352a2514_4_k_cu_83a6163f4cuda3std3__420unreachable_sentinelE,(_ZN34_INTERNAL_352a2514_4_k_cu_83a6163f4cuda3std6ranges3__45__cpo5ssizeE - _ZN34_INTERNAL_352a2514_4_k_cu_83a6163f4cuda3std3__420unreachable_sentinelE)
_ZN34_INTERNAL_352a2514_4_k_cu_83a6163f4cuda3std3__420unreachable_sentinelE:
	.zero		1
	.type		_ZN34_INTERNAL_352a2514_4_k_cu_83a6163f4cuda3std6ranges3__45__cpo5ssizeE,@object
	.size		_ZN34_INTERNAL_352a2514_4_k_cu_83a6163f4cuda3std6ranges3__45__cpo5ssizeE,(_ZN34_INTERNAL_352a2514_4_k_cu_83a6163f6thrust24THRUST_300001_SM_1000_NS12placeholders3_10E - _ZN34_INTERNAL_352a2514_4_k_cu_83a6163f4cuda3std6ranges3__45__cpo5ssizeE)
_ZN34_INTERNAL_352a2514_4_k_cu_83a6163f4cuda3std6ranges3__45__cpo5ssizeE:
	.zero		1
	.type		_ZN34_INTERNAL_352a2514_4_k_cu_83a6163f6thrust24THRUST_300001_SM_1000_NS12placeholders3_10E,@object
	.size		_ZN34_INTERNAL_352a2514_4_k_cu_83a6163f6thrust24THRUST_300001_SM_1000_NS12placeholders3_10E,(_ZN34_INTERNAL_352a2514_4_k_cu_83a6163f4cuda3std3__45__cpo5crendE - _ZN34_INTERNAL_352a2514_4_k_cu_83a6163f6thrust24THRUST_300001_SM_1000_NS12placeholders3_10E)
_ZN34_INTERNAL_352a2514_4_k_cu_83a6163f6thrust24THRUST_300001_SM_1000_NS12placeholders3_10E:
	.zero		1
	.type		_ZN34_INTERNAL_352a2514_4_k_cu_83a6163f4cuda3std3__45__cpo5crendE,@object
	.size		_ZN34_INTERNAL_352a2514_4_k_cu_83a6163f4cuda3std3__45__cpo5crendE,(_ZN34_INTERNAL_352a2514_4_k_cu_83a6163f4cuda3std6ranges3__45__cpo4prevE - _ZN34_INTERNAL_352a2514_4_k_cu_83a6163f4cuda3std3__45__cpo5crendE)
_ZN34_INTERNAL_352a2514_4_k_cu_83a6163f4cuda3std3__45__cpo5crendE:
	.zero		1
	.type		_ZN34_INTERNAL_352a2514_4_k_cu_83a6163f4cuda3std6ranges3__45__cpo4prevE,@object
	.size		_ZN34_INTERNAL_352a2514_4_k_cu_83a6163f4cuda3std6ranges3__45__cpo4prevE,(_ZN34_INTERNAL_352a2514_4_k_cu_83a6163f4cuda3std6ranges3__45__cpo9iter_moveE - _ZN34_INTERNAL_352a2514_4_k_cu_83a6163f4cuda3std6ranges3__45__cpo4prevE)
_ZN34_INTERNAL_352a2514_4_k_cu_83a6163f4cuda3std6ranges3__45__cpo4prevE:
	.zero		1
	.type		_ZN34_INTERNAL_352a2514_4_k_cu_83a6163f4cuda3std6ranges3__45__cpo9iter_moveE,@object
	.size		_ZN34_INTERNAL_352a2514_4_k_cu_83a6163f4cuda3std6ranges3__45__cpo9iter_moveE,(_ZN34_INTERNAL_352a2514_4_k_cu_83a6163f6thrust24THRUST_300001_SM_1000_NS12placeholders2_2E - _ZN34_INTERNAL_352a2514_4_k_cu_83a6163f4cuda3std6ranges3__45__cpo9iter_moveE)
_ZN34_INTERNAL_352a2514_4_k_cu_83a6163f4cuda3std6ranges3__45__cpo9iter_moveE:
	.zero		1
	.type		_ZN34_INTERNAL_352a2514_4_k_cu_83a6163f6thrust24THRUST_300001_SM_1000_NS12placeholders2_2E,@object
	.size		_ZN34_INTERNAL_352a2514_4_k_cu_83a6163f6thrust24THRUST_300001_SM_1000_NS12placeholders2_2E,(_ZN34_INTERNAL_352a2514_4_k_cu_83a6163f6thrust24THRUST_300001_SM_1000_NS12placeholders2_4E - _ZN34_INTERNAL_352a2514_4_k_cu_83a6163f6thrust24THRUST_300001_SM_1000_NS12placeholders2_2E)
_ZN34_INTERNAL_352a2514_4_k_cu_83a6163f6thrust24THRUST_300001_SM_1000_NS12placeholders2_2E:
	.zero		1
	.type		_ZN34_INTERNAL_352a2514_4_k_cu_83a6163f6thrust24THRUST_300001_SM_1000_NS12placeholders2_4E,@object
	.size		_ZN34_INTERNAL_352a2514_4_k_cu_83a6163f6thrust24THRUST_300001_SM_1000_NS12placeholders2_4E,(_ZN34_INTERNAL_352a2514_4_k_cu_83a6163f4cuda3std3__45__cpo3endE - _ZN34_INTERNAL_352a2514_4_k_cu_83a6163f6thrust24THRUST_300001_SM_1000_NS12placeholders2_4E)
_ZN34_INTERNAL_352a2514_4_k_cu_83a6163f6thrust24THRUST_300001_SM_1000_NS12placeholders2_4E:
	.zero		1
	.type		_ZN34_INTERNAL_352a2514_4_k_cu_83a6163f4cuda3std3__45__cpo3endE,@object
	.size		_ZN34_INTERNAL_352a2514_4_k_cu_83a6163f4cuda3std3__45__cpo3endE,(_ZN34_INTERNAL_352a2514_4_k_cu_83a6163f4cuda3std6ranges3__45__cpo3endE - _ZN34_INTERNAL_352a2514_4_k_cu_83a6163f4cuda3std3__45__cpo3endE)
_ZN34_INTERNAL_352a2514_4_k_cu_83a6163f4cuda3std3__45__cpo3endE:
	.zero		1
	.type		_ZN34_INTERNAL_352a2514_4_k_cu_83a6163f4cuda3std6ranges3__45__cpo3endE,@object
	.size		_ZN34_INTERNAL_352a2514_4_k_cu_83a6163f4cuda3std6ranges3__45__cpo3endE,(_ZN34_INTERNAL_352a2514_4_k_cu_83a6163f4cuda3std3__419piecewise_constructE - _ZN34_INTERNAL_352a2514_4_k_cu_83a6163f4cuda3std6ranges3__45__cpo3endE)
_ZN34_INTERNAL_352a2514_4_k_cu_83a6163f4cuda3std6ranges3__45__cpo3endE:
	.zero		1
	.type		_ZN34_INTERNAL_352a2514_4_k_cu_83a6163f4cuda3std3__419piecewise_constructE,@object
	.size		_ZN34_INTERNAL_352a2514_4_k_cu_83a6163f4cuda3std3__419piecewise_constructE,(_ZN34_INTERNAL_352a2514_4_k_cu_83a6163f4cuda3std6ranges3__45__cpo5cdataE - _ZN34_INTERNAL_352a2514_4_k_cu_83a6163f4cuda3std3__419piecewise_constructE)
_ZN34_INTERNAL_352a2514_4_k_cu_83a6163f4cuda3std3__419piecewise_constructE:
	.zero		1
	.type		_ZN34_INTERNAL_352a2514_4_k_cu_83a6163f4cuda3std6ranges3__45__cpo5cdataE,@object
	.size		_ZN34_INTERNAL_352a2514_4_k_cu_83a6163f4cuda3std6ranges3__45__cpo5cdataE,(_ZN34_INTERNAL_352a2514_4_k_cu_83a6163f6thrust24THRUST_300001_SM_1000_NS12placeholders2_8E - _ZN34_INTERNAL_352a2514_4_k_cu_83a6163f4cuda3std6ranges3__45__cpo5cdataE)
_ZN34_INTERNAL_352a2514_4_k_cu_83a6163f4cuda3std6ranges3__45__cpo5cdataE:
	.zero		1
	.type		_ZN34_INTERNAL_352a2514_4_k_cu_83a6163f6thrust24THRUST_300001_SM_1000_NS12placeholders2_8E,@object
	.size		_ZN34_INTERNAL_352a2514_4_k_cu_83a6163f6thrust24THRUST_300001_SM_1000_NS12placeholders2_8E,(_ZN34_INTERNAL_352a2514_4_k_cu_83a6163f4cuda3std3__45__cpo4rendE - _ZN34_INTERNAL_352a2514_4_k_cu_83a6163f6thrust24THRUST_300001_SM_1000_NS12placeholders2_8E)
_ZN34_INTERNAL_352a2514_4_k_cu_83a6163f6thrust24THRUST_300001_SM_1000_NS12placeholders2_8E:
	.zero		1
	.type		_ZN34_INTERNAL_352a2514_4_k_cu_83a6163f4cuda3std3__45__cpo4rendE,@object
	.size		_ZN34_INTERNAL_352a2514_4_k_cu_83a6163f4cuda3std3__45__cpo4rendE,(_ZN34_INTERNAL_352a2514_4_k_cu_83a6163f4cuda3std6ranges3__45__cpo9iter_swapE - _ZN34_INTERNAL_352a2514_4_k_cu_83a6163f4cuda3std3__45__cpo4rendE)
_ZN34_INTERNAL_352a2514_4_k_cu_83a6163f4cuda3std3__45__cpo4rendE:
	.zero		1
	.type		_ZN34_INTERNAL_352a2514_4_k_cu_83a6163f4cuda3std6ranges3__45__cpo9iter_swapE,@object
	.size		_ZN34_INTERNAL_352a2514_4_k_cu_83a6163f4cuda3std6ranges3__45__cpo9iter_swapE,(_ZN34_INTERNAL_352a2514_4_k_cu_83a6163f4cuda3std3__48unexpectE - _ZN34_INTERNAL_352a2514_4_k_cu_83a6163f4cuda3std6ranges3__45__cpo9iter_swapE)
_ZN34_INTERNAL_352a2514_4_k_cu_83a6163f4cuda3std6ranges3__45__cpo9iter_swapE:
	.zero		1
	.type		_ZN34_INTERNAL_352a2514_4_k_cu_83a6163f4cuda3std3__48unexpectE,@object
	.size		_ZN34_INTERNAL_352a2514_4_k_cu_83a6163f4cuda3std3__48unexpectE,(_ZN34_INTERNAL_352a2514_4_k_cu_83a6163f6thrust24THRUST_300001_SM_1000_NS6system6detail10sequential3seqE - _ZN34_INTERNAL_352a2514_4_k_cu_83a6163f4cuda3std3__48unexpectE)
_ZN34_INTERNAL_352a2514_4_k_cu_83a6163f4cuda3std3__48unexpectE:
	.zero		1
	.type		_ZN34_INTERNAL_352a2514_4_k_cu_83a6163f6thrust24THRUST_300001_SM_1000_NS6system6detail10sequential3seqE,@object
	.size		_ZN34_INTERNAL_352a2514_4_k_cu_83a6163f6thrust24THRUST_300001_SM_1000_NS6system6detail10sequential3seqE,(.L_29 - _ZN34_INTERNAL_352a2514_4_k_cu_83a6163f6thrust24THRUST_300001_SM_1000_NS6system6detail10sequential3seqE)
_ZN34_INTERNAL_352a2514_4_k_cu_83a6163f6thrust24THRUST_300001_SM_1000_NS6system6detail10sequential3seqE:
	.zero		1
.L_29:


//--------------------- .nv.shared._ZN3cub18CUB_300001_SM_10006detail6reduce18DeviceReduceKernelINS2_10policy_hubIdyN4cuda3std3__44plusIvEEE10Policy1000EPdyS9_dNS7_10__identityEEEvT0_PT3_T1_NS0_13GridEvenShareISH_EET2_T4_ --------------------------
	.section	.nv.shared._ZN3cub18CUB_300001_SM_10006detail6reduce18DeviceReduceKernelINS2_10policy_hubIdyN4cuda3std3__44plusIvEEE10Policy1000EPdyS9_dNS7_10__identityEEEvT0_PT3_T1_NS0_13GridEvenShareISH_EET2_T4_,"aw",@nobits
	.sectionflags	@""
	.align	8
.nv.shared._ZN3cub18CUB_300001_SM_10006detail6reduce18DeviceReduceKernelINS2_10policy_hubIdyN4cuda3std3__44plusIvEEE10Policy1000EPdyS9_dNS7_10__identityEEEvT0_PT3_T1_NS0_13GridEvenShareISH_EET2_T4_:
	.zero		1176


//--------------------- .nv.shared._ZN3cub18CUB_300001_SM_10006detail6reduce28DeviceReduceSingleTileKernelINS2_10policy_hubIdyN4cuda3std3__44plusIvEEE10Policy1000EPdSC_yS9_ddNS7_10__identityEEEvT0_T1_T2_T3_T4_T6_ --------------------------
	.section	.nv.shared._ZN3cub18CUB_300001_SM_10006detail6reduce28DeviceReduceSingleTileKernelINS2_10policy_hubIdyN4cuda3std3__44plusIvEEE10Policy1000EPdSC_yS9_ddNS7_10__identityEEEvT0_T1_T2_T3_T4_T6_,"aw",@nobits
	.sectionflags	@""
	.align	8
.nv.shared._ZN3cub18CUB_300001_SM_10006detail6reduce28DeviceReduceSingleTileKernelINS2_10policy_hubIdyN4cuda3std3__44plusIvEEE10Policy1000EPdSC_yS9_ddNS7_10__identityEEEvT0_T1_T2_T3_T4_T6_:
	.zero		1176


//--------------------- .nv.shared._ZN3cub18CUB_300001_SM_10006detail10radix_sort29DeviceRadixSortOnesweepKernelINS1_5radix10policy_hubIljyE10Policy1000ELNS0_9SortOrderE1EljyiiNS1_21identity_decomposer_tEEEvPT5_SB_PT3_PKSC_PT1_PKSG_PT2_PKSK_T4_iiT6_ --------------------------
	.section	.nv.shared._ZN3cub18CUB_300001_SM_10006detail10radix_sort29DeviceRadixSortOnesweepKernelINS1_5radix10policy_hubIljyE10Policy1000ELNS0_9SortOrderE1EljyiiNS1_21identity_decomposer_tEEEvPT5_SB_PT3_PKSC_PT1_PKSG_PT2_PKSK_T4_iiT6_,"aw",@nobits
	.sectionflags	@""
	.align	16
.nv.shared._ZN3cub18CUB_300001_SM_10006detail10radix_sort29DeviceRadixSortOnesweepKernelINS1_5radix10policy_hubIljyE10Policy1000ELNS0_9SortOrderE1EljyiiNS1_21identity_decomposer_tEEEvPT5_SB_PT3_PKSC_PT1_PKSG_PT2_PKSK_T4_iiT6_:
	.zero		49152


//--------------------- .nv.shared._ZN3cub18CUB_300001_SM_10006detail10radix_sort30DeviceRadixSortHistogramKernelINS1_5radix10policy_hubIljyE10Policy1000ELNS0_9SortOrderE1ElyNS1_21identity_decomposer_tEEEvPT2_PKT1_SA_iiT3_ --------------------------
	.section	.nv.shared._ZN3cub18CUB_300001_SM_10006detail10radix_sort30DeviceRadixSortHistogramKernelINS1_5radix10policy_hubIljyE10Policy1000ELNS0_9SortOrderE1ElyNS1_21identity_decomposer_tEEEvPT2_PKT1_SA_iiT3_,"aw",@nobits
	.sectionflags	@""
	.align	4
.nv.shared._ZN3cub18CUB_300001_SM_10006detail10radix_sort30DeviceRadixSortHistogramKernelINS1_5radix10policy_hubIljyE10Policy1000ELNS0_9SortOrderE1ElyNS1_21identity_decomposer_tEEEvPT2_PKT1_SA_iiT3_:
	.zero		9216


//--------------------- .nv.shared._ZN3cub18CUB_300001_SM_10006detail10radix_sort31DeviceRadixSortSingleTileKernelINS1_5radix10policy_hubIljyE10Policy1000ELNS0_9SortOrderE1EljyNS1_21identity_decomposer_tEEEvPKT1_PSA_PKT2_PSE_T3_iiT4_ --------------------------
	.section	.nv.shared._ZN3cub18CUB_300001_SM_10006detail10radix_sort31DeviceRadixSortSingleTileKernelINS1_5radix10policy_hubIljyE10Policy1000ELNS0_9SortOrderE1EljyNS1_21identity_decomposer_tEEEvPKT1_PSA_PKT2_PSE_T3_iiT4_,"aw",@nobits
	.sectionflags	@""
	.align	16
.nv.shared._ZN3cub18CUB_300001_SM_10006detail10radix_sort31DeviceRadixSortSingleTileKernelINS1_5radix10policy_hubIljyE10Policy1000ELNS0_9SortOrderE1EljyNS1_21identity_decomposer_tEEEvPKT1_PSA_PKT2_PSE_T3_iiT4_:
	.zero		34880


//--------------------- .nv.shared._ZN3cub18CUB_300001_SM_10006detail10radix_sort29DeviceRadixSortOnesweepKernelINS1_5radix10policy_hubIljyE10Policy1000ELNS0_9SortOrderE0EljyiiNS1_21identity_decomposer_tEEEvPT5_SB_PT3_PKSC_PT1_PKSG_PT2_PKSK_T4_iiT6_ --------------------------
	.section	.nv.shared._ZN3cub18CUB_300001_SM_10006detail10radix_sort29DeviceRadixSortOnesweepKernelINS1_5radix10policy_hubIljyE10Policy1000ELNS0_9SortOrderE0EljyiiNS1_21identity_decomposer_tEEEvPT5_SB_PT3_PKSC_PT1_PKSG_PT2_PKSK_T4_iiT6_,"aw",@nobits
	.sectionflags	@""
	.align	16
.nv.shared._ZN3cub18CUB_300001_SM_10006detail10radix_sort29DeviceRadixSortOnesweepKernelINS1_5radix10policy_hubIljyE10Policy1000ELNS0_9SortOrderE0EljyiiNS1_21identity_decomposer_tEEEvPT5_SB_PT3_PKSC_PT1_PKSG_PT2_PKSK_T4_iiT6_:
	.zero		49152


//--------------------- .nv.shared._ZN3cub18CUB_300001_SM_10006detail10radix_sort33DeviceRadixSortExclusiveSumKernelINS1_5radix10policy_hubIljyE10Policy1000EyEEvPT0_ --------------------------
	.section	.nv.shared._ZN3cub18CUB_300001_SM_10006detail10radix_sort33DeviceRadixSortExclusiveSumKernelINS1_5radix10policy_hubIljyE10Policy1000EyEEvPT0_,"aw",@nobits
	.sectionflags	@""
	.align	16
.nv.shared._ZN3cub18CUB_300001_SM_10006detail10radix_sort33DeviceRadixSortExclusiveSumKernelINS1_5radix10policy_hubIljyE10Policy1000EyEEvPT0_:
	.zero		3360


//--------------------- .nv.shared._ZN3cub18CUB_300001_SM_10006detail10radix_sort30DeviceRadixSortHistogramKernelINS1_5radix10policy_hubIljyE10Policy1000ELNS0_9SortOrderE0ElyNS1_21identity_decomposer_tEEEvPT2_PKT1_SA_iiT3_ --------------------------
	.section	.nv.shared._ZN3cub18CUB_300001_SM_10006detail10radix_sort30DeviceRadixSortHistogramKernelINS1_5radix10policy_hubIljyE10Policy1000ELNS0_9SortOrderE0ElyNS1_21identity_decomposer_tEEEvPT2_PKT1_SA_iiT3_,"aw",@nobits
	.sectionflags	@""
	.align	4
.nv.shared._ZN3cub18CUB_300001_SM_10006detail10radix_sort30DeviceRadixSortHistogramKernelINS1_5radix10policy_hubIljyE10Policy1000ELNS0_9SortOrderE0ElyNS1_21identity_decomposer_tEEEvPT2_PKT1_SA_iiT3_:
	.zero		9216


//--------------------- .nv.shared._ZN3cub18CUB_300001_SM_10006detail10radix_sort31DeviceRadixSortSingleTileKernelINS1_5radix10policy_hubIljyE10Policy1000ELNS0_9SortOrderE0EljyNS1_21identity_decomposer_tEEEvPKT1_PSA_PKT2_PSE_T3_iiT4_ --------------------------
	.section	.nv.shared._ZN3cub18CUB_300001_SM_10006detail10radix_sort31DeviceRadixSortSingleTileKernelINS1_5radix10policy_hubIljyE10Policy1000ELNS0_9SortOrderE0EljyNS1_21identity_decomposer_tEEEvPKT1_PSA_PKT2_PSE_T3_iiT4_,"aw",@nobits
	.sectionflags	@""
	.align	16
.nv.shared._ZN3cub18CUB_300001_SM_10006detail10radix_sort31DeviceRadixSortSingleTileKernelINS1_5radix10policy_hubIljyE10Policy1000ELNS0_9SortOrderE0EljyNS1_21identity_decomposer_tEEEvPKT1_PSA_PKT2_PSE_T3_iiT4_:
	.zero		34880


//--------------------- .nv.shared._ZN3cub18CUB_300001_SM_10006detail10radix_sort29DeviceRadixSortOnesweepKernelINS1_5radix10policy_hubIdjyE10Policy1000ELNS0_9SortOrderE1EdjyiiNS1_21identity_decomposer_tEEEvPT5_SB_PT3_PKSC_PT1_PKSG_PT2_PKSK_T4_iiT6_ --------------------------
	.section	.nv.shared._ZN3cub18CUB_300001_SM_10006detail10radix_sort29DeviceRadixSortOnesweepKernelINS1_5radix10policy_hubIdjyE10Policy1000ELNS0_9SortOrderE1EdjyiiNS1_21identity_decomposer_tEEEvPT5_SB_PT3_PKSC_PT1_PKSG_PT2_PKSK_T4_iiT6_,"aw",@nobits
	.sectionflags	@""
	.align	16
.nv.shared._ZN3cub18CUB_300001_SM_10006detail10radix_sort29DeviceRadixSortOnesweepKernelINS1_5radix10policy_hubIdjyE10Policy1000ELNS0_9SortOrderE1EdjyiiNS1_21identity_decomposer_tEEEvPT5_SB_PT3_PKSC_PT1_PKSG_PT2_PKSK_T4_iiT6_:
	.zero		49152


//--------------------- .nv.shared._ZN3cub18CUB_300001_SM_10006detail10radix_sort30DeviceRadixSortHistogramKernelINS1_5radix10policy_hubIdjyE10Policy1000ELNS0_9SortOrderE1EdyNS1_21identity_decomposer_tEEEvPT2_PKT1_SA_iiT3_ --------------------------
	.section	.nv.shared._ZN3cub18CUB_300001_SM_10006detail10radix_sort30DeviceRadixSortHistogramKernelINS1_5radix10policy_hubIdjyE10Policy1000ELNS0_9SortOrderE1EdyNS1_21identity_decomposer_tEEEvPT2_PKT1_SA_iiT3_,"aw",@nobits
	.sectionflags	@""
	.align	4
.nv.shared._ZN3cub18CUB_300001_SM_10006detail10radix_sort30DeviceRadixSortHistogramKernelINS1_5radix10policy_hubIdjyE10Policy1000ELNS0_9SortOrderE1EdyNS1_21identity_decomposer_tEEEvPT2_PKT1_SA_iiT3_:
	.zero		9216


//--------------------- .nv.shared._ZN3cub18CUB_300001_SM_10006detail10radix_sort31DeviceRadixSortSingleTileKernelINS1_5radix10policy_hubIdjyE10Policy1000ELNS0_9SortOrderE1EdjyNS1_21identity_decomposer_tEEEvPKT1_PSA_PKT2_PSE_T3_iiT4_ --------------------------
	.section	.nv.shared._ZN3cub18CUB_300001_SM_10006detail10radix_sort31DeviceRadixSortSingleTileKernelINS1_5radix10policy_hubIdjyE10Policy1000ELNS0_9SortOrderE1EdjyNS1_21identity_decomposer_tEEEvPKT1_PSA_PKT2_PSE_T3_iiT4_,"aw",@nobits
	.sectionflags	@""
	.align	16
.nv.shared._ZN3cub18CUB_300001_SM_10006detail10radix_sort31DeviceRadixSortSingleTileKernelINS1_5radix10policy_hubIdjyE10Policy1000ELNS0_9SortOrderE1EdjyNS1_21identity_decomposer_tEEEvPKT1_PSA_PKT2_PSE_T3_iiT4_:
	.zero		34880


//--------------------- .nv.shared._ZN3cub18CUB_300001_SM_10006detail10radix_sort29DeviceRadixSortOnesweepKernelINS1_5radix10policy_hubIdjyE10Policy1000ELNS0_9SortOrderE0EdjyiiNS1_21identity_decomposer_tEEEvPT5_SB_PT3_PKSC_PT1_PKSG_PT2_PKSK_T4_iiT6_ --------------------------
	.section	.nv.shared._ZN3cub18CUB_300001_SM_10006detail10radix_sort29DeviceRadixSortOnesweepKernelINS1_5radix10policy_hubIdjyE10Policy1000ELNS0_9SortOrderE0EdjyiiNS1_21identity_decomposer_tEEEvPT5_SB_PT3_PKSC_PT1_PKSG_PT2_PKSK_T4_iiT6_,"aw",@nobits
	.sectionflags	@""
	.align	16
.nv.shared._ZN3cub18CUB_300001_SM_10006detail10radix_sort29DeviceRadixSortOnesweepKernelINS1_5radix10policy_hubIdjyE10Policy1000ELNS0_9SortOrderE0EdjyiiNS1_21identity_decomposer_tEEEvPT5_SB_PT3_PKSC_PT1_PKSG_PT2_PKSK_T4_iiT6_:
	.zero		49152


//--------------------- .nv.shared._ZN3cub18CUB_300001_SM_10006detail10radix_sort33DeviceRadixSortExclusiveSumKernelINS1_5radix10policy_hubIdjyE10Policy1000EyEEvPT0_ --------------------------
	.section	.nv.shared._ZN3cub18CUB_300001_SM_10006detail10radix_sort33DeviceRadixSortExclusiveSumKernelINS1_5radix10policy_hubIdjyE10Policy1000EyEEvPT0_,"aw",@nobits
	.sectionflags	@""
	.align	16
.nv.shared._ZN3cub18CUB_300001_SM_10006detail10radix_sort33DeviceRadixSortExclusiveSumKernelINS1_5radix10policy_hubIdjyE10Policy1000EyEEvPT0_:
	.zero		3360


//--------------------- .nv.shared._ZN3cub18CUB_300001_SM_10006detail10radix_sort30DeviceRadixSortHistogramKernelINS1_5radix10policy_hubIdjyE10Policy1000ELNS0_9SortOrderE0EdyNS1_21identity_decomposer_tEEEvPT2_PKT1_SA_iiT3_ --------------------------
	.section	.nv.shared._ZN3cub18CUB_300001_SM_10006detail10radix_sort30DeviceRadixSortHistogramKernelINS1_5radix10policy_hubIdjyE10Policy1000ELNS0_9SortOrderE0EdyNS1_21identity_decomposer_tEEEvPT2_PKT1_SA_iiT3_,"aw",@nobits
	.sectionflags	@""
	.align	4
.nv.shared._ZN3cub18CUB_300001_SM_10006detail10radix_sort30DeviceRadixSortHistogramKernelINS1_5radix10policy_hubIdjyE10Policy1000ELNS0_9SortOrderE0EdyNS1_21identity_decomposer_tEEEvPT2_PKT1_SA_iiT3_:
	.zero		9216


//--------------------- .nv.shared._ZN3cub18CUB_300001_SM_10006detail10radix_sort31DeviceRadixSortSingleTileKernelINS1_5radix10policy_hubIdjyE10Policy1000ELNS0_9SortOrderE0EdjyNS1_21identity_decomposer_tEEEvPKT1_PSA_PKT2_PSE_T3_iiT4_ --------------------------
	.section	.nv.shared._ZN3cub18CUB_300001_SM_10006detail10radix_sort31DeviceRadixSortSingleTileKernelINS1_5radix10policy_hubIdjyE10Policy1000ELNS0_9SortOrderE0EdjyNS1_21identity_decomposer_tEEEvPKT1_PSA_PKT2_PSE_T3_iiT4_,"aw",@nobits
	.sectionflags	@""
	.align	16
.nv.shared._ZN3cub18CUB_300001_SM_10006detail10radix_sort31DeviceRadixSortSingleTileKernelINS1_5radix10policy_hubIdjyE10Policy1000ELNS0_9SortOrderE0EdjyNS1_21identity_decomposer_tEEEvPKT1_PSA_PKT2_PSE_T3_iiT4_:
	.zero		34880


//--------------------- .nv.shared._ZN3cub18CUB_300001_SM_10006detail10radix_sort29DeviceRadixSortOnesweepKernelINS1_5radix10policy_hubImjyE10Policy1000ELNS0_9SortOrderE1EmjyiiNS1_21identity_decomposer_tEEEvPT5_SB_PT3_PKSC_PT1_PKSG_PT2_PKSK_T4_iiT6_ --------------------------
	.section	.nv.shared._ZN3cub18CUB_300001_SM_10006detail10radix_sort29DeviceRadixSortOnesweepKernelINS1_5radix10policy_hubImjyE10Policy1000ELNS0_9SortOrderE1EmjyiiNS1_21identity_decomposer_tEEEvPT5_SB_PT3_PKSC_PT1_PKSG_PT2_PKSK_T4_iiT6_,"aw",@nobits
	.sectionflags	@""
	.align	16
.nv.shared._ZN3cub18CUB_300001_SM_10006detail10radix_sort29DeviceRadixSortOnesweepKernelINS1_5radix10policy_hubImjyE10Policy1000ELNS0_9SortOrderE1EmjyiiNS1_21identity_decomposer_tEEEvPT5_SB_PT3_PKSC_PT1_PKSG_PT2_PKSK_T4_iiT6_:
	.zero		49152


//--------------------- .nv.shared._ZN3cub18CUB_300001_SM_10006detail10radix_sort30DeviceRadixSortHistogramKernelINS1_5radix10policy_hubImjyE10Policy1000ELNS0_9SortOrderE1EmyNS1_21identity_decomposer_tEEEvPT2_PKT1_SA_iiT3_ --------------------------
	.section	.nv.shared._ZN3cub18CUB_300001_SM_10006detail10radix_sort30DeviceRadixSortHistogramKernelINS1_5radix10policy_hubImjyE10Policy1000ELNS0_9SortOrderE1EmyNS1_21identity_decomposer_tEEEvPT2_PKT1_SA_iiT3_,"aw",@nobits
	.sectionflags	@""
	.align	4
.nv.shared._ZN3cub18CUB_300001_SM_10006detail10radix_sort30DeviceRadixSortHistogramKernelINS1_5radix10policy_hubImjyE10Policy1000ELNS0_9SortOrderE1EmyNS1_21identity_decomposer_tEEEvPT2_PKT1_SA_iiT3_:
	.zero		9216


//--------------------- .nv.shared._ZN3cub18CUB_300001_SM_10006detail10radix_sort31DeviceRadixSortSingleTileKernelINS1_5radix10policy_hubImjyE10Policy1000ELNS0_9SortOrderE1EmjyNS1_21identity_decomposer_tEEEvPKT1_PSA_PKT2_PSE_T3_iiT4_ --------------------------
	.section	.nv.shared._ZN3cub18CUB_300001_SM_10006detail10radix_sort31DeviceRadixSortSingleTileKernelINS1_5radix10policy_hubImjyE10Policy1000ELNS0_9SortOrderE1EmjyNS1_21identity_decomposer_tEEEvPKT1_PSA_PKT2_PSE_T3_iiT4_,"aw",@nobits
	.sectionflags	@""
	.align	16
.nv.shared._ZN3cub18CUB_300001_SM_10006detail10radix_sort31DeviceRadixSortSingleTileKernelINS1_5radix10policy_hubImjyE10Policy1000ELNS0_9SortOrderE1EmjyNS1_21identity_decomposer_tEEEvPKT1_PSA_PKT2_PSE_T3_iiT4_:
	.zero		34880


//--------------------- .nv.shared._ZN3cub18CUB_300001_SM_10006detail10radix_sort29DeviceRadixSortOnesweepKernelINS1_5radix10policy_hubImjyE10Policy1000ELNS0_9SortOrderE0EmjyiiNS1_21identity_decomposer_tEEEvPT5_SB_PT3_PKSC_PT1_PKSG_PT2_PKSK_T4_iiT6_ --------------------------
	.section	.nv.shared._ZN3cub18CUB_300001_SM_10006detail10radix_sort29DeviceRadixSortOnesweepKernelINS1_5radix10policy_hubImjyE10Policy1000ELNS0_9SortOrderE0EmjyiiNS1_21identity_decomposer_tEEEvPT5_SB_PT3_PKSC_PT1_PKSG_PT2_PKSK_T4_iiT6_,"aw",@nobits
	.sectionflags	@""
	.align	16
.nv.shared._ZN3cub18CUB_300001_SM_10006detail10radix_sort29DeviceRadixSortOnesweepKernelINS1_5radix10policy_hubImjyE10Policy1000ELNS0_9SortOrderE0EmjyiiNS1_21identity_decomposer_tEEEvPT5_SB_PT3_PKSC_PT1_PKSG_PT2_PKSK_T4_iiT6_:
	.zero		49152


//--------------------- .nv.shared._ZN3cub18CUB_300001_SM_10006detail10radix_sort33DeviceRadixSortExclusiveSumKernelINS1_5radix10policy_hubImjyE10Policy1000EyEEvPT0_ --------------------------
	.section	.nv.shared._ZN3cub18CUB_300001_SM_10006detail10radix_sort33DeviceRadixSortExclusiveSumKernelINS1_5radix10policy_hubImjyE10Policy1000EyEEvPT0_,"aw",@nobits
	.sectionflags	@""
	.align	16
.nv.shared._ZN3cub18CUB_300001_SM_10006detail10radix_sort33DeviceRadixSortExclusiveSumKernelINS1_5radix10policy_hubImjyE10Policy1000EyEEvPT0_:
	.zero		3360


//--------------------- .nv.shared._ZN3cub18CUB_300001_SM_10006detail10radix_sort30DeviceRadixSortHistogramKernelINS1_5radix10policy_hubImjyE10Policy1000ELNS0_9SortOrderE0EmyNS1_21identity_decomposer_tEEEvPT2_PKT1_SA_iiT3_ --------------------------
	.section	.nv.shared._ZN3cub18CUB_300001_SM_10006detail10radix_sort30DeviceRadixSortHistogramKernelINS1_5radix10policy_hubImjyE10Policy1000ELNS0_9SortOrderE0EmyNS1_21identity_decomposer_tEEEvPT2_PKT1_SA_iiT3_,"aw",@nobits
	.sectionflags	@""
	.align	4
.nv.shared._ZN3cub18CUB_300001_SM_10006detail10radix_sort30DeviceRadixSortHistogramKernelINS1_5radix10policy_hubImjyE10Policy1000ELNS0_9SortOrderE0EmyNS1_21identity_decomposer_tEEEvPT2_PKT1_SA_iiT3_:
	.zero		9216


//--------------------- .nv.shared._ZN3cub18CUB_300001_SM_10006detail10radix_sort31DeviceRadixSortSingleTileKernelINS1_5radix10policy_hubImjyE10Policy1000ELNS0_9SortOrderE0EmjyNS1_21identity_decomposer_tEEEvPKT1_PSA_PKT2_PSE_T3_iiT4_ --------------------------
	.section	.nv.shared._ZN3cub18CUB_300001_SM_10006detail10radix_sort31DeviceRadixSortSingleTileKernelINS1_5radix10policy_hubImjyE10Policy1000ELNS0_9SortOrderE0EmjyNS1_21identity_decomposer_tEEEvPKT1_PSA_PKT2_PSE_T3_iiT4_,"aw",@nobits
	.sectionflags	@""
	.align	16
.nv.shared._ZN3cub18CUB_300001_SM_10006detail10radix_sort31DeviceRadixSortSingleTileKernelINS1_5radix10policy_hubImjyE10Policy1000ELNS0_9SortOrderE0EmjyNS1_21identity_decomposer_tEEEvPKT1_PSA_PKT2_PSE_T3_iiT4_:
	.zero		34880


//--------------------- .nv.shared._ZN3cub18CUB_300001_SM_10006detail10radix_sort29DeviceRadixSortOnesweepKernelINS1_5radix10policy_hubIlNS0_8NullTypeEyE10Policy1000ELNS0_9SortOrderE1ElS6_yiiNS1_21identity_decomposer_tEEEvPT5_SC_PT3_PKSD_PT1_PKSH_PT2_PKSL_T4_iiT6_ --------------------------
	.section	.nv.shared._ZN3cub18CUB_300001_SM_10006detail10radix_sort29DeviceRadixSortOnesweepKernelINS1_5radix10policy_hubIlNS0_8NullTypeEyE10Policy1000ELNS0_9SortOrderE1ElS6_yiiNS1_21identity_decomposer_tEEEvPT5_SC_PT3_PKSD_PT1_PKSH_PT2_PKSL_T4_iiT6_,"aw",@nobits
	.sectionflags	@""
	.align	16
.nv.shared._ZN3cub18CUB_300001_SM_10006detail10radix_sort29DeviceRadixSortOnesweepKernelINS1_5radix10policy_hubIlNS0_8NullTypeEyE10Policy1000ELNS0_9SortOrderE1ElS6_yiiNS1_21identity_decomposer_tEEEvPT5_SC_PT3_PKSD_PT1_PKSH_PT2_PKSL_T4_iiT6_:
	.zero		49152


//--------------------- .nv.shared._ZN3cub18CUB_300001_SM_10006detail10radix_sort30DeviceRadixSortHistogramKernelINS1_5radix10policy_hubIlNS0_8NullTypeEyE10Policy1000ELNS0_9SortOrderE1ElyNS1_21identity_decomposer_tEEEvPT2_PKT1_SB_iiT3_ --------------------------
	.section	.nv.shared._ZN3cub18CUB_300001_SM_10006detail10radix_sort30DeviceRadixSortHistogramKernelINS1_5radix10policy_hubIlNS0_8NullTypeEyE10Policy1000ELNS0_9SortOrderE1ElyNS1_21identity_decomposer_tEEEvPT2_PKT1_SB_iiT3_,"aw",@nobits
	.sectionflags	@""
	.align	4
.nv.shared._ZN3cub18CUB_300001_SM_10006detail10radix_sort30DeviceRadixSortHistogramKernelINS1_5radix10policy_hubIlNS0_8NullTypeEyE10Policy1000ELNS0_9SortOrderE1ElyNS1_21identity_decomposer_tEEEvPT2_PKT1_SB_iiT3_:
	.zero		9216


//--------------------- .nv.shared._ZN3cub18CUB_300001_SM_10006detail10radix_sort31DeviceRadixSortSingleTileKernelINS1_5radix10policy_hubIlNS0_8NullTypeEyE10Policy1000ELNS0_9SortOrderE1ElS6_yNS1_21identity_decomposer_tEEEvPKT1_PSB_PKT2_PSF_T3_iiT4_ --------------------------
	.section	.nv.shared._ZN3cub18CUB_300001_SM_10006detail10radix_sort31DeviceRadixSortSingleTileKernelINS1_5radix10policy_hubIlNS0_8NullTypeEyE10Policy1000ELNS0_9SortOrderE1ElS6_yNS1_21identity_decomposer_tEEEvPKT1_PSB_PKT2_PSF_T3_iiT4_,"aw",@nobits
	.sectionflags	@""
	.align	16
.nv.shared._ZN3cub18CUB_300001_SM_10006detail10radix_sort31DeviceRadixSortSingleTileKernelINS1_5radix10policy_hubIlNS0_8NullTypeEyE10Policy1000ELNS0_9SortOrderE1ElS6_yNS1_21identity_decomposer_tEEEvPKT1_PSB_PKT2_PSF_T3_iiT4_:
	.zero		34880


//--------------------- .nv.shared._ZN3cub18CUB_300001_SM_10006detail10radix_sort29DeviceRadixSortOnesweepKernelINS1_5radix10policy_hubIlNS0_8NullTypeEyE10Policy1000ELNS0_9SortOrderE0ElS6_yiiNS1_21identity_decomposer_tEEEvPT5_SC_PT3_PKSD_PT1_PKSH_PT2_PKSL_T4_iiT6_ --------------------------
	.section	.nv.shared._ZN3cub18CUB_300001_SM_10006detail10radix_sort29DeviceRadixSortOnesweepKernelINS1_5radix10policy_hubIlNS0_8NullTypeEyE10Policy1000ELNS0_9SortOrderE0ElS6_yiiNS1_21identity_decomposer_tEEEvPT5_SC_PT3_PKSD_PT1_PKSH_PT2_PKSL_T4_iiT6_,"aw",@nobits
	.sectionflags	@""
	.align	16
.nv.shared._ZN3cub18CUB_300001_SM_10006detail10radix_sort29DeviceRadixSortOnesweepKernelINS1_5radix10policy_hubIlNS0_8NullTypeEyE10Policy1000ELNS0_9SortOrderE0ElS6_yiiNS1_21identity_decomposer_tEEEvPT5_SC_PT3_PKSD_PT1_PKSH_PT2_PKSL_T4_iiT6_:
	.zero		49152


//--------------------- .nv.shared._ZN3cub18CUB_300001_SM_10006detail10radix_sort33DeviceRadixSortExclusiveSumKernelINS1_5radix10policy_hubIlNS0_8NullTypeEyE10Policy1000EyEEvPT0_ --------------------------
	.section	.nv.shared._ZN3cub18CUB_300001_SM_10006detail10radix_sort33DeviceRadixSortExclusiveSumKernelINS1_5radix10policy_hubIlNS0_8NullTypeEyE10Policy1000EyEEvPT0_,"aw",@nobits
	.sectionflags	@""
	.align	16
.nv.shared._ZN3cub18CUB_300001_SM_10006detail10radix_sort33DeviceRadixSortExclusiveSumKernelINS1_5radix10policy_hubIlNS0_8NullTypeEyE10Policy1000EyEEvPT0_:
	.zero		3360


//--------------------- .nv.shared._ZN3cub18CUB_300001_SM_10006detail10radix_sort30DeviceRadixSortHistogramKernelINS1_5radix10policy_hubIlNS0_8NullTypeEyE10Policy1000ELNS0_9SortOrderE0ElyNS1_21identity_decomposer_tEEEvPT2_PKT1_SB_iiT3_ --------------------------
	.section	.nv.shared._ZN3cub18CUB_300001_SM_10006detail10radix_sort30DeviceRadixSortHistogramKernelINS1_5radix10policy_hubIlNS0_8NullTypeEyE10Policy1000ELNS0_9SortOrderE0ElyNS1_21identity_decomposer_tEEEvPT2_PKT1_SB_iiT3_,"aw",@nobits
	.sectionflags	@""
	.align	4
.nv.shared._ZN3cub18CUB_300001_SM_10006detail10radix_sort30DeviceRadixSortHistogramKernelINS1_5radix10policy_hubIlNS0_8NullTypeEyE10Policy1000ELNS0_9SortOrderE0ElyNS1_21identity_decomposer_tEEEvPT2_PKT1_SB_iiT3_:
	.zero		9216


//--------------------- .nv.shared._ZN3cub18CUB_300001_SM_10006detail10radix_sort31DeviceRadixSortSingleTileKernelINS1_5radix10policy_hubIlNS0_8NullTypeEyE10Policy1000ELNS0_9SortOrderE0ElS6_yNS1_21identity_decomposer_tEEEvPKT1_PSB_PKT2_PSF_T3_iiT4_ --------------------------
	.section	.nv.shared._ZN3cub18CUB_300001_SM_10006detail10radix_sort31DeviceRadixSortSingleTileKernelINS1_5radix10policy_hubIlNS0_8NullTypeEyE10Policy1000ELNS0_9SortOrderE0ElS6_yNS1_21identity_decomposer_tEEEvPKT1_PSB_PKT2_PSF_T3_iiT4_,"aw",@nobits
	.sectionflags	@""
	.align	16
.nv.shared._ZN3cub18CUB_300001_SM_10006detail10radix_sort31DeviceRadixSortSingleTileKernelINS1_5radix10policy_hubIlNS0_8NullTypeEyE10Policy1000ELNS0_9SortOrderE0ElS6_yNS1_21identity_decomposer_tEEEvPKT1_PSB_PKT2_PSF_T3_iiT4_:
	.zero		34880


//--------------------- .nv.shared._ZN3cub18CUB_300001_SM_10006detail10radix_sort29DeviceRadixSortOnesweepKernelINS1_5radix10policy_hubImNS0_8NullTypeEyE10Policy1000ELNS0_9SortOrderE1EmS6_yiiNS1_21identity_decomposer_tEEEvPT5_SC_PT3_PKSD_PT1_PKSH_PT2_PKSL_T4_iiT6_ --------------------------
	.section	.nv.shared._ZN3cub18CUB_300001_SM_10006detail10radix_sort29DeviceRadixSortOnesweepKernelINS1_5radix10policy_hubImNS0_8NullTypeEyE10Policy1000ELNS0_9SortOrderE1EmS6_yiiNS1_21identity_decomposer_tEEEvPT5_SC_PT3_PKSD_PT1_PKSH_PT2_PKSL_T4_iiT6_,"aw",@nobits
	.sectionflags	@""
	.align	16
.nv.shared._ZN3cub18CUB_300001_SM_10006detail10radix_sort29DeviceRadixSortOnesweepKernelINS1_5radix10policy_hubImNS0_8NullTypeEyE10Policy1000ELNS0_9SortOrderE1EmS6_yiiNS1_21identity_decomposer_tEEEvPT5_SC_PT3_PKSD_PT1_PKSH_PT2_PKSL_T4_iiT6_:
	.zero		49152


//--------------------- .nv.shared._ZN3cub18CUB_300001_SM_10006detail10radix_sort30DeviceRadixSortHistogramKernelINS1_5radix10policy_hubImNS0_8NullTypeEyE10Policy1000ELNS0_9SortOrderE1EmyNS1_21identity_decomposer_tEEEvPT2_PKT1_SB_iiT3_ --------------------------
	.section	.nv.shared._ZN3cub18CUB_300001_SM_10006detail10radix_sort30DeviceRadixSortHistogramKernelINS1_5radix10policy_hubImNS0_8NullTypeEyE10Policy1000ELNS0_9SortOrderE1EmyNS1_21identity_decomposer_tEEEvPT2_PKT1_SB_iiT3_,"aw",@nobits
	.sectionflags	@""
	.align	4
.nv.shared._ZN3cub18CUB_300001_SM_10006detail10radix_sort30DeviceRadixSortHistogramKernelINS1_5radix10policy_hubImNS0_8NullTypeEyE10Policy1000ELNS0_9SortOrderE1EmyNS1_21identity_decomposer_tEEEvPT2_PKT1_SB_iiT3_:
	.zero		9216


//--------------------- .nv.shared._ZN3cub18CUB_300001_SM_10006detail10radix_sort31DeviceRadixSortSingleTileKernelINS1_5radix10policy_hubImNS0_8NullTypeEyE10Policy1000ELNS0_9SortOrderE1EmS6_yNS1_21identity_decomposer_tEEEvPKT1_PSB_PKT2_PSF_T3_iiT4_ --------------------------
	.section	.nv.shared._ZN3cub18CUB_300001_SM_10006detail10radix_sort31DeviceRadixSortSingleTileKernelINS1_5radix10policy_hubImNS0_8NullTypeEyE10Policy1000ELNS0_9SortOrderE1EmS6_yNS1_21identity_decomposer_tEEEvPKT1_PSB_PKT2_PSF_T3_iiT4_,"aw",@nobits
	.sectionflags	@""
	.align	16
.nv.shared._ZN3cub18CUB_300001_SM_10006detail10radix_sort31DeviceRadixSortSingleTileKernelINS1_5radix10policy_hubImNS0_8NullTypeEyE10Policy1000ELNS0_9SortOrderE1EmS6_yNS1_21identity_decomposer_tEEEvPKT1_PSB_PKT2_PSF_T3_iiT4_:
	.zero		34880


//--------------------- .nv.shared._ZN3cub18CUB_300001_SM_10006detail10radix_sort29DeviceRadixSortOnesweepKernelINS1_5radix10policy_hubImNS0_8NullTypeEyE10Policy1000ELNS0_9SortOrderE0EmS6_yiiNS1_21identity_decomposer_tEEEvPT5_SC_PT3_PKSD_PT1_PKSH_PT2_PKSL_T4_iiT6_ --------------------------
	.section	.nv.shared._ZN3cub18CUB_300001_SM_10006detail10radix_sort29DeviceRadixSortOnesweepKernelINS1_5radix10policy_hubImNS0_8NullTypeEyE10Policy1000ELNS0_9SortOrderE0EmS6_yiiNS1_21identity_decomposer_tEEEvPT5_SC_PT3_PKSD_PT1_PKSH_PT2_PKSL_T4_iiT6_,"aw",@nobits
	.sectionflags	@""
	.align	16
.nv.shared._ZN3cub18CUB_300001_SM_10006detail10radix_sort29DeviceRadixSortOnesweepKernelINS1_5radix10policy_hubImNS0_8NullTypeEyE10Policy1000ELNS0_9SortOrderE0EmS6_yiiNS1_21identity_decomposer_tEEEvPT5_SC_PT3_PKSD_PT1_PKSH_PT2_PKSL_T4_iiT6_:
	.zero		49152


//--------------------- .nv.shared._ZN3cub18CUB_300001_SM_10006detail10radix_sort33DeviceRadixSortExclusiveSumKernelINS1_5radix10policy_hubImNS0_8NullTypeEyE10Policy1000EyEEvPT0_ --------------------------
	.section	.nv.shared._ZN3cub18CUB_300001_SM_10006detail10radix_sort33DeviceRadixSortExclusiveSumKernelINS1_5radix10policy_hubImNS0_8NullTypeEyE10Policy1000EyEEvPT0_,"aw",@nobits
	.sectionflags	@""
	.align	16
.nv.shared._ZN3cub18CUB_300001_SM_10006detail10radix_sort33DeviceRadixSortExclusiveSumKernelINS1_5radix10policy_hubImNS0_8NullTypeEyE10Policy1000EyEEvPT0_:
	.zero		3360


//--------------------- .nv.shared._ZN3cub18CUB_300001_SM_10006detail10radix_sort30DeviceRadixSortHistogramKernelINS1_5radix10policy_hubImNS0_8NullTypeEyE10Policy1000ELNS0_9SortOrderE0EmyNS1_21identity_decomposer_tEEEvPT2_PKT1_SB_iiT3_ --------------------------
	.section	.nv.shared._ZN3cub18CUB_300001_SM_10006detail10radix_sort30DeviceRadixSortHistogramKernelINS1_5radix10policy_hubImNS0_8NullTypeEyE10Policy1000ELNS0_9SortOrderE0EmyNS1_21identity_decomposer_tEEEvPT2_PKT1_SB_iiT3_,"aw",@nobits
	.sectionflags	@""
	.align	4
.nv.shared._ZN3cub18CUB_300001_SM_10006detail10radix_sort30DeviceRadixSortHistogramKernelINS1_5radix10policy_hubImNS0_8NullTypeEyE10Policy1000ELNS0_9SortOrderE0EmyNS1_21identity_decomposer_tEEEvPT2_PKT1_SB_iiT3_:
	.zero		9216


//--------------------- .nv.shared._ZN3cub18CUB_300001_SM_10006detail10radix_sort31DeviceRadixSortSingleTileKernelINS1_5radix10policy_hubImNS0_8NullTypeEyE10Policy1000ELNS0_9SortOrderE0EmS6_yNS1_21identity_decomposer_tEEEvPKT1_PSB_PKT2_PSF_T3_iiT4_ --------------------------
	.section	.nv.shared._ZN3cub18CUB_300001_SM_10006detail10radix_sort31DeviceRadixSortSingleTileKernelINS1_5radix10policy_hubImNS0_8NullTypeEyE10Policy1000ELNS0_9SortOrderE0EmS6_yNS1_21identity_decomposer_tEEEvPKT1_PSB_PKT2_PSF_T3_iiT4_,"aw",@nobits
	.sectionflags	@""
	.align	16
.nv.shared._ZN3cub18CUB_300001_SM_10006detail10radix_sort31DeviceRadixSortSingleTileKernelINS1_5radix10policy_hubImNS0_8NullTypeEyE10Policy1000ELNS0_9SortOrderE0EmS6_yNS1_21identity_decomposer_tEEEvPKT1_PSB_PKT2_PSF_T3_iiT4_:
	.zero		34880


//--------------------- .nv.shared._ZN3cub18CUB_300001_SM_10006detail10radix_sort29DeviceRadixSortOnesweepKernelINS1_5radix10policy_hubIdNS0_8NullTypeEyE10Policy1000ELNS0_9SortOrderE1EdS6_yiiNS1_21identity_decomposer_tEEEvPT5_SC_PT3_PKSD_PT1_PKSH_PT2_PKSL_T4_iiT6_ --------------------------
	.section	.nv.shared._ZN3cub18CUB_300001_SM_10006detail10radix_sort29DeviceRadixSortOnesweepKernelINS1_5radix10policy_hubIdNS0_8NullTypeEyE10Policy1000ELNS0_9SortOrderE1EdS6_yiiNS1_21identity_decomposer_tEEEvPT5_SC_PT3_PKSD_PT1_PKSH_PT2_PKSL_T4_iiT6_,"aw",@nobits
	.sectionflags	@""
	.align	16
.nv.shared._ZN3cub18CUB_300001_SM_10006detail10radix_sort29DeviceRadixSortOnesweepKernelINS1_5radix10policy_hubIdNS0_8NullTypeEyE10Policy1000ELNS0_9SortOrderE1EdS6_yiiNS1_21identity_decomposer_tEEEvPT5_SC_PT3_PKSD_PT1_PKSH_PT2_PKSL_T4_iiT6_:
	.zero		49152


//--------------------- .nv.shared._ZN3cub18CUB_300001_SM_10006detail10radix_sort30DeviceRadixSortHistogramKernelINS1_5radix10policy_hubIdNS0_8NullTypeEyE10Policy1000ELNS0_9SortOrderE1EdyNS1_21identity_decomposer_tEEEvPT2_PKT1_SB_iiT3_ --------------------------
	.section	.nv.shared._ZN3cub18CUB_300001_SM_10006detail10radix_sort30DeviceRadixSortHistogramKernelINS1_5radix10policy_hubIdNS0_8NullTypeEyE10Policy1000ELNS0_9SortOrderE1EdyNS1_21identity_decomposer_tEEEvPT2_PKT1_SB_iiT3_,"aw",@nobits
	.sectionflags	@""
	.align	4
.nv.shared._ZN3cub18CUB_300001_SM_10006detail10radix_sort30DeviceRadixSortHistogramKernelINS1_5radix10policy_hubIdNS0_8NullTypeEyE10Policy1000ELNS0_9SortOrderE1EdyNS1_21identity_decomposer_tEEEvPT2_PKT1_SB_iiT3_:
	.zero		9216


//--------------------- .nv.shared._ZN3cub18CUB_300001_SM_10006detail10radix_sort31DeviceRadixSortSingleTileKernelINS1_5radix10policy_hubIdNS0_8NullTypeEyE10Policy1000ELNS0_9SortOrderE1EdS6_yNS1_21identity_decomposer_tEEEvPKT1_PSB_PKT2_PSF_T3_iiT4_ --------------------------
	.section	.nv.shared._ZN3cub18CUB_300001_SM_10006detail10radix_sort31DeviceRadixSortSingleTileKernelINS1_5radix10policy_hubIdNS0_8NullTypeEyE10Policy1000ELNS0_9SortOrderE1EdS6_yNS1_21identity_decomposer_tEEEvPKT1_PSB_PKT2_PSF_T3_iiT4_,"aw",@nobits
	.sectionflags	@""
	.align	16
.nv.shared._ZN3cub18CUB_300001_SM_10006detail10radix_sort31DeviceRadixSortSingleTileKernelINS1_5radix10policy_hubIdNS0_8NullTypeEyE10Policy1000ELNS0_9SortOrderE1EdS6_yNS1_21identity_decomposer_tEEEvPKT1_PSB_PKT2_PSF_T3_iiT4_:
	.zero		34880


//--------------------- .nv.shared._ZN3cub18CUB_300001_SM_10006detail10radix_sort29DeviceRadixSortOnesweepKernelINS1_5radix10policy_hubIdNS0_8NullTypeEyE10Policy1000ELNS0_9SortOrderE0EdS6_yiiNS1_21identity_decomposer_tEEEvPT5_SC_PT3_PKSD_PT1_PKSH_PT2_PKSL_T4_iiT6_ --------------------------
	.section	.nv.shared._ZN3cub18CUB_300001_SM_10006detail10radix_sort29DeviceRadixSortOnesweepKernelINS1_5radix10policy_hubIdNS0_8NullTypeEyE10Policy1000ELNS0_9SortOrderE0EdS6_yiiNS1_21identity_decomposer_tEEEvPT5_SC_PT3_PKSD_PT1_PKSH_PT2_PKSL_T4_iiT6_,"aw",@nobits
	.sectionflags	@""
	.align	16
.nv.shared._ZN3cub18CUB_300001_SM_10006detail10radix_sort29DeviceRadixSortOnesweepKernelINS1_5radix10policy_hubIdNS0_8NullTypeEyE10Policy1000ELNS0_9SortOrderE0EdS6_yiiNS1_21identity_decomposer_tEEEvPT5_SC_PT3_PKSD_PT1_PKSH_PT2_PKSL_T4_iiT6_:
	.zero		49152


//--------------------- .nv.shared._ZN3cub18CUB_300001_SM_10006detail10radix_sort33DeviceRadixSortExclusiveSumKernelINS1_5radix10policy_hubIdNS0_8NullTypeEyE10Policy1000EyEEvPT0_ --------------------------
	.section	.nv.shared._ZN3cub18CUB_300001_SM_10006detail10radix_sort33DeviceRadixSortExclusiveSumKernelINS1_5radix10policy_hubIdNS0_8NullTypeEyE10Policy1000EyEEvPT0_,"aw",@nobits
	.sectionflags	@""
	.align	16
.nv.shared._ZN3cub18CUB_300001_SM_10006detail10radix_sort33DeviceRadixSortExclusiveSumKernelINS1_5radix10policy_hubIdNS0_8NullTypeEyE10Policy1000EyEEvPT0_:
	.zero		3360


//--------------------- .nv.shared._ZN3cub18CUB_300001_SM_10006detail10radix_sort30DeviceRadixSortHistogramKernelINS1_5radix10policy_hubIdNS0_8NullTypeEyE10Policy1000ELNS0_9SortOrderE0EdyNS1_21identity_decomposer_tEEEvPT2_PKT1_SB_iiT3_ --------------------------
	.section	.nv.shared._ZN3cub18CUB_300001_SM_10006detail10radix_sort30DeviceRadixSortHistogramKernelINS1_5radix10policy_hubIdNS0_8NullTypeEyE10Policy1000ELNS0_9SortOrderE0EdyNS1_21identity_decomposer_tEEEvPT2_PKT1_SB_iiT3_,"aw",@nobits
	.sectionflags	@""
	.align	4
.nv.shared._ZN3cub18CUB_300001_SM_10006detail10radix_sort30DeviceRadixSortHistogramKernelINS1_5radix10policy_hubIdNS0_8NullTypeEyE10Policy1000ELNS0_9SortOrderE0EdyNS1_21identity_decomposer_tEEEvPT2_PKT1_SB_iiT3_:
	.zero		9216


//--------------------- .nv.shared._ZN3cub18CUB_300001_SM_10006detail10radix_sort31DeviceRadixSortSingleTileKernelINS1_5radix10policy_hubIdNS0_8NullTypeEyE10Policy1000ELNS0_9SortOrderE0EdS6_yNS1_21identity_decomposer_tEEEvPKT1_PSB_PKT2_PSF_T3_iiT4_ --------------------------
	.section	.nv.shared._ZN3cub18CUB_300001_SM_10006detail10radix_sort31DeviceRadixSortSingleTileKernelINS1_5radix10policy_hubIdNS0_8NullTypeEyE10Policy1000ELNS0_9SortOrderE0EdS6_yNS1_21identity_decomposer_tEEEvPKT1_PSB_PKT2_PSF_T3_iiT4_,"aw",@nobits
	.sectionflags	@""
	.align	16
.nv.shared._ZN3cub18CUB_300001_SM_10006detail10radix_sort31DeviceRadixSortSingleTileKernelINS1_5radix10policy_hubIdNS0_8NullTypeEyE10Policy1000ELNS0_9SortOrderE0EdS6_yNS1_21identity_decomposer_tEEEvPKT1_PSB_PKT2_PSF_T3_iiT4_:
	.zero		34880


//--------------------- .nv.shared._ZN3cub18CUB_300001_SM_10006detail10radix_sort29DeviceRadixSortOnesweepKernelINS1_5radix10policy_hubIjNS0_8NullTypeEyE10Policy1000ELNS0_9SortOrderE1EjS6_yiiNS1_21identity_decomposer_tEEEvPT5_SC_PT3_PKSD_PT1_PKSH_PT2_PKSL_T4_iiT6_ --------------------------
	.section	.nv.shared._ZN3cub18CUB_300001_SM_10006detail10radix_sort29DeviceRadixSortOnesweepKernelINS1_5radix10policy_hubIjNS0_8NullTypeEyE10Policy1000ELNS0_9SortOrderE1EjS6_yiiNS1_21identity_decomposer_tEEEvPT5_SC_PT3_PKSD_PT1_PKSH_PT2_PKSL_T4_iiT6_,"aw",@nobits
	.sectionflags	@""
	.align	16
.nv.shared._ZN3cub18CUB_300001_SM_10006detail10radix_sort29DeviceRadixSortOnesweepKernelINS1_5radix10policy_hubIjNS0_8NullTypeEyE10Policy1000ELNS0_9SortOrderE1EjS6_yiiNS1_21identity_decomposer_tEEEvPT5_SC_PT3_PKSD_PT1_PKSH_PT2_PKSL_T4_iiT6_:
	.zero		32256


//--------------------- .nv.shared._ZN3cub18CUB_300001_SM_10006detail10radix_sort30DeviceRadixSortHistogramKernelINS1_5radix10policy_hubIjNS0_8NullTypeEyE10Policy1000ELNS0_9SortOrderE1EjyNS1_21identity_decomposer_tEEEvPT2_PKT1_SB_iiT3_ --------------------------
	.section	.nv.shared._ZN3cub18CUB_300001_SM_10006detail10radix_sort30DeviceRadixSortHistogramKernelINS1_5radix10policy_hubIjNS0_8NullTypeEyE10Policy1000ELNS0_9SortOrderE1EjyNS1_21identity_decomposer_tEEEvPT2_PKT1_SB_iiT3_,"aw",@nobits
	.sectionflags	@""
	.align	4
.nv.shared._ZN3cub18CUB_300001_SM_10006detail10radix_sort30DeviceRadixSortHistogramKernelINS1_5radix10policy_hubIjNS0_8NullTypeEyE10Policy1000ELNS0_9SortOrderE1EjyNS1_21identity_decomposer_tEEEvPT2_PKT1_SB_iiT3_:
	.zero		5120


//--------------------- .nv.shared._ZN3cub18CUB_300001_SM_10006detail10radix_sort31DeviceRadixSortSingleTileKernelINS1_5radix10policy_hubIjNS0_8NullTypeEyE10Policy1000ELNS0_9SortOrderE1EjS6_yNS1_21identity_decomposer_tEEEvPKT1_PSB_PKT2_PSF_T3_iiT4_ --------------------------
	.section	.nv.shared._ZN3cub18CUB_300001_SM_10006detail10radix_sort31DeviceRadixSortSingleTileKernelINS1_5radix10policy_hubIjNS0_8NullTypeEyE10Policy1000ELNS0_9SortOrderE1EjS6_yNS1_21identity_decomposer_tEEEvPKT1_PSB_PKT2_PSF_T3_iiT4_,"aw",@nobits
	.sectionflags	@""
	.align	16
.nv.shared._ZN3cub18CUB_300001_SM_10006detail10radix_sort31DeviceRadixSortSingleTileKernelINS1_5radix10policy_hubIjNS0_8NullTypeEyE10Policy1000ELNS0_9SortOrderE1EjS6_yNS1_21identity_decomposer_tEEEvPKT1_PSB_PKT2_PSF_T3_iiT4_:
	.zero		34880


//--------------------- .nv.shared._ZN3cub18CUB_300001_SM_10006detail10radix_sort29DeviceRadixSortOnesweepKernelINS1_5radix10policy_hubIjNS0_8NullTypeEyE10Policy1000ELNS0_9SortOrderE0EjS6_yiiNS1_21identity_decomposer_tEEEvPT5_SC_PT3_PKSD_PT1_PKSH_PT2_PKSL_T4_iiT6_ --------------------------
	.section	.nv.shared._ZN3cub18CUB_300001_SM_10006detail10radix_sort29DeviceRadixSortOnesweepKernelINS1_5radix10policy_hubIjNS0_8NullTypeEyE10Policy1000ELNS0_9SortOrderE0EjS6_yiiNS1_21identity_decomposer_tEEEvPT5_SC_PT3_PKSD_PT1_PKSH_PT2_PKSL_T4_iiT6_,"aw",@nobits
	.sectionflags	@""
	.align	16
.nv.shared._ZN3cub18CUB_300001_SM_10006detail10radix_sort29DeviceRadixSortOnesweepKernelINS1_5radix10policy_hubIjNS0_8NullTypeEyE10Policy1000ELNS0_9SortOrderE0EjS6_yiiNS1_21identity_decomposer_tEEEvPT5_SC_PT3_PKSD_PT1_PKSH_PT2_PKSL_T4_iiT6_:
	.zero		32256


//--------------------- .nv.shared._ZN3cub18CUB_300001_SM_10006detail10radix_sort33DeviceRadixSortExclusiveSumKernelINS1_5radix10policy_hubIjNS0_8NullTypeEyE10Policy1000EyEEvPT0_ --------------------------
	.section	.nv.shared._ZN3cub18CUB_300001_SM_10006detail10radix_sort33DeviceRadixSortExclusiveSumKernelINS1_5radix10policy_hubIjNS0_8NullTypeEyE10Policy1000EyEEvPT0_,"aw",@nobits
	.sectionflags	@""
	.align	16
.nv.shared._ZN3cub18CUB_300001_SM_10006detail10radix_sort33DeviceRadixSortExclusiveSumKernelINS1_5radix10policy_hubIjNS0_8NullTypeEyE10Policy1000EyEEvPT0_:
	.zero		3360


//--------------------- .nv.shared._ZN3cub18CUB_300001_SM_10006detail10radix_sort30DeviceRadixSortHistogramKernelINS1_5radix10policy_hubIjNS0_8NullTypeEyE10Policy1000ELNS0_9SortOrderE0EjyNS1_21identity_decomposer_tEEEvPT2_PKT1_SB_iiT3_ --------------------------
	.section	.nv.shared._ZN3cub18CUB_300001_SM_10006detail10radix_sort30DeviceRadixSortHistogramKernelINS1_5radix10policy_hubIjNS0_8NullTypeEyE10Policy1000ELNS0_9SortOrderE0EjyNS1_21identity_decomposer_tEEEvPT2_PKT1_SB_iiT3_,"aw",@nobits
	.sectionflags	@""
	.align	4
.nv.shared._ZN3cub18CUB_300001_SM_10006detail10radix_sort30DeviceRadixSortHistogramKernelINS1_5radix10policy_hubIjNS0_8NullTypeEyE10Policy1000ELNS0_9SortOrderE0EjyNS1_21identity_decomposer_tEEEvPT2_PKT1_SB_iiT3_:
	.zero		5120


//--------------------- .nv.shared._ZN3cub18CUB_300001_SM_10006detail10radix_sort31DeviceRadixSortSingleTileKernelINS1_5radix10policy_hubIjNS0_8NullTypeEyE10Policy1000ELNS0_9SortOrderE0EjS6_yNS1_21identity_decomposer_tEEEvPKT1_PSB_PKT2_PSF_T3_iiT4_ --------------------------
	.section	.nv.shared._ZN3cub18CUB_300001_SM_10006detail10radix_sort31DeviceRadixSortSingleTileKernelINS1_5radix10policy_hubIjNS0_8NullTypeEyE10Policy1000ELNS0_9SortOrderE0EjS6_yNS1_21identity_decomposer_tEEEvPKT1_PSB_PKT2_PSF_T3_iiT4_,"aw",@nobits
	.sectionflags	@""
	.align	16
.nv.shared._ZN3cub18CUB_300001_SM_10006detail10radix_sort31DeviceRadixSortSingleTileKernelINS1_5radix10policy_hubIjNS0_8NullTypeEyE10Policy1000ELNS0_9SortOrderE0EjS6_yNS1_21identity_decomposer_tEEEvPKT1_PSB_PKT2_PSF_T3_iiT4_:
	.zero		34880


//--------------------- .nv.shared._ZN3cub18CUB_300001_SM_10006detail6select23DeviceSelectSweepKernelINS2_10policy_hubIlNS0_8NullTypeEiLb0ELNS0_10SelectImplE0EE10Policy1000EPlPS5_S9_PmNS0_13ScanTileStateIiLb1EEES5_N4cuda3std3__48equal_toIvEEiNS2_19streaming_context_tIlLb1EEELS6_0EEEvT0_T1_T2_T3_T4_T5_T6_T7_iT8_NS1_7vsmem_tE --------------------------
	.section	.nv.shared._ZN3cub18CUB_300001_SM_10006detail6select23DeviceSelectSweepKernelINS2_10policy_hubIlNS0_8NullTypeEiLb0ELNS0_10SelectImplE0EE10Policy1000EPlPS5_S9_PmNS0_13ScanTileStateIiLb1EEES5_N4cuda3std3__48equal_toIvEEiNS2_19streaming_context_tIlLb1EEELS6_0EEEvT0_T1_T2_T3_T4_T5_T6_T7_iT8_NS1_7vsmem_tE,"aw",@nobits
	.sectionflags	@""
	.align	16
.nv.shared._ZN3cub18CUB_300001_SM_10006detail6select23DeviceSelectSweepKernelINS2_10policy_hubIlNS0_8NullTypeEiLb0ELNS0_10SelectImplE0EE10Policy1000EPlPS5_S9_PmNS0_13ScanTileStateIiLb1EEES5_N4cuda3std3__48equal_toIvEEiNS2_19streaming_context_tIlLb1EEELS6_0EEEvT0_T1_T2_T3_T4_T5_T6_T7_iT8_NS1_7vsmem_tE:
	.zero		34816


//--------------------- .nv.shared._ZN3cub18CUB_300001_SM_10006detail6select23DeviceSelectSweepKernelINS2_10policy_hubImNS0_8NullTypeEiLb0ELNS0_10SelectImplE0EE10Policy1000EPmPS5_S9_S9_NS0_13ScanTileStateIiLb1EEES5_N4cuda3std3__48equal_toIvEEiNS2_19streaming_context_tIlLb1EEELS6_0EEEvT0_T1_T2_T3_T4_T5_T6_T7_iT8_NS1_7vsmem_tE --------------------------
	.section	.nv.shared._ZN3cub18CUB_300001_SM_10006detail6select23DeviceSelectSweepKernelINS2_10policy_hubImNS0_8NullTypeEiLb0ELNS0_10SelectImplE0EE10Policy1000EPmPS5_S9_S9_NS0_13ScanTileStateIiLb1EEES5_N4cuda3std3__48equal_toIvEEiNS2_19streaming_context_tIlLb1EEELS6_0EEEvT0_T1_T2_T3_T4_T5_T6_T7_iT8_NS1_7vsmem_tE,"aw",@nobits
	.sectionflags	@""
	.align	16
.nv.shared._ZN3cub18CUB_300001_SM_10006detail6select23DeviceSelectSweepKernelINS2_10policy_hubImNS0_8NullTypeEiLb0ELNS0_10SelectImplE0EE10Policy1000EPmPS5_S9_S9_NS0_13ScanTileStateIiLb1EEES5_N4cuda3std3__48equal_toIvEEiNS2_19streaming_context_tIlLb1EEELS6_0EEEvT0_T1_T2_T3_T4_T5_T6_T7_iT8_NS1_7vsmem_tE:
	.zero		34816


//--------------------- .nv.shared._ZN3cub18CUB_300001_SM_10006detail6select23DeviceSelectSweepKernelINS2_10policy_hubIdNS0_8NullTypeEiLb0ELNS0_10SelectImplE0EE10Policy1000EPdPS5_S9_PmNS0_13ScanTileStateIiLb1EEES5_N4cuda3std3__48equal_toIvEEiNS2_19streaming_context_tIlLb1EEELS6_0EEEvT0_T1_T2_T3_T4_T5_T6_T7_iT8_NS1_7vsmem_tE --------------------------
	.section	.nv.shared._ZN3cub18CUB_300001_SM_10006detail6select23DeviceSelectSweepKernelINS2_10policy_hubIdNS0_8NullTypeEiLb0ELNS0_10SelectImplE0EE10Policy1000EPdPS5_S9_PmNS0_13ScanTileStateIiLb1EEES5_N4cuda3std3__48equal_toIvEEiNS2_19streaming_context_tIlLb1EEELS6_0EEEvT0_T1_T2_T3_T4_T5_T6_T7_iT8_NS1_7vsmem_tE,"aw",@nobits
	.sectionflags	@""
	.align	16
.nv.shared._ZN3cub18CUB_300001_SM_10006detail6select23DeviceSelectSweepKernelINS2_10policy_hubIdNS0_8NullTypeEiLb0ELNS0_10SelectImplE0EE10Policy1000EPdPS5_S9_PmNS0_13ScanTileStateIiLb1EEES5_N4cuda3std3__48equal_toIvEEiNS2_19streaming_context_tIlLb1EEELS6_0EEEvT0_T1_T2_T3_T4_T5_T6_T7_iT8_NS1_7vsmem_tE:
	.zero		34816


//--------------------- .nv.shared._ZN3cub18CUB_300001_SM_10006detail6select23DeviceSelectSweepKernelINS2_10policy_hubIjNS0_8NullTypeEiLb0ELNS0_10SelectImplE0EE10Policy1000EPjPS5_S9_PmNS0_13ScanTileStateIiLb1EEES5_N4cuda3std3__48equal_toIvEEiNS2_19streaming_context_tIlLb1EEELS6_0EEEvT0_T1_T2_T3_T4_T5_T6_T7_iT8_NS1_7vsmem_tE --------------------------
	.section	.nv.shared._ZN3cub18CUB_300001_SM_10006detail6select23DeviceSelectSweepKernelINS2_10policy_hubIjNS0_8NullTypeEiLb0ELNS0_10SelectImplE0EE10Policy1000EPjPS5_S9_PmNS0_13ScanTileStateIiLb1EEES5_N4cuda3std3__48equal_toIvEEiNS2_19streaming_context_tIlLb1EEELS6_0EEEvT0_T1_T2_T3_T4_T5_T6_T7_iT8_NS1_7vsmem_tE,"aw",@nobits
	.sectionflags	@""
	.align	16
.nv.shared._ZN3cub18CUB_300001_SM_10006detail6select23DeviceSelectSweepKernelINS2_10policy_hubIjNS0_8NullTypeEiLb0ELNS0_10SelectImplE0EE10Policy1000EPjPS5_S9_PmNS0_13ScanTileStateIiLb1EEES5_N4cuda3std3__48equal_toIvEEiNS2_19streaming_context_tIlLb1EEELS6_0EEEvT0_T1_T2_T3_T4_T5_T6_T7_iT8_NS1_7vsmem_tE:
	.zero		24064


//--------------------- .nv.constant0._ZN3cub18CUB_300001_SM_10006detail6reduce28DeviceReduceSingleTileKernelINS2_10policy_hubIdyN4cuda3std3__44plusIvEEE10Policy1000EPdSC_iS9_ddNS7_10__identityEEEvT0_T1_T2_T3_T4_T6_ --------------------------
	.section	.nv.constant0._ZN3cub18CUB_300001_SM_10006detail6reduce28DeviceReduceSingleTileKernelINS2_10policy_hubIdyN4cuda3std3__44plusIvEEE10Policy1000EPdSC_iS9_ddNS7_10__identityEEEvT0_T1_T2_T3_T4_T6_,"a",@progbits
	.sectionflags	@""
	.align	4
.nv.constant0._ZN3cub18CUB_300001_SM_10006detail6reduce28DeviceReduceSingleTileKernelINS2_10policy_hubIdyN4cuda3std3__44plusIvEEE10Policy1000EPdSC_iS9_ddNS7_10__identityEEEvT0_T1_T2_T3_T4_T6_:
	.zero		929


//--------------------- .nv.constant0._ZN3cub18CUB_300001_SM_10006detail6reduce18DeviceReduceKernelINS2_10policy_hubIdyN4cuda3std3__44plusIvEEE10Policy1000EPdyS9_dNS7_10__identityEEEvT0_PT3_T1_NS0_13GridEvenShareISH_EET2_T4_ --------------------------
	.section	.nv.constant0._ZN3cub18CUB_300001_SM_10006detail6reduce18DeviceReduceKernelINS2_10policy_hubIdyN4cuda3std3__44plusIvEEE10Policy1000EPdyS9_dNS7_10__identityEEEvT0_PT3_T1_NS0_13GridEvenShareISH_EET2_T4_,"a",@progbits
	.sectionflags	@""
	.align	4
.nv.constant0._ZN3cub18CUB_300001_SM_10006detail6reduce18DeviceReduceKernelINS2_10policy_hubIdyN4cuda3std3__44plusIvEEE10Policy1000EPdyS9_dNS7_10__identityEEEvT0_PT3_T1_NS0_13GridEvenShareISH_EET2_T4_:
	.zero		994


//--------------------- .nv.constant0._ZN3cub18CUB_300001_SM_10006detail6reduce28DeviceReduceSingleTileKernelINS2_10policy_hubIdyN4cuda3std3__44plusIvEEE10Policy1000EPdSC_yS9_ddNS7_10__identityEEEvT0_T1_T2_T3_T4_T6_ --------------------------
	.section	.nv.constant0._ZN3cub18CUB_300001_SM_10006detail6reduce28DeviceReduceSingleTileKernelINS2_10policy_hubIdyN4cuda3std3__44plusIvEEE10Policy1000EPdSC_yS9_ddNS7_10__identityEEEvT0_T1_T2_T3_T4_T6_,"a",@progbits
	.sectionflags	@""
	.align	4
.nv.constant0._ZN3cub18CUB_300001_SM_10006detail6reduce28DeviceReduceSingleTileKernelINS2_10policy_hubIdyN4cuda3std3__44plusIvEEE10Policy1000EPdSC_yS9_ddNS7_10__identityEEEvT0_T1_T2_T3_T4_T6_:
	.zero		937


//--------------------- .nv.constant0._ZN3cub18CUB_300001_SM_10006detail10radix_sort29DeviceRadixSortOnesweepKernelINS1_5radix10policy_hubIljyE10Policy1000ELNS0_9SortOrderE1EljyiiNS1_21identity_decomposer_tEEEvPT5_SB_PT3_PKSC_PT1_PKSG_PT2_PKSK_T4_iiT6_ --------------------------
	.section	.nv.constant0._ZN3cub18CUB_300001_SM_10006detail10radix_sort29DeviceRadixSortOnesweepKernelINS1_5radix10policy_hubIljyE10Policy1000ELNS0_9SortOrderE1EljyiiNS1_21identity_decomposer_tEEEvPT5_SB_PT3_PKSC_PT1_PKSG_PT2_PKSK_T4_iiT6_,"a",@progbits
	.sectionflags	@""
	.align	4
.nv.constant0._ZN3cub18CUB_300001_SM_10006detail10radix_sort29DeviceRadixSortOnesweepKernelINS1_5radix10policy_hubIljyE10Policy1000ELNS0_9SortOrderE1EljyiiNS1_21identity_decomposer_tEEEvPT5_SB_PT3_PKSC_PT1_PKSG_PT2_PKSK_T4_iiT6_:
	.zero		973


//--------------------- .nv.constant0._ZN3cub18CUB_300001_SM_10006detail10radix_sort30DeviceRadixSortHistogramKernelINS1_5radix10policy_hubIljyE10Policy1000ELNS0_9SortOrderE1ElyNS1_21identity_decomposer_tEEEvPT2_PKT1_SA_iiT3_ --------------------------
	.section	.nv.constant0._ZN3cub18CUB_300001_SM_10006detail10radix_sort30DeviceRadixSortHistogramKernelINS1_5radix10policy_hubIljyE10Policy1000ELNS0_9SortOrderE1ElyNS1_21identity_decomposer_tEEEvPT2_PKT1_SA_iiT3_,"a",@progbits
	.sectionflags	@""
	.align	4
.nv.constant0._ZN3cub18CUB_300001_SM_10006detail10radix_sort30DeviceRadixSortHistogramKernelINS1_5radix10policy_hubIljyE10Policy1000ELNS0_9SortOrderE1ElyNS1_21identity_decomposer_tEEEvPT2_PKT1_SA_iiT3_:
	.zero		929


//--------------------- .nv.constant0._ZN3cub18CUB_300001_SM_10006detail10radix_sort31DeviceRadixSortSingleTileKernelINS1_5radix10policy_hubIljyE10Policy1000ELNS0_9SortOrderE1EljyNS1_21identity_decomposer_tEEEvPKT1_PSA_PKT2_PSE_T3_iiT4_ --------------------------
	.section	.nv.constant0._ZN3cub18CUB_300001_SM_10006detail10radix_sort31DeviceRadixSortSingleTileKernelINS1_5radix10policy_hubIljyE10Policy1000ELNS0_9SortOrderE1EljyNS1_21identity_decomposer_tEEEvPKT1_PSA_PKT2_PSE_T3_iiT4_,"a",@progbits
	.sectionflags	@""
	.align	4
.nv.constant0._ZN3cub18CUB_300001_SM_10006detail10radix_sort31DeviceRadixSortSingleTileKernelINS1_5radix10policy_hubIljyE10Policy1000ELNS0_9SortOrderE1EljyNS1_21identity_decomposer_tEEEvPKT1_PSA_PKT2_PSE_T3_iiT4_:
	.zero		945


//--------------------- .nv.constant0._ZN3cub18CUB_300001_SM_10006detail10radix_sort29DeviceRadixSortOnesweepKernelINS1_5radix10policy_hubIljyE10Policy1000ELNS0_9SortOrderE0EljyiiNS1_21identity_decomposer_tEEEvPT5_SB_PT3_PKSC_PT1_PKSG_PT2_PKSK_T4_iiT6_ --------------------------
	.section	.nv.constant0._ZN3cub18CUB_300001_SM_10006detail10radix_sort29DeviceRadixSortOnesweepKernelINS1_5radix10policy_hubIljyE10Policy1000ELNS0_9SortOrderE0EljyiiNS1_21identity_decomposer_tEEEvPT5_SB_PT3_PKSC_PT1_PKSG_PT2_PKSK_T4_iiT6_,"a",@progbits
	.sectionflags	@""
	.align	4
.nv.constant0._ZN3cub18CUB_300001_SM_10006detail10radix_sort29DeviceRadixSortOnesweepKernelINS1_5radix10policy_hubIljyE10Policy1000ELNS0_9SortOrderE0EljyiiNS1_21identity_decomposer_tEEEvPT5_SB_PT3_PKSC_PT1_PKSG_PT2_PKSK_T4_iiT6_:
	.zero		973


//--------------------- .nv.constant0._ZN3cub18CUB_300001_SM_10006detail10radix_sort33DeviceRadixSortExclusiveSumKernelINS1_5radix10policy_hubIljyE10Policy1000EyEEvPT0_ --------------------------
	.section	.nv.constant0._ZN3cub18CUB_300001_SM_10006detail10radix_sort33DeviceRadixSortExclusiveSumKernelINS1_5radix10policy_hubIljyE10Policy1000EyEEvPT0_,"a",@progbits
	.sectionflags	@""
	.align	4
.nv.constant0._ZN3cub18CUB_300001_SM_10006detail10radix_sort33DeviceRadixSortExclusiveSumKernelINS1_5radix10policy_hubIljyE10Policy1000EyEEvPT0_:
	.zero		904


//--------------------- .nv.constant0._ZN3cub18CUB_300001_SM_10006detail10radix_sort30DeviceRadixSortHistogramKernelINS1_5radix10policy_hubIljyE10Policy1000ELNS0_9SortOrderE0ElyNS1_21identity_decomposer_tEEEvPT2_PKT1_SA_iiT3_ --------------------------
	.section	.nv.constant0._ZN3cub18CUB_300001_SM_10006detail10radix_sort30DeviceRadixSortHistogramKernelINS1_5radix10policy_hubIljyE10Policy1000ELNS0_9SortOrderE0ElyNS1_21identity_decomposer_tEEEvPT2_PKT1_SA_iiT3_,"a",@progbits
	.sectionflags	@""
	.align	4
.nv.constant0._ZN3cub18CUB_300001_SM_10006detail10radix_sort30DeviceRadixSortHistogramKernelINS1_5radix10policy_hubIljyE10Policy1000ELNS0_9SortOrderE0ElyNS1_21identity_decomposer_tEEEvPT2_PKT1_SA_iiT3_:
	.zero		929


//--------------------- .nv.constant0._ZN3cub18CUB_300001_SM_10006detail10radix_sort31DeviceRadixSortSingleTileKernelINS1_5radix10policy_hubIljyE10Policy1000ELNS0_9SortOrderE0EljyNS1_21identity_decomposer_tEEEvPKT1_PSA_PKT2_PSE_T3_iiT4_ --------------------------
	.section	.nv.constant0._ZN3cub18CUB_300001_SM_10006detail10radix_sort31DeviceRadixSortSingleTileKernelINS1_5radix10policy_hubIljyE10Policy1000ELNS0_9SortOrderE0EljyNS1_21identity_decomposer_tEEEvPKT1_PSA_PKT2_PSE_T3_iiT4_,"a",@progbits
	.sectionflags	@""
	.align	4
.nv.constant0._ZN3cub18CUB_300001_SM_10006detail10radix_sort31DeviceRadixSortSingleTileKernelINS1_5radix10policy_hubIljyE10Policy1000ELNS0_9SortOrderE0EljyNS1_21identity_decomposer_tEEEvPKT1_PSA_PKT2_PSE_T3_iiT4_:
	.zero		945


//--------------------- .nv.constant0._ZN3cub18CUB_300001_SM_10006detail10radix_sort29DeviceRadixSortOnesweepKernelINS1_5radix10policy_hubIdjyE10Policy1000ELNS0_9SortOrderE1EdjyiiNS1_21identity_decomposer_tEEEvPT5_SB_PT3_PKSC_PT1_PKSG_PT2_PKSK_T4_iiT6_ --------------------------
	.section	.nv.constant0._ZN3cub18CUB_300001_SM_10006detail10radix_sort29DeviceRadixSortOnesweepKernelINS1_5radix10policy_hubIdjyE10Policy1000ELNS0_9SortOrderE1EdjyiiNS1_21identity_decomposer_tEEEvPT5_SB_PT3_PKSC_PT1_PKSG_PT2_PKSK_T4_iiT6_,"a",@progbits
	.sectionflags	@""
	.align	4
.nv.constant0._ZN3cub18CUB_300001_SM_10006detail10radix_sort29DeviceRadixSortOnesweepKernelINS1_5radix10policy_hubIdjyE10Policy1000ELNS0_9SortOrderE1EdjyiiNS1_21identity_decomposer_tEEEvPT5_SB_PT3_PKSC_PT1_PKSG_PT2_PKSK_T4_iiT6_:
	.zero		973


//--------------------- .nv.constant0._ZN3cub18CUB_300001_SM_10006detail10radix_sort30DeviceRadixSortHistogramKernelINS1_5radix10policy_hubIdjyE10Policy1000ELNS0_9SortOrderE1EdyNS1_21identity_decomposer_tEEEvPT2_PKT1_SA_iiT3_ --------------------------
	.section	.nv.constant0._ZN3cub18CUB_300001_SM_10006detail10radix_sort30DeviceRadixSortHistogramKernelINS1_5radix10policy_hubIdjyE10Policy1000ELNS0_9SortOrderE1EdyNS1_21identity_decomposer_tEEEvPT2_PKT1_SA_iiT3_,"a",@progbits
	.sectionflags	@""
	.align	4
.nv.constant0._ZN3cub18CUB_300001_SM_10006detail10radix_sort30DeviceRadixSortHistogramKernelINS1_5radix10policy_hubIdjyE10Policy1000ELNS0_9SortOrderE1EdyNS1_21identity_decomposer_tEEEvPT2_PKT1_SA_iiT3_:
	.zero		929


//--------------------- .nv.constant0._ZN3cub18CUB_300001_SM_10006detail10radix_sort31DeviceRadixSortSingleTileKernelINS1_5radix10policy_hubIdjyE10Policy1000ELNS0_9SortOrderE1EdjyNS1_21identity_decomposer_tEEEvPKT1_PSA_PKT2_PSE_T3_iiT4_ --------------------------
	.section	.nv.constant0._ZN3cub18CUB_300001_SM_10006detail10radix_sort31DeviceRadixSortSingleTileKernelINS1_5radix10policy_hubIdjyE10Policy1000ELNS0_9SortOrderE1EdjyNS1_21identity_decomposer_tEEEvPKT1_PSA_PKT2_PSE_T3_iiT4_,"a",@progbits
	.sectionflags	@""
	.align	4
.nv.constant0._ZN3cub18CUB_300001_SM_10006detail10radix_sort31DeviceRadixSortSingleTileKernelINS1_5radix10policy_hubIdjyE10Policy1000ELNS0_9SortOrderE1EdjyNS1_21identity_decomposer_tEEEvPKT1_PSA_PKT2_PSE_T3_iiT4_:
	.zero		945


//--------------------- .nv.constant0._ZN3cub18CUB_300001_SM_10006detail10radix_sort29DeviceRadixSortOnesweepKernelINS1_5radix10policy_hubIdjyE10Policy1000ELNS0_9SortOrderE0EdjyiiNS1_21identity_decomposer_tEEEvPT5_SB_PT3_PKSC_PT1_PKSG_PT2_PKSK_T4_iiT6_ --------------------------
	.section	.nv.constant0._ZN3cub18CUB_300001_SM_10006detail10radix_sort29DeviceRadixSortOnesweepKernelINS1_5radix10policy_hubIdjyE10Policy1000ELNS0_9SortOrderE0EdjyiiNS1_21identity_decomposer_tEEEvPT5_SB_PT3_PKSC_PT1_PKSG_PT2_PKSK_T4_iiT6_,"a",@progbits
	.sectionflags	@""
	.align	4
.nv.constant0._ZN3cub18CUB_300001_SM_10006detail10radix_sort29DeviceRadixSortOnesweepKernelINS1_5radix10policy_hubIdjyE10Policy1000ELNS0_9SortOrderE0EdjyiiNS1_21identity_decomposer_tEEEvPT5_SB_PT3_PKSC_PT1_PKSG_PT2_PKSK_T4_iiT6_:
	.zero		973


//--------------------- .nv.constant0._ZN3cub18CUB_300001_SM_10006detail10radix_sort33DeviceRadixSortExclusiveSumKernelINS1_5radix10policy_hubIdjyE10Policy1000EyEEvPT0_ --------------------------
	.section	.nv.constant0._ZN3cub18CUB_300001_SM_10006detail10radix_sort33DeviceRadixSortExclusiveSumKernelINS1_5radix10policy_hubIdjyE10Policy1000EyEEvPT0_,"a",@progbits
	.sectionflags	@""
	.align	4
.nv.constant0._ZN3cub18CUB_300001_SM_10006detail10radix_sort33DeviceRadixSortExclusiveSumKernelINS1_5radix10policy_hubIdjyE10Policy1000EyEEvPT0_:
	.zero		904


//--------------------- .nv.constant0._ZN3cub18CUB_300001_SM_10006detail10radix_sort30DeviceRadixSortHistogramKernelINS1_5radix10policy_hubIdjyE10Policy1000ELNS0_9SortOrderE0EdyNS1_21identity_decomposer_tEEEvPT2_PKT1_SA_iiT3_ --------------------------
	.section	.nv.constant0._ZN3cub18CUB_300001_SM_10006detail10radix_sort30DeviceRadixSortHistogramKernelINS1_5radix10policy_hubIdjyE10Policy1000ELNS0_9SortOrderE0EdyNS1_21identity_decomposer_tEEEvPT2_PKT1_SA_iiT3_,"a",@progbits
	.sectionflags	@""
	.align	4
.nv.constant0._ZN3cub18CUB_300001_SM_10006detail10radix_sort30DeviceRadixSortHistogramKernelINS1_5radix10policy_hubIdjyE10Policy1000ELNS0_9SortOrderE0EdyNS1_21identity_decomposer_tEEEvPT2_PKT1_SA_iiT3_:
	.zero		929


//--------------------- .nv.constant0._ZN3cub18CUB_300001_SM_10006detail10radix_sort31DeviceRadixSortSingleTileKernelINS1_5radix10policy_hubIdjyE10Policy1000ELNS0_9SortOrderE0EdjyNS1_21identity_decomposer_tEEEvPKT1_PSA_PKT2_PSE_T3_iiT4_ --------------------------
	.section	.nv.constant0._ZN3cub18CUB_300001_SM_10006detail10radix_sort31DeviceRadixSortSingleTileKernelINS1_5radix10policy_hubIdjyE10Policy1000ELNS0_9SortOrderE0EdjyNS1_21identity_decomposer_tEEEvPKT1_PSA_PKT2_PSE_T3_iiT4_,"a",@progbits
	.sectionflags	@""
	.align	4
.nv.constant0._ZN3cub18CUB_300001_SM_10006detail10radix_sort31DeviceRadixSortSingleTileKernelINS1_5radix10policy_hubIdjyE10Policy1000ELNS0_9SortOrderE0EdjyNS1_21identity_decomposer_tEEEvPKT1_PSA_PKT2_PSE_T3_iiT4_:
	.zero		945


//--------------------- .nv.constant0._ZN3cub18CUB_300001_SM_10006detail10radix_sort29DeviceRadixSortOnesweepKernelINS1_5radix10policy_hubImjyE10Policy1000ELNS0_9SortOrderE1EmjyiiNS1_21identity_decomposer_tEEEvPT5_SB_PT3_PKSC_PT1_PKSG_PT2_PKSK_T4_iiT6_ --------------------------
	.section	.nv.constant0._ZN3cub18CUB_300001_SM_10006detail10radix_sort29DeviceRadixSortOnesweepKernelINS1_5radix10policy_hubImjyE10Policy1000ELNS0_9SortOrderE1EmjyiiNS1_21identity_decomposer_tEEEvPT5_SB_PT3_PKSC_PT1_PKSG_PT2_PKSK_T4_iiT6_,"a",@progbits
	.sectionflags	@""
	.align	4
.nv.constant0._ZN3cub18CUB_300001_SM_10006detail10radix_sort29DeviceRadixSortOnesweepKernelINS1_5radix10policy_hubImjyE10Policy1000ELNS0_9SortOrderE1EmjyiiNS1_21identity_decomposer_tEEEvPT5_SB_PT3_PKSC_PT1_PKSG_PT2_PKSK_T4_iiT6_:
	.zero		973


//--------------------- .nv.constant0._ZN3cub18CUB_300001_SM_10006detail10radix_sort30DeviceRadixSortHistogramKernelINS1_5radix10policy_hubImjyE10Policy1000ELNS0_9SortOrderE1EmyNS1_21identity_decomposer_tEEEvPT2_PKT1_SA_iiT3_ --------------------------
	.section	.nv.constant0._ZN3cub18CUB_300001_SM_10006detail10radix_sort30DeviceRadixSortHistogramKernelINS1_5radix10policy_hubImjyE10Policy1000ELNS0_9SortOrderE1EmyNS1_21identity_decomposer_tEEEvPT2_PKT1_SA_iiT3_,"a",@progbits
	.sectionflags	@""
	.align	4
.nv.constant0._ZN3cub18CUB_300001_SM_10006detail10radix_sort30DeviceRadixSortHistogramKernelINS1_5radix10policy_hubImjyE10Policy1000ELNS0_9SortOrderE1EmyNS1_21identity_decomposer_tEEEvPT2_PKT1_SA_iiT3_:
	.zero		929


//--------------------- .nv.constant0._ZN3cub18CUB_300001_SM_10006detail10radix_sort31DeviceRadixSortSingleTileKernelINS1_5radix10policy_hubImjyE10Policy1000ELNS0_9SortOrderE1EmjyNS1_21identity_decomposer_tEEEvPKT1_PSA_PKT2_PSE_T3_iiT4_ --------------------------
	.section	.nv.constant0._ZN3cub18CUB_300001_SM_10006detail10radix_sort31DeviceRadixSortSingleTileKernelINS1_5radix10policy_hubImjyE10Policy1000ELNS0_9SortOrderE1EmjyNS1_21identity_decomposer_tEEEvPKT1_PSA_PKT2_PSE_T3_iiT4_,"a",@progbits
	.sectionflags	@""
	.align	4
.nv.constant0._ZN3cub18CUB_300001_SM_10006detail10radix_sort31DeviceRadixSortSingleTileKernelINS1_5radix10policy_hubImjyE10Policy1000ELNS0_9SortOrderE1EmjyNS1_21identity_decomposer_tEEEvPKT1_PSA_PKT2_PSE_T3_iiT4_:
	.zero		945


//--------------------- .nv.constant0._ZN3cub18CUB_300001_SM_10006detail10radix_sort29DeviceRadixSortOnesweepKernelINS1_5radix10policy_hubImjyE10Policy1000ELNS0_9SortOrderE0EmjyiiNS1_21identity_decomposer_tEEEvPT5_SB_PT3_PKSC_PT1_PKSG_PT2_PKSK_T4_iiT6_ --------------------------
	.section	.nv.constant0._ZN3cub18CUB_300001_SM_10006detail10radix_sort29DeviceRadixSortOnesweepKernelINS1_5radix10policy_hubImjyE10Policy1000ELNS0_9SortOrderE0EmjyiiNS1_21identity_decomposer_tEEEvPT5_SB_PT3_PKSC_PT1_PKSG_PT2_PKSK_T4_iiT6_,"a",@progbits
	.sectionflags	@""
	.align	4
.nv.constant0._ZN3cub18CUB_300001_SM_10006detail10radix_sort29DeviceRadixSortOnesweepKernelINS1_5radix10policy_hubImjyE10Policy1000ELNS0_9SortOrderE0EmjyiiNS1_21identity_decomposer_tEEEvPT5_SB_PT3_PKSC_PT1_PKSG_PT2_PKSK_T4_iiT6_:
	.zero		973


//--------------------- .nv.constant0._ZN3cub18CUB_300001_SM_10006detail10radix_sort33DeviceRadixSortExclusiveSumKernelINS1_5radix10policy_hubImjyE10Policy1000EyEEvPT0_ --------------------------
	.section	.nv.constant0._ZN3cub18CUB_300001_SM_10006detail10radix_sort33DeviceRadixSortExclusiveSumKernelINS1_5radix10policy_hubImjyE10Policy1000EyEEvPT0_,"a",@progbits
	.sectionflags	@""
	.align	4
.nv.constant0._ZN3cub18CUB_300001_SM_10006detail10radix_sort33DeviceRadixSortExclusiveSumKernelINS1_5radix10policy_hubImjyE10Policy1000EyEEvPT0_:
	.zero		904


//--------------------- .nv.constant0._ZN3cub18CUB_300001_SM_10006detail10radix_sort30DeviceRadixSortHistogramKernelINS1_5radix10policy_hubImjyE10Policy1000ELNS0_9SortOrderE0EmyNS1_21identity_decomposer_tEEEvPT2_PKT1_SA_iiT3_ --------------------------
	.section	.nv.constant0._ZN3cub18CUB_300001_SM_10006detail10radix_sort30DeviceRadixSortHistogramKernelINS1_5radix10policy_hubImjyE10Policy1000ELNS0_9SortOrderE0EmyNS1_21identity_decomposer_tEEEvPT2_PKT1_SA_iiT3_,"a",@progbits
	.sectionflags	@""
	.align	4
.nv.constant0._ZN3cub18CUB_300001_SM_10006detail10radix_sort30DeviceRadixSortHistogramKernelINS1_5radix10policy_hubImjyE10Policy1000ELNS0_9SortOrderE0EmyNS1_21identity_decomposer_tEEEvPT2_PKT1_SA_iiT3_:
	.zero		929


//--------------------- .nv.constant0._ZN3cub18CUB_300001_SM_10006detail10radix_sort31DeviceRadixSortSingleTileKernelINS1_5radix10policy_hubImjyE10Policy1000ELNS0_9SortOrderE0EmjyNS1_21identity_decomposer_tEEEvPKT1_PSA_PKT2_PSE_T3_iiT4_ --------------------------
	.section	.nv.constant0._ZN3cub18CUB_300001_SM_10006detail10radix_sort31DeviceRadixSortSingleTileKernelINS1_5radix10policy_hubImjyE10Policy1000ELNS0_9SortOrderE0EmjyNS1_21identity_decomposer_tEEEvPKT1_PSA_PKT2_PSE_T3_iiT4_,"a",@progbits
	.sectionflags	@""
	.align	4
.nv.constant0._ZN3cub18CUB_300001_SM_10006detail10radix_sort31DeviceRadixSortSingleTileKernelINS1_5radix10policy_hubImjyE10Policy1000ELNS0_9SortOrderE0EmjyNS1_21identity_decomposer_tEEEvPKT1_PSA_PKT2_PSE_T3_iiT4_:
	.zero		945


//--------------------- .nv.constant0._ZN3cub18CUB_300001_SM_10006detail10radix_sort29DeviceRadixSortOnesweepKernelINS1_5radix10policy_hubIlNS0_8NullTypeEyE10Policy1000ELNS0_9SortOrderE1ElS6_yiiNS1_21identity_decomposer_tEEEvPT5_SC_PT3_PKSD_PT1_PKSH_PT2_PKSL_T4_iiT6_ --------------------------
	.section	.nv.constant0._ZN3cub18CUB_300001_SM_10006detail10radix_sort29DeviceRadixSortOnesweepKernelINS1_5radix10policy_hubIlNS0_8NullTypeEyE10Policy1000ELNS0_9SortOrderE1ElS6_yiiNS1_21identity_decomposer_tEEEvPT5_SC_PT3_PKSD_PT1_PKSH_PT2_PKSL_T4_iiT6_,"a",@progbits
	.sectionflags	@""
	.align	4
.nv.constant0._ZN3cub18CUB_300001_SM_10006detail10radix_sort29DeviceRadixSortOnesweepKernelINS1_5radix10policy_hubIlNS0_8NullTypeEyE10Policy1000ELNS0_9SortOrderE1ElS6_yiiNS1_21identity_decomposer_tEEEvPT5_SC_PT3_PKSD_PT1_PKSH_PT2_PKSL_T4_iiT6_:
	.zero		973


//--------------------- .nv.constant0._ZN3cub18CUB_300001_SM_10006detail10radix_sort30DeviceRadixSortHistogramKernelINS1_5radix10policy_hubIlNS0_8NullTypeEyE10Policy1000ELNS0_9SortOrderE1ElyNS1_21identity_decomposer_tEEEvPT2_PKT1_SB_iiT3_ --------------------------
	.section	.nv.constant0._ZN3cub18CUB_300001_SM_10006detail10radix_sort30DeviceRadixSortHistogramKernelINS1_5radix10policy_hubIlNS0_8NullTypeEyE10Policy1000ELNS0_9SortOrderE1ElyNS1_21identity_decomposer_tEEEvPT2_PKT1_SB_iiT3_,"a",@progbits
	.sectionflags	@""
	.align	4
.nv.constant0._ZN3cub18CUB_300001_SM_10006detail10radix_sort30DeviceRadixSortHistogramKernelINS1_5radix10policy_hubIlNS0_8NullTypeEyE10Policy1000ELNS0_9SortOrderE1ElyNS1_21identity_decomposer_tEEEvPT2_PKT1_SB_iiT3_:
	.zero		929


//--------------------- .nv.constant0._ZN3cub18CUB_300001_SM_10006detail10radix_sort31DeviceRadixSortSingleTileKernelINS1_5radix10policy_hubIlNS0_8NullTypeEyE10Policy1000ELNS0_9SortOrderE1ElS6_yNS1_21identity_decomposer_tEEEvPKT1_PSB_PKT2_PSF_T3_iiT4_ --------------------------
	.section	.nv.constant0._ZN3cub18CUB_300001_SM_10006detail10radix_sort31DeviceRadixSortSingleTileKernelINS1_5radix10policy_hubIlNS0_8NullTypeEyE10Policy1000ELNS0_9SortOrderE1ElS6_yNS1_21identity_decomposer_tEEEvPKT1_PSB_PKT2_PSF_T3_iiT4_,"a",@progbits
	.sectionflags	@""
	.align	4
.nv.constant0._ZN3cub18CUB_300001_SM_10006detail10radix_sort31DeviceRadixSortSingleTileKernelINS1_5radix10policy_hubIlNS0_8NullTypeEyE10Policy1000ELNS0_9SortOrderE1ElS6_yNS1_21identity_decomposer_tEEEvPKT1_PSB_PKT2_PSF_T3_iiT4_:
	.zero		945


//--------------------- .nv.constant0._ZN3cub18CUB_300001_SM_10006detail10radix_sort29DeviceRadixSortOnesweepKernelINS1_5radix10policy_hubIlNS0_8NullTypeEyE10Policy1000ELNS0_9SortOrderE0ElS6_yiiNS1_21identity_decomposer_tEEEvPT5_SC_PT3_PKSD_PT1_PKSH_PT2_PKSL_T4_iiT6_ --------------------------
	.section	.nv.constant0._ZN3cub18CUB_300001_SM_10006detail10radix_sort29DeviceRadixSortOnesweepKernelINS1_5radix10policy_hubIlNS0_8NullTypeEyE10Policy1000ELNS0_9SortOrderE0ElS6_yiiNS1_21identity_decomposer_tEEEvPT5_SC_PT3_PKSD_PT1_PKSH_PT2_PKSL_T4_iiT6_,"a",@progbits
	.sectionflags	@""
	.align	4
.nv.constant0._ZN3cub18CUB_300001_SM_10006detail10radix_sort29DeviceRadixSortOnesweepKernelINS1_5radix10policy_hubIlNS0_8NullTypeEyE10Policy1000ELNS0_9SortOrderE0ElS6_yiiNS1_21identity_decomposer_tEEEvPT5_SC_PT3_PKSD_PT1_PKSH_PT2_PKSL_T4_iiT6_:
	.zero		973


//--------------------- .nv.constant0._ZN3cub18CUB_300001_SM_10006detail10radix_sort33DeviceRadixSortExclusiveSumKernelINS1_5radix10policy_hubIlNS0_8NullTypeEyE10Policy1000EyEEvPT0_ --------------------------
	.section	.nv.constant0._ZN3cub18CUB_300001_SM_10006detail10radix_sort33DeviceRadixSortExclusiveSumKernelINS1_5radix10policy_hubIlNS0_8NullTypeEyE10Policy1000EyEEvPT0_,"a",@progbits
	.sectionflags	@""
	.align	4
.nv.constant0._ZN3cub18CUB_300001_SM_10006detail10radix_sort33DeviceRadixSortExclusiveSumKernelINS1_5radix10policy_hubIlNS0_8NullTypeEyE10Policy1000EyEEvPT0_:
	.zero		904


//--------------------- .nv.constant0._ZN3cub18CUB_300001_SM_10006detail10radix_sort30DeviceRadixSortHistogramKernelINS1_5radix10policy_hubIlNS0_8NullTypeEyE10Policy1000ELNS0_9SortOrderE0ElyNS1_21identity_decomposer_tEEEvPT2_PKT1_SB_iiT3_ --------------------------
	.section	.nv.constant0._ZN3cub18CUB_300001_SM_10006detail10radix_sort30DeviceRadixSortHistogramKernelINS1_5radix10policy_hubIlNS0_8NullTypeEyE10Policy1000ELNS0_9SortOrderE0ElyNS1_21identity_decomposer_tEEEvPT2_PKT1_SB_iiT3_,"a",@progbits
	.sectionflags	@""
	.align	4
.nv.constant0._ZN3cub18CUB_300001_SM_10006detail10radix_sort30DeviceRadixSortHistogramKernelINS1_5radix10policy_hubIlNS0_8NullTypeEyE10Policy1000ELNS0_9SortOrderE0ElyNS1_21identity_decomposer_tEEEvPT2_PKT1_SB_iiT3_:
	.zero		929


//--------------------- .nv.constant0._ZN3cub18CUB_300001_SM_10006detail10radix_sort31DeviceRadixSortSingleTileKernelINS1_5radix10policy_hubIlNS0_8NullTypeEyE10Policy1000ELNS0_9SortOrderE0ElS6_yNS1_21identity_decomposer_tEEEvPKT1_PSB_PKT2_PSF_T3_iiT4_ --------------------------
	.section	.nv.constant0._ZN3cub18CUB_300001_SM_10006detail10radix_sort31DeviceRadixSortSingleTileKernelINS1_5radix10policy_hubIlNS0_8NullTypeEyE10Policy1000ELNS0_9SortOrderE0ElS6_yNS1_21identity_decomposer_tEEEvPKT1_PSB_PKT2_PSF_T3_iiT4_,"a",@progbits
	.sectionflags	@""
	.align	4
.nv.constant0._ZN3cub18CUB_300001_SM_10006detail10radix_sort31DeviceRadixSortSingleTileKernelINS1_5radix10policy_hubIlNS0_8NullTypeEyE10Policy1000ELNS0_9SortOrderE0ElS6_yNS1_21identity_decomposer_tEEEvPKT1_PSB_PKT2_PSF_T3_iiT4_:
	.zero		945


//--------------------- .nv.constant0._ZN3cub18CUB_300001_SM_10006detail10radix_sort29DeviceRadixSortOnesweepKernelINS1_5radix10policy_hubImNS0_8NullTypeEyE10Policy1000ELNS0_9SortOrderE1EmS6_yiiNS1_21identity_decomposer_tEEEvPT5_SC_PT3_PKSD_PT1_PKSH_PT2_PKSL_T4_iiT6_ --------------------------
	.section	.nv.constant0._ZN3cub18CUB_300001_SM_10006detail10radix_sort29DeviceRadixSortOnesweepKernelINS1_5radix10policy_hubImNS0_8NullTypeEyE10Policy1000ELNS0_9SortOrderE1EmS6_yiiNS1_21identity_decomposer_tEEEvPT5_SC_PT3_PKSD_PT1_PKSH_PT2_PKSL_T4_iiT6_,"a",@progbits
	.sectionflags	@""
	.align	4
.nv.constant0._ZN3cub18CUB_300001_SM_10006detail10radix_sort29DeviceRadixSortOnesweepKernelINS1_5radix10policy_hubImNS0_8NullTypeEyE10Policy1000ELNS0_9SortOrderE1EmS6_yiiNS1_21identity_decomposer_tEEEvPT5_SC_PT3_PKSD_PT1_PKSH_PT2_PKSL_T4_iiT6_:
	.zero		973


//--------------------- .nv.constant0._ZN3cub18CUB_300001_SM_10006detail10radix_sort30DeviceRadixSortHistogramKernelINS1_5radix10policy_hubImNS0_8NullTypeEyE10Policy1000ELNS0_9SortOrderE1EmyNS1_21identity_decomposer_tEEEvPT2_PKT1_SB_iiT3_ --------------------------
	.section	.nv.constant0._ZN3cub18CUB_300001_SM_10006detail10radix_sort30DeviceRadixSortHistogramKernelINS1_5radix10policy_hubImNS0_8NullTypeEyE10Policy1000ELNS0_9SortOrderE1EmyNS1_21identity_decomposer_tEEEvPT2_PKT1_SB_iiT3_,"a",@progbits
	.sectionflags	@""
	.align	4
.nv.constant0._ZN3cub18CUB_300001_SM_10006detail10radix_sort30DeviceRadixSortHistogramKernelINS1_5radix10policy_hubImNS0_8NullTypeEyE10Policy1000ELNS0_9SortOrderE1EmyNS1_21identity_decomposer_tEEEvPT2_PKT1_SB_iiT3_:
	.zero		929


//--------------------- .nv.constant0._ZN3cub18CUB_300001_SM_10006detail10radix_sort31DeviceRadixSortSingleTileKernelINS1_5radix10policy_hubImNS0_8NullTypeEyE10Policy1000ELNS0_9SortOrderE1EmS6_yNS1_21identity_decomposer_tEEEvPKT1_PSB_PKT2_PSF_T3_iiT4_ --------------------------
	.section	.nv.constant0._ZN3cub18CUB_300001_SM_10006detail10radix_sort31DeviceRadixSortSingleTileKernelINS1_5radix10policy_hubImNS0_8NullTypeEyE10Policy1000ELNS0_9SortOrderE1EmS6_yNS1_21identity_decomposer_tEEEvPKT1_PSB_PKT2_PSF_T3_iiT4_,"a",@progbits
	.sectionflags	@""
	.align	4
.nv.constant0._ZN3cub18CUB_300001_SM_10006detail10radix_sort31DeviceRadixSortSingleTileKernelINS1_5radix10policy_hubImNS0_8NullTypeEyE10Policy1000ELNS0_9SortOrderE1EmS6_yNS1_21identity_decomposer_tEEEvPKT1_PSB_PKT2_PSF_T3_iiT4_:
	.zero		945


//--------------------- .nv.constant0._ZN3cub18CUB_300001_SM_10006detail10radix_sort29DeviceRadixSortOnesweepKernelINS1_5radix10policy_hubImNS0_8NullTypeEyE10Policy1000ELNS0_9SortOrderE0EmS6_yiiNS1_21identity_decomposer_tEEEvPT5_SC_PT3_PKSD_PT1_PKSH_PT2_PKSL_T4_iiT6_ --------------------------
	.section	.nv.constant0._ZN3cub18CUB_300001_SM_10006detail10radix_sort29DeviceRadixSortOnesweepKernelINS1_5radix10policy_hubImNS0_8NullTypeEyE10Policy1000ELNS0_9SortOrderE0EmS6_yiiNS1_21identity_decomposer_tEEEvPT5_SC_PT3_PKSD_PT1_PKSH_PT2_PKSL_T4_iiT6_,"a",@progbits
	.sectionflags	@""
	.align	4
.nv.constant0._ZN3cub18CUB_300001_SM_10006detail10radix_sort29DeviceRadixSortOnesweepKernelINS1_5radix10policy_hubImNS0_8NullTypeEyE10Policy1000ELNS0_9SortOrderE0EmS6_yiiNS1_21identity_decomposer_tEEEvPT5_SC_PT3_PKSD_PT1_PKSH_PT2_PKSL_T4_iiT6_:
	.zero		973


//--------------------- .nv.constant0._ZN3cub18CUB_300001_SM_10006detail10radix_sort33DeviceRadixSortExclusiveSumKernelINS1_5radix10policy_hubImNS0_8NullTypeEyE10Policy1000EyEEvPT0_ --------------------------
	.section	.nv.constant0._ZN3cub18CUB_300001_SM_10006detail10radix_sort33DeviceRadixSortExclusiveSumKernelINS1_5radix10policy_hubImNS0_8NullTypeEyE10Policy1000EyEEvPT0_,"a",@progbits
	.sectionflags	@""
	.align	4
.nv.constant0._ZN3cub18CUB_300001_SM_10006detail10radix_sort33DeviceRadixSortExclusiveSumKernelINS1_5radix10policy_hubImNS0_8NullTypeEyE10Policy1000EyEEvPT0_:
	.zero		904


//--------------------- .nv.constant0._ZN3cub18CUB_300001_SM_10006detail10radix_sort30DeviceRadixSortHistogramKernelINS1_5radix10policy_hubImNS0_8NullTypeEyE10Policy1000ELNS0_9SortOrderE0EmyNS1_21identity_decomposer_tEEEvPT2_PKT1_SB_iiT3_ --------------------------
	.section	.nv.constant0._ZN3cub18CUB_300001_SM_10006detail10radix_sort30DeviceRadixSortHistogramKernelINS1_5radix10policy_hubImNS0_8NullTypeEyE10Policy1000ELNS0_9SortOrderE0EmyNS1_21identity_decomposer_tEEEvPT2_PKT1_SB_iiT3_,"a",@progbits
	.sectionflags	@""
	.align	4
.nv.constant0._ZN3cub18CUB_300001_SM_10006detail10radix_sort30DeviceRadixSortHistogramKernelINS1_5radix10policy_hubImNS0_8NullTypeEyE10Policy1000ELNS0_9SortOrderE0EmyNS1_21identity_decomposer_tEEEvPT2_PKT1_SB_iiT3_:
	.zero		929


//--------------------- .nv.constant0._ZN3cub18CUB_300001_SM_10006detail10radix_sort31DeviceRadixSortSingleTileKernelINS1_5radix10policy_hubImNS0_8NullTypeEyE10Policy1000ELNS0_9SortOrderE0EmS6_yNS1_21identity_decomposer_tEEEvPKT1_PSB_PKT2_PSF_T3_iiT4_ --------------------------
	.section	.nv.constant0._ZN3cub18CUB_300001_SM_10006detail10radix_sort31DeviceRadixSortSingleTileKernelINS1_5radix10policy_hubImNS0_8NullTypeEyE10Policy1000ELNS0_9SortOrderE0EmS6_yNS1_21identity_decomposer_tEEEvPKT1_PSB_PKT2_PSF_T3_iiT4_,"a",@progbits
	.sectionflags	@""
	.align	4
.nv.constant0._ZN3cub18CUB_300001_SM_10006detail10radix_sort31DeviceRadixSortSingleTileKernelINS1_5radix10policy_hubImNS0_8NullTypeEyE10Policy1000ELNS0_9SortOrderE0EmS6_yNS1_21identity_decomposer_tEEEvPKT1_PSB_PKT2_PSF_T3_iiT4_:
	.zero		945


//--------------------- .nv.constant0._ZN3cub18CUB_300001_SM_10006detail10radix_sort29DeviceRadixSortOnesweepKernelINS1_5radix10policy_hubIdNS0_8NullTypeEyE10Policy1000ELNS0_9SortOrderE1EdS6_yiiNS1_21identity_decomposer_tEEEvPT5_SC_PT3_PKSD_PT1_PKSH_PT2_PKSL_T4_iiT6_ --------------------------
	.section	.nv.constant0._ZN3cub18CUB_300001_SM_10006detail10radix_sort29DeviceRadixSortOnesweepKernelINS1_5radix10policy_hubIdNS0_8NullTypeEyE10Policy1000ELNS0_9SortOrderE1EdS6_yiiNS1_21identity_decomposer_tEEEvPT5_SC_PT3_PKSD_PT1_PKSH_PT2_PKSL_T4_iiT6_,"a",@progbits
	.sectionflags	@""
	.align	4
.nv.constant0._ZN3cub18CUB_300001_SM_10006detail10radix_sort29DeviceRadixSortOnesweepKernelINS1_5radix10policy_hubIdNS0_8NullTypeEyE10Policy1000ELNS0_9SortOrderE1EdS6_yiiNS1_21identity_decomposer_tEEEvPT5_SC_PT3_PKSD_PT1_PKSH_PT2_PKSL_T4_iiT6_:
	.zero		973


//--------------------- .nv.constant0._ZN3cub18CUB_300001_SM_10006detail10radix_sort30DeviceRadixSortHistogramKernelINS1_5radix10policy_hubIdNS0_8NullTypeEyE10Policy1000ELNS0_9SortOrderE1EdyNS1_21identity_decomposer_tEEEvPT2_PKT1_SB_iiT3_ --------------------------
	.section	.nv.constant0._ZN3cub18CUB_300001_SM_10006detail10radix_sort30DeviceRadixSortHistogramKernelINS1_5radix10policy_hubIdNS0_8NullTypeEyE10Policy1000ELNS0_9SortOrderE1EdyNS1_21identity_decomposer_tEEEvPT2_PKT1_SB_iiT3_,"a",@progbits
	.sectionflags	@""
	.align	4
.nv.constant0._ZN3cub18CUB_300001_SM_10006detail10radix_sort30DeviceRadixSortHistogramKernelINS1_5radix10policy_hubIdNS0_8NullTypeEyE10Policy1000ELNS0_9SortOrderE1EdyNS1_21identity_decomposer_tEEEvPT2_PKT1_SB_iiT3_:
	.zero		929


//--------------------- .nv.constant0._ZN3cub18CUB_300001_SM_10006detail10radix_sort31DeviceRadixSortSingleTileKernelINS1_5radix10policy_hubIdNS0_8NullTypeEyE10Policy1000ELNS0_9SortOrderE1EdS6_yNS1_21identity_decomposer_tEEEvPKT1_PSB_PKT2_PSF_T3_iiT4_ --------------------------
	.section	.nv.constant0._ZN3cub18CUB_300001_SM_10006detail10radix_sort31DeviceRadixSortSingleTileKernelINS1_5radix10policy_hubIdNS0_8NullTypeEyE10Policy1000ELNS0_9SortOrderE1EdS6_yNS1_21identity_decomposer_tEEEvPKT1_PSB_PKT2_PSF_T3_iiT4_,"a",@progbits
	.sectionflags	@""
	.align	4
.nv.constant0._ZN3cub18CUB_300001_SM_10006detail10radix_sort31DeviceRadixSortSingleTileKernelINS1_5radix10policy_hubIdNS0_8NullTypeEyE10Policy1000ELNS0_9SortOrderE1EdS6_yNS1_21identity_decomposer_tEEEvPKT1_PSB_PKT2_PSF_T3_iiT4_:
	.zero		945


//--------------------- .nv.constant0._ZN3cub18CUB_300001_SM_10006detail10radix_sort29DeviceRadixSortOnesweepKernelINS1_5radix10policy_hubIdNS0_8NullTypeEyE10Policy1000ELNS0_9SortOrderE0EdS6_yiiNS1_21identity_decomposer_tEEEvPT5_SC_PT3_PKSD_PT1_PKSH_PT2_PKSL_T4_iiT6_ --------------------------
	.section	.nv.constant0._ZN3cub18CUB_300001_SM_10006detail10radix_sort29DeviceRadixSortOnesweepKernelINS1_5radix10policy_hubIdNS0_8NullTypeEyE10Policy1000ELNS0_9SortOrderE0EdS6_yiiNS1_21identity_decomposer_tEEEvPT5_SC_PT3_PKSD_PT1_PKSH_PT2_PKSL_T4_iiT6_,"a",@progbits
	.sectionflags	@""
	.align	4
.nv.constant0._ZN3cub18CUB_300001_SM_10006detail10radix_sort29DeviceRadixSortOnesweepKernelINS1_5radix10policy_hubIdNS0_8NullTypeEyE10Policy1000ELNS0_9SortOrderE0EdS6_yiiNS1_21identity_decomposer_tEEEvPT5_SC_PT3_PKSD_PT1_PKSH_PT2_PKSL_T4_iiT6_:
	.zero		973


//--------------------- .nv.constant0._ZN3cub18CUB_300001_SM_10006detail10radix_sort33DeviceRadixSortExclusiveSumKernelINS1_5radix10policy_hubIdNS0_8NullTypeEyE10Policy1000EyEEvPT0_ --------------------------
	.section	.nv.constant0._ZN3cub18CUB_300001_SM_10006detail10radix_sort33DeviceRadixSortExclusiveSumKernelINS1_5radix10policy_hubIdNS0_8NullTypeEyE10Policy1000EyEEvPT0_,"a",@progbits
	.sectionflags	@""
	.align	4
.nv.constant0._ZN3cub18CUB_300001_SM_10006detail10radix_sort33DeviceRadixSortExclusiveSumKernelINS1_5radix10policy_hubIdNS0_8NullTypeEyE10Policy1000EyEEvPT0_:
	.zero		904


//--------------------- .nv.constant0._ZN3cub18CUB_300001_SM_10006detail10radix_sort30DeviceRadixSortHistogramKernelINS1_5radix10policy_hubIdNS0_8NullTypeEyE10Policy1000ELNS0_9SortOrderE0EdyNS1_21identity_decomposer_tEEEvPT2_PKT1_SB_iiT3_ --------------------------
	.section	.nv.constant0._ZN3cub18CUB_300001_SM_10006detail10radix_sort30DeviceRadixSortHistogramKernelINS1_5radix10policy_hubIdNS0_8NullTypeEyE10Policy1000ELNS0_9SortOrderE0EdyNS1_21identity_decomposer_tEEEvPT2_PKT1_SB_iiT3_,"a",@progbits
	.sectionflags	@""
	.align	4
.nv.constant0._ZN3cub18CUB_300001_SM_10006detail10radix_sort30DeviceRadixSortHistogramKernelINS1_5radix10policy_hubIdNS0_8NullTypeEyE10Policy1000ELNS0_9SortOrderE0EdyNS1_21identity_decomposer_tEEEvPT2_PKT1_SB_iiT3_:
	.zero		929


//--------------------- .nv.constant0._ZN3cub18CUB_300001_SM_10006detail10radix_sort31DeviceRadixSortSingleTileKernelINS1_5radix10policy_hubIdNS0_8NullTypeEyE10Policy1000ELNS0_9SortOrderE0EdS6_yNS1_21identity_decomposer_tEEEvPKT1_PSB_PKT2_PSF_T3_iiT4_ --------------------------
	.section	.nv.constant0._ZN3cub18CUB_300001_SM_10006detail10radix_sort31DeviceRadixSortSingleTileKernelINS1_5radix10policy_hubIdNS0_8NullTypeEyE10Policy1000ELNS0_9SortOrderE0EdS6_yNS1_21identity_decomposer_tEEEvPKT1_PSB_PKT2_PSF_T3_iiT4_,"a",@progbits
	.sectionflags	@""
	.align	4
.nv.constant0._ZN3cub18CUB_300001_SM_10006detail10radix_sort31DeviceRadixSortSingleTileKernelINS1_5radix10policy_hubIdNS0_8NullTypeEyE10Policy1000ELNS0_9SortOrderE0EdS6_yNS1_21identity_decomposer_tEEEvPKT1_PSB_PKT2_PSF_T3_iiT4_:
	.zero		945


//--------------------- .nv.constant0._ZN3cub18CUB_300001_SM_10006detail10radix_sort29DeviceRadixSortOnesweepKernelINS1_5radix10policy_hubIjNS0_8NullTypeEyE10Policy1000ELNS0_9SortOrderE1EjS6_yiiNS1_21identity_decomposer_tEEEvPT5_SC_PT3_PKSD_PT1_PKSH_PT2_PKSL_T4_iiT6_ --------------------------
	.section	.nv.constant0._ZN3cub18CUB_300001_SM_10006detail10radix_sort29DeviceRadixSortOnesweepKernelINS1_5radix10policy_hubIjNS0_8NullTypeEyE10Policy1000ELNS0_9SortOrderE1EjS6_yiiNS1_21identity_decomposer_tEEEvPT5_SC_PT3_PKSD_PT1_PKSH_PT2_PKSL_T4_iiT6_,"a",@progbits
	.sectionflags	@""
	.align	4
.nv.constant0._ZN3cub18CUB_300001_SM_10006detail10radix_sort29DeviceRadixSortOnesweepKernelINS1_5radix10policy_hubIjNS0_8NullTypeEyE10Policy1000ELNS0_9SortOrderE1EjS6_yiiNS1_21identity_decomposer_tEEEvPT5_SC_PT3_PKSD_PT1_PKSH_PT2_PKSL_T4_iiT6_:
	.zero		973


//--------------------- .nv.constant0._ZN3cub18CUB_300001_SM_10006detail10radix_sort30DeviceRadixSortHistogramKernelINS1_5radix10policy_hubIjNS0_8NullTypeEyE10Policy1000ELNS0_9SortOrderE1EjyNS1_21identity_decomposer_tEEEvPT2_PKT1_SB_iiT3_ --------------------------
	.section	.nv.constant0._ZN3cub18CUB_300001_SM_10006detail10radix_sort30DeviceRadixSortHistogramKernelINS1_5radix10policy_hubIjNS0_8NullTypeEyE10Policy1000ELNS0_9SortOrderE1EjyNS1_21identity_decomposer_tEEEvPT2_PKT1_SB_iiT3_,"a",@progbits
	.sectionflags	@""
	.align	4
.nv.constant0._ZN3cub18CUB_300001_SM_10006detail10radix_sort30DeviceRadixSortHistogramKernelINS1_5radix10policy_hubIjNS0_8NullTypeEyE10Policy1000ELNS0_9SortOrderE1EjyNS1_21identity_decomposer_tEEEvPT2_PKT1_SB_iiT3_:
	.zero		929


//--------------------- .nv.constant0._ZN3cub18CUB_300001_SM_10006detail10radix_sort31DeviceRadixSortSingleTileKernelINS1_5radix10policy_hubIjNS0_8NullTypeEyE10Policy1000ELNS0_9SortOrderE1EjS6_yNS1_21identity_decomposer_tEEEvPKT1_PSB_PKT2_PSF_T3_iiT4_ --------------------------
	.section	.nv.constant0._ZN3cub18CUB_300001_SM_10006detail10radix_sort31DeviceRadixSortSingleTileKernelINS1_5radix10policy_hubIjNS0_8NullTypeEyE10Policy1000ELNS0_9SortOrderE1EjS6_yNS1_21identity_decomposer_tEEEvPKT1_PSB_PKT2_PSF_T3_iiT4_,"a",@progbits
	.sectionflags	@""
	.align	4
.nv.constant0._ZN3cub18CUB_300001_SM_10006detail10radix_sort31DeviceRadixSortSingleTileKernelINS1_5radix10policy_hubIjNS0_8NullTypeEyE10Policy1000ELNS0_9SortOrderE1EjS6_yNS1_21identity_decomposer_tEEEvPKT1_PSB_PKT2_PSF_T3_iiT4_:
	.zero		945


//--------------------- .nv.constant0._ZN3cub18CUB_300001_SM_10006detail10radix_sort29DeviceRadixSortOnesweepKernelINS1_5radix10policy_hubIjNS0_8NullTypeEyE10Policy1000ELNS0_9SortOrderE0EjS6_yiiNS1_21identity_decomposer_tEEEvPT5_SC_PT3_PKSD_PT1_PKSH_PT2_PKSL_T4_iiT6_ --------------------------
	.section	.nv.constant0._ZN3cub18CUB_300001_SM_10006detail10radix_sort29DeviceRadixSortOnesweepKernelINS1_5radix10policy_hubIjNS0_8NullTypeEyE10Policy1000ELNS0_9SortOrderE0EjS6_yiiNS1_21identity_decomposer_tEEEvPT5_SC_PT3_PKSD_PT1_PKSH_PT2_PKSL_T4_iiT6_,"a",@progbits
	.sectionflags	@""
	.align	4
.nv.constant0._ZN3cub18CUB_300001_SM_10006detail10radix_sort29DeviceRadixSortOnesweepKernelINS1_5radix10policy_hubIjNS0_8NullTypeEyE10Policy1000ELNS0_9SortOrderE0EjS6_yiiNS1_21identity_decomposer_tEEEvPT5_SC_PT3_PKSD_PT1_PKSH_PT2_PKSL_T4_iiT6_:
	.zero		973


//--------------------- .nv.constant0._ZN3cub18CUB_300001_SM_10006detail10radix_sort33DeviceRadixSortExclusiveSumKernelINS1_5radix10policy_hubIjNS0_8NullTypeEyE10Policy1000EyEEvPT0_ --------------------------
	.section	.nv.constant0._ZN3cub18CUB_300001_SM_10006detail10radix_sort33DeviceRadixSortExclusiveSumKernelINS1_5radix10policy_hubIjNS0_8NullTypeEyE10Policy1000EyEEvPT0_,"a",@progbits
	.sectionflags	@""
	.align	4
.nv.constant0._ZN3cub18CUB_300001_SM_10006detail10radix_sort33DeviceRadixSortExclusiveSumKernelINS1_5radix10policy_hubIjNS0_8NullTypeEyE10Policy1000EyEEvPT0_:
	.zero		904


//--------------------- .nv.constant0._ZN3cub18CUB_300001_SM_10006detail10radix_sort30DeviceRadixSortHistogramKernelINS1_5radix10policy_hubIjNS0_8NullTypeEyE10Policy1000ELNS0_9SortOrderE0EjyNS1_21identity_decomposer_tEEEvPT2_PKT1_SB_iiT3_ --------------------------
	.section	.nv.constant0._ZN3cub18CUB_300001_SM_10006detail10radix_sort30DeviceRadixSortHistogramKernelINS1_5radix10policy_hubIjNS0_8NullTypeEyE10Policy1000ELNS0_9SortOrderE0EjyNS1_21identity_decomposer_tEEEvPT2_PKT1_SB_iiT3_,"a",@progbits
	.sectionflags	@""
	.align	4
.nv.constant0._ZN3cub18CUB_300001_SM_10006detail10radix_sort30DeviceRadixSortHistogramKernelINS1_5radix10policy_hubIjNS0_8NullTypeEyE10Policy1000ELNS0_9SortOrderE0EjyNS1_21identity_decomposer_tEEEvPT2_PKT1_SB_iiT3_:
	.zero		929


//--------------------- .nv.constant0._ZN3cub18CUB_300001_SM_10006detail10radix_sort31DeviceRadixSortSingleTileKernelINS1_5radix10policy_hubIjNS0_8NullTypeEyE10Policy1000ELNS0_9SortOrderE0EjS6_yNS1_21identity_decomposer_tEEEvPKT1_PSB_PKT2_PSF_T3_iiT4_ --------------------------
	.section	.nv.constant0._ZN3cub18CUB_300001_SM_10006detail10radix_sort31DeviceRadixSortSingleTileKernelINS1_5radix10policy_hubIjNS0_8NullTypeEyE10Policy1000ELNS0_9SortOrderE0EjS6_yNS1_21identity_decomposer_tEEEvPKT1_PSB_PKT2_PSF_T3_iiT4_,"a",@progbits
	.sectionflags	@""
	.align	4
.nv.constant0._ZN3cub18CUB_300001_SM_10006detail10radix_sort31DeviceRadixSortSingleTileKernelINS1_5radix10policy_hubIjNS0_8NullTypeEyE10Policy1000ELNS0_9SortOrderE0EjS6_yNS1_21identity_decomposer_tEEEvPKT1_PSB_PKT2_PSF_T3_iiT4_:
	.zero		945


//--------------------- .nv.constant0._ZN3cub18CUB_300001_SM_10006detail4scan23DeviceCompactInitKernelINS0_13ScanTileStateIiLb1EEEPmEEvT_iT0_ --------------------------
	.section	.nv.constant0._ZN3cub18CUB_300001_SM_10006detail4scan23DeviceCompactInitKernelINS0_13ScanTileStateIiLb1EEEPmEEvT_iT0_,"a",@progbits
	.sectionflags	@""
	.align	4
.nv.constant0._ZN3cub18CUB_300001_SM_10006detail4scan23DeviceCompactInitKernelINS0_13ScanTileStateIiLb1EEEPmEEvT_iT0_:
	.zero		920


//--------------------- .nv.constant0._ZN3cub18CUB_300001_SM_10006detail6select23DeviceSelectSweepKernelINS2_10policy_hubIlNS0_8NullTypeEiLb0ELNS0_10SelectImplE0EE10Policy1000EPlPS5_S9_PmNS0_13ScanTileStateIiLb1EEES5_N4cuda3std3__48equal_toIvEEiNS2_19streaming_context_tIlLb1EEELS6_0EEEvT0_T1_T2_T3_T4_T5_T6_T7_iT8_NS1_7vsmem_tE --------------------------
	.section	.nv.constant0._ZN3cub18CUB_300001_SM_10006detail6select23DeviceSelectSweepKernelINS2_10policy_hubIlNS0_8NullTypeEiLb0ELNS0_10SelectImplE0EE10Policy1000EPlPS5_S9_PmNS0_13ScanTileStateIiLb1EEES5_N4cuda3std3__48equal_toIvEEiNS2_19streaming_context_tIlLb1EEELS6_0EEEvT0_T1_T2_T3_T4_T5_T6_T7_iT8_NS1_7vsmem_tE,"a",@progbits
	.sectionflags	@""
	.align	4
.nv.constant0._ZN3cub18CUB_300001_SM_10006detail6select23DeviceSelectSweepKernelINS2_10policy_hubIlNS0_8NullTypeEiLb0ELNS0_10SelectImplE0EE10Policy1000EPlPS5_S9_PmNS0_13ScanTileStateIiLb1EEES5_N4cuda3std3__48equal_toIvEEiNS2_19streaming_context_tIlLb1EEELS6_0EEEvT0_T1_T2_T3_T4_T5_T6_T7_iT8_NS1_7vsmem_tE:
	.zero		1000


//--------------------- .nv.constant0._ZN3cub18CUB_300001_SM_10006detail6select23DeviceSelectSweepKernelINS2_10policy_hubImNS0_8NullTypeEiLb0ELNS0_10SelectImplE0EE10Policy1000EPmPS5_S9_S9_NS0_13ScanTileStateIiLb1EEES5_N4cuda3std3__48equal_toIvEEiNS2_19streaming_context_tIlLb1EEELS6_0EEEvT0_T1_T2_T3_T4_T5_T6_T7_iT8_NS1_7vsmem_tE --------------------------
	.section	.nv.constant0._ZN3cub18CUB_300001_SM_10006detail6select23DeviceSelectSweepKernelINS2_10policy_hubImNS0_8NullTypeEiLb0ELNS0_10SelectImplE0EE10Policy1000EPmPS5_S9_S9_NS0_13ScanTileStateIiLb1EEES5_N4cuda3std3__48equal_toIvEEiNS2_19streaming_context_tIlLb1EEELS6_0EEEvT0_T1_T2_T3_T4_T5_T6_T7_iT8_NS1_7vsmem_tE,"a",@progbits
	.sectionflags	@""
	.align	4
.nv.constant0._ZN3cub18CUB_300001_SM_10006detail6select23DeviceSelectSweepKernelINS2_10policy_hubImNS0_8NullTypeEiLb0ELNS0_10SelectImplE0EE10Policy1000EPmPS5_S9_S9_NS0_13ScanTileStateIiLb1EEES5_N4cuda3std3__48equal_toIvEEiNS2_19streaming_context_tIlLb1EEELS6_0EEEvT0_T1_T2_T3_T4_T5_T6_T7_iT8_NS1_7vsmem_tE:
	.zero		1000


//--------------------- .nv.constant0._ZN3cub18CUB_300001_SM_10006detail6select23DeviceSelectSweepKernelINS2_10policy_hubIdNS0_8NullTypeEiLb0ELNS0_10SelectImplE0EE10Policy1000EPdPS5_S9_PmNS0_13ScanTileStateIiLb1EEES5_N4cuda3std3__48equal_toIvEEiNS2_19streaming_context_tIlLb1EEELS6_0EEEvT0_T1_T2_T3_T4_T5_T6_T7_iT8_NS1_7vsmem_tE --------------------------
	.section	.nv.constant0._ZN3cub18CUB_300001_SM_10006detail6select23DeviceSelectSweepKernelINS2_10policy_hubIdNS0_8NullTypeEiLb0ELNS0_10SelectImplE0EE10Policy1000EPdPS5_S9_PmNS0_13ScanTileStateIiLb1EEES5_N4cuda3std3__48equal_toIvEEiNS2_19streaming_context_tIlLb1EEELS6_0EEEvT0_T1_T2_T3_T4_T5_T6_T7_iT8_NS1_7vsmem_tE,"a",@progbits
	.sectionflags	@""
	.align	4
.nv.constant0._ZN3cub18CUB_300001_SM_10006detail6select23DeviceSelectSweepKernelINS2_10policy_hubIdNS0_8NullTypeEiLb0ELNS0_10SelectImplE0EE10Policy1000EPdPS5_S9_PmNS0_13ScanTileStateIiLb1EEES5_N4cuda3std3__48equal_toIvEEiNS2_19streaming_context_tIlLb1EEELS6_0EEEvT0_T1_T2_T3_T4_T5_T6_T7_iT8_NS1_7vsmem_tE:
	.zero		1000


//--------------------- .nv.constant0._ZN3cub18CUB_300001_SM_10006detail6select23DeviceSelectSweepKernelINS2_10policy_hubIjNS0_8NullTypeEiLb0ELNS0_10SelectImplE0EE10Policy1000EPjPS5_S9_PmNS0_13ScanTileStateIiLb1EEES5_N4cuda3std3__48equal_toIvEEiNS2_19streaming_context_tIlLb1EEELS6_0EEEvT0_T1_T2_T3_T4_T5_T6_T7_iT8_NS1_7vsmem_tE --------------------------
	.section	.nv.constant0._ZN3cub18CUB_300001_SM_10006detail6select23DeviceSelectSweepKernelINS2_10policy_hubIjNS0_8NullTypeEiLb0ELNS0_10SelectImplE0EE10Policy1000EPjPS5_S9_PmNS0_13ScanTileStateIiLb1EEES5_N4cuda3std3__48equal_toIvEEiNS2_19streaming_context_tIlLb1EEELS6_0EEEvT0_T1_T2_T3_T4_T5_T6_T7_iT8_NS1_7vsmem_tE,"a",@progbits
	.sectionflags	@""
	.align	4
.nv.constant0._ZN3cub18CUB_300001_SM_10006detail6select23DeviceSelectSweepKernelINS2_10policy_hubIjNS0_8NullTypeEiLb0ELNS0_10SelectImplE0EE10Policy1000EPjPS5_S9_PmNS0_13ScanTileStateIiLb1EEES5_N4cuda3std3__48equal_toIvEEiNS2_19streaming_context_tIlLb1EEELS6_0EEEvT0_T1_T2_T3_T4_T5_T6_T7_iT8_NS1_7vsmem_tE:
	.zero		1000


//--------------------- .nv.constant0._ZN3cub18CUB_300001_SM_10006detail11EmptyKernelIvEEvv --------------------------
	.section	.nv.constant0._ZN3cub18CUB_300001_SM_10006detail11EmptyKernelIvEEvv,"a",@progbits
	.sectionflags	@""
	.align	4
.nv.constant0._ZN3cub18CUB_300001_SM_10006detail11EmptyKernelIvEEvv:
	.zero		896


//--------------------- .nv.constant0.compute_squared_diff_kernel --------------------------
	.section	.nv.constant0.compute_squared_diff_kernel,"a",@progbits
	.sectionflags	@""
	.align	4
.nv.constant0.compute_squared_diff_kernel:
	.zero		928


//--------------------- SYMBOLS --------------------------

	.type		.nv.reservedSmem.offset0,@object
	.size		.nv.reservedSmem.offset0,0x4
	.type		.nv.reservedSmem.cap,@object
	.size		.nv.reservedSmem.cap,0x4
